// Copyright (c) 2024, Jay Shah, Ganesh Bikshandi, Ying Zhang, Vijay Thakkar, Pradeep Ramani, Tri Dao.
// Splitting the different template instantiations to different files to speed up compilation.
// This file is auto-generated. See "generate_kernels.py"

#include "flash_fwd_launch_template.h"

#ifndef FLASHATTENTION_DISABLE_HDIM64
template void run_mha_fwd_<90, cutlass::half_t, 64, 64, false, true, true, true>(Flash_fwd_params &params, cudaStream_t stream);
#endif


// ===== COMPILED SASS (sm_90a) =====

	.target	sm_90a

	.elftype	@"ET_EXEC"


//--------------------- .note.nv.tkinfo           --------------------------
	.section	.note.nv.tkinfo,"",@"SHT_NOTE"
	.sectionflags	@"SHF_NOTE_NV_TKINFO"
	.tkinfo
        /*0018*/ 	.word	0x00000002
        /*0030*/ 	.string	""
        /*0030*/ 	.string	"ptxas"
        /*0030*/ 	.string	"Cuda compilation tools, release 13.0, V13.0.88"
        /*0030*/ 	.string	"Build cuda_13.0.r13.0/compiler.36424714_0"
        /*0030*/ 	.string	"-arch sm_90a -m 64 "



//--------------------- .note.nv.cuinfo           --------------------------
	.section	.note.nv.cuinfo,"",@"SHT_NOTE"
	.sectionflags	@"SHF_NOTE_NV_CUINFO"
        /*0018*/ 	.short	0x0002
        /*001a*/ 	.short	0x005a
        /*001c*/ 	.short	0x0082
	.zero		2


//--------------------- .nv.info                  --------------------------
	.section	.nv.info,"",@"SHT_CUDA_INFO"
	.align	4


	//----- nvinfo : EIATTR_REGCOUNT
	.align		4
        /*0000*/ 	.byte	0x04, 0x2f
        /*0002*/ 	.short	(.L_19 - .L_18)
	.align		4
.L_18:
        /*0004*/ 	.word	index@(_ZN7cutlass13device_kernelIN5flash11enable_sm90INS1_16FlashAttnFwdSm90INS1_25CollectiveMainloopFwdSm90ILi2EN4cute5tupleIJNS5_1CILi1EEES8_S8_EEENS6_IJNS7_ILi192EEENS7_ILi128EEENS7_ILi64EEEEEELi64ENS_6half_tEfNS_4arch4Sm90ELb1ELb0ELb1ELb1ELb1ELb1ELb0ELb1ELb1ELb1ELb0ELb0EEENS1_21CollectiveEpilogueFwdINS6_IJSA_SC_SB_EEES9_SE_SG_Li384ELb1ELb1ELb0ELb0EEENS1_36VarlenDynamicPersistentTileSchedulerILi192ELi128ELi384ELi128ELb0ELb1ELb1ELb1ELb1ELb1EEEEEEEEEvNT_6ParamsE)
        /*0008*/ 	.word	0x00000080


	//----- nvinfo : EIATTR_FRAME_SIZE
	.align		4
.L_19:
        /*000c*/ 	.byte	0x04, 0x11
        /*000e*/ 	.short	(.L_21 - .L_20)
	.align		4
.L_20:
        /*0010*/ 	.word	index@(_ZN7cutlass13device_kernelIN5flash11enable_sm90INS1_16FlashAttnFwdSm90INS1_25CollectiveMainloopFwdSm90ILi2EN4cute5tupleIJNS5_1CILi1EEES8_S8_EEENS6_IJNS7_ILi192EEENS7_ILi128EEENS7_ILi64EEEEEELi64ENS_6half_tEfNS_4arch4Sm90ELb1ELb0ELb1ELb1ELb1ELb1ELb0ELb1ELb1ELb1ELb0ELb0EEENS1_21CollectiveEpilogueFwdINS6_IJSA_SC_SB_EEES9_SE_SG_Li384ELb1ELb1ELb0ELb0EEENS1_36VarlenDynamicPersistentTileSchedulerILi192ELi128ELi384ELi128ELb0ELb1ELb1ELb1ELb1ELb1EEEEEEEEEvNT_6ParamsE)
        /*0014*/ 	.word	0x00000070


	//----- nvinfo : EIATTR_REGCOUNT
	.align		4
.L_21:
        /*0018*/ 	.byte	0x04, 0x2f
        /*001a*/ 	.short	(.L_23 - .L_22)
	.align		4
.L_22:
        /*001c*/ 	.word	index@(_ZN7cutlass13device_kernelIN5flash11enable_sm90INS1_16FlashAttnFwdSm90INS1_25CollectiveMainloopFwdSm90ILi2EN4cute5tupleIJNS5_1CILi1EEES8_S8_EEENS6_IJNS7_ILi192EEENS7_ILi128EEENS7_ILi64EEEEEELi64ENS_6half_tEfNS_4arch4Sm90ELb1ELb0ELb1ELb1ELb1ELb0ELb0ELb1ELb1ELb1ELb0ELb0EEENS1_21CollectiveEpilogueFwdINS6_IJSA_SC_SB_EEES9_SE_SG_Li384ELb1ELb1ELb0ELb0EEENS1_36VarlenDynamicPersistentTileSchedulerILi192ELi128ELi384ELi128ELb0ELb1ELb1ELb1ELb1ELb1EEEEEEEEEvNT_6ParamsE)
        /*0020*/ 	.word	0x00000080


	//----- nvinfo : EIATTR_FRAME_SIZE
	.align		4
.L_23:
        /*0024*/ 	.byte	0x04, 0x11
        /*0026*/ 	.short	(.L_25 - .L_24)
	.align		4
.L_24:
        /*0028*/ 	.word	index@(_ZN7cutlass13device_kernelIN5flash11enable_sm90INS1_16FlashAttnFwdSm90INS1_25CollectiveMainloopFwdSm90ILi2EN4cute5tupleIJNS5_1CILi1EEES8_S8_EEENS6_IJNS7_ILi192EEENS7_ILi128EEENS7_ILi64EEEEEELi64ENS_6half_tEfNS_4arch4Sm90ELb1ELb0ELb1ELb1ELb1ELb0ELb0ELb1ELb1ELb1ELb0ELb0EEENS1_21CollectiveEpilogueFwdINS6_IJSA_SC_SB_EEES9_SE_SG_Li384ELb1ELb1ELb0ELb0EEENS1_36VarlenDynamicPersistentTileSchedulerILi192ELi128ELi384ELi128ELb0ELb1ELb1ELb1ELb1ELb1EEEEEEEEEvNT_6ParamsE)
        /*002c*/ 	.word	0x00000040


	//----- nvinfo : EIATTR_REGCOUNT
	.align		4
.L_25:
        /*0030*/ 	.byte	0x04, 0x2f
        /*0032*/ 	.short	(.L_27 - .L_26)
	.align		4
.L_26:
        /*0034*/ 	.word	index@(_ZN7cutlass13device_kernelIN5flash11enable_sm90INS1_16FlashAttnFwdSm90INS1_25CollectiveMainloopFwdSm90ILi2EN4cute5tupleIJNS5_1CILi1EEES8_S8_EEENS6_IJNS7_ILi192EEENS7_ILi128EEENS7_ILi64EEEEEELi64ENS_6half_tEfNS_4arch4Sm90ELb1ELb0ELb1ELb0ELb1ELb0ELb0ELb1ELb1ELb1ELb0ELb0EEENS1_21CollectiveEpilogueFwdINS6_IJSA_SC_SB_EEES9_SE_SG_Li384ELb0ELb1ELb0ELb0EEENS1_30DynamicPersistentTileSchedulerILi384ELi128ELb0ELb1ELb1EEEEEEEEEvNT_6ParamsE)
        /*0038*/ 	.word	0x00000080


	//----- nvinfo : EIATTR_FRAME_SIZE
	.align		4
.L_27:
        /*003c*/ 	.byte	0x04, 0x11
        /*003e*/ 	.short	(.L_29 - .L_28)
	.align		4
.L_28:
        /*0040*/ 	.word	index@(_ZN7cutlass13device_kernelIN5flash11enable_sm90INS1_16FlashAttnFwdSm90INS1_25CollectiveMainloopFwdSm90ILi2EN4cute5tupleIJNS5_1CILi1EEES8_S8_EEENS6_IJNS7_ILi192EEENS7_ILi128EEENS7_ILi64EEEEEELi64ENS_6half_tEfNS_4arch4Sm90ELb1ELb0ELb1ELb0ELb1ELb0ELb0ELb1ELb1ELb1ELb0ELb0EEENS1_21CollectiveEpilogueFwdINS6_IJSA_SC_SB_EEES9_SE_SG_Li384ELb0ELb1ELb0ELb0EEENS1_30DynamicPersistentTileSchedulerILi384ELi128ELb0ELb1ELb1EEEEEEEEEvNT_6ParamsE)
        /*0044*/ 	.word	0x00000018


	//----- nvinfo : EIATTR_REGCOUNT
	.align		4
.L_29:
        /*0048*/ 	.byte	0x04, 0x2f
        /*004a*/ 	.short	(.L_31 - .L_30)
	.align		4
.L_30:
        /*004c*/ 	.word	index@(_ZN7cutlass13device_kernelIN5flash11enable_sm90INS1_16FlashAttnFwdSm90INS1_25CollectiveMainloopFwdSm90ILi2EN4cute5tupleIJNS5_1CILi1EEES8_S8_EEENS6_IJNS7_ILi192EEENS7_ILi128EEENS7_ILi64EEEEEELi64ENS_6half_tEfNS_4arch4Sm90ELb0ELb1ELb1ELb1ELb1ELb1ELb0ELb1ELb1ELb1ELb0ELb0EEENS1_21CollectiveEpilogueFwdINS6_IJSA_SC_SB_EEES9_SE_SG_Li384ELb1ELb1ELb0ELb0EEENS1_36VarlenDynamicPersistentTileSchedulerILi192ELi128ELi384ELi128ELb0ELb1ELb1ELb1ELb0ELb1EEEEEEEEEvNT_6ParamsE)
        /*0050*/ 	.word	0x00000080


	//----- nvinfo : EIATTR_FRAME_SIZE
	.align		4
.L_31:
        /*0054*/ 	.byte	0x04, 0x11
        /*0056*/ 	.short	(.L_33 - .L_32)
	.align		4
.L_32:
        /*0058*/ 	.word	index@(_ZN7cutlass13device_kernelIN5flash11enable_sm90INS1_16FlashAttnFwdSm90INS1_25CollectiveMainloopFwdSm90ILi2EN4cute5tupleIJNS5_1CILi1EEES8_S8_EEENS6_IJNS7_ILi192EEENS7_ILi128EEENS7_ILi64EEEEEELi64ENS_6half_tEfNS_4arch4Sm90ELb0ELb1ELb1ELb1ELb1ELb1ELb0ELb1ELb1ELb1ELb0ELb0EEENS1_21CollectiveEpilogueFwdINS6_IJSA_SC_SB_EEES9_SE_SG_Li384ELb1ELb1ELb0ELb0EEENS1_36VarlenDynamicPersistentTileSchedulerILi192ELi128ELi384ELi128ELb0ELb1ELb1ELb1ELb0ELb1EEEEEEEEEvNT_6ParamsE)
        /*005c*/ 	.word	0x00000070


	//----- nvinfo : EIATTR_REGCOUNT
	.align		4
.L_33:
        /*0060*/ 	.byte	0x04, 0x2f
        /*0062*/ 	.short	(.L_35 - .L_34)
	.align		4
.L_34:
        /*0064*/ 	.word	index@(_ZN7cutlass13device_kernelIN5flash11enable_sm90INS1_16FlashAttnFwdSm90INS1_25CollectiveMainloopFwdSm90ILi2EN4cute5tupleIJNS5_1CILi1EEES8_S8_EEENS6_IJNS7_ILi192EEENS7_ILi128EEENS7_ILi64EEEEEELi64ENS_6half_tEfNS_4arch4Sm90ELb0ELb1ELb1ELb1ELb1ELb0ELb0ELb1ELb1ELb1ELb0ELb0EEENS1_21CollectiveEpilogueFwdINS6_IJSA_SC_SB_EEES9_SE_SG_Li384ELb1ELb1ELb0ELb0EEENS1_36VarlenDynamicPersistentTileSchedulerILi192ELi128ELi384ELi128ELb0ELb1ELb1ELb1ELb0ELb1EEEEEEEEEvNT_6ParamsE)
        /*0068*/ 	.word	0x00000080


	//----- nvinfo : EIATTR_FRAME_SIZE
	.align		4
.L_35:
        /*006c*/ 	.byte	0x04, 0x11
        /*006e*/ 	.short	(.L_37 - .L_36)
	.align		4
.L_36:
        /*0070*/ 	.word	index@(_ZN7cutlass13device_kernelIN5flash11enable_sm90INS1_16FlashAttnFwdSm90INS1_25CollectiveMainloopFwdSm90ILi2EN4cute5tupleIJNS5_1CILi1EEES8_S8_EEENS6_IJNS7_ILi192EEENS7_ILi128EEENS7_ILi64EEEEEELi64ENS_6half_tEfNS_4arch4Sm90ELb0ELb1ELb1ELb1ELb1ELb0ELb0ELb1ELb1ELb1ELb0ELb0EEENS1_21CollectiveEpilogueFwdINS6_IJSA_SC_SB_EEES9_SE_SG_Li384ELb1ELb1ELb0ELb0EEENS1_36VarlenDynamicPersistentTileSchedulerILi192ELi128ELi384ELi128ELb0ELb1ELb1ELb1ELb0ELb1EEEEEEEEEvNT_6ParamsE)
        /*0074*/ 	.word	0x00000038


	//----- nvinfo : EIATTR_REGCOUNT
	.align		4
.L_37:
        /*0078*/ 	.byte	0x04, 0x2f
        /*007a*/ 	.short	(.L_39 - .L_38)
	.align		4
.L_38:
        /*007c*/ 	.word	index@(_ZN7cutlass13device_kernelIN5flash11enable_sm90INS1_16FlashAttnFwdSm90INS1_25CollectiveMainloopFwdSm90ILi2EN4cute5tupleIJNS5_1CILi1EEES8_S8_EEENS6_IJNS7_ILi192EEENS7_ILi128EEENS7_ILi64EEEEEELi64ENS_6half_tEfNS_4arch4Sm90ELb0ELb1ELb1ELb0ELb1ELb0ELb0ELb1ELb1ELb1ELb0ELb0EEENS1_21CollectiveEpilogueFwdINS6_IJSA_SC_SB_EEES9_SE_SG_Li384ELb0ELb1ELb0ELb0EEENS1_30DynamicPersistentTileSchedulerILi384ELi128ELb0ELb1ELb1EEEEEEEEEvNT_6ParamsE)
        /*0080*/ 	.word	0x00000080


	//----- nvinfo : EIATTR_FRAME_SIZE
	.align		4
.L_39:
        /*0084*/ 	.byte	0x04, 0x11
        /*0086*/ 	.short	(.L_41 - .L_40)
	.align		4
.L_40:
        /*0088*/ 	.word	index@(_ZN7cutlass13device_kernelIN5flash11enable_sm90INS1_16FlashAttnFwdSm90INS1_25CollectiveMainloopFwdSm90ILi2EN4cute5tupleIJNS5_1CILi1EEES8_S8_EEENS6_IJNS7_ILi192EEENS7_ILi128EEENS7_ILi64EEEEEELi64ENS_6half_tEfNS_4arch4Sm90ELb0ELb1ELb1ELb0ELb1ELb0ELb0ELb1ELb1ELb1ELb0ELb0EEENS1_21CollectiveEpilogueFwdINS6_IJSA_SC_SB_EEES9_SE_SG_Li384ELb0ELb1ELb0ELb0EEENS1_30DynamicPersistentTileSchedulerILi384ELi128ELb0ELb1ELb1EEEEEEEEEvNT_6ParamsE)
        /*008c*/ 	.word	0x00000018


	//----- nvinfo : EIATTR_REGCOUNT
	.align		4
.L_41:
        /*0090*/ 	.byte	0x04, 0x2f
        /*0092*/ 	.short	(.L_43 - .L_42)
	.align		4
.L_42:
        /*0094*/ 	.word	index@(_ZN7cutlass13device_kernelIN5flash11enable_sm90INS1_16FlashAttnFwdSm90INS1_25CollectiveMainloopFwdSm90ILi2EN4cute5tupleIJNS5_1CILi1EEES8_S8_EEENS6_IJNS7_ILi192EEENS7_ILi128EEENS7_ILi64EEEEEELi64ENS_6half_tEfNS_4arch4Sm90ELb0ELb0ELb1ELb1ELb1ELb1ELb0ELb1ELb1ELb1ELb0ELb0EEENS1_21CollectiveEpilogueFwdINS6_IJSA_SC_SB_EEES9_SE_SG_Li384ELb1ELb1ELb0ELb0EEENS1_36VarlenDynamicPersistentTileSchedulerILi192ELi128ELi384ELi128ELb0ELb1ELb1ELb0ELb1ELb1EEEEEEEEEvNT_6ParamsE)
        /*0098*/ 	.word	0x00000080


	//----- nvinfo : EIATTR_FRAME_SIZE
	.align		4
.L_43:
        /*009c*/ 	.byte	0x04, 0x11
        /*009e*/ 	.short	(.L_45 - .L_44)
	.align		4
.L_44:
        /*00a0*/ 	.word	index@(_ZN7cutlass13device_kernelIN5flash11enable_sm90INS1_16FlashAttnFwdSm90INS1_25CollectiveMainloopFwdSm90ILi2EN4cute5tupleIJNS5_1CILi1EEES8_S8_EEENS6_IJNS7_ILi192EEENS7_ILi128EEENS7_ILi64EEEEEELi64ENS_6half_tEfNS_4arch4Sm90ELb0ELb0ELb1ELb1ELb1ELb1ELb0ELb1ELb1ELb1ELb0ELb0EEENS1_21CollectiveEpilogueFwdINS6_IJSA_SC_SB_EEES9_SE_SG_Li384ELb1ELb1ELb0ELb0EEENS1_36VarlenDynamicPersistentTileSchedulerILi192ELi128ELi384ELi128ELb0ELb1ELb1ELb0ELb1ELb1EEEEEEEEEvNT_6ParamsE)
        /*00a4*/ 	.word	0x00000068


	//----- nvinfo : EIATTR_REGCOUNT
	.align		4
.L_45:
        /*00a8*/ 	.byte	0x04, 0x2f
        /*00aa*/ 	.short	(.L_47 - .L_46)
	.align		4
.L_46:
        /*00ac*/ 	.word	index@(_ZN7cutlass13device_kernelIN5flash11enable_sm90INS1_16FlashAttnFwdSm90INS1_25CollectiveMainloopFwdSm90ILi2EN4cute5tupleIJNS5_1CILi1EEES8_S8_EEENS6_IJNS7_ILi192EEENS7_ILi128EEENS7_ILi64EEEEEELi64ENS_6half_tEfNS_4arch4Sm90ELb0ELb0ELb1ELb1ELb1ELb0ELb0ELb1ELb1ELb1ELb0ELb0EEENS1_21CollectiveEpilogueFwdINS6_IJSA_SC_SB_EEES9_SE_SG_Li384ELb1ELb1ELb0ELb0EEENS1_36VarlenDynamicPersistentTileSchedulerILi192ELi128ELi384ELi128ELb0ELb1ELb1ELb0ELb1ELb1EEEEEEEEEvNT_6ParamsE)
        /*00b0*/ 	.word	0x00000080


	//----- nvinfo : EIATTR_FRAME_SIZE
	.align		4
.L_47:
        /*00b4*/ 	.byte	0x04, 0x11
        /*00b6*/ 	.short	(.L_49 - .L_48)
	.align		4
.L_48:
        /*00b8*/ 	.word	index@(_ZN7cutlass13device_kernelIN5flash11enable_sm90INS1_16FlashAttnFwdSm90INS1_25CollectiveMainloopFwdSm90ILi2EN4cute5tupleIJNS5_1CILi1EEES8_S8_EEENS6_IJNS7_ILi192EEENS7_ILi128EEENS7_ILi64EEEEEELi64ENS_6half_tEfNS_4arch4Sm90ELb0ELb0ELb1ELb1ELb1ELb0ELb0ELb1ELb1ELb1ELb0ELb0EEENS1_21CollectiveEpilogueFwdINS6_IJSA_SC_SB_EEES9_SE_SG_Li384ELb1ELb1ELb0ELb0EEENS1_36VarlenDynamicPersistentTileSchedulerILi192ELi128ELi384ELi128ELb0ELb1ELb1ELb0ELb1ELb1EEEEEEEEEvNT_6ParamsE)
        /*00bc*/ 	.word	0x00000040


	//----- nvinfo : EIATTR_REGCOUNT
	.align		4
.L_49:
        /*00c0*/ 	.byte	0x04, 0x2f
        /*00c2*/ 	.short	(.L_51 - .L_50)
	.align		4
.L_50:
        /*00c4*/ 	.word	index@(_ZN7cutlass13device_kernelIN5flash11enable_sm90INS1_16FlashAttnFwdSm90INS1_25CollectiveMainloopFwdSm90ILi2EN4cute5tupleIJNS5_1CILi1EEES8_S8_EEENS6_IJNS7_ILi192EEENS7_ILi128EEENS7_ILi64EEEEEELi64ENS_6half_tEfNS_4arch4Sm90ELb0ELb0ELb1ELb0ELb1ELb0ELb0ELb1ELb1ELb1ELb0ELb0EEENS1_21CollectiveEpilogueFwdINS6_IJSA_SC_SB_EEES9_SE_SG_Li384ELb0ELb1ELb0ELb0EEENS1_29StaticPersistentTileSchedulerILb0EEEEEEEEEvNT_6ParamsE)
        /*00c8*/ 	.word	0x00000080


	//----- nvinfo : EIATTR_FRAME_SIZE
	.align		4
.L_51:
        /*00cc*/ 	.byte	0x04, 0x11
        /*00ce*/ 	.short	(.L_53 - .L_52)
	.align		4
.L_52:
        /*00d0*/ 	.word	index@(_ZN7cutlass13device_kernelIN5flash11enable_sm90INS1_16FlashAttnFwdSm90INS1_25CollectiveMainloopFwdSm90ILi2EN4cute5tupleIJNS5_1CILi1EEES8_S8_EEENS6_IJNS7_ILi192EEENS7_ILi128EEENS7_ILi64EEEEEELi64ENS_6half_tEfNS_4arch4Sm90ELb0ELb0ELb1ELb0ELb1ELb0ELb0ELb1ELb1ELb1ELb0ELb0EEENS1_21CollectiveEpilogueFwdINS6_IJSA_SC_SB_EEES9_SE_SG_Li384ELb0ELb1ELb0ELb0EEENS1_29StaticPersistentTileSchedulerILb0EEEEEEEEEvNT_6ParamsE)
        /*00d4*/ 	.word	0x00000010


	//----- nvinfo : EIATTR_MIN_STACK_SIZE
	.align		4
.L_53:
        /*00d8*/ 	.byte	0x04, 0x12
        /*00da*/ 	.short	(.L_55 - .L_54)
	.align		4
.L_54:
        /*00dc*/ 	.word	index@(_ZN7cutlass13device_kernelIN5flash11enable_sm90INS1_16FlashAttnFwdSm90INS1_25CollectiveMainloopFwdSm90ILi2EN4cute5tupleIJNS5_1CILi1EEES8_S8_EEENS6_IJNS7_ILi192EEENS7_ILi128EEENS7_ILi64EEEEEELi64ENS_6half_tEfNS_4arch4Sm90ELb0ELb0ELb1ELb0ELb1ELb0ELb0ELb1ELb1ELb1ELb0ELb0EEENS1_21CollectiveEpilogueFwdINS6_IJSA_SC_SB_EEES9_SE_SG_Li384ELb0ELb1ELb0ELb0EEENS1_29StaticPersistentTileSchedulerILb0EEEEEEEEEvNT_6ParamsE)
        /*00e0*/ 	.word	0x00000010


	//----- nvinfo : EIATTR_MIN_STACK_SIZE
	.align		4
.L_55:
        /*00e4*/ 	.byte	0x04, 0x12
        /*00e6*/ 	.short	(.L_57 - .L_56)
	.align		4
.L_56:
        /*00e8*/ 	.word	index@(_ZN7cutlass13device_kernelIN5flash11enable_sm90INS1_16FlashAttnFwdSm90INS1_25CollectiveMainloopFwdSm90ILi2EN4cute5tupleIJNS5_1CILi1EEES8_S8_EEENS6_IJNS7_ILi192EEENS7_ILi128EEENS7_ILi64EEEEEELi64ENS_6half_tEfNS_4arch4Sm90ELb0ELb0ELb1ELb1ELb1ELb0ELb0ELb1ELb1ELb1ELb0ELb0EEENS1_21CollectiveEpilogueFwdINS6_IJSA_SC_SB_EEES9_SE_SG_Li384ELb1ELb1ELb0ELb0EEENS1_36VarlenDynamicPersistentTileSchedulerILi192ELi128ELi384ELi128ELb0ELb1ELb1ELb0ELb1ELb1EEEEEEEEEvNT_6ParamsE)
        /*00ec*/ 	.word	0x00000040


	//----- nvinfo : EIATTR_MIN_STACK_SIZE
	.align		4
.L_57:
        /*00f0*/ 	.byte	0x04, 0x12
        /*00f2*/ 	.short	(.L_59 - .L_58)
	.align		4
.L_58:
        /*00f4*/ 	.word	index@(_ZN7cutlass13device_kernelIN5flash11enable_sm90INS1_16FlashAttnFwdSm90INS1_25CollectiveMainloopFwdSm90ILi2EN4cute5tupleIJNS5_1CILi1EEES8_S8_EEENS6_IJNS7_ILi192EEENS7_ILi128EEENS7_ILi64EEEEEELi64ENS_6half_tEfNS_4arch4Sm90ELb0ELb0ELb1ELb1ELb1ELb1ELb0ELb1ELb1ELb1ELb0ELb0EEENS1_21CollectiveEpilogueFwdINS6_IJSA_SC_SB_EEES9_SE_SG_Li384ELb1ELb1ELb0ELb0EEENS1_36VarlenDynamicPersistentTileSchedulerILi192ELi128ELi384ELi128ELb0ELb1ELb1ELb0ELb1ELb1EEEEEEEEEvNT_6ParamsE)
        /*00f8*/ 	.word	0x00000068


	//----- nvinfo : EIATTR_MIN_STACK_SIZE
	.align		4
.L_59:
        /*00fc*/ 	.byte	0x04, 0x12
        /*00fe*/ 	.short	(.L_61 - .L_60)
	.align		4
.L_60:
        /*0100*/ 	.word	index@(_ZN7cutlass13device_kernelIN5flash11enable_sm90INS1_16FlashAttnFwdSm90INS1_25CollectiveMainloopFwdSm90ILi2EN4cute5tupleIJNS5_1CILi1EEES8_S8_EEENS6_IJNS7_ILi192EEENS7_ILi128EEENS7_ILi64EEEEEELi64ENS_6half_tEfNS_4arch4Sm90ELb0ELb1ELb1ELb0ELb1ELb0ELb0ELb1ELb1ELb1ELb0ELb0EEENS1_21CollectiveEpilogueFwdINS6_IJSA_SC_SB_EEES9_SE_SG_Li384ELb0ELb1ELb0ELb0EEENS1_30DynamicPersistentTileSchedulerILi384ELi128ELb0ELb1ELb1EEEEEEEEEvNT_6ParamsE)
        /*0104*/ 	.word	0x00000018


	//----- nvinfo : EIATTR_MIN_STACK_SIZE
	.align		4
.L_61:
        /*0108*/ 	.byte	0x04, 0x12
        /*010a*/ 	.short	(.L_63 - .L_62)
	.align		4
.L_62:
        /*010c*/ 	.word	index@(_ZN7cutlass13device_kernelIN5flash11enable_sm90INS1_16FlashAttnFwdSm90INS1_25CollectiveMainloopFwdSm90ILi2EN4cute5tupleIJNS5_1CILi1EEES8_S8_EEENS6_IJNS7_ILi192EEENS7_ILi128EEENS7_ILi64EEEEEELi64ENS_6half_tEfNS_4arch4Sm90ELb0ELb1ELb1ELb1ELb1ELb0ELb0ELb1ELb1ELb1ELb0ELb0EEENS1_21CollectiveEpilogueFwdINS6_IJSA_SC_SB_EEES9_SE_SG_Li384ELb1ELb1ELb0ELb0EEENS1_36VarlenDynamicPersistentTileSchedulerILi192ELi128ELi384ELi128ELb0ELb1ELb1ELb1ELb0ELb1EEEEEEEEEvNT_6ParamsE)
        /*0110*/ 	.word	0x00000038


	//----- nvinfo : EIATTR_MIN_STACK_SIZE
	.align		4
.L_63:
        /*0114*/ 	.byte	0x04, 0x12
        /*0116*/ 	.short	(.L_65 - .L_64)
	.align		4
.L_64:
        /*0118*/ 	.word	index@(_ZN7cutlass13device_kernelIN5flash11enable_sm90INS1_16FlashAttnFwdSm90INS1_25CollectiveMainloopFwdSm90ILi2EN4cute5tupleIJNS5_1CILi1EEES8_S8_EEENS6_IJNS7_ILi192EEENS7_ILi128EEENS7_ILi64EEEEEELi64ENS_6half_tEfNS_4arch4Sm90ELb0ELb1ELb1ELb1ELb1ELb1ELb0ELb1ELb1ELb1ELb0ELb0EEENS1_21CollectiveEpilogueFwdINS6_IJSA_SC_SB_EEES9_SE_SG_Li384ELb1ELb1ELb0ELb0EEENS1_36VarlenDynamicPersistentTileSchedulerILi192ELi128ELi384ELi128ELb0ELb1ELb1ELb1ELb0ELb1EEEEEEEEEvNT_6ParamsE)
        /*011c*/ 	.word	0x00000070


	//----- nvinfo : EIATTR_MIN_STACK_SIZE
	.align		4
.L_65:
        /*0120*/ 	.byte	0x04, 0x12
        /*0122*/ 	.short	(.L_67 - .L_66)
	.align		4
.L_66:
        /*0124*/ 	.word	index@(_ZN7cutlass13device_kernelIN5flash11enable_sm90INS1_16FlashAttnFwdSm90INS1_25CollectiveMainloopFwdSm90ILi2EN4cute5tupleIJNS5_1CILi1EEES8_S8_EEENS6_IJNS7_ILi192EEENS7_ILi128EEENS7_ILi64EEEEEELi64ENS_6half_tEfNS_4arch4Sm90ELb1ELb0ELb1ELb0ELb1ELb0ELb0ELb1ELb1ELb1ELb0ELb0EEENS1_21CollectiveEpilogueFwdINS6_IJSA_SC_SB_EEES9_SE_SG_Li384ELb0ELb1ELb0ELb0EEENS1_30DynamicPersistentTileSchedulerILi384ELi128ELb0ELb1ELb1EEEEEEEEEvNT_6ParamsE)
        /*0128*/ 	.word	0x00000018


	//----- nvinfo : EIATTR_MIN_STACK_SIZE
	.align		4
.L_67:
        /*012c*/ 	.byte	0x04, 0x12
        /*012e*/ 	.short	(.L_69 - .L_68)
	.align		4
.L_68:
        /*0130*/ 	.word	index@(_ZN7cutlass13device_kernelIN5flash11enable_sm90INS1_16FlashAttnFwdSm90INS1_25CollectiveMainloopFwdSm90ILi2EN4cute5tupleIJNS5_1CILi1EEES8_S8_EEENS6_IJNS7_ILi192EEENS7_ILi128EEENS7_ILi64EEEEEELi64ENS_6half_tEfNS_4arch4Sm90ELb1ELb0ELb1ELb1ELb1ELb0ELb0ELb1ELb1ELb1ELb0ELb0EEENS1_21CollectiveEpilogueFwdINS6_IJSA_SC_SB_EEES9_SE_SG_Li384ELb1ELb1ELb0ELb0EEENS1_36VarlenDynamicPersistentTileSchedulerILi192ELi128ELi384ELi128ELb0ELb1ELb1ELb1ELb1ELb1EEEEEEEEEvNT_6ParamsE)
        /*0134*/ 	.word	0x00000040


	//----- nvinfo : EIATTR_MIN_STACK_SIZE
	.align		4
.L_69:
        /*0138*/ 	.byte	0x04, 0x12
        /*013a*/ 	.short	(.L_71 - .L_70)
	.align		4
.L_70:
        /*013c*/ 	.word	index@(_ZN7cutlass13device_kernelIN5flash11enable_sm90INS1_16FlashAttnFwdSm90INS1_25CollectiveMainloopFwdSm90ILi2EN4cute5tupleIJNS5_1CILi1EEES8_S8_EEENS6_IJNS7_ILi192EEENS7_ILi128EEENS7_ILi64EEEEEELi64ENS_6half_tEfNS_4arch4Sm90ELb1ELb0ELb1ELb1ELb1ELb1ELb0ELb1ELb1ELb1ELb0ELb0EEENS1_21CollectiveEpilogueFwdINS6_IJSA_SC_SB_EEES9_SE_SG_Li384ELb1ELb1ELb0ELb0EEENS1_36VarlenDynamicPersistentTileSchedulerILi192ELi128ELi384ELi128ELb0ELb1ELb1ELb1ELb1ELb1EEEEEEEEEvNT_6ParamsE)
        /*0140*/ 	.word	0x00000070
.L_71:


//--------------------- .nv.compat                --------------------------
	.section	.nv.compat,"",@"SHT_CUDA_COMPAT_INFO"
	.align	4
        /*0000*/ 	.byte	0x02, 0x09, 0x01, 0x00, 0x02, 0x02, 0x04, 0x00, 0x02, 0x05, 0x05, 0x00, 0x03, 0x07, 0x01, 0x01
        /*0010*/ 	.byte	0x02, 0x03, 0x01, 0x00, 0x02, 0x06, 0x01, 0x00, 0x04, 0x0b, 0x08, 0x00, 0x00, 0x00, 0x00, 0x00
        /*0020*/ 	.byte	0x00, 0x00, 0x00, 0x00


//--------------------- .nv.info._ZN7cutlass13device_kernelIN5flash11enable_sm90INS1_16FlashAttnFwdSm90INS1_25CollectiveMainloopFwdSm90ILi2EN4cute5tupleIJNS5_1CILi1EEES8_S8_EEENS6_IJNS7_ILi192EEENS7_ILi128EEENS7_ILi64EEEEEELi64ENS_6half_tEfNS_4arch4Sm90ELb0ELb0ELb1ELb0ELb1ELb0ELb0ELb1ELb1ELb1ELb0ELb0EEENS1_21CollectiveEpilogueFwdINS6_IJSA_SC_SB_EEES9_SE_SG_Li384ELb0ELb1ELb0ELb0EEENS1_29StaticPersistentTileSchedulerILb0EEEEEEEEEvNT_6ParamsE --------------------------
	.section	.nv.info._ZN7cutlass13device_kernelIN5flash11enable_sm90INS1_16FlashAttnFwdSm90INS1_25CollectiveMainloopFwdSm90ILi2EN4cute5tupleIJNS5_1CILi1EEES8_S8_EEENS6_IJNS7_ILi192EEENS7_ILi128EEENS7_ILi64EEEEEELi64ENS_6half_tEfNS_4arch4Sm90ELb0ELb0ELb1ELb0ELb1ELb0ELb0ELb1ELb1ELb1ELb0ELb0EEENS1_21CollectiveEpilogueFwdINS6_IJSA_SC_SB_EEES9_SE_SG_Li384ELb0ELb1ELb0ELb0EEENS1_29StaticPersistentTileSchedulerILb0EEEEEEEEEvNT_6ParamsE,"",@"SHT_CUDA_INFO"
	.sectionflags	@""
	.align	4


	//----- nvinfo : EIATTR_CUDA_API_VERSION
	.align		4
        /*0000*/ 	.byte	0x04, 0x37
        /*0002*/ 	.short	(.L_73 - .L_72)
.L_72:
        /*0004*/ 	.word	0x00000082


	//----- nvinfo : EIATTR_KPARAM_INFO
	.align		4
.L_73:
        /*0008*/ 	.byte	0x04, 0x17
        /*000a*/ 	.short	(.L_75 - .L_74)
.L_74:
        /*000c*/ 	.word	0x00000000
        /*0010*/ 	.short	0x0000
        /*0012*/ 	.short	0x0070
        /*0014*/ 	.byte	0x00, 0xf0, 0x01, 0x28


	//----- nvinfo : EIATTR_SPARSE_MMA_MASK
	.align		4
.L_75:
        /*0018*/ 	.byte	0x03, 0x50
        /*001a*/ 	.short	0x0000


	//----- nvinfo : EIATTR_MAXREG_COUNT
	.align		4
        /*001c*/ 	.byte	0x03, 0x1b
        /*001e*/ 	.short	0x0080


	//----- nvinfo : EIATTR_NUM_BARRIERS
	.align		4
        /*0020*/ 	.byte	0x02, 0x4c
        /*0022*/ 	.byte	0x10
	.zero		1


	//----- nvinfo : EIATTR_EXTERNS
	.align		4
        /*0024*/ 	.byte	0x04, 0x0f
        /*0026*/ 	.short	(.L_77 - .L_76)


	//   ....[0]....
	.align		4
.L_76:
        /*0028*/ 	.word	index@(__assertfail)


	//----- nvinfo : EIATTR_ANNOTATIONS
	.align		4
.L_77:
        /*002c*/ 	.byte	0x04, 0x55
        /*002e*/ 	.short	(.L_79 - .L_78)


	//   ....[0]....
.L_78:
        /*0030*/ 	.word	0x00000001
        /*0034*/ 	.byte	0x00, 0x75, 0x00, 0x00, 0x01, 0x00, 0x00, 0x00, 0x20, 0x75, 0x00, 0x00, 0x01, 0x00, 0x00, 0x00
        /*0044*/ 	.byte	0xd0, 0x75, 0x00, 0x00, 0x01, 0x00, 0x00, 0x00, 0x60, 0x77, 0x00, 0x00, 0x01, 0x00, 0x00, 0x00
        /*0054*/ 	.byte	0xd0, 0x7c, 0x00, 0x00, 0x01, 0x00, 0x00, 0x00, 0xc0, 0x88, 0x00, 0x00, 0x01, 0x00, 0x00, 0x00
        /*0064*/ 	.byte	0x20, 0x94, 0x00, 0x00, 0x01, 0x00, 0x00, 0x00, 0xf0, 0x95, 0x00, 0x00, 0x01, 0x00, 0x00, 0x00
        /*0074*/ 	.byte	0x20, 0x96, 0x00, 0x00, 0x01, 0x00, 0x00, 0x00, 0xa0, 0xaa, 0x00, 0x00, 0x01, 0x00, 0x00, 0x00
        /*0084*/ 	.byte	0xd0, 0xaa, 0x00, 0x00, 0x01, 0x00, 0x00, 0x00, 0x50, 0xab, 0x00, 0x00, 0x01, 0x00, 0x00, 0x00
        /*0094*/ 	.byte	0x70, 0xab, 0x00, 0x00


	//----- nvinfo : EIATTR_MERCURY_ISA_VERSION
	.align		4
.L_79:
        /*0098*/ 	.byte	0x03, 0x5f
        /*009a*/ 	.short	0x0101


	//----- nvinfo : EIATTR_INT_WARP_WIDE_INSTR_OFFSETS
	.align		4
        /*009c*/ 	.byte	0x04, 0x31
        /*009e*/ 	.short	(.L_81 - .L_80)


	//   ....[0]....
.L_80:
        /*00a0*/ 	.word	0x000000c0


	//   ....[1]....
        /*00a4*/ 	.word	0x000000d0


	//   ....[2]....
        /*00a8*/ 	.word	0x00000170


	//----- nvinfo : EIATTR_COOP_GROUP_MASK_REGIDS
	.align		4
.L_81:
        /*00ac*/ 	.byte	0x04, 0x29
        /*00ae*/ 	.short	(.L_83 - .L_82)


	//   ....[0]....
.L_82:
        /*00b0*/ 	.word	0xffffffff


	//   ....[1]....
        /*00b4*/ 	.word	0xffffffff


	//   ....[2]....
        /*00b8*/ 	.word	0xffffffff


	//   ....[3]....
        /*00bc*/ 	.word	0xffffffff


	//   ....[4]....
        /*00c0*/ 	.word	0xffffffff


	//   ....[5]....
        /*00c4*/ 	.word	0xffffffff


	//   ....[6]....
        /*00c8*/ 	.word	0xffffffff


	//   ....[7]....
        /*00cc*/ 	.word	0xffffffff


	//   ....[8]....
        /*00d0*/ 	.word	0xffffffff


	//   ....[9]....
        /*00d4*/ 	.word	0xffffffff


	//   ....[10]....
        /*00d8*/ 	.word	0xffffffff


	//   ....[11]....
        /*00dc*/ 	.word	0xffffffff


	//   ....[12]....
        /*00e0*/ 	.word	0xffffffff


	//   ....[13]....
        /*00e4*/ 	.word	0xffffffff


	//   ....[14]....
        /*00e8*/ 	.word	0xffffffff


	//   ....[15]....
        /*00ec*/ 	.word	0xffffffff


	//   ....[16]....
        /*00f0*/ 	.word	0xffffffff


	//   ....[17]....
        /*00f4*/ 	.word	0xffffffff


	//   ....[18]....
        /*00f8*/ 	.word	0xffffffff


	//   ....[19]....
        /*00fc*/ 	.word	0xffffffff


	//   ....[20]....
        /*0100*/ 	.word	0xffffffff


	//   ....[21]....
        /*0104*/ 	.word	0xffffffff


	//   ....[22]....
        /*0108*/ 	.word	0xffffffff


	//   ....[23]....
        /*010c*/ 	.word	0xffffffff


	//   ....[24]....
        /*0110*/ 	.word	0xffffffff


	//   ....[25]....
        /*0114*/ 	.word	0xffffffff


	//   ....[26]....
        /*0118*/ 	.word	0xffffffff


	//   ....[27]....
        /*011c*/ 	.word	0xffffffff


	//   ....[28]....
        /*0120*/ 	.word	0xffffffff


	//   ....[29]....
        /*0124*/ 	.word	0xffffffff


	//   ....[30]....
        /*0128*/ 	.word	0xffffffff


	//   ....[31]....
        /*012c*/ 	.word	0xffffffff


	//   ....[32]....
        /*0130*/ 	.word	0xffffffff


	//   ....[33]....
        /*0134*/ 	.word	0xffffffff


	//   ....[34]....
        /*0138*/ 	.word	0xffffffff


	//   ....[35]....
        /*013c*/ 	.word	0xffffffff


	//   ....[36]....
        /*0140*/ 	.word	0xffffffff


	//   ....[37]....
        /*0144*/ 	.word	0xffffffff


	//   ....[38]....
        /*0148*/ 	.word	0xffffffff


	//   ....[39]....
        /*014c*/ 	.word	0xffffffff


	//   ....[40]....
        /*0150*/ 	.word	0xffffffff


	//   ....[41]....
        /*0154*/ 	.word	0xffffffff


	//   ....[42]....
        /*0158*/ 	.word	0xffffffff


	//   ....[43]....
        /*015c*/ 	.word	0xffffffff


	//   ....[44]....
        /*0160*/ 	.word	0xffffffff


	//   ....[45]....
        /*0164*/ 	.word	0xffffffff


	//   ....[46]....
        /*0168*/ 	.word	0xffffffff


	//   ....[47]....
        /*016c*/ 	.word	0xffffffff


	//   ....[48]....
        /*0170*/ 	.word	0xffffffff


	//   ....[49]....
        /*0174*/ 	.word	0xffffffff


	//   ....[50]....
        /*0178*/ 	.word	0xffffffff


	//   ....[51]....
        /*017c*/ 	.word	0xffffffff


	//   ....[52]....
        /*0180*/ 	.word	0xffffffff


	//   ....[53]....
        /*0184*/ 	.word	0xffffffff


	//   ....[54]....
        /*0188*/ 	.word	0xffffffff


	//   ....[55]....
        /*018c*/ 	.word	0xffffffff


	//   ....[56]....
        /*0190*/ 	.word	0xffffffff


	//   ....[57]....
        /*0194*/ 	.word	0xffffffff


	//   ....[58]....
        /*0198*/ 	.word	0xffffffff


	//   ....[59]....
        /*019c*/ 	.word	0xffffffff


	//   ....[60]....
        /*01a0*/ 	.word	0xffffffff


	//   ....[61]....
        /*01a4*/ 	.word	0xffffffff


	//   ....[62]....
        /*01a8*/ 	.word	0xffffffff


	//   ....[63]....
        /*01ac*/ 	.word	0xffffffff


	//   ....[64]....
        /*01b0*/ 	.word	0xffffffff


	//   ....[65]....
        /*01b4*/ 	.word	0xffffffff


	//   ....[66]....
        /*01b8*/ 	.word	0xffffffff


	//   ....[67]....
        /*01bc*/ 	.word	0xffffffff


	//   ....[68]....
        /*01c0*/ 	.word	0xffffffff


	//   ....[69]....
        /*01c4*/ 	.word	0xffffffff


	//   ....[70]....
        /*01c8*/ 	.word	0xffffffff


	//   ....[71]....
        /*01cc*/ 	.word	0xffffffff


	//   ....[72]....
        /*01d0*/ 	.word	0xffffffff


	//   ....[73]....
        /*01d4*/ 	.word	0xffffffff


	//   ....[74]....
        /*01d8*/ 	.word	0xffffffff


	//   ....[75]....
        /*01dc*/ 	.word	0xffffffff


	//   ....[76]....
        /*01e0*/ 	.word	0xffffffff


	//   ....[77]....
        /*01e4*/ 	.word	0xffffffff


	//   ....[78]....
        /*01e8*/ 	.word	0xffffffff


	//   ....[79]....
        /*01ec*/ 	.word	0xffffffff


	//   ....[80]....
        /*01f0*/ 	.word	0xffffffff


	//   ....[81]....
        /*01f4*/ 	.word	0xffffffff


	//   ....[82]....
        /*01f8*/ 	.word	0xffffffff


	//   ....[83]....
        /*01fc*/ 	.word	0xffffffff


	//   ....[84]....
        /*0200*/ 	.word	0xffffffff


	//   ....[85]....
        /*0204*/ 	.word	0xffffffff


	//   ....[86]....
        /*0208*/ 	.word	0xffffffff


	//   ....[87]....
        /*020c*/ 	.word	0xffffffff


	//   ....[88]....
        /*0210*/ 	.word	0xffffffff


	//   ....[89]....
        /*0214*/ 	.word	0xffffffff


	//   ....[90]....
        /*0218*/ 	.word	0xffffffff


	//   ....[91]....
        /*021c*/ 	.word	0xffffffff


	//   ....[92]....
        /*0220*/ 	.word	0xffffffff


	//   ....[93]....
        /*0224*/ 	.word	0xffffffff


	//   ....[94]....
        /*0228*/ 	.word	0xffffffff


	//   ....[95]....
        /*022c*/ 	.word	0xffffffff


	//   ....[96]....
        /*0230*/ 	.word	0xffffffff


	//   ....[97]....
        /*0234*/ 	.word	0xffffffff


	//   ....[98]....
        /*0238*/ 	.word	0xffffffff


	//   ....[99]....
        /*023c*/ 	.word	0xffffffff


	//   ....[100]....
        /*0240*/ 	.word	0xffffffff


	//   ....[101]....
        /*0244*/ 	.word	0xffffffff


	//   ....[102]....
        /*0248*/ 	.word	0xffffffff


	//   ....[103]....
        /*024c*/ 	.word	0xffffffff


	//   ....[104]....
        /*0250*/ 	.word	0xffffffff


	//   ....[105]....
        /*0254*/ 	.word	0xffffffff


	//   ....[106]....
        /*0258*/ 	.word	0xffffffff


	//   ....[107]....
        /*025c*/ 	.word	0xffffffff


	//   ....[108]....
        /*0260*/ 	.word	0xffffffff


	//   ....[109]....
        /*0264*/ 	.word	0xffffffff


	//   ....[110]....
        /*0268*/ 	.word	0xffffffff


	//   ....[111]....
        /*026c*/ 	.word	0xffffffff


	//   ....[112]....
        /*0270*/ 	.word	0xffffffff


	//   ....[113]....
        /*0274*/ 	.word	0xffffffff


	//   ....[114]....
        /*0278*/ 	.word	0xffffffff


	//   ....[115]....
        /*027c*/ 	.word	0xffffffff


	//   ....[116]....
        /*0280*/ 	.word	0xffffffff


	//   ....[117]....
        /*0284*/ 	.word	0xffffffff


	//   ....[118]....
        /*0288*/ 	.word	0xffffffff


	//   ....[119]....
        /*028c*/ 	.word	0xffffffff


	//   ....[120]....
        /*0290*/ 	.word	0x0500000f


	//   ....[121]....
        /*0294*/ 	.word	0x0500000f


	//   ....[122]....
        /*0298*/ 	.word	0x0500000f


	//   ....[123]....
        /*029c*/ 	.word	0x0500000f


	//   ....[124]....
        /*02a0*/ 	.word	0x0500000f


	//   ....[125]....
        /*02a4*/ 	.word	0x0500000f


	//   ....[126]....
        /*02a8*/ 	.word	0x0500000f


	//   ....[127]....
        /*02ac*/ 	.word	0x0500000f


	//   ....[128]....
        /*02b0*/ 	.word	0x0500000f


	//   ....[129]....
        /*02b4*/ 	.word	0x0500000f


	//   ....[130]....
        /*02b8*/ 	.word	0x0500000f


	//   ....[131]....
        /*02bc*/ 	.word	0x0500000f


	//   ....[132]....
        /*02c0*/ 	.word	0x0500000f


	//   ....[133]....
        /*02c4*/ 	.word	0x0500000f


	//   ....[134]....
        /*02c8*/ 	.word	0x0500000f


	//   ....[135]....
        /*02cc*/ 	.word	0x0500000f


	//   ....[136]....
        /*02d0*/ 	.word	0x0500000f


	//   ....[137]....
        /*02d4*/ 	.word	0x0500000f


	//   ....[138]....
        /*02d8*/ 	.word	0x0500000f


	//   ....[139]....
        /*02dc*/ 	.word	0x0500000f


	//   ....[140]....
        /*02e0*/ 	.word	0x0500000f


	//   ....[141]....
        /*02e4*/ 	.word	0x0500000f


	//   ....[142]....
        /*02e8*/ 	.word	0x0500000f


	//   ....[143]....
        /*02ec*/ 	.word	0x0500000f


	//   ....[144]....
        /*02f0*/ 	.word	0x0500000f


	//   ....[145]....
        /*02f4*/ 	.word	0x0500000f


	//   ....[146]....
        /*02f8*/ 	.word	0x0500000f


	//   ....[147]....
        /*02fc*/ 	.word	0x0500000f


	//   ....[148]....
        /*0300*/ 	.word	0x0500000f


	//   ....[149]....
        /*0304*/ 	.word	0x0500000f


	//   ....[150]....
        /*0308*/ 	.word	0x0500000f


	//   ....[151]....
        /*030c*/ 	.word	0x0500000f


	//   ....[152]....
        /*0310*/ 	.word	0x0500000f


	//   ....[153]....
        /*0314*/ 	.word	0x0500000f


	//   ....[154]....
        /*0318*/ 	.word	0x0500000f


	//   ....[155]....
        /*031c*/ 	.word	0x0500000f


	//   ....[156]....
        /*0320*/ 	.word	0x0500000f


	//   ....[157]....
        /*0324*/ 	.word	0x0500000f


	//   ....[158]....
        /*0328*/ 	.word	0x0500000f


	//   ....[159]....
        /*032c*/ 	.word	0x0500000f


	//   ....[160]....
        /*0330*/ 	.word	0x0500000f


	//   ....[161]....
        /*0334*/ 	.word	0x0500000f


	//   ....[162]....
        /*0338*/ 	.word	0x0500000f


	//   ....[163]....
        /*033c*/ 	.word	0x0500000f


	//   ....[164]....
        /*0340*/ 	.word	0x0500000f


	//   ....[165]....
        /*0344*/ 	.word	0x0500000f


	//   ....[166]....
        /*0348*/ 	.word	0x0500000f


	//   ....[167]....
        /*034c*/ 	.word	0x0500000f


	//   ....[168]....
        /*0350*/ 	.word	0x0500000f


	//   ....[169]....
        /*0354*/ 	.word	0x0500000f


	//   ....[170]....
        /*0358*/ 	.word	0x0500000f


	//   ....[171]....
        /*035c*/ 	.word	0x0500000f


	//   ....[172]....
        /*0360*/ 	.word	0x0500000f


	//   ....[173]....
        /*0364*/ 	.word	0x0500000f


	//   ....[174]....
        /*0368*/ 	.word	0x0500000f


	//   ....[175]....
        /*036c*/ 	.word	0x0500000f


	//   ....[176]....
        /*0370*/ 	.word	0x0500000f


	//   ....[177]....
        /*0374*/ 	.word	0x0500000f


	//   ....[178]....
        /*0378*/ 	.word	0x0500000f


	//   ....[179]....
        /*037c*/ 	.word	0x0500000f


	//   ....[180]....
        /*0380*/ 	.word	0x0500000f


	//   ....[181]....
        /*0384*/ 	.word	0x0500000f


	//   ....[182]....
        /*0388*/ 	.word	0x0500000f


	//   ....[183]....
        /*038c*/ 	.word	0x0500000f


	//   ....[184]....
        /*0390*/ 	.word	0x0500000f


	//   ....[185]....
        /*0394*/ 	.word	0x0500000f


	//   ....[186]....
        /*0398*/ 	.word	0x0500000f


	//   ....[187]....
        /*039c*/ 	.word	0x0500000f


	//   ....[188]....
        /*03a0*/ 	.word	0x0500000f


	//   ....[189]....
        /*03a4*/ 	.word	0x0500000f


	//   ....[190]....
        /*03a8*/ 	.word	0x0500000f


	//   ....[191]....
        /*03ac*/ 	.word	0x0500000f


	//   ....[192]....
        /*03b0*/ 	.word	0x0500000f


	//   ....[193]....
        /*03b4*/ 	.word	0x0500000f


	//   ....[194]....
        /*03b8*/ 	.word	0x0500000f


	//   ....[195]....
        /*03bc*/ 	.word	0x0500000f


	//   ....[196]....
        /*03c0*/ 	.word	0x0500000f


	//   ....[197]....
        /*03c4*/ 	.word	0x0500000f


	//   ....[198]....
        /*03c8*/ 	.word	0x0500000f


	//   ....[199]....
        /*03cc*/ 	.word	0x0500000f


	//   ....[200]....
        /*03d0*/ 	.word	0x0500000f


	//   ....[201]....
        /*03d4*/ 	.word	0x0500000f


	//   ....[202]....
        /*03d8*/ 	.word	0x0500000f


	//   ....[203]....
        /*03dc*/ 	.word	0x0500000f


	//   ....[204]....
        /*03e0*/ 	.word	0x0500000f


	//   ....[205]....
        /*03e4*/ 	.word	0x0500000f


	//   ....[206]....
        /*03e8*/ 	.word	0x0500000f


	//   ....[207]....
        /*03ec*/ 	.word	0x0500000f


	//   ....[208]....
        /*03f0*/ 	.word	0x0500000f


	//   ....[209]....
        /*03f4*/ 	.word	0x0500000f


	//----- nvinfo : EIATTR_COOP_GROUP_INSTR_OFFSETS
	.align		4
.L_83:
        /*03f8*/ 	.byte	0x04, 0x28
        /*03fa*/ 	.short	(.L_85 - .L_84)


	//   ....[0]....
.L_84:
        /*03fc*/ 	.word	0x00000080


	//   ....[1]....
        /*0400*/ 	.word	0x00000090


	//   ....[2]....
        /*0404*/ 	.word	0x000002d0


	//   ....[3]....
        /*0408*/ 	.word	0x00000430


	//   ....[4]....
        /*040c*/ 	.word	0x00000550


	//   ....[5]....
        /*0410*/ 	.word	0x000006b0


	//   ....[6]....
        /*0414*/ 	.word	0x00000ca0


	//   ....[7]....
        /*0418*/ 	.word	0x00002630


	//   ....[8]....
        /*041c*/ 	.word	0x00002680


	//   ....[9]....
        /*0420*/ 	.word	0x000028b0


	//   ....[10]....
        /*0424*/ 	.word	0x00002a80


	//   ....[11]....
        /*0428*/ 	.word	0x00004b30


	//   ....[12]....
        /*042c*/ 	.word	0x00004b70


	//   ....[13]....
        /*0430*/ 	.word	0x00004b90


	//   ....[14]....
        /*0434*/ 	.word	0x00004bb0


	//   ....[15]....
        /*0438*/ 	.word	0x00005e50


	//   ....[16]....
        /*043c*/ 	.word	0x00005e90


	//   ....[17]....
        /*0440*/ 	.word	0x00005f20


	//   ....[18]....
        /*0444*/ 	.word	0x00005f40


	//   ....[19]....
        /*0448*/ 	.word	0x00006aa0


	//   ....[20]....
        /*044c*/ 	.word	0x00006b00


	//   ....[21]....
        /*0450*/ 	.word	0x00006b80


	//   ....[22]....
        /*0454*/ 	.word	0x00006bb0


	//   ....[23]....
        /*0458*/ 	.word	0x00007030


	//   ....[24]....
        /*045c*/ 	.word	0x00007060


	//   ....[25]....
        /*0460*/ 	.word	0x00007090


	//   ....[26]....
        /*0464*/ 	.word	0x000070d0


	//   ....[27]....
        /*0468*/ 	.word	0x00007100


	//   ....[28]....
        /*046c*/ 	.word	0x00007120


	//   ....[29]....
        /*0470*/ 	.word	0x00007130


	//   ....[30]....
        /*0474*/ 	.word	0x00007140


	//   ....[31]....
        /*0478*/ 	.word	0x00008180


	//   ....[32]....
        /*047c*/ 	.word	0x000081a0


	//   ....[33]....
        /*0480*/ 	.word	0x000081b0


	//   ....[34]....
        /*0484*/ 	.word	0x00008240


	//   ....[35]....
        /*0488*/ 	.word	0x00008260


	//   ....[36]....
        /*048c*/ 	.word	0x000082e0


	//   ....[37]....
        /*0490*/ 	.word	0x00008300


	//   ....[38]....
        /*0494*/ 	.word	0x00008380


	//   ....[39]....
        /*0498*/ 	.word	0x000083a0


	//   ....[40]....
        /*049c*/ 	.word	0x00008420


	//   ....[41]....
        /*04a0*/ 	.word	0x00008440


	//   ....[42]....
        /*04a4*/ 	.word	0x000084c0


	//   ....[43]....
        /*04a8*/ 	.word	0x000084e0


	//   ....[44]....
        /*04ac*/ 	.word	0x00008560


	//   ....[45]....
        /*04b0*/ 	.word	0x00008580


	//   ....[46]....
        /*04b4*/ 	.word	0x00008590


	//   ....[47]....
        /*04b8*/ 	.word	0x00008d70


	//   ....[48]....
        /*04bc*/ 	.word	0x00008d90


	//   ....[49]....
        /*04c0*/ 	.word	0x00008dc0


	//   ....[50]....
        /*04c4*/ 	.word	0x00008e50


	//   ....[51]....
        /*04c8*/ 	.word	0x00008e60


	//   ....[52]....
        /*04cc*/ 	.word	0x00008ef0


	//   ....[53]....
        /*04d0*/ 	.word	0x00008f00


	//   ....[54]....
        /*04d4*/ 	.word	0x00008f90


	//   ....[55]....
        /*04d8*/ 	.word	0x00008fa0


	//   ....[56]....
        /*04dc*/ 	.word	0x00009030


	//   ....[57]....
        /*04e0*/ 	.word	0x00009040


	//   ....[58]....
        /*04e4*/ 	.word	0x000090d0


	//   ....[59]....
        /*04e8*/ 	.word	0x000090e0


	//   ....[60]....
        /*04ec*/ 	.word	0x00009170


	//   ....[61]....
        /*04f0*/ 	.word	0x00009180


	//   ....[62]....
        /*04f4*/ 	.word	0x00009190


	//   ....[63]....
        /*04f8*/ 	.word	0x00009230


	//   ....[64]....
        /*04fc*/ 	.word	0x00009250


	//   ....[65]....
        /*0500*/ 	.word	0x00009270


	//   ....[66]....
        /*0504*/ 	.word	0x00009330


	//   ....[67]....
        /*0508*/ 	.word	0x00009370


	//   ....[68]....
        /*050c*/ 	.word	0x000093b0


	//   ....[69]....
        /*0510*/ 	.word	0x000093c0


	//   ....[70]....
        /*0514*/ 	.word	0x00009400


	//   ....[71]....
        /*0518*/ 	.word	0x00009a60


	//   ....[72]....
        /*051c*/ 	.word	0x00009a80


	//   ....[73]....
        /*0520*/ 	.word	0x00009af0


	//   ....[74]....
        /*0524*/ 	.word	0x00009b00


	//   ....[75]....
        /*0528*/ 	.word	0x00009b40


	//   ....[76]....
        /*052c*/ 	.word	0x00009b50


	//   ....[77]....
        /*0530*/ 	.word	0x00009b90


	//   ....[78]....
        /*0534*/ 	.word	0x00009ba0


	//   ....[79]....
        /*0538*/ 	.word	0x00009be0


	//   ....[80]....
        /*053c*/ 	.word	0x00009bf0


	//   ....[81]....
        /*0540*/ 	.word	0x00009c30


	//   ....[82]....
        /*0544*/ 	.word	0x00009c40


	//   ....[83]....
        /*0548*/ 	.word	0x00009c80


	//   ....[84]....
        /*054c*/ 	.word	0x00009c90


	//   ....[85]....
        /*0550*/ 	.word	0x00009ca0


	//   ....[86]....
        /*0554*/ 	.word	0x00009ce0


	//   ....[87]....
        /*0558*/ 	.word	0x00009f50


	//   ....[88]....
        /*055c*/ 	.word	0x00009f80


	//   ....[89]....
        /*0560*/ 	.word	0x00009fe0


	//   ....[90]....
        /*0564*/ 	.word	0x00009ff0


	//   ....[91]....
        /*0568*/ 	.word	0x0000a040


	//   ....[92]....
        /*056c*/ 	.word	0x0000a050


	//   ....[93]....
        /*0570*/ 	.word	0x0000a0a0


	//   ....[94]....
        /*0574*/ 	.word	0x0000a0b0


	//   ....[95]....
        /*0578*/ 	.word	0x0000a100


	//   ....[96]....
        /*057c*/ 	.word	0x0000a110


	//   ....[97]....
        /*0580*/ 	.word	0x0000a160


	//   ....[98]....
        /*0584*/ 	.word	0x0000a170


	//   ....[99]....
        /*0588*/ 	.word	0x0000a1c0


	//   ....[100]....
        /*058c*/ 	.word	0x0000a1d0


	//   ....[101]....
        /*0590*/ 	.word	0x0000a1e0


	//   ....[102]....
        /*0594*/ 	.word	0x0000a220


	//   ....[103]....
        /*0598*/ 	.word	0x0000a670


	//   ....[104]....
        /*059c*/ 	.word	0x0000a680


	//   ....[105]....
        /*05a0*/ 	.word	0x0000a690


	//   ....[106]....
        /*05a4*/ 	.word	0x0000a6a0


	//   ....[107]....
        /*05a8*/ 	.word	0x0000a6c0


	//   ....[108]....
        /*05ac*/ 	.word	0x0000a720


	//   ....[109]....
        /*05b0*/ 	.word	0x0000a760


	//   ....[110]....
        /*05b4*/ 	.word	0x0000a780


	//   ....[111]....
        /*05b8*/ 	.word	0x0000a7c0


	//   ....[112]....
        /*05bc*/ 	.word	0x0000a7e0


	//   ....[113]....
        /*05c0*/ 	.word	0x0000a820


	//   ....[114]....
        /*05c4*/ 	.word	0x0000a840


	//   ....[115]....
        /*05c8*/ 	.word	0x0000a880


	//   ....[116]....
        /*05cc*/ 	.word	0x0000a8a0


	//   ....[117]....
        /*05d0*/ 	.word	0x0000a8e0


	//   ....[118]....
        /*05d4*/ 	.word	0x0000a900


	//   ....[119]....
        /*05d8*/ 	.word	0x0000ac70


	//   ....[120]....
        /*05dc*/ 	.word	0x0000b150


	//   ....[121]....
        /*05e0*/ 	.word	0x0000b240


	//   ....[122]....
        /*05e4*/ 	.word	0x0000b2e0


	//   ....[123]....
        /*05e8*/ 	.word	0x0000b350


	//   ....[124]....
        /*05ec*/ 	.word	0x0000b440


	//   ....[125]....
        /*05f0*/ 	.word	0x0000b4b0


	//   ....[126]....
        /*05f4*/ 	.word	0x0000b5a0


	//   ....[127]....
        /*05f8*/ 	.word	0x0000b610


	//   ....[128]....
        /*05fc*/ 	.word	0x0000b700


	//   ....[129]....
        /*0600*/ 	.word	0x0000b770


	//   ....[130]....
        /*0604*/ 	.word	0x0000b860


	//   ....[131]....
        /*0608*/ 	.word	0x0000b8d0


	//   ....[132]....
        /*060c*/ 	.word	0x0000b9c0


	//   ....[133]....
        /*0610*/ 	.word	0x0000ba30


	//   ....[134]....
        /*0614*/ 	.word	0x0000bb20


	//   ....[135]....
        /*0618*/ 	.word	0x0000bb90


	//   ....[136]....
        /*061c*/ 	.word	0x0000bc70


	//   ....[137]....
        /*0620*/ 	.word	0x0000bd00


	//   ....[138]....
        /*0624*/ 	.word	0x0000bd70


	//   ....[139]....
        /*0628*/ 	.word	0x0000bdd0


	//   ....[140]....
        /*062c*/ 	.word	0x0000bed0


	//   ....[141]....
        /*0630*/ 	.word	0x0000bf30


	//   ....[142]....
        /*0634*/ 	.word	0x0000c030


	//   ....[143]....
        /*0638*/ 	.word	0x0000c090


	//   ....[144]....
        /*063c*/ 	.word	0x0000c190


	//   ....[145]....
        /*0640*/ 	.word	0x0000c1f0


	//   ....[146]....
        /*0644*/ 	.word	0x0000c2f0


	//   ....[147]....
        /*0648*/ 	.word	0x0000c350


	//   ....[148]....
        /*064c*/ 	.word	0x0000c450


	//   ....[149]....
        /*0650*/ 	.word	0x0000c4b0


	//   ....[150]....
        /*0654*/ 	.word	0x0000c5a0


	//   ....[151]....
        /*0658*/ 	.word	0x0000c600


	//   ....[152]....
        /*065c*/ 	.word	0x0000c6e0


	//   ....[153]....
        /*0660*/ 	.word	0x0000c760


	//   ....[154]....
        /*0664*/ 	.word	0x0000c840


	//   ....[155]....
        /*0668*/ 	.word	0x0000c8a0


	//   ....[156]....
        /*066c*/ 	.word	0x0000c990


	//   ....[157]....
        /*0670*/ 	.word	0x0000ca10


	//   ....[158]....
        /*0674*/ 	.word	0x0000cad0


	//   ....[159]....
        /*0678*/ 	.word	0x0000cb50


	//   ....[160]....
        /*067c*/ 	.word	0x0000cbe0


	//   ....[161]....
        /*0680*/ 	.word	0x0000cd20


	//   ....[162]....
        /*0684*/ 	.word	0x0000cdd0


	//   ....[163]....
        /*0688*/ 	.word	0x0000ce40


	//   ....[164]....
        /*068c*/ 	.word	0x0000cf10


	//   ....[165]....
        /*0690*/ 	.word	0x0000cf70


	//   ....[166]....
        /*0694*/ 	.word	0x0000d020


	//   ....[167]....
        /*0698*/ 	.word	0x0000d080


	//   ....[168]....
        /*069c*/ 	.word	0x0000d130


	//   ....[169]....
        /*06a0*/ 	.word	0x0000d190


	//   ....[170]....
        /*06a4*/ 	.word	0x0000d240


	//   ....[171]....
        /*06a8*/ 	.word	0x0000d2a0


	//   ....[172]....
        /*06ac*/ 	.word	0x0000d350


	//   ....[173]....
        /*06b0*/ 	.word	0x0000d3b0


	//   ....[174]....
        /*06b4*/ 	.word	0x0000d460


	//   ....[175]....
        /*06b8*/ 	.word	0x0000d4c0


	//   ....[176]....
        /*06bc*/ 	.word	0x0000d570


	//   ....[177]....
        /*06c0*/ 	.word	0x0000d660


	//   ....[178]....
        /*06c4*/ 	.word	0x0000d710


	//   ....[179]....
        /*06c8*/ 	.word	0x0000d770


	//   ....[180]....
        /*06cc*/ 	.word	0x0000d830


	//   ....[181]....
        /*06d0*/ 	.word	0x0000d890


	//   ....[182]....
        /*06d4*/ 	.word	0x0000d950


	//   ....[183]....
        /*06d8*/ 	.word	0x0000d9b0


	//   ....[184]....
        /*06dc*/ 	.word	0x0000da70


	//   ....[185]....
        /*06e0*/ 	.word	0x0000dad0


	//   ....[186]....
        /*06e4*/ 	.word	0x0000db90


	//   ....[187]....
        /*06e8*/ 	.word	0x0000dbf0


	//   ....[188]....
        /*06ec*/ 	.word	0x0000dcb0


	//   ....[189]....
        /*06f0*/ 	.word	0x0000dd10


	//   ....[190]....
        /*06f4*/ 	.word	0x0000ddd0


	//   ....[191]....
        /*06f8*/ 	.word	0x0000de30


	//   ....[192]....
        /*06fc*/ 	.word	0x0000dee0


	//   ....[193]....
        /*0700*/ 	.word	0x0000dfd0


	//   ....[194]....
        /*0704*/ 	.word	0x0000e080


	//   ....[195]....
        /*0708*/ 	.word	0x0000e0f0


	//   ....[196]....
        /*070c*/ 	.word	0x0000e1e0


	//   ....[197]....
        /*0710*/ 	.word	0x0000e240


	//   ....[198]....
        /*0714*/ 	.word	0x0000e2f0


	//   ....[199]....
        /*0718*/ 	.word	0x0000e350


	//   ....[200]....
        /*071c*/ 	.word	0x0000e410


	//   ....[201]....
        /*0720*/ 	.word	0x0000e470


	//   ....[202]....
        /*0724*/ 	.word	0x0000e520


	//   ....[203]....
        /*0728*/ 	.word	0x0000e580


	//   ....[204]....
        /*072c*/ 	.word	0x0000e640


	//   ....[205]....
        /*0730*/ 	.word	0x0000e6a0


	//   ....[206]....
        /*0734*/ 	.word	0x0000e750


	//   ....[207]....
        /*0738*/ 	.word	0x0000e7b0


	//   ....[208]....
        /*073c*/ 	.word	0x0000e860


	//   ....[209]....
        /*0740*/ 	.word	0x0000e970


	//----- nvinfo : EIATTR_REG_RECONFIG
	.align		4
.L_85:
        /*0744*/ 	.byte	0x01, 0x54
	.zero		2


	//----- nvinfo : EIATTR_SYSCALL_OFFSETS
	.align		4
        /*0748*/ 	.byte	0x04, 0x46
        /*074a*/ 	.short	(.L_87 - .L_86)


	//   ....[0]....
.L_86:
        /*074c*/ 	.word	0x00001000


	//   ....[1]....
        /*0750*/ 	.word	0x00007870


	//   ....[2]....
        /*0754*/ 	.word	0x000079b0


	//   ....[3]....
        /*0758*/ 	.word	0x00007aa0


	//   ....[4]....
        /*075c*/ 	.word	0x000088b0


	//----- nvinfo : EIATTR_MBARRIER_INSTR_OFFSETS
	.align		4
.L_87:
        /*0760*/ 	.byte	0x04, 0x39
        /*0762*/ 	.short	(.L_89 - .L_88)


	//   ....[0]....
.L_88:
        /*0764*/ 	.word	0x00000180
        /*0768*/ 	.word	0x000000ff
        /*076c*/ 	.word	0x00016800
        /*0770*/ 	.short	0x0100
        /*0772*/ 	.byte	0x08
	.zero		1


	//   ....[1]....
        /*0774*/ 	.word	0x00000190
        /*0778*/ 	.word	0x000000ff
        /*077c*/ 	.word	0x00016820
        /*0780*/ 	.short	0x0100
        /*0782*/ 	.byte	0x08
	.zero		1


	//   ....[2]....
        /*0784*/ 	.word	0x00000280
        /*0788*/ 	.word	0x000000ff
        /*078c*/ 	.word	0x00016830
        /*0790*/ 	.short	0x0100
        /*0792*/ 	.byte	0x08
	.zero		1


	//   ....[3]....
        /*0794*/ 	.word	0x00000290
        /*0798*/ 	.word	0x000000ff
        /*079c*/ 	.word	0x00016840
        /*07a0*/ 	.short	0x0100
        /*07a2*/ 	.byte	0x08
	.zero		1


	//   ....[4]....
        /*07a4*/ 	.word	0x000002a0
        /*07a8*/ 	.word	0x000000ff
        /*07ac*/ 	.word	0x00016838
        /*07b0*/ 	.short	0x0100
        /*07b2*/ 	.byte	0x08
	.zero		1


	//   ....[5]....
        /*07b4*/ 	.word	0x000002b0
        /*07b8*/ 	.word	0x000000ff
        /*07bc*/ 	.word	0x00016848
        /*07c0*/ 	.short	0x0100
        /*07c2*/ 	.byte	0x08
	.zero		1


	//   ....[6]....
        /*07c4*/ 	.word	0x000003e0
        /*07c8*/ 	.word	0x000000ff
        /*07cc*/ 	.word	0x00016850
        /*07d0*/ 	.short	0x0100
        /*07d2*/ 	.byte	0x08
	.zero		1


	//   ....[7]....
        /*07d4*/ 	.word	0x000003f0
        /*07d8*/ 	.word	0x000000ff
        /*07dc*/ 	.word	0x00016860
        /*07e0*/ 	.short	0x0100
        /*07e2*/ 	.byte	0x08
	.zero		1


	//   ....[8]....
        /*07e4*/ 	.word	0x00000400
        /*07e8*/ 	.word	0x000000ff
        /*07ec*/ 	.word	0x00016858
        /*07f0*/ 	.short	0x0100
        /*07f2*/ 	.byte	0x08
	.zero		1


	//   ....[9]....
        /*07f4*/ 	.word	0x00000410
        /*07f8*/ 	.word	0x000000ff
        /*07fc*/ 	.word	0x00016868
        /*0800*/ 	.short	0x0100
        /*0802*/ 	.byte	0x08
	.zero		1


	//   ....[10]....
        /*0804*/ 	.word	0x00000500
        /*0808*/ 	.word	0x000000ff
        /*080c*/ 	.word	0x00016870
        /*0810*/ 	.short	0x0100
        /*0812*/ 	.byte	0x06
	.zero		1


	//   ....[11]....
        /*0814*/ 	.word	0x00000510
        /*0818*/ 	.word	0x000000ff
        /*081c*/ 	.word	0x00016880
        /*0820*/ 	.short	0x0100
        /*0822*/ 	.byte	0x06
	.zero		1


	//   ....[12]....
        /*0824*/ 	.word	0x00000520
        /*0828*/ 	.word	0x000000ff
        /*082c*/ 	.word	0x00016878
        /*0830*/ 	.short	0x0100
        /*0832*/ 	.byte	0x06
	.zero		1


	//   ....[13]....
        /*0834*/ 	.word	0x00000530
        /*0838*/ 	.word	0x000000ff
        /*083c*/ 	.word	0x00016888
        /*0840*/ 	.short	0x0100
        /*0842*/ 	.byte	0x06
	.zero		1


	//   ....[14]....
        /*0844*/ 	.word	0x00000660
        /*0848*/ 	.word	0x000000ff
        /*084c*/ 	.word	0x00016890
        /*0850*/ 	.short	0x0100
        /*0852*/ 	.byte	0x08
	.zero		1


	//   ....[15]....
        /*0854*/ 	.word	0x00000670
        /*0858*/ 	.word	0x000000ff
        /*085c*/ 	.word	0x000168a0
        /*0860*/ 	.short	0x0100
        /*0862*/ 	.byte	0x08
	.zero		1


	//   ....[16]....
        /*0864*/ 	.word	0x00000680
        /*0868*/ 	.word	0x000000ff
        /*086c*/ 	.word	0x00016898
        /*0870*/ 	.short	0x0100
        /*0872*/ 	.byte	0x08
	.zero		1


	//   ....[17]....
        /*0874*/ 	.word	0x00000690
        /*0878*/ 	.word	0x000000ff
        /*087c*/ 	.word	0x000168a8
        /*0880*/ 	.short	0x0100
        /*0882*/ 	.byte	0x08
	.zero		1


	//   ....[18]....
        /*0884*/ 	.word	0x000007d0
        /*0888*/ 	.word	0x000000ff
        /*088c*/ 	.word	0x000168b0
        /*0890*/ 	.short	0x0100
        /*0892*/ 	.byte	0x08
	.zero		1


	//   ....[19]....
        /*0894*/ 	.word	0x000007e0
        /*0898*/ 	.word	0x000000ff
        /*089c*/ 	.word	0x000168c0
        /*08a0*/ 	.short	0x0100
        /*08a2*/ 	.byte	0x08
	.zero		1


	//   ....[20]....
        /*08a4*/ 	.word	0x000007f0
        /*08a8*/ 	.word	0x000000ff
        /*08ac*/ 	.word	0x000168b8
        /*08b0*/ 	.short	0x0100
        /*08b2*/ 	.byte	0x08
	.zero		1


	//   ....[21]....
        /*08b4*/ 	.word	0x00000800
        /*08b8*/ 	.word	0x000000ff
        /*08bc*/ 	.word	0x000168c8
        /*08c0*/ 	.short	0x0100
        /*08c2*/ 	.byte	0x08
	.zero		1


	//   ....[22]....
        /*08c4*/ 	.word	0x00001060
        /*08c8*/ 	.word	0x000000ff
        /*08cc*/ 	.word	0x00016800
        /*08d0*/ 	.short	0x010a
        /*08d2*/ 	.byte	0x2c
	.zero		1


	//   ....[23]....
        /*08d4*/ 	.word	0x000010e0
        /*08d8*/ 	.word	0x00000000
        /*08dc*/ 	.word	0x00016830
        /*08e0*/ 	.short	0x010a
        /*08e2*/ 	.byte	0x3f
	.zero		1


	//   ....[24]....
        /*08e4*/ 	.word	0x00001130
        /*08e8*/ 	.word	0x00000000
        /*08ec*/ 	.word	0x00016830
        /*08f0*/ 	.short	0x010a
        /*08f2*/ 	.byte	0x3f
	.zero		1


	//   ....[25]....
        /*08f4*/ 	.word	0x00001cc0
        /*08f8*/ 	.word	0x000000ff
        /*08fc*/ 	.word	0x00000000
        /*0900*/ 	.short	0x0101
        /*0902*/ 	.byte	0x06
	.zero		1


	//   ....[26]....
        /*0904*/ 	.word	0x00003930
        /*0908*/ 	.word	0x000000ff
        /*090c*/ 	.word	0x00016830
        /*0910*/ 	.short	0x010a
        /*0912*/ 	.byte	0x06
	.zero		1


	//   ....[27]....
        /*0914*/ 	.word	0x00003970
        /*0918*/ 	.word	0x000000ff
        /*091c*/ 	.word	0x00016830
        /*0920*/ 	.short	0x010a
        /*0922*/ 	.byte	0x06
	.zero		1


	//   ....[28]....
        /*0924*/ 	.word	0x00003b80
        /*0928*/ 	.word	0x000000ff
        /*092c*/ 	.word	0x00016850
        /*0930*/ 	.short	0x010a
        /*0932*/ 	.byte	0x06
	.zero		1


	//   ....[29]....
        /*0934*/ 	.word	0x00003bc0
        /*0938*/ 	.word	0x000000ff
        /*093c*/ 	.word	0x00016850
        /*0940*/ 	.short	0x010a
        /*0942*/ 	.byte	0x06
	.zero		1


	//   ....[30]....
        /*0944*/ 	.word	0x00004410
        /*0948*/ 	.word	0x000000ff
        /*094c*/ 	.word	0x00000000
        /*0950*/ 	.short	0x0101
        /*0952*/ 	.byte	0x06
	.zero		1


	//   ....[31]....
        /*0954*/ 	.word	0x00005990
        /*0958*/ 	.word	0x000000ff
        /*095c*/ 	.word	0x00000000
        /*0960*/ 	.short	0x0101
        /*0962*/ 	.byte	0x06
	.zero		1


	//   ....[32]....
        /*0964*/ 	.word	0x00005da0
        /*0968*/ 	.word	0x000000ff
        /*096c*/ 	.word	0x00016850
        /*0970*/ 	.short	0x010a
        /*0972*/ 	.byte	0x04
	.zero		1


	//   ....[33]....
        /*0974*/ 	.word	0x00005de0
        /*0978*/ 	.word	0x000000ff
        /*097c*/ 	.word	0x00016850
        /*0980*/ 	.short	0x010a
        /*0982*/ 	.byte	0x04
	.zero		1


	//   ....[34]....
        /*0984*/ 	.word	0x00006500
        /*0988*/ 	.word	0x000000ff
        /*098c*/ 	.word	0x00000000
        /*0990*/ 	.short	0x0101
        /*0992*/ 	.byte	0x04
	.zero		1


	//   ....[35]....
        /*0994*/ 	.word	0x00006fa0
        /*0998*/ 	.word	0x000000ff
        /*099c*/ 	.word	0x00000000
        /*09a0*/ 	.short	0x0101
        /*09a2*/ 	.byte	0x2c
	.zero		1


	//   ....[36]....
        /*09a4*/ 	.word	0x00007f70
        /*09a8*/ 	.word	0x00000000
        /*09ac*/ 	.word	0x00016840
        /*09b0*/ 	.short	0x010a
        /*09b2*/ 	.byte	0x3f
	.zero		1


	//   ....[37]....
        /*09b4*/ 	.word	0x00008690
        /*09b8*/ 	.word	0x00000000
        /*09bc*/ 	.word	0x00016830
        /*09c0*/ 	.short	0x0107
        /*09c2*/ 	.byte	0x3f
	.zero		1


	//   ....[38]....
        /*09c4*/ 	.word	0x00008750
        /*09c8*/ 	.word	0x00000000
        /*09cc*/ 	.word	0x00016830
        /*09d0*/ 	.short	0x0101
        /*09d2*/ 	.byte	0x3f
	.zero		1


	//   ....[39]....
        /*09d4*/ 	.word	0x000094b0
        /*09d8*/ 	.word	0x000000ff
        /*09dc*/ 	.word	0x00016800
        /*09e0*/ 	.short	0x0107
        /*09e2*/ 	.byte	0x26
	.zero		1


	//   ....[40]....
        /*09e4*/ 	.word	0x00009510
        /*09e8*/ 	.word	0x000000ff
        /*09ec*/ 	.word	0x00016800
        /*09f0*/ 	.short	0x0101
        /*09f2*/ 	.byte	0x26
	.zero		1


	//   ....[41]....
        /*09f4*/ 	.word	0x00009530
        /*09f8*/ 	.word	0x000000ff
        /*09fc*/ 	.word	0x00016820
        /*0a00*/ 	.short	0x010a
        /*0a02*/ 	.byte	0x26
	.zero		1


	//   ....[42]....
        /*0a04*/ 	.word	0x000098a0
        /*0a08*/ 	.word	0x00000005
        /*0a0c*/ 	.word	0x00016840
        /*0a10*/ 	.short	0x010a
        /*0a12*/ 	.byte	0x3f
	.zero		1


	//   ....[43]....
        /*0a14*/ 	.word	0x00009d60
        /*0a18*/ 	.word	0x00000005
        /*0a1c*/ 	.word	0x00016830
        /*0a20*/ 	.short	0x0107
        /*0a22*/ 	.byte	0x3f
	.zero		1


	//   ....[44]....
        /*0a24*/ 	.word	0x00009e20
        /*0a28*/ 	.word	0x00000005
        /*0a2c*/ 	.word	0x00016830
        /*0a30*/ 	.short	0x0101
        /*0a32*/ 	.byte	0x3f
	.zero		1


	//   ....[45]....
        /*0a34*/ 	.word	0x00009e80
        /*0a38*/ 	.word	0x00000005
        /*0a3c*/ 	.word	0x00016860
        /*0a40*/ 	.short	0x010a
        /*0a42*/ 	.byte	0x3f
	.zero		1


	//   ....[46]....
        /*0a44*/ 	.word	0x0000a2e0
        /*0a48*/ 	.word	0x00000005
        /*0a4c*/ 	.word	0x00016850
        /*0a50*/ 	.short	0x0107
        /*0a52*/ 	.byte	0x3f
	.zero		1


	//   ....[47]....
        /*0a54*/ 	.word	0x0000a4a0
        /*0a58*/ 	.word	0x00000005
        /*0a5c*/ 	.word	0x00016850
        /*0a60*/ 	.short	0x0101
        /*0a62*/ 	.byte	0x3f
	.zero		1


	//   ....[48]....
        /*0a64*/ 	.word	0x0000a5a0
        /*0a68*/ 	.word	0x00000004
        /*0a6c*/ 	.word	0x00016860
        /*0a70*/ 	.short	0x010a
        /*0a72*/ 	.byte	0x3f
	.zero		1


	//   ....[49]....
        /*0a74*/ 	.word	0x0000a9e0
        /*0a78*/ 	.word	0x00000004
        /*0a7c*/ 	.word	0x00016850
        /*0a80*/ 	.short	0x0107
        /*0a82*/ 	.byte	0x3f
	.zero		1


	//   ....[50]....
        /*0a84*/ 	.word	0x0000aac0
        /*0a88*/ 	.word	0x00000004
        /*0a8c*/ 	.word	0x00016850
        /*0a90*/ 	.short	0x0101
        /*0a92*/ 	.byte	0x3f
	.zero		1


	//   ....[51]....
        /*0a94*/ 	.word	0x0000abf0
        /*0a98*/ 	.word	0x00000007
        /*0a9c*/ 	.word	0x00016820
        /*0aa0*/ 	.short	0x010a
        /*0aa2*/ 	.byte	0x3f
	.zero		1


	//   ....[52]....
        /*0aa4*/ 	.word	0x0000ad70
        /*0aa8*/ 	.word	0x00000005
        /*0aac*/ 	.word	0x00016840
        /*0ab0*/ 	.short	0x010a
        /*0ab2*/ 	.byte	0x3f
	.zero		1


	//   ....[53]....
        /*0ab4*/ 	.word	0x0000ae10
        /*0ab8*/ 	.word	0x00000003
        /*0abc*/ 	.word	0x00016840
        /*0ac0*/ 	.short	0x010a
        /*0ac2*/ 	.byte	0x3f
	.zero		1


	//   ....[54]....
        /*0ac4*/ 	.word	0x0000ae50
        /*0ac8*/ 	.word	0x00000005
        /*0acc*/ 	.word	0x00016860
        /*0ad0*/ 	.short	0x010a
        /*0ad2*/ 	.byte	0x3f
	.zero		1


	//   ....[55]....
        /*0ad4*/ 	.word	0x0000ae90
        /*0ad8*/ 	.word	0x00000003
        /*0adc*/ 	.word	0x00016860
        /*0ae0*/ 	.short	0x010a
        /*0ae2*/ 	.byte	0x3f
	.zero		1


	//   ....[56]....
        /*0ae4*/ 	.word	0x0000af00
        /*0ae8*/ 	.word	0x00000003
        /*0aec*/ 	.word	0x00016800
        /*0af0*/ 	.short	0x010a
        /*0af2*/ 	.byte	0x3f
	.zero		1


	//   ....[57]....
        /*0af4*/ 	.word	0x0000af50
        /*0af8*/ 	.word	0x00000000
        /*0afc*/ 	.word	0x00016830
        /*0b00*/ 	.short	0x010a
        /*0b02*/ 	.byte	0x3f
	.zero		1


	//   ....[58]....
        /*0b04*/ 	.word	0x0000afb0
        /*0b08*/ 	.word	0x00000007
        /*0b0c*/ 	.word	0x00016830
        /*0b10*/ 	.short	0x010a
        /*0b12*/ 	.byte	0x3f
	.zero		1


	//   ....[59]....
        /*0b14*/ 	.word	0x0000b010
        /*0b18*/ 	.word	0x00000007
        /*0b1c*/ 	.word	0x00016850
        /*0b20*/ 	.short	0x010a
        /*0b22*/ 	.byte	0x3f
	.zero		1


	//   ....[60]....
        /*0b24*/ 	.word	0x0000b070
        /*0b28*/ 	.word	0x00000007
        /*0b2c*/ 	.word	0x00016850
        /*0b30*/ 	.short	0x010a
        /*0b32*/ 	.byte	0x3f
	.zero		1


	//   ....[61]....
        /*0b34*/ 	.word	0x0000b190
        /*0b38*/ 	.word	0x00000000
        /*0b3c*/ 	.word	0x00016840
        /*0b40*/ 	.short	0x010a
        /*0b42*/ 	.byte	0x3f
	.zero		1


	//   ....[62]....
        /*0b44*/ 	.word	0x0000cc20
        /*0b48*/ 	.word	0x00000003
        /*0b4c*/ 	.word	0x00016820
        /*0b50*/ 	.short	0x010a
        /*0b52*/ 	.byte	0x3f
	.zero		1


	//   ....[63]....
        /*0b54*/ 	.word	0x0000cc70
        /*0b58*/ 	.word	0x00000005
        /*0b5c*/ 	.word	0x00016840
        /*0b60*/ 	.short	0x010a
        /*0b62*/ 	.byte	0x3f
	.zero		1


	//   ....[64]....
        /*0b64*/ 	.word	0x0000d5b0
        /*0b68*/ 	.word	0x00000005
        /*0b6c*/ 	.word	0x00016860
        /*0b70*/ 	.short	0x010a
        /*0b72*/ 	.byte	0x3f
	.zero		1


	//   ....[65]....
        /*0b74*/ 	.word	0x0000df20
        /*0b78*/ 	.word	0x00000004
        /*0b7c*/ 	.word	0x00016860
        /*0b80*/ 	.short	0x010a
        /*0b82*/ 	.byte	0x3f
	.zero		1


	//   ....[66]....
        /*0b84*/ 	.word	0x0000e890
        /*0b88*/ 	.word	0x00000007
        /*0b8c*/ 	.word	0x00016820
        /*0b90*/ 	.short	0x010a
        /*0b92*/ 	.byte	0x3f
	.zero		1


	//   ....[67]....
        /*0b94*/ 	.word	0x0000ea30
        /*0b98*/ 	.word	0x00000005
        /*0b9c*/ 	.word	0x00016840
        /*0ba0*/ 	.short	0x010a
        /*0ba2*/ 	.byte	0x3f
	.zero		1


	//   ....[68]....
        /*0ba4*/ 	.word	0x0000ea80
        /*0ba8*/ 	.word	0x00000003
        /*0bac*/ 	.word	0x00016840
        /*0bb0*/ 	.short	0x010a
        /*0bb2*/ 	.byte	0x3f
	.zero		1


	//   ....[69]....
        /*0bb4*/ 	.word	0x0000ead0
        /*0bb8*/ 	.word	0x00000005
        /*0bbc*/ 	.word	0x00016860
        /*0bc0*/ 	.short	0x010a
        /*0bc2*/ 	.byte	0x3f
	.zero		1


	//----- nvinfo : EIATTR_NUM_MBARRIERS
	.align		4
.L_89:
        /*0bc4*/ 	.byte	0x03, 0x38
        /*0bc6*/ 	.short	0x0016


	//----- nvinfo : EIATTR_EXIT_INSTR_OFFSETS
	.align		4
        /*0bc8*/ 	.byte	0x04, 0x1c
        /*0bca*/ 	.short	(.L_91 - .L_90)


	//   ....[0]....
.L_90:
        /*0bcc*/ 	.word	0x00000960


	//   ....[1]....
        /*0bd0*/ 	.word	0x00007200


	//   ....[2]....
        /*0bd4*/ 	.word	0x0000aee0


	//----- nvinfo : EIATTR_MAX_THREADS
	.align		4
.L_91:
        /*0bd8*/ 	.byte	0x04, 0x05
        /*0bda*/ 	.short	(.L_93 - .L_92)
.L_92:
        /*0bdc*/ 	.word	0x00000200
        /*0be0*/ 	.word	0x00000001
        /*0be4*/ 	.word	0x00000001


	//----- nvinfo : EIATTR_CRS_STACK_SIZE
	.align		4
.L_93:
        /*0be8*/ 	.byte	0x04, 0x1e
        /*0bea*/ 	.short	(.L_95 - .L_94)
.L_94:
        /*0bec*/ 	.word	0x00000000


	//----- nvinfo : EIATTR_CBANK_PARAM_SIZE
	.align		4
.L_95:
        /*0bf0*/ 	.byte	0x03, 0x19
        /*0bf2*/ 	.short	0x0a70


	//----- nvinfo : EIATTR_PARAM_CBANK
	.align		4
        /*0bf4*/ 	.byte	0x04, 0x0a
        /*0bf6*/ 	.short	(.L_97 - .L_96)
	.align		4
.L_96:
        /*0bf8*/ 	.word	index@(.nv.constant0._ZN7cutlass13device_kernelIN5flash11enable_sm90INS1_16FlashAttnFwdSm90INS1_25CollectiveMainloopFwdSm90ILi2EN4cute5tupleIJNS5_1CILi1EEES8_S8_EEENS6_IJNS7_ILi192EEENS7_ILi128EEENS7_ILi64EEEEEELi64ENS_6half_tEfNS_4arch4Sm90ELb0ELb0ELb1ELb0ELb1ELb0ELb0ELb1ELb1ELb1ELb0ELb0EEENS1_21CollectiveEpilogueFwdINS6_IJSA_SC_SB_EEES9_SE_SG_Li384ELb0ELb1ELb0ELb0EEENS1_29StaticPersistentTileSchedulerILb0EEEEEEEEEvNT_6ParamsE)
        /*0bfc*/ 	.short	0x0210
        /*0bfe*/ 	.short	0x0a70


	//----- nvinfo : EIATTR_SW_WAR
	.align		4
.L_97:
        /*0c00*/ 	.byte	0x04, 0x36
        /*0c02*/ 	.short	(.L_99 - .L_98)
.L_98:
        /*0c04*/ 	.word	0x00000008
.L_99:


//--------------------- .nv.info._ZN7cutlass13device_kernelIN5flash11enable_sm90INS1_16FlashAttnFwdSm90INS1_25CollectiveMainloopFwdSm90ILi2EN4cute5tupleIJNS5_1CILi1EEES8_S8_EEENS6_IJNS7_ILi192EEENS7_ILi128EEENS7_ILi64EEEEEELi64ENS_6half_tEfNS_4arch4Sm90ELb0ELb0ELb1ELb1ELb1ELb0ELb0ELb1ELb1ELb1ELb0ELb0EEENS1_21CollectiveEpilogueFwdINS6_IJSA_SC_SB_EEES9_SE_SG_Li384ELb1ELb1ELb0ELb0EEENS1_36VarlenDynamicPersistentTileSchedulerILi192ELi128ELi384ELi128ELb0ELb1ELb1ELb0ELb1ELb1EEEEEEEEEvNT_6ParamsE --------------------------
	.section	.nv.info._ZN7cutlass13device_kernelIN5flash11enable_sm90INS1_16FlashAttnFwdSm90INS1_25CollectiveMainloopFwdSm90ILi2EN4cute5tupleIJNS5_1CILi1EEES8_S8_EEENS6_IJNS7_ILi192EEENS7_ILi128EEENS7_ILi64EEEEEELi64ENS_6half_tEfNS_4arch4Sm90ELb0ELb0ELb1ELb1ELb1ELb0ELb0ELb1ELb1ELb1ELb0ELb0EEENS1_21CollectiveEpilogueFwdINS6_IJSA_SC_SB_EEES9_SE_SG_Li384ELb1ELb1ELb0ELb0EEENS1_36VarlenDynamicPersistentTileSchedulerILi192ELi128ELi384ELi128ELb0ELb1ELb1ELb0ELb1ELb1EEEEEEEEEvNT_6ParamsE,"",@"SHT_CUDA_INFO"
	.sectionflags	@""
	.align	4


	//----- nvinfo : EIATTR_CUDA_API_VERSION
	.align		4
        /*0000*/ 	.byte	0x04, 0x37
        /*0002*/ 	.short	(.L_101 - .L_100)
.L_100:
        /*0004*/ 	.word	0x00000082


	//----- nvinfo : EIATTR_KPARAM_INFO
	.align		4
.L_101:
        /*0008*/ 	.byte	0x04, 0x17
        /*000a*/ 	.short	(.L_103 - .L_102)
.L_102:
        /*000c*/ 	.word	0x00000000
        /*0010*/ 	.short	0x0000
        /*0012*/ 	.short	0x0070
        /*0014*/ 	.byte	0x00, 0xf0, 0x01, 0x2a


	//----- nvinfo : EIATTR_SPARSE_MMA_MASK
	.align		4
.L_103:
        /*0018*/ 	.byte	0x03, 0x50
        /*001a*/ 	.short	0x0000


	//----- nvinfo : EIATTR_MAXREG_COUNT
	.align		4
        /*001c*/ 	.byte	0x03, 0x1b
        /*001e*/ 	.short	0x0080


	//----- nvinfo : EIATTR_NUM_BARRIERS
	.align		4
        /*0020*/ 	.byte	0x02, 0x4c
        /*0022*/ 	.byte	0x10
	.zero		1


	//----- nvinfo : EIATTR_EXTERNS
	.align		4
        /*0024*/ 	.byte	0x04, 0x0f
        /*0026*/ 	.short	(.L_105 - .L_104)


	//   ....[0]....
	.align		4
.L_104:
        /*0028*/ 	.word	index@(__assertfail)


	//----- nvinfo : EIATTR_ANNOTATIONS
	.align		4
.L_105:
        /*002c*/ 	.byte	0x04, 0x55
        /*002e*/ 	.short	(.L_107 - .L_106)


	//   ....[0]....
.L_106:
        /*0030*/ 	.word	0x00000001
        /*0034*/ 	.byte	0xe0, 0x83, 0x00, 0x00, 0x01, 0x00, 0x00, 0x00, 0x50, 0x84, 0x00, 0x00, 0x01, 0x00, 0x00, 0x00
        /* <DEDUP_REMOVED lines=26> */
        /*01e4*/ 	.byte	0x70, 0xd7, 0x00, 0x00


	//----- nvinfo : EIATTR_MERCURY_ISA_VERSION
	.align		4
.L_107:
        /*01e8*/ 	.byte	0x03, 0x5f
        /*01ea*/ 	.short	0x0101


	//----- nvinfo : EIATTR_UNUSED_LOAD_BYTE_OFFSET
	.align		4
        /*01ec*/ 	.byte	0x04, 0x44
        /*01ee*/ 	.short	(.L_109 - .L_108)


	//   ....[0]....
.L_108:
        /*01f0*/ 	.word	0x00000970
        /*01f4*/ 	.word	0x0000fff0


	//   ....[1]....
        /*01f8*/ 	.word	0x00006aa0
        /*01fc*/ 	.word	0x0000fff0


	//----- nvinfo : EIATTR_INT_WARP_WIDE_INSTR_OFFSETS
	.align		4
.L_109:
        /*0200*/ 	.byte	0x04, 0x31
        /*0202*/ 	.short	(.L_111 - .L_110)


	//   ....[0]....
.L_110:
        /*0204*/ 	.word	0x000000c0


	//   ....[1]....
        /*0208*/ 	.word	0x000000d0


	//   ....[2]....
        /*020c*/ 	.word	0x00000170


	//   ....[3]....
        /*0210*/ 	.word	0x00009400


	//   ....[4]....
        /*0214*/ 	.word	0x00009490


	//   ....[5]....
        /*0218*/ 	.word	0x0000c680


	//   ....[6]....
        /*021c*/ 	.word	0x0000c710


	//----- nvinfo : EIATTR_COOP_GROUP_MASK_REGIDS
	.align		4
.L_111:
        /*0220*/ 	.byte	0x04, 0x29
        /*0222*/ 	.short	(.L_113 - .L_112)


	//   ....[0]....
.L_112:
        /*0224*/ 	.word	0xffffffff


	//   ....[1]....
        /*0228*/ 	.word	0xffffffff


	//   ....[2]....
        /*022c*/ 	.word	0xffffffff


	//   ....[3]....
        /*0230*/ 	.word	0xffffffff


	//   ....[4]....
        /*0234*/ 	.word	0xffffffff


	//   ....[5]....
        /*0238*/ 	.word	0xffffffff


	//   ....[6]....
        /*023c*/ 	.word	0xffffffff


	//   ....[7]....
        /*0240*/ 	.word	0xffffffff


	//   ....[8]....
        /*0244*/ 	.word	0xffffffff


	//   ....[9]....
        /*0248*/ 	.word	0xffffffff


	//   ....[10]....
        /*024c*/ 	.word	0xffffffff


	//   ....[11]....
        /*0250*/ 	.word	0xffffffff


	//   ....[12]....
        /*0254*/ 	.word	0xffffffff


	//   ....[13]....
        /*0258*/ 	.word	0xffffffff


	//   ....[14]....
        /*025c*/ 	.word	0xffffffff


	//   ....[15]....
        /*0260*/ 	.word	0xffffffff


	//   ....[16]....
        /*0264*/ 	.word	0xffffffff


	//   ....[17]....
        /*0268*/ 	.word	0xffffffff


	//   ....[18]....
        /*026c*/ 	.word	0xffffffff


	//   ....[19]....
        /*0270*/ 	.word	0xffffffff


	//   ....[20]....
        /*0274*/ 	.word	0xffffffff


	//   ....[21]....
        /*0278*/ 	.word	0xffffffff


	//   ....[22]....
        /*027c*/ 	.word	0xffffffff


	//   ....[23]....
        /*0280*/ 	.word	0xffffffff


	//   ....[24]....
        /*0284*/ 	.word	0xffffffff


	//   ....[25]....
        /*0288*/ 	.word	0xffffffff


	//   ....[26]....
        /*028c*/ 	.word	0xffffffff


	//   ....[27]....
        /*0290*/ 	.word	0xffffffff


	//   ....[28]....
        /*0294*/ 	.word	0xffffffff


	//   ....[29]....
        /*0298*/ 	.word	0xffffffff


	//   ....[30]....
        /*029c*/ 	.word	0xffffffff


	//   ....[31]....
        /*02a0*/ 	.word	0xffffffff


	//   ....[32]....
        /*02a4*/ 	.word	0xffffffff


	//   ....[33]....
        /*02a8*/ 	.word	0xffffffff


	//   ....[34]....
        /*02ac*/ 	.word	0xffffffff


	//   ....[35]....
        /*02b0*/ 	.word	0xffffffff


	//   ....[36]....
        /*02b4*/ 	.word	0xffffffff


	//   ....[37]....
        /*02b8*/ 	.word	0xffffffff


	//   ....[38]....
        /*02bc*/ 	.word	0xffffffff


	//   ....[39]....
        /*02c0*/ 	.word	0xffffffff


	//   ....[40]....
        /*02c4*/ 	.word	0xffffffff


	//   ....[41]....
        /*02c8*/ 	.word	0xffffffff


	//   ....[42]....
        /*02cc*/ 	.word	0xffffffff


	//   ....[43]....
        /*02d0*/ 	.word	0xffffffff


	//   ....[44]....
        /*02d4*/ 	.word	0xffffffff


	//   ....[45]....
        /*02d8*/ 	.word	0xffffffff


	//   ....[46]....
        /*02dc*/ 	.word	0xffffffff


	//   ....[47]....
        /*02e0*/ 	.word	0xffffffff


	//   ....[48]....
        /*02e4*/ 	.word	0xffffffff


	//   ....[49]....
        /*02e8*/ 	.word	0xffffffff


	//   ....[50]....
        /*02ec*/ 	.word	0xffffffff


	//   ....[51]....
        /*02f0*/ 	.word	0xffffffff


	//   ....[52]....
        /*02f4*/ 	.word	0xffffffff


	//   ....[53]....
        /*02f8*/ 	.word	0xffffffff


	//   ....[54]....
        /*02fc*/ 	.word	0xffffffff


	//   ....[55]....
        /*0300*/ 	.word	0xffffffff


	//   ....[56]....
        /*0304*/ 	.word	0xffffffff


	//   ....[57]....
        /*0308*/ 	.word	0xffffffff


	//   ....[58]....
        /*030c*/ 	.word	0xffffffff


	//   ....[59]....
        /*0310*/ 	.word	0xffffffff


	//   ....[60]....
        /*0314*/ 	.word	0xffffffff


	//   ....[61]....
        /*0318*/ 	.word	0xffffffff


	//   ....[62]....
        /*031c*/ 	.word	0xffffffff


	//   ....[63]....
        /*0320*/ 	.word	0xffffffff


	//   ....[64]....
        /*0324*/ 	.word	0xffffffff


	//   ....[65]....
        /*0328*/ 	.word	0xffffffff


	//   ....[66]....
        /*032c*/ 	.word	0xffffffff


	//   ....[67]....
        /*0330*/ 	.word	0xffffffff


	//   ....[68]....
        /*0334*/ 	.word	0xffffffff


	//   ....[69]....
        /*0338*/ 	.word	0xffffffff


	//   ....[70]....
        /*033c*/ 	.word	0xffffffff


	//   ....[71]....
        /*0340*/ 	.word	0xffffffff


	//   ....[72]....
        /*0344*/ 	.word	0xffffffff


	//   ....[73]....
        /*0348*/ 	.word	0xffffffff


	//   ....[74]....
        /*034c*/ 	.word	0xffffffff


	//   ....[75]....
        /*0350*/ 	.word	0xffffffff


	//   ....[76]....
        /*0354*/ 	.word	0xffffffff


	//   ....[77]....
        /*0358*/ 	.word	0xffffffff


	//   ....[78]....
        /*035c*/ 	.word	0xffffffff


	//   ....[79]....
        /*0360*/ 	.word	0xffffffff


	//   ....[80]....
        /*0364*/ 	.word	0xffffffff


	//   ....[81]....
        /*0368*/ 	.word	0xffffffff


	//   ....[82]....
        /*036c*/ 	.word	0xffffffff


	//   ....[83]....
        /*0370*/ 	.word	0xffffffff


	//   ....[84]....
        /*0374*/ 	.word	0xffffffff


	//   ....[85]....
        /*0378*/ 	.word	0xffffffff


	//   ....[86]....
        /*037c*/ 	.word	0xffffffff


	//   ....[87]....
        /*0380*/ 	.word	0xffffffff


	//   ....[88]....
        /*0384*/ 	.word	0xffffffff


	//   ....[89]....
        /*0388*/ 	.word	0xffffffff


	//   ....[90]....
        /*038c*/ 	.word	0xffffffff


	//   ....[91]....
        /*0390*/ 	.word	0xffffffff


	//   ....[92]....
        /*0394*/ 	.word	0xffffffff


	//   ....[93]....
        /*0398*/ 	.word	0xffffffff


	//   ....[94]....
        /*039c*/ 	.word	0xffffffff


	//   ....[95]....
        /*03a0*/ 	.word	0xffffffff


	//   ....[96]....
        /*03a4*/ 	.word	0xffffffff


	//   ....[97]....
        /*03a8*/ 	.word	0xffffffff


	//   ....[98]....
        /*03ac*/ 	.word	0xffffffff


	//   ....[99]....
        /*03b0*/ 	.word	0xffffffff


	//   ....[100]....
        /*03b4*/ 	.word	0xffffffff


	//   ....[101]....
        /*03b8*/ 	.word	0xffffffff


	//   ....[102]....
        /*03bc*/ 	.word	0xffffffff


	//   ....[103]....
        /*03c0*/ 	.word	0xffffffff


	//   ....[104]....
        /*03c4*/ 	.word	0xffffffff


	//   ....[105]....
        /*03c8*/ 	.word	0xffffffff


	//   ....[106]....
        /*03cc*/ 	.word	0xffffffff


	//   ....[107]....
        /*03d0*/ 	.word	0xffffffff


	//   ....[108]....
        /*03d4*/ 	.word	0xffffffff


	//   ....[109]....
        /*03d8*/ 	.word	0xffffffff


	//   ....[110]....
        /*03dc*/ 	.word	0xffffffff


	//   ....[111]....
        /*03e0*/ 	.word	0xffffffff


	//   ....[112]....
        /*03e4*/ 	.word	0xffffffff


	//   ....[113]....
        /*03e8*/ 	.word	0xffffffff


	//   ....[114]....
        /*03ec*/ 	.word	0xffffffff


	//   ....[115]....
        /*03f0*/ 	.word	0xffffffff


	//   ....[116]....
        /*03f4*/ 	.word	0xffffffff


	//   ....[117]....
        /*03f8*/ 	.word	0xffffffff


	//   ....[118]....
        /*03fc*/ 	.word	0xffffffff


	//   ....[119]....
        /*0400*/ 	.word	0xffffffff


	//   ....[120]....
        /*0404*/ 	.word	0xffffffff


	//   ....[121]....
        /*0408*/ 	.word	0xffffffff


	//   ....[122]....
        /*040c*/ 	.word	0xffffffff


	//   ....[123]....
        /*0410*/ 	.word	0xffffffff


	//   ....[124]....
        /*0414*/ 	.word	0xffffffff


	//   ....[125]....
        /*0418*/ 	.word	0xffffffff


	//   ....[126]....
        /*041c*/ 	.word	0xffffffff


	//   ....[127]....
        /*0420*/ 	.word	0xffffffff


	//   ....[128]....
        /*0424*/ 	.word	0xffffffff


	//   ....[129]....
        /*0428*/ 	.word	0xffffffff


	//   ....[130]....
        /*042c*/ 	.word	0xffffffff


	//   ....[131]....
        /*0430*/ 	.word	0xffffffff


	//   ....[132]....
        /*0434*/ 	.word	0xffffffff


	//   ....[133]....
        /*0438*/ 	.word	0xffffffff


	//   ....[134]....
        /*043c*/ 	.word	0xffffffff


	//   ....[135]....
        /*0440*/ 	.word	0xffffffff


	//   ....[136]....
        /*0444*/ 	.word	0xffffffff


	//   ....[137]....
        /*0448*/ 	.word	0xffffffff


	//   ....[138]....
        /*044c*/ 	.word	0xffffffff


	//   ....[139]....
        /*0450*/ 	.word	0xffffffff


	//   ....[140]....
        /*0454*/ 	.word	0xffffffff


	//   ....[141]....
        /*0458*/ 	.word	0xffffffff


	//   ....[142]....
        /*045c*/ 	.word	0xffffffff


	//   ....[143]....
        /*0460*/ 	.word	0xffffffff


	//   ....[144]....
        /*0464*/ 	.word	0xffffffff


	//   ....[145]....
        /*0468*/ 	.word	0xffffffff


	//   ....[146]....
        /*046c*/ 	.word	0xffffffff


	//   ....[147]....
        /*0470*/ 	.word	0xffffffff


	//   ....[148]....
        /*0474*/ 	.word	0xffffffff


	//   ....[149]....
        /*0478*/ 	.word	0xffffffff


	//   ....[150]....
        /*047c*/ 	.word	0xffffffff


	//   ....[151]....
        /*0480*/ 	.word	0xffffffff


	//   ....[152]....
        /*0484*/ 	.word	0xffffffff


	//   ....[153]....
        /*0488*/ 	.word	0xffffffff


	//   ....[154]....
        /*048c*/ 	.word	0xffffffff


	//   ....[155]....
        /*0490*/ 	.word	0xffffffff


	//   ....[156]....
        /*0494*/ 	.word	0xffffffff


	//   ....[157]....
        /*0498*/ 	.word	0xffffffff


	//   ....[158]....
        /*049c*/ 	.word	0xffffffff


	//   ....[159]....
        /*04a0*/ 	.word	0xffffffff


	//   ....[160]....
        /*04a4*/ 	.word	0xffffffff


	//   ....[161]....
        /*04a8*/ 	.word	0x0500000f


	//   ....[162]....
        /*04ac*/ 	.word	0x0500000f


	//   ....[163]....
        /*04b0*/ 	.word	0x0500000f


	//   ....[164]....
        /*04b4*/ 	.word	0x0500000f


	//   ....[165]....
        /*04b8*/ 	.word	0x0500000f


	//   ....[166]....
        /*04bc*/ 	.word	0x0500000f


	//   ....[167]....
        /*04c0*/ 	.word	0x0500000f


	//   ....[168]....
        /*04c4*/ 	.word	0x0500000f


	//   ....[169]....
        /*04c8*/ 	.word	0x0500000f


	//   ....[170]....
        /*04cc*/ 	.word	0x0500000f


	//   ....[171]....
        /*04d0*/ 	.word	0x0500000f


	//   ....[172]....
        /*04d4*/ 	.word	0x0500000f


	//   ....[173]....
        /*04d8*/ 	.word	0x0500000f


	//   ....[174]....
        /*04dc*/ 	.word	0x0500000f


	//   ....[175]....
        /*04e0*/ 	.word	0x0500000f


	//   ....[176]....
        /*04e4*/ 	.word	0x0500000f


	//   ....[177]....
        /*04e8*/ 	.word	0x0500000f


	//   ....[178]....
        /*04ec*/ 	.word	0x0500000f


	//   ....[179]....
        /*04f0*/ 	.word	0x0500000f


	//   ....[180]....
        /*04f4*/ 	.word	0x0500000f


	//   ....[181]....
        /*04f8*/ 	.word	0x0500000f


	//   ....[182]....
        /*04fc*/ 	.word	0x0500000f


	//   ....[183]....
        /*0500*/ 	.word	0x0500000f


	//   ....[184]....
        /*0504*/ 	.word	0x0500000f


	//   ....[185]....
        /*0508*/ 	.word	0x0500000f


	//   ....[186]....
        /*050c*/ 	.word	0x0500000f


	//   ....[187]....
        /*0510*/ 	.word	0x0500000f


	//   ....[188]....
        /*0514*/ 	.word	0x0500000f


	//   ....[189]....
        /*0518*/ 	.word	0x0500000f


	//   ....[190]....
        /*051c*/ 	.word	0x0500000f


	//   ....[191]....
        /*0520*/ 	.word	0x0500000f


	//   ....[192]....
        /*0524*/ 	.word	0x0500000f


	//   ....[193]....
        /*0528*/ 	.word	0x0500000f


	//   ....[194]....
        /*052c*/ 	.word	0x0500000f


	//   ....[195]....
        /*0530*/ 	.word	0x0500000f


	//   ....[196]....
        /*0534*/ 	.word	0x0500000f


	//   ....[197]....
        /*0538*/ 	.word	0x0500000f


	//   ....[198]....
        /*053c*/ 	.word	0x0500000f


	//   ....[199]....
        /*0540*/ 	.word	0x0500000f


	//   ....[200]....
        /*0544*/ 	.word	0x0500000f


	//   ....[201]....
        /*0548*/ 	.word	0x0500000f


	//   ....[202]....
        /*054c*/ 	.word	0x0500000f


	//   ....[203]....
        /*0550*/ 	.word	0x0500000f


	//   ....[204]....
        /*0554*/ 	.word	0x0500000f


	//   ....[205]....
        /*0558*/ 	.word	0x0500000f


	//   ....[206]....
        /*055c*/ 	.word	0x0500000f


	//   ....[207]....
        /*0560*/ 	.word	0x0500000f


	//   ....[208]....
        /*0564*/ 	.word	0x0500000f


	//   ....[209]....
        /*0568*/ 	.word	0x0500000f


	//   ....[210]....
        /*056c*/ 	.word	0x0500000f


	//   ....[211]....
        /*0570*/ 	.word	0x0500000f


	//   ....[212]....
        /*0574*/ 	.word	0x0500000f


	//   ....[213]....
        /*0578*/ 	.word	0x0500000f


	//   ....[214]....
        /*057c*/ 	.word	0x0500000f


	//   ....[215]....
        /*0580*/ 	.word	0x0500000f


	//   ....[216]....
        /*0584*/ 	.word	0x0500000f


	//   ....[217]....
        /*0588*/ 	.word	0x0500000f


	//   ....[218]....
        /*058c*/ 	.word	0x0500000f


	//   ....[219]....
        /*0590*/ 	.word	0x0500000f


	//   ....[220]....
        /*0594*/ 	.word	0x0500000f


	//   ....[221]....
        /*0598*/ 	.word	0x0500000f


	//   ....[222]....
        /*059c*/ 	.word	0x0500000f


	//   ....[223]....
        /*05a0*/ 	.word	0x0500000f


	//   ....[224]....
        /*05a4*/ 	.word	0x0500000f


	//   ....[225]....
        /*05a8*/ 	.word	0x0500000f


	//   ....[226]....
        /*05ac*/ 	.word	0x0500000f


	//   ....[227]....
        /*05b0*/ 	.word	0x0500000f


	//   ....[228]....
        /*05b4*/ 	.word	0x0500000f


	//   ....[229]....
        /*05b8*/ 	.word	0x0500000f


	//   ....[230]....
        /*05bc*/ 	.word	0x0500000f


	//   ....[231]....
        /*05c0*/ 	.word	0x0500000f


	//   ....[232]....
        /*05c4*/ 	.word	0x0500000f


	//   ....[233]....
        /*05c8*/ 	.word	0x0500000f


	//   ....[234]....
        /*05cc*/ 	.word	0x0500000f


	//   ....[235]....
        /*05d0*/ 	.word	0x0500000f


	//   ....[236]....
        /*05d4*/ 	.word	0x0500000f


	//   ....[237]....
        /*05d8*/ 	.word	0x0500000f


	//   ....[238]....
        /*05dc*/ 	.word	0x0500000f


	//   ....[239]....
        /*05e0*/ 	.word	0x0500000f


	//   ....[240]....
        /*05e4*/ 	.word	0x0500000f


	//   ....[241]....
        /*05e8*/ 	.word	0x0500000f


	//   ....[242]....
        /*05ec*/ 	.word	0x0500000f


	//   ....[243]....
        /*05f0*/ 	.word	0x0500000f


	//   ....[244]....
        /*05f4*/ 	.word	0x0500000f


	//   ....[245]....
        /*05f8*/ 	.word	0x0500000f


	//   ....[246]....
        /*05fc*/ 	.word	0x0500000f


	//   ....[247]....
        /*0600*/ 	.word	0x0500000f


	//   ....[248]....
        /*0604*/ 	.word	0x0500000f


	//   ....[249]....
        /*0608*/ 	.word	0x0500000f


	//   ....[250]....
        /*060c*/ 	.word	0x0500000f


	//   ....[251]....
        /*0610*/ 	.word	0x0500000f


	//   ....[252]....
        /*0614*/ 	.word	0x0500000f


	//   ....[253]....
        /*0618*/ 	.word	0x0500000f


	//   ....[254]....
        /*061c*/ 	.word	0x0500000f


	//   ....[255]....
        /*0620*/ 	.word	0x0500000f


	//   ....[0]....
        /*0624*/ 	.word	0x0500000f


	//   ....[1]....
        /*0628*/ 	.word	0x0500000f


	//   ....[2]....
        /*062c*/ 	.word	0x0500000f


	//   ....[3]....
        /*0630*/ 	.word	0x0500000f


	//   ....[4]....
        /*0634*/ 	.word	0x0500000f


	//   ....[5]....
        /*0638*/ 	.word	0x0500000f


	//   ....[6]....
        /*063c*/ 	.word	0x0500000f


	//   ....[7]....
        /*0640*/ 	.word	0x0500000f


	//   ....[8]....
        /*0644*/ 	.word	0x0500000f


	//   ....[9]....
        /*0648*/ 	.word	0x0500000f


	//   ....[10]....
        /*064c*/ 	.word	0x0500000f


	//   ....[11]....
        /*0650*/ 	.word	0x0500000f


	//----- nvinfo : EIATTR_COOP_GROUP_INSTR_OFFSETS
	.align		4
.L_113:
        /*0654*/ 	.byte	0x04, 0x28
        /*0656*/ 	.short	(.L_115 - .L_114)


	//   ....[0]....
.L_114:
        /*0658*/ 	.word	0x00000080


	//   ....[1]....
        /*065c*/ 	.word	0x00000090


	//   ....[2]....
        /*0660*/ 	.word	0x000002d0


	//   ....[3]....
        /*0664*/ 	.word	0x00000430


	//   ....[4]....
        /*0668*/ 	.word	0x00000550


	//   ....[5]....
        /*066c*/ 	.word	0x000006b0


	//   ....[6]....
        /*0670*/ 	.word	0x00001210


	//   ....[7]....
        /*0674*/ 	.word	0x00002a50


	//   ....[8]....
        /*0678*/ 	.word	0x00002aa0


	//   ....[9]....
        /*067c*/ 	.word	0x00002cf0


	//   ....[10]....
        /*0680*/ 	.word	0x00002e90


	//   ....[11]....
        /*0684*/ 	.word	0x00004fe0


	//   ....[12]....
        /*0688*/ 	.word	0x00005020


	//   ....[13]....
        /*068c*/ 	.word	0x00005040


	//   ....[14]....
        /*0690*/ 	.word	0x00005060


	//   ....[15]....
        /*0694*/ 	.word	0x00006310


	//   ....[16]....
        /*0698*/ 	.word	0x00006350


	//   ....[17]....
        /*069c*/ 	.word	0x00006410


	//   ....[18]....
        /*06a0*/ 	.word	0x00006420


	//   ....[19]....
        /*06a4*/ 	.word	0x00007240


	//   ....[20]....
        /*06a8*/ 	.word	0x00007280


	//   ....[21]....
        /*06ac*/ 	.word	0x000072c0


	//   ....[22]....
        /*06b0*/ 	.word	0x000072f0


	//   ....[23]....
        /*06b4*/ 	.word	0x000077d0


	//   ....[24]....
        /*06b8*/ 	.word	0x00007800


	//   ....[25]....
        /*06bc*/ 	.word	0x00007830


	//   ....[26]....
        /*06c0*/ 	.word	0x00007860


	//   ....[27]....
        /*06c4*/ 	.word	0x00007880


	//   ....[28]....
        /*06c8*/ 	.word	0x000078a0


	//   ....[29]....
        /*06cc*/ 	.word	0x000078d0


	//   ....[30]....
        /*06d0*/ 	.word	0x00007900


	//   ....[31]....
        /*06d4*/ 	.word	0x000081a0


	//   ....[32]....
        /*06d8*/ 	.word	0x000081d0


	//   ....[33]....
        /*06dc*/ 	.word	0x00008210


	//   ....[34]....
        /*06e0*/ 	.word	0x00008240


	//   ....[35]....
        /*06e4*/ 	.word	0x00008270


	//   ....[36]....
        /*06e8*/ 	.word	0x00008280


	//   ....[37]....
        /*06ec*/ 	.word	0x00008290


	//   ....[38]....
        /*06f0*/ 	.word	0x000082b0


	//   ....[39]....
        /*06f4*/ 	.word	0x00008400


	//   ....[40]....
        /*06f8*/ 	.word	0x000085f0


	//   ....[41]....
        /*06fc*/ 	.word	0x00008620


	//   ....[42]....
        /*0700*/ 	.word	0x00008650


	//   ....[43]....
        /*0704*/ 	.word	0x00008680


	//   ....[44]....
        /*0708*/ 	.word	0x000086b0


	//   ....[45]....
        /*070c*/ 	.word	0x000086e0


	//   ....[46]....
        /*0710*/ 	.word	0x00008830


	//   ....[47]....
        /*0714*/ 	.word	0x00008860


	//   ....[48]....
        /*0718*/ 	.word	0x00008890


	//   ....[49]....
        /*071c*/ 	.word	0x000088c0


	//   ....[50]....
        /*0720*/ 	.word	0x000088f0


	//   ....[51]....
        /*0724*/ 	.word	0x00008920


	//   ....[52]....
        /*0728*/ 	.word	0x000089b0


	//   ....[53]....
        /*072c*/ 	.word	0x000089e0


	//   ....[54]....
        /*0730*/ 	.word	0x00008a60


	//   ....[55]....
        /*0734*/ 	.word	0x0000a010


	//   ....[56]....
        /*0738*/ 	.word	0x0000a030


	//   ....[57]....
        /*073c*/ 	.word	0x0000a0c0


	//   ....[58]....
        /*0740*/ 	.word	0x0000a0e0


	//   ....[59]....
        /*0744*/ 	.word	0x0000a160


	//   ....[60]....
        /*0748*/ 	.word	0x0000a180


	//   ....[61]....
        /*074c*/ 	.word	0x0000a200


	//   ....[62]....
        /*0750*/ 	.word	0x0000a220


	//   ....[63]....
        /*0754*/ 	.word	0x0000a2a0


	//   ....[64]....
        /*0758*/ 	.word	0x0000a2c0


	//   ....[65]....
        /*075c*/ 	.word	0x0000a340


	//   ....[66]....
        /*0760*/ 	.word	0x0000a360


	//   ....[67]....
        /*0764*/ 	.word	0x0000a3e0


	//   ....[68]....
        /*0768*/ 	.word	0x0000a400


	//   ....[69]....
        /*076c*/ 	.word	0x0000a410


	//   ....[70]....
        /*0770*/ 	.word	0x0000a420


	//   ....[71]....
        /*0774*/ 	.word	0x0000ad20


	//   ....[72]....
        /*0778*/ 	.word	0x0000ad50


	//   ....[73]....
        /*077c*/ 	.word	0x0000adf0


	//   ....[74]....
        /*0780*/ 	.word	0x0000ae10


	//   ....[75]....
        /*0784*/ 	.word	0x0000ae90


	//   ....[76]....
        /*0788*/ 	.word	0x0000aeb0


	//   ....[77]....
        /*078c*/ 	.word	0x0000af30


	//   ....[78]....
        /*0790*/ 	.word	0x0000af50


	//   ....[79]....
        /*0794*/ 	.word	0x0000afd0


	//   ....[80]....
        /*0798*/ 	.word	0x0000aff0


	//   ....[81]....
        /*079c*/ 	.word	0x0000b070


	//   ....[82]....
        /*07a0*/ 	.word	0x0000b090


	//   ....[83]....
        /*07a4*/ 	.word	0x0000b110


	//   ....[84]....
        /*07a8*/ 	.word	0x0000b130


	//   ....[85]....
        /*07ac*/ 	.word	0x0000b140


	//   ....[86]....
        /*07b0*/ 	.word	0x0000b1b0


	//   ....[87]....
        /*07b4*/ 	.word	0x0000b200


	//   ....[88]....
        /*07b8*/ 	.word	0x0000b230


	//   ....[89]....
        /*07bc*/ 	.word	0x0000b2c0


	//   ....[90]....
        /*07c0*/ 	.word	0x0000b2d0


	//   ....[91]....
        /*07c4*/ 	.word	0x0000b340


	//   ....[92]....
        /*07c8*/ 	.word	0x0000b350


	//   ....[93]....
        /*07cc*/ 	.word	0x0000b390


	//   ....[94]....
        /*07d0*/ 	.word	0x0000b3b0


	//   ....[95]....
        /*07d4*/ 	.word	0x0000bb30


	//   ....[96]....
        /*07d8*/ 	.word	0x0000bb60


	//   ....[97]....
        /*07dc*/ 	.word	0x0000bbb0


	//   ....[98]....
        /*07e0*/ 	.word	0x0000bbc0


	//   ....[99]....
        /*07e4*/ 	.word	0x0000bc00


	//   ....[100]....
        /*07e8*/ 	.word	0x0000bc10


	//   ....[101]....
        /*07ec*/ 	.word	0x0000bc50


	//   ....[102]....
        /*07f0*/ 	.word	0x0000bc60


	//   ....[103]....
        /*07f4*/ 	.word	0x0000bca0


	//   ....[104]....
        /*07f8*/ 	.word	0x0000bcb0


	//   ....[105]....
        /*07fc*/ 	.word	0x0000bcf0


	//   ....[106]....
        /*0800*/ 	.word	0x0000bd00


	//   ....[107]....
        /*0804*/ 	.word	0x0000bd40


	//   ....[108]....
        /*0808*/ 	.word	0x0000bd50


	//   ....[109]....
        /*080c*/ 	.word	0x0000bd60


	//   ....[110]....
        /*0810*/ 	.word	0x0000bda0


	//   ....[111]....
        /*0814*/ 	.word	0x0000c050


	//   ....[112]....
        /*0818*/ 	.word	0x0000c080


	//   ....[113]....
        /*081c*/ 	.word	0x0000c0e0


	//   ....[114]....
        /*0820*/ 	.word	0x0000c0f0


	//   ....[115]....
        /*0824*/ 	.word	0x0000c140


	//   ....[116]....
        /*0828*/ 	.word	0x0000c150


	//   ....[117]....
        /*082c*/ 	.word	0x0000c1a0


	//   ....[118]....
        /*0830*/ 	.word	0x0000c1b0


	//   ....[119]....
        /*0834*/ 	.word	0x0000c200


	//   ....[120]....
        /*0838*/ 	.word	0x0000c210


	//   ....[121]....
        /*083c*/ 	.word	0x0000c260


	//   ....[122]....
        /*0840*/ 	.word	0x0000c270


	//   ....[123]....
        /*0844*/ 	.word	0x0000c2c0


	//   ....[124]....
        /*0848*/ 	.word	0x0000c2d0


	//   ....[125]....
        /*084c*/ 	.word	0x0000c2e0


	//   ....[126]....
        /*0850*/ 	.word	0x0000c320


	//   ....[127]....
        /*0854*/ 	.word	0x0000c8e0


	//   ....[128]....
        /*0858*/ 	.word	0x0000c910


	//   ....[129]....
        /*085c*/ 	.word	0x0000c930


	//   ....[130]....
        /*0860*/ 	.word	0x0000c940


	//   ....[131]....
        /*0864*/ 	.word	0x0000c950


	//   ....[132]....
        /*0868*/ 	.word	0x0000c960


	//   ....[133]....
        /*086c*/ 	.word	0x0000c980


	//   ....[134]....
        /*0870*/ 	.word	0x0000c9d0


	//   ....[135]....
        /*0874*/ 	.word	0x0000c9f0


	//   ....[136]....
        /*0878*/ 	.word	0x0000ca30


	//   ....[137]....
        /*087c*/ 	.word	0x0000ca50


	//   ....[138]....
        /*0880*/ 	.word	0x0000ca90


	//   ....[139]....
        /*0884*/ 	.word	0x0000cab0


	//   ....[140]....
        /*0888*/ 	.word	0x0000cb00


	//   ....[141]....
        /*088c*/ 	.word	0x0000cb30


	//   ....[142]....
        /*0890*/ 	.word	0x0000cb90


	//   ....[143]....
        /*0894*/ 	.word	0x0000cf10


	//   ....[144]....
        /*0898*/ 	.word	0x0000cf40


	//   ....[145]....
        /*089c*/ 	.word	0x0000cf70


	//   ....[146]....
        /*08a0*/ 	.word	0x0000cfa0


	//   ....[147]....
        /*08a4*/ 	.word	0x0000cfd0


	//   ....[148]....
        /*08a8*/ 	.word	0x0000d000


	//   ....[149]....
        /*08ac*/ 	.word	0x0000d030


	//   ....[150]....
        /*08b0*/ 	.word	0x0000d060


	//   ....[151]....
        /*08b4*/ 	.word	0x0000d1e0


	//   ....[152]....
        /*08b8*/ 	.word	0x0000d210


	//   ....[153]....
        /*08bc*/ 	.word	0x0000d240


	//   ....[154]....
        /*08c0*/ 	.word	0x0000d270


	//   ....[155]....
        /*08c4*/ 	.word	0x0000d2a0


	//   ....[156]....
        /*08c8*/ 	.word	0x0000d2d0


	//   ....[157]....
        /*08cc*/ 	.word	0x0000d390


	//   ....[158]....
        /*08d0*/ 	.word	0x0000d3b0


	//   ....[159]....
        /*08d4*/ 	.word	0x0000d420


	//   ....[160]....
        /*08d8*/ 	.word	0x0000d890


	//   ....[161]....
        /*08dc*/ 	.word	0x0000dd70


	//   ....[162]....
        /*08e0*/ 	.word	0x0000de60


	//   ....[163]....
        /*08e4*/ 	.word	0x0000df00


	//   ....[164]....
        /*08e8*/ 	.word	0x0000df60


	//   ....[165]....
        /*08ec*/ 	.word	0x0000e050


	//   ....[166]....
        /*08f0*/ 	.word	0x0000e0c0


	//   ....[167]....
        /*08f4*/ 	.word	0x0000e1b0


	//   ....[168]....
        /*08f8*/ 	.word	0x0000e220


	//   ....[169]....
        /*08fc*/ 	.word	0x0000e310


	//   ....[170]....
        /*0900*/ 	.word	0x0000e380


	//   ....[171]....
        /*0904*/ 	.word	0x0000e470


	//   ....[172]....
        /*0908*/ 	.word	0x0000e4e0


	//   ....[173]....
        /*090c*/ 	.word	0x0000e5d0


	//   ....[174]....
        /*0910*/ 	.word	0x0000e640


	//   ....[175]....
        /*0914*/ 	.word	0x0000e730


	//   ....[176]....
        /*0918*/ 	.word	0x0000e7a0


	//   ....[177]....
        /*091c*/ 	.word	0x0000e880


	//   ....[178]....
        /*0920*/ 	.word	0x0000e930


	//   ....[179]....
        /*0924*/ 	.word	0x0000e9a0


	//   ....[180]....
        /*0928*/ 	.word	0x0000ea00


	//   ....[181]....
        /*092c*/ 	.word	0x0000eaf0


	//   ....[182]....
        /*0930*/ 	.word	0x0000eb50


	//   ....[183]....
        /*0934*/ 	.word	0x0000ec50


	//   ....[184]....
        /*0938*/ 	.word	0x0000ecb0


	//   ....[185]....
        /*093c*/ 	.word	0x0000edb0


	//   ....[186]....
        /*0940*/ 	.word	0x0000ee10


	//   ....[187]....
        /*0944*/ 	.word	0x0000ef10


	//   ....[188]....
        /*0948*/ 	.word	0x0000ef70


	//   ....[189]....
        /*094c*/ 	.word	0x0000f070


	//   ....[190]....
        /*0950*/ 	.word	0x0000f0d0


	//   ....[191]....
        /*0954*/ 	.word	0x0000f1d0


	//   ....[192]....
        /*0958*/ 	.word	0x0000f230


	//   ....[193]....
        /*095c*/ 	.word	0x0000f340


	//   ....[194]....
        /*0960*/ 	.word	0x0000f3a0


	//   ....[195]....
        /*0964*/ 	.word	0x0000f460


	//   ....[196]....
        /*0968*/ 	.word	0x0000f4c0


	//   ....[197]....
        /*096c*/ 	.word	0x0000f5c0


	//   ....[198]....
        /*0970*/ 	.word	0x0000f620


	//   ....[199]....
        /*0974*/ 	.word	0x0000f6f0


	//   ....[200]....
        /*0978*/ 	.word	0x0000f750


	//   ....[201]....
        /*097c*/ 	.word	0x0000f810


	//   ....[202]....
        /*0980*/ 	.word	0x0000f950


	//   ....[203]....
        /*0984*/ 	.word	0x0000fa00


	//   ....[204]....
        /*0988*/ 	.word	0x0000fa60


	//   ....[205]....
        /*098c*/ 	.word	0x0000fb10


	//   ....[206]....
        /*0990*/ 	.word	0x0000fb70


	//   ....[207]....
        /*0994*/ 	.word	0x0000fc20


	//   ....[208]....
        /*0998*/ 	.word	0x0000fc80


	//   ....[209]....
        /*099c*/ 	.word	0x0000fd30


	//   ....[210]....
        /*09a0*/ 	.word	0x0000fd90


	//   ....[211]....
        /*09a4*/ 	.word	0x0000fe40


	//   ....[212]....
        /*09a8*/ 	.word	0x0000fea0


	//   ....[213]....
        /*09ac*/ 	.word	0x0000ff50


	//   ....[214]....
        /*09b0*/ 	.word	0x0000ffb0


	//   ....[215]....
        /*09b4*/ 	.word	0x00010060


	//   ....[216]....
        /*09b8*/ 	.word	0x000100c0


	//   ....[217]....
        /*09bc*/ 	.word	0x00010170


	//   ....[218]....
        /*09c0*/ 	.word	0x00010260


	//   ....[219]....
        /*09c4*/ 	.word	0x00010310


	//   ....[220]....
        /*09c8*/ 	.word	0x00010370


	//   ....[221]....
        /*09cc*/ 	.word	0x00010430


	//   ....[222]....
        /*09d0*/ 	.word	0x00010490


	//   ....[223]....
        /*09d4*/ 	.word	0x00010550


	//   ....[224]....
        /*09d8*/ 	.word	0x000105b0


	//   ....[225]....
        /*09dc*/ 	.word	0x00010670


	//   ....[226]....
        /*09e0*/ 	.word	0x000106d0


	//   ....[227]....
        /*09e4*/ 	.word	0x00010790


	//   ....[228]....
        /*09e8*/ 	.word	0x000107f0


	//   ....[229]....
        /*09ec*/ 	.word	0x000108b0


	//   ....[230]....
        /*09f0*/ 	.word	0x00010910


	//   ....[231]....
        /*09f4*/ 	.word	0x000109d0


	//   ....[232]....
        /*09f8*/ 	.word	0x00010a30


	//   ....[233]....
        /*09fc*/ 	.word	0x00010ae0


	//   ....[234]....
        /*0a00*/ 	.word	0x00010bd0


	//   ....[235]....
        /*0a04*/ 	.word	0x00010c90


	//   ....[236]....
        /*0a08*/ 	.word	0x00010cf0


	//   ....[237]....
        /*0a0c*/ 	.word	0x00010da0


	//   ....[238]....
        /*0a10*/ 	.word	0x00010e00


	//   ....[239]....
        /*0a14*/ 	.word	0x00010ec0


	//   ....[240]....
        /*0a18*/ 	.word	0x00010f20


	//   ....[241]....
        /*0a1c*/ 	.word	0x00010fe0


	//   ....[242]....
        /*0a20*/ 	.word	0x00011040


	//   ....[243]....
        /*0a24*/ 	.word	0x00011100


	//   ....[244]....
        /*0a28*/ 	.word	0x00011160


	//   ....[245]....
        /*0a2c*/ 	.word	0x00011220


	//   ....[246]....
        /*0a30*/ 	.word	0x00011280


	//   ....[247]....
        /*0a34*/ 	.word	0x00011340


	//   ....[248]....
        /*0a38*/ 	.word	0x000113a0


	//   ....[249]....
        /*0a3c*/ 	.word	0x00011440


	//   ....[250]....
        /*0a40*/ 	.word	0x000114d0


	//   ....[251]....
        /*0a44*/ 	.word	0x00011570


	//   ....[252]....
        /*0a48*/ 	.word	0x00011690


	//   ....[253]....
        /*0a4c*/ 	.word	0x00011700


	//   ....[254]....
        /*0a50*/ 	.word	0x00011770


	//   ....[255]....
        /*0a54*/ 	.word	0x000117e0


	//   ....[0]....
        /*0a58*/ 	.word	0x00011850


	//   ....[1]....
        /*0a5c*/ 	.word	0x000118d0


	//   ....[2]....
        /*0a60*/ 	.word	0x00011960


	//   ....[3]....
        /*0a64*/ 	.word	0x000119f0


	//   ....[4]....
        /*0a68*/ 	.word	0x00011a60


	//   ....[5]....
        /*0a6c*/ 	.word	0x00011ad0


	//   ....[6]....
        /*0a70*/ 	.word	0x00011b40


	//   ....[7]....
        /*0a74*/ 	.word	0x00011bc0


	//   ....[8]....
        /*0a78*/ 	.word	0x00011c30


	//   ....[9]....
        /*0a7c*/ 	.word	0x00011cd0


	//   ....[10]....
        /*0a80*/ 	.word	0x00011d60


	//   ....[11]....
        /*0a84*/ 	.word	0x00011e80


	//----- nvinfo : EIATTR_REG_RECONFIG
	.align		4
.L_115:
        /*0a88*/ 	.byte	0x01, 0x54
	.zero		2


	//----- nvinfo : EIATTR_SYSCALL_OFFSETS
	.align		4
        /*0a8c*/ 	.byte	0x04, 0x46
        /*0a8e*/ 	.short	(.L_117 - .L_116)


	//   ....[0]....
.L_116:
        /*0a90*/ 	.word	0x00001400


	//   ....[1]....
        /*0a94*/ 	.word	0x000095f0


	//   ....[2]....
        /*0a98*/ 	.word	0x00009740


	//   ....[3]....
        /*0a9c*/ 	.word	0x00009830


	//   ....[4]....
        /*0aa0*/ 	.word	0x0000a830


	//----- nvinfo : EIATTR_MBARRIER_INSTR_OFFSETS
	.align		4
.L_117:
        /*0aa4*/ 	.byte	0x04, 0x39
        /*0aa6*/ 	.short	(.L_119 - .L_118)


	//   ....[0]....
.L_118:
        /*0aa8*/ 	.word	0x00000180
        /*0aac*/ 	.word	0x000000ff
        /*0ab0*/ 	.word	0x00016800
        /*0ab4*/ 	.short	0x0100
        /*0ab6*/ 	.byte	0x08
	.zero		1


	//   ....[1]....
        /*0ab8*/ 	.word	0x00000190
        /*0abc*/ 	.word	0x000000ff
        /*0ac0*/ 	.word	0x00016820
        /*0ac4*/ 	.short	0x0100
        /*0ac6*/ 	.byte	0x08
	.zero		1


	//   ....[2]....
        /*0ac8*/ 	.word	0x00000280
        /*0acc*/ 	.word	0x000000ff
        /*0ad0*/ 	.word	0x00016830
        /*0ad4*/ 	.short	0x0100
        /*0ad6*/ 	.byte	0x08
	.zero		1


	//   ....[3]....
        /*0ad8*/ 	.word	0x00000290
        /*0adc*/ 	.word	0x000000ff
        /*0ae0*/ 	.word	0x00016840
        /*0ae4*/ 	.short	0x0100
        /*0ae6*/ 	.byte	0x08
	.zero		1


	//   ....[4]....
        /*0ae8*/ 	.word	0x000002a0
        /*0aec*/ 	.word	0x000000ff
        /*0af0*/ 	.word	0x00016838
        /*0af4*/ 	.short	0x0100
        /*0af6*/ 	.byte	0x08
	.zero		1


	//   ....[5]....
        /*0af8*/ 	.word	0x000002b0
        /*0afc*/ 	.word	0x000000ff
        /*0b00*/ 	.word	0x00016848
        /*0b04*/ 	.short	0x0100
        /*0b06*/ 	.byte	0x08
	.zero		1


	//   ....[6]....
        /*0b08*/ 	.word	0x000003e0
        /*0b0c*/ 	.word	0x000000ff
        /*0b10*/ 	.word	0x00016850
        /*0b14*/ 	.short	0x0100
        /*0b16*/ 	.byte	0x08
	.zero		1


	//   ....[7]....
        /*0b18*/ 	.word	0x000003f0
        /*0b1c*/ 	.word	0x000000ff
        /*0b20*/ 	.word	0x00016860
        /*0b24*/ 	.short	0x0100
        /*0b26*/ 	.byte	0x08
	.zero		1


	//   ....[8]....
        /*0b28*/ 	.word	0x00000400
        /*0b2c*/ 	.word	0x000000ff
        /*0b30*/ 	.word	0x00016858
        /*0b34*/ 	.short	0x0100
        /*0b36*/ 	.byte	0x08
	.zero		1


	//   ....[9]....
        /*0b38*/ 	.word	0x00000410
        /*0b3c*/ 	.word	0x000000ff
        /*0b40*/ 	.word	0x00016868
        /*0b44*/ 	.short	0x0100
        /*0b46*/ 	.byte	0x08
	.zero		1


	//   ....[10]....
        /*0b48*/ 	.word	0x00000500
        /*0b4c*/ 	.word	0x000000ff
        /*0b50*/ 	.word	0x00016870
        /*0b54*/ 	.short	0x0100
        /*0b56*/ 	.byte	0x06
	.zero		1


	//   ....[11]....
        /*0b58*/ 	.word	0x00000510
        /*0b5c*/ 	.word	0x000000ff
        /*0b60*/ 	.word	0x00016880
        /*0b64*/ 	.short	0x0100
        /*0b66*/ 	.byte	0x06
	.zero		1


	//   ....[12]....
        /*0b68*/ 	.word	0x00000520
        /*0b6c*/ 	.word	0x000000ff
        /*0b70*/ 	.word	0x00016878
        /*0b74*/ 	.short	0x0100
        /*0b76*/ 	.byte	0x06
	.zero		1


	//   ....[13]....
        /*0b78*/ 	.word	0x00000530
        /*0b7c*/ 	.word	0x000000ff
        /*0b80*/ 	.word	0x00016888
        /*0b84*/ 	.short	0x0100
        /*0b86*/ 	.byte	0x06
	.zero		1


	//   ....[14]....
        /*0b88*/ 	.word	0x00000660
        /*0b8c*/ 	.word	0x000000ff
        /*0b90*/ 	.word	0x00016890
        /*0b94*/ 	.short	0x0100
        /*0b96*/ 	.byte	0x08
	.zero		1


	//   ....[15]....
        /*0b98*/ 	.word	0x00000670
        /*0b9c*/ 	.word	0x000000ff
        /*0ba0*/ 	.word	0x000168a0
        /*0ba4*/ 	.short	0x0100
        /*0ba6*/ 	.byte	0x08
	.zero		1


	//   ....[16]....
        /*0ba8*/ 	.word	0x00000680
        /*0bac*/ 	.word	0x000000ff
        /*0bb0*/ 	.word	0x00016898
        /*0bb4*/ 	.short	0x0100
        /*0bb6*/ 	.byte	0x08
	.zero		1


	//   ....[17]....
        /*0bb8*/ 	.word	0x00000690
        /*0bbc*/ 	.word	0x000000ff
        /*0bc0*/ 	.word	0x000168a8
        /*0bc4*/ 	.short	0x0100
        /*0bc6*/ 	.byte	0x08
	.zero		1


	//   ....[18]....
        /*0bc8*/ 	.word	0x000007d0
        /*0bcc*/ 	.word	0x000000ff
        /*0bd0*/ 	.word	0x000168b0
        /*0bd4*/ 	.short	0x0100
        /*0bd6*/ 	.byte	0x08
	.zero		1


	//   ....[19]....
        /*0bd8*/ 	.word	0x000007e0
        /*0bdc*/ 	.word	0x000000ff
        /*0be0*/ 	.word	0x000168c0
        /*0be4*/ 	.short	0x0100
        /*0be6*/ 	.byte	0x08
	.zero		1


	//   ....[20]....
        /*0be8*/ 	.word	0x000007f0
        /*0bec*/ 	.word	0x000000ff
        /*0bf0*/ 	.word	0x000168b8
        /*0bf4*/ 	.short	0x0100
        /*0bf6*/ 	.byte	0x08
	.zero		1


	//   ....[21]....
        /*0bf8*/ 	.word	0x00000800
        /*0bfc*/ 	.word	0x000000ff
        /*0c00*/ 	.word	0x000168c8
        /*0c04*/ 	.short	0x0100
        /*0c06*/ 	.byte	0x08
	.zero		1


	//   ....[22]....
        /*0c08*/ 	.word	0x00001480
        /*0c0c*/ 	.word	0x000000ff
        /*0c10*/ 	.word	0x00016800
        /*0c14*/ 	.short	0x010a
        /*0c16*/ 	.byte	0x31
	.zero		1


	//   ....[23]....
        /*0c18*/ 	.word	0x00001500
        /*0c1c*/ 	.word	0x00000000
        /*0c20*/ 	.word	0x00016830
        /*0c24*/ 	.short	0x010a
        /*0c26*/ 	.byte	0x3f
	.zero		1


	//   ....[24]....
        /*0c28*/ 	.word	0x00001550
        /*0c2c*/ 	.word	0x00000000
        /*0c30*/ 	.word	0x00016830
        /*0c34*/ 	.short	0x010a
        /*0c36*/ 	.byte	0x3f
	.zero		1


	//   ....[25]....
        /*0c38*/ 	.word	0x00002100
        /*0c3c*/ 	.word	0x000000ff
        /*0c40*/ 	.word	0x00000000
        /*0c44*/ 	.short	0x0101
        /*0c46*/ 	.byte	0x06
	.zero		1


	//   ....[26]....
        /*0c48*/ 	.word	0x00003d80
        /*0c4c*/ 	.word	0x000000ff
        /*0c50*/ 	.word	0x00016830
        /*0c54*/ 	.short	0x010a
        /*0c56*/ 	.byte	0x06
	.zero		1


	//   ....[27]....
        /*0c58*/ 	.word	0x00003dc0
        /*0c5c*/ 	.word	0x000000ff
        /*0c60*/ 	.word	0x00016830
        /*0c64*/ 	.short	0x010a
        /*0c66*/ 	.byte	0x06
	.zero		1


	//   ....[28]....
        /*0c68*/ 	.word	0x00004000
        /*0c6c*/ 	.word	0x000000ff
        /*0c70*/ 	.word	0x00016850
        /*0c74*/ 	.short	0x010a
        /*0c76*/ 	.byte	0x06
	.zero		1


	//   ....[29]....
        /*0c78*/ 	.word	0x00004040
        /*0c7c*/ 	.word	0x000000ff
        /*0c80*/ 	.word	0x00016850
        /*0c84*/ 	.short	0x010a
        /*0c86*/ 	.byte	0x06
	.zero		1


	//   ....[30]....
        /*0c88*/ 	.word	0x00004950
        /*0c8c*/ 	.word	0x000000ff
        /*0c90*/ 	.word	0x00000000
        /*0c94*/ 	.short	0x0101
        /*0c96*/ 	.byte	0x06
	.zero		1


	//   ....[31]....
        /*0c98*/ 	.word	0x00005e40
        /*0c9c*/ 	.word	0x000000ff
        /*0ca0*/ 	.word	0x00000000
        /*0ca4*/ 	.short	0x0101
        /*0ca6*/ 	.byte	0x06
	.zero		1


	//   ....[32]....
        /*0ca8*/ 	.word	0x00006280
        /*0cac*/ 	.word	0x000000ff
        /*0cb0*/ 	.word	0x00016850
        /*0cb4*/ 	.short	0x010a
        /*0cb6*/ 	.byte	0x05
	.zero		1


	//   ....[33]....
        /*0cb8*/ 	.word	0x000062c0
        /*0cbc*/ 	.word	0x000000ff
        /*0cc0*/ 	.word	0x00016850
        /*0cc4*/ 	.short	0x010a
        /*0cc6*/ 	.byte	0x05
	.zero		1


	//   ....[34]....
        /*0cc8*/ 	.word	0x00006880
        /*0ccc*/ 	.word	0x000000ff
        /*0cd0*/ 	.word	0x00000000
        /*0cd4*/ 	.short	0x0101
        /*0cd6*/ 	.byte	0x04
	.zero		1


	//   ....[35]....
        /*0cd8*/ 	.word	0x00007890
        /*0cdc*/ 	.word	0x00000000
        /*0ce0*/ 	.word	0x00000000
        /*0ce4*/ 	.short	0x0101
        /*0ce6*/ 	.byte	0x3f
	.zero		1


	//   ....[36]....
        /*0ce8*/ 	.word	0x00009d60
        /*0cec*/ 	.word	0x00000003
        /*0cf0*/ 	.word	0x00016840
        /*0cf4*/ 	.short	0x010a
        /*0cf6*/ 	.byte	0x3f
	.zero		1


	//   ....[37]....
        /*0cf8*/ 	.word	0x0000a520
        /*0cfc*/ 	.word	0x00000003
        /*0d00*/ 	.word	0x00016830
        /*0d04*/ 	.short	0x0107
        /*0d06*/ 	.byte	0x3f
	.zero		1


	//   ....[38]....
        /*0d08*/ 	.word	0x0000a5f0
        /*0d0c*/ 	.word	0x00000003
        /*0d10*/ 	.word	0x00016830
        /*0d14*/ 	.short	0x0101
        /*0d16*/ 	.byte	0x3f
	.zero		1


	//   ....[39]....
        /*0d18*/ 	.word	0x0000b450
        /*0d1c*/ 	.word	0x00000016
        /*0d20*/ 	.word	0x00016800
        /*0d24*/ 	.short	0x0107
        /*0d26*/ 	.byte	0x3f
	.zero		1


	//   ....[40]....
        /*0d28*/ 	.word	0x0000b550
        /*0d2c*/ 	.word	0x00000016
        /*0d30*/ 	.word	0x00016800
        /*0d34*/ 	.short	0x0101
        /*0d36*/ 	.byte	0x3f
	.zero		1


	//   ....[41]....
        /*0d38*/ 	.word	0x0000b570
        /*0d3c*/ 	.word	0x00000016
        /*0d40*/ 	.word	0x00016820
        /*0d44*/ 	.short	0x010a
        /*0d46*/ 	.byte	0x3f
	.zero		1


	//   ....[42]....
        /*0d48*/ 	.word	0x0000b910
        /*0d4c*/ 	.word	0x00000005
        /*0d50*/ 	.word	0x00016840
        /*0d54*/ 	.short	0x010a
        /*0d56*/ 	.byte	0x3f
	.zero		1


	//   ....[43]....
        /*0d58*/ 	.word	0x0000be20
        /*0d5c*/ 	.word	0x00000005
        /*0d60*/ 	.word	0x00016830
        /*0d64*/ 	.short	0x0107
        /*0d66*/ 	.byte	0x3f
	.zero		1


	//   ....[44]....
        /*0d68*/ 	.word	0x0000bee0
        /*0d6c*/ 	.word	0x00000005
        /*0d70*/ 	.word	0x00016830
        /*0d74*/ 	.short	0x0101
        /*0d76*/ 	.byte	0x3f
	.zero		1


	//   ....[45]....
        /*0d78*/ 	.word	0x0000bf40
        /*0d7c*/ 	.word	0x00000005
        /*0d80*/ 	.word	0x00016860
        /*0d84*/ 	.short	0x010a
        /*0d86*/ 	.byte	0x3f
	.zero		1


	//   ....[46]....
        /*0d88*/ 	.word	0x0000c410
        /*0d8c*/ 	.word	0x00000005
        /*0d90*/ 	.word	0x00016850
        /*0d94*/ 	.short	0x0107
        /*0d96*/ 	.byte	0x3f
	.zero		1


	//   ....[47]....
        /*0d98*/ 	.word	0x0000c5b0
        /*0d9c*/ 	.word	0x00000005
        /*0da0*/ 	.word	0x00016850
        /*0da4*/ 	.short	0x0101
        /*0da6*/ 	.byte	0x3f
	.zero		1


	//   ....[48]....
        /*0da8*/ 	.word	0x0000c7c0
        /*0dac*/ 	.word	0x00000000
        /*0db0*/ 	.word	0x00016860
        /*0db4*/ 	.short	0x010a
        /*0db6*/ 	.byte	0x3f
	.zero		1


	//   ....[49]....
        /*0db8*/ 	.word	0x0000cc40
        /*0dbc*/ 	.word	0x00000000
        /*0dc0*/ 	.word	0x00016850
        /*0dc4*/ 	.short	0x0107
        /*0dc6*/ 	.byte	0x3f
	.zero		1


	//   ....[50]....
        /*0dc8*/ 	.word	0x0000cd10
        /*0dcc*/ 	.word	0x00000000
        /*0dd0*/ 	.word	0x00016850
        /*0dd4*/ 	.short	0x0101
        /*0dd6*/ 	.byte	0x3f
	.zero		1


	//   ....[51]....
        /*0dd8*/ 	.word	0x0000d810
        /*0ddc*/ 	.word	0x00000005
        /*0de0*/ 	.word	0x00016820
        /*0de4*/ 	.short	0x010a
        /*0de6*/ 	.byte	0x3f
	.zero		1


	//   ....[52]....
        /*0de8*/ 	.word	0x0000d990
        /*0dec*/ 	.word	0x00000003
        /*0df0*/ 	.word	0x00016840
        /*0df4*/ 	.short	0x010a
        /*0df6*/ 	.byte	0x3f
	.zero		1


	//   ....[53]....
        /*0df8*/ 	.word	0x0000da30
        /*0dfc*/ 	.word	0x00000019
        /*0e00*/ 	.word	0x00016840
        /*0e04*/ 	.short	0x010a
        /*0e06*/ 	.byte	0x3f
	.zero		1


	//   ....[54]....
        /*0e08*/ 	.word	0x0000da70
        /*0e0c*/ 	.word	0x00000003
        /*0e10*/ 	.word	0x00016860
        /*0e14*/ 	.short	0x010a
        /*0e16*/ 	.byte	0x3f
	.zero		1


	//   ....[55]....
        /*0e18*/ 	.word	0x0000dab0
        /*0e1c*/ 	.word	0x00000019
        /*0e20*/ 	.word	0x00016860
        /*0e24*/ 	.short	0x010a
        /*0e26*/ 	.byte	0x3f
	.zero		1


	//   ....[56]....
        /*0e28*/ 	.word	0x0000db20
        /*0e2c*/ 	.word	0x00000003
        /*0e30*/ 	.word	0x00016800
        /*0e34*/ 	.short	0x010a
        /*0e36*/ 	.byte	0x3f
	.zero		1


	//   ....[57]....
        /*0e38*/ 	.word	0x0000db70
        /*0e3c*/ 	.word	0x00000000
        /*0e40*/ 	.word	0x00016830
        /*0e44*/ 	.short	0x010a
        /*0e46*/ 	.byte	0x3f
	.zero		1


	//   ....[58]....
        /*0e48*/ 	.word	0x0000dbd0
        /*0e4c*/ 	.word	0x00000007
        /*0e50*/ 	.word	0x00016830
        /*0e54*/ 	.short	0x010a
        /*0e56*/ 	.byte	0x3f
	.zero		1


	//   ....[59]....
        /*0e58*/ 	.word	0x0000dc30
        /*0e5c*/ 	.word	0x00000007
        /*0e60*/ 	.word	0x00016850
        /*0e64*/ 	.short	0x010a
        /*0e66*/ 	.byte	0x3f
	.zero		1


	//   ....[60]....
        /*0e68*/ 	.word	0x0000dc90
        /*0e6c*/ 	.word	0x00000007
        /*0e70*/ 	.word	0x00016850
        /*0e74*/ 	.short	0x010a
        /*0e76*/ 	.byte	0x3f
	.zero		1


	//   ....[61]....
        /*0e78*/ 	.word	0x0000ddb0
        /*0e7c*/ 	.word	0x00000003
        /*0e80*/ 	.word	0x00016840
        /*0e84*/ 	.short	0x010a
        /*0e86*/ 	.byte	0x3f
	.zero		1


	//   ....[62]....
        /*0e88*/ 	.word	0x0000f850
        /*0e8c*/ 	.word	0x00000016
        /*0e90*/ 	.word	0x00016820
        /*0e94*/ 	.short	0x010a
        /*0e96*/ 	.byte	0x3f
	.zero		1


	//   ....[63]....
        /*0e98*/ 	.word	0x0000f8a0
        /*0e9c*/ 	.word	0x00000005
        /*0ea0*/ 	.word	0x00016840
        /*0ea4*/ 	.short	0x010a
        /*0ea6*/ 	.byte	0x3f
	.zero		1


	//   ....[64]....
        /*0ea8*/ 	.word	0x000101b0
        /*0eac*/ 	.word	0x00000005
        /*0eb0*/ 	.word	0x00016860
        /*0eb4*/ 	.short	0x010a
        /*0eb6*/ 	.byte	0x3f
	.zero		1


	//   ....[65]....
        /*0eb8*/ 	.word	0x00010b20
        /*0ebc*/ 	.word	0x00000000
        /*0ec0*/ 	.word	0x00016860
        /*0ec4*/ 	.short	0x010a
        /*0ec6*/ 	.byte	0x3f
	.zero		1


	//   ....[66]....
        /*0ec8*/ 	.word	0x00011da0
        /*0ecc*/ 	.word	0x00000005
        /*0ed0*/ 	.word	0x00016820
        /*0ed4*/ 	.short	0x010a
        /*0ed6*/ 	.byte	0x3f
	.zero		1


	//   ....[67]....
        /*0ed8*/ 	.word	0x00011f40
        /*0edc*/ 	.word	0x00000003
        /*0ee0*/ 	.word	0x00016840
        /*0ee4*/ 	.short	0x010a
        /*0ee6*/ 	.byte	0x3f
	.zero		1


	//   ....[68]....
        /*0ee8*/ 	.word	0x00011f90
        /*0eec*/ 	.word	0x00000019
        /*0ef0*/ 	.word	0x00016840
        /*0ef4*/ 	.short	0x010a
        /*0ef6*/ 	.byte	0x3f
	.zero		1


	//   ....[69]....
        /*0ef8*/ 	.word	0x00011fe0
        /*0efc*/ 	.word	0x00000003
        /*0f00*/ 	.word	0x00016860
        /*0f04*/ 	.short	0x010a
        /*0f06*/ 	.byte	0x3f
	.zero		1


	//----- nvinfo : EIATTR_NUM_MBARRIERS
	.align		4
.L_119:
        /*0f08*/ 	.byte	0x03, 0x38
        /*0f0a*/ 	.short	0x0016


	//----- nvinfo : EIATTR_EXIT_INSTR_OFFSETS
	.align		4
        /*0f0c*/ 	.byte	0x04, 0x1c
        /*0f0e*/ 	.short	(.L_121 - .L_120)


	//   ....[0]....
.L_120:
        /*0f10*/ 	.word	0x000009b0


	//   ....[1]....
        /*0f14*/ 	.word	0x000083b0


	//   ....[2]....
        /*0f18*/ 	.word	0x0000db00


	//----- nvinfo : EIATTR_MAX_THREADS
	.align		4
.L_121:
        /*0f1c*/ 	.byte	0x04, 0x05
        /*0f1e*/ 	.short	(.L_123 - .L_122)
.L_122:
        /*0f20*/ 	.word	0x00000200
        /*0f24*/ 	.word	0x00000001
        /*0f28*/ 	.word	0x00000001


	//----- nvinfo : EIATTR_CRS_STACK_SIZE
	.align		4
.L_123:
        /*0f2c*/ 	.byte	0x04, 0x1e
        /*0f2e*/ 	.short	(.L_125 - .L_124)
.L_124:
        /*0f30*/ 	.word	0x00000000


	//----- nvinfo : EIATTR_CBANK_PARAM_SIZE
	.align		4
.L_125:
        /*0f34*/ 	.byte	0x03, 0x19
        /*0f36*/ 	.short	0x0af0


	//----- nvinfo : EIATTR_PARAM_CBANK
	.align		4
        /*0f38*/ 	.byte	0x04, 0x0a
        /*0f3a*/ 	.short	(.L_127 - .L_126)
	.align		4
.L_126:
        /*0f3c*/ 	.word	index@(.nv.constant0._ZN7cutlass13device_kernelIN5flash11enable_sm90INS1_16FlashAttnFwdSm90INS1_25CollectiveMainloopFwdSm90ILi2EN4cute5tupleIJNS5_1CILi1EEES8_S8_EEENS6_IJNS7_ILi192EEENS7_ILi128EEENS7_ILi64EEEEEELi64ENS_6half_tEfNS_4arch4Sm90ELb0ELb0ELb1ELb1ELb1ELb0ELb0ELb1ELb1ELb1ELb0ELb0EEENS1_21CollectiveEpilogueFwdINS6_IJSA_SC_SB_EEES9_SE_SG_Li384ELb1ELb1ELb0ELb0EEENS1_36VarlenDynamicPersistentTileSchedulerILi192ELi128ELi384ELi128ELb0ELb1ELb1ELb0ELb1ELb1EEEEEEEEEvNT_6ParamsE)
        /*0f40*/ 	.short	0x0210
        /*0f42*/ 	.short	0x0af0


	//----- nvinfo : EIATTR_SW_WAR
	.align		4
.L_127:
        /*0f44*/ 	.byte	0x04, 0x36
        /*0f46*/ 	.short	(.L_129 - .L_128)
.L_128:
        /*0f48*/ 	.word	0x00000008
.L_129:


//--------------------- .nv.info._ZN7cutlass13device_kernelIN5flash11enable_sm90INS1_16FlashAttnFwdSm90INS1_25CollectiveMainloopFwdSm90ILi2EN4cute5tupleIJNS5_1CILi1EEES8_S8_EEENS6_IJNS7_ILi192EEENS7_ILi128EEENS7_ILi64EEEEEELi64ENS_6half_tEfNS_4arch4Sm90ELb0ELb0ELb1ELb1ELb1ELb1ELb0ELb1ELb1ELb1ELb0ELb0EEENS1_21CollectiveEpilogueFwdINS6_IJSA_SC_SB_EEES9_SE_SG_Li384ELb1ELb1ELb0ELb0EEENS1_36VarlenDynamicPersistentTileSchedulerILi192ELi128ELi384ELi128ELb0ELb1ELb1ELb0ELb1ELb1EEEEEEEEEvNT_6ParamsE --------------------------
	.section	.nv.info._ZN7cutlass13device_kernelIN5flash11enable_sm90INS1_16FlashAttnFwdSm90INS1_25CollectiveMainloopFwdSm90ILi2EN4cute5tupleIJNS5_1CILi1EEES8_S8_EEENS6_IJNS7_ILi192EEENS7_ILi128EEENS7_ILi64EEEEEELi64ENS_6half_tEfNS_4arch4Sm90ELb0ELb0ELb1ELb1ELb1ELb1ELb0ELb1ELb1ELb1ELb0ELb0EEENS1_21CollectiveEpilogueFwdINS6_IJSA_SC_SB_EEES9_SE_SG_Li384ELb1ELb1ELb0ELb0EEENS1_36VarlenDynamicPersistentTileSchedulerILi192ELi128ELi384ELi128ELb0ELb1ELb1ELb0ELb1ELb1EEEEEEEEEvNT_6ParamsE,"",@"SHT_CUDA_INFO"
	.sectionflags	@""
	.align	4


	//----- nvinfo : EIATTR_CUDA_API_VERSION
	.align		4
        /*0000*/ 	.byte	0x04, 0x37
        /*0002*/ 	.short	(.L_131 - .L_130)
.L_130:
        /*0004*/ 	.word	0x00000082


	//----- nvinfo : EIATTR_KPARAM_INFO
	.align		4
.L_131:
        /*0008*/ 	.byte	0x04, 0x17
        /*000a*/ 	.short	(.L_133 - .L_132)
.L_132:
        /*000c*/ 	.word	0x00000000
        /*0010*/ 	.short	0x0000
        /*0012*/ 	.short	0x0070
        /*0014*/ 	.byte	0x00, 0xf0, 0x01, 0x2a


	//----- nvinfo : EIATTR_SPARSE_MMA_MASK
	.align		4
.L_133:
        /*0018*/ 	.byte	0x03, 0x50
        /*001a*/ 	.short	0x0000


	//----- nvinfo : EIATTR_MAXREG_COUNT
	.align		4
        /*001c*/ 	.byte	0x03, 0x1b
        /*001e*/ 	.short	0x0080


	//----- nvinfo : EIATTR_NUM_BARRIERS
	.align		4
        /*0020*/ 	.byte	0x02, 0x4c
        /*0022*/ 	.byte	0x10
	.zero		1


	//----- nvinfo : EIATTR_EXTERNS
	.align		4
        /*0024*/ 	.byte	0x04, 0x0f
        /*0026*/ 	.short	(.L_135 - .L_134)


	//   ....[0]....
	.align		4
.L_134:
        /*0028*/ 	.word	index@(__assertfail)


	//----- nvinfo : EIATTR_ANNOTATIONS
	.align		4
.L_135:
        /*002c*/ 	.byte	0x04, 0x55
        /*002e*/ 	.short	(.L_137 - .L_136)


	//   ....[0]....
.L_136:
        /* <DEDUP_REMOVED lines=65> */


	//----- nvinfo : EIATTR_MERCURY_ISA_VERSION
	.align		4
.L_137:
        /*0428*/ 	.byte	0x03, 0x5f
        /*042a*/ 	.short	0x0101


	//----- nvinfo : EIATTR_UNUSED_LOAD_BYTE_OFFSET
	.align		4
        /*042c*/ 	.byte	0x04, 0x44
        /*042e*/ 	.short	(.L_139 - .L_138)


	//   ....[0]....
.L_138:
        /*0430*/ 	.word	0x00000a80
        /*0434*/ 	.word	0x0000fff0


	//   ....[1]....
        /*0438*/ 	.word	0x0000da90
        /*043c*/ 	.word	0x0000fff0


	//----- nvinfo : EIATTR_INT_WARP_WIDE_INSTR_OFFSETS
	.align		4
.L_139:
        /*0440*/ 	.byte	0x04, 0x31
        /*0442*/ 	.short	(.L_141 - .L_140)


	//   ....[0]....
.L_140:
        /*0444*/ 	.word	0x00000130


	//   ....[1]....
        /*0448*/ 	.word	0x00000170


	//   ....[2]....
        /*044c*/ 	.word	0x000001e0


	//   ....[3]....
        /*0450*/ 	.word	0x00011320


	//   ....[4]....
        /*0454*/ 	.word	0x000113b0


	//   ....[5]....
        /*0458*/ 	.word	0x00014680


	//   ....[6]....
        /*045c*/ 	.word	0x00014710


	//----- nvinfo : EIATTR_COOP_GROUP_MASK_REGIDS
	.align		4
.L_141:
        /*0460*/ 	.byte	0x04, 0x29
        /*0462*/ 	.short	(.L_143 - .L_142)


	//   ....[0]....
.L_142:
        /*0464*/ 	.word	0xffffffff


	//   ....[1]....
        /*0468*/ 	.word	0xffffffff


	//   ....[2]....
        /*046c*/ 	.word	0xffffffff


	//   ....[3]....
        /*0470*/ 	.word	0xffffffff


	//   ....[4]....
        /*0474*/ 	.word	0xffffffff


	//   ....[5]....
        /*0478*/ 	.word	0xffffffff


	//   ....[6]....
        /*047c*/ 	.word	0xffffffff


	//   ....[7]....
        /*0480*/ 	.word	0xffffffff


	//   ....[8]....
        /*0484*/ 	.word	0xffffffff


	//   ....[9]....
        /*0488*/ 	.word	0xffffffff


	//   ....[10]....
        /*048c*/ 	.word	0xffffffff


	//   ....[11]....
        /*0490*/ 	.word	0xffffffff


	//   ....[12]....
        /*0494*/ 	.word	0xffffffff


	//   ....[13]....
        /*0498*/ 	.word	0xffffffff


	//   ....[14]....
        /*049c*/ 	.word	0xffffffff


	//   ....[15]....
        /*04a0*/ 	.word	0xffffffff


	//   ....[16]....
        /*04a4*/ 	.word	0xffffffff


	//   ....[17]....
        /*04a8*/ 	.word	0xffffffff


	//   ....[18]....
        /*04ac*/ 	.word	0xffffffff


	//   ....[19]....
        /*04b0*/ 	.word	0xffffffff


	//   ....[20]....
        /*04b4*/ 	.word	0xffffffff


	//   ....[21]....
        /*04b8*/ 	.word	0xffffffff


	//   ....[22]....
        /*04bc*/ 	.word	0xffffffff


	//   ....[23]....
        /*04c0*/ 	.word	0xffffffff


	//   ....[24]....
        /*04c4*/ 	.word	0xffffffff


	//   ....[25]....
        /*04c8*/ 	.word	0xffffffff


	//   ....[26]....
        /*04cc*/ 	.word	0xffffffff


	//   ....[27]....
        /*04d0*/ 	.word	0xffffffff


	//   ....[28]....
        /*04d4*/ 	.word	0xffffffff


	//   ....[29]....
        /*04d8*/ 	.word	0xffffffff


	//   ....[30]....
        /*04dc*/ 	.word	0xffffffff


	//   ....[31]....
        /*04e0*/ 	.word	0xffffffff


	//   ....[32]....
        /*04e4*/ 	.word	0xffffffff


	//   ....[33]....
        /*04e8*/ 	.word	0xffffffff


	//   ....[34]....
        /*04ec*/ 	.word	0xffffffff


	//   ....[35]....
        /*04f0*/ 	.word	0xffffffff


	//   ....[36]....
        /*04f4*/ 	.word	0xffffffff


	//   ....[37]....
        /*04f8*/ 	.word	0xffffffff


	//   ....[38]....
        /*04fc*/ 	.word	0xffffffff


	//   ....[39]....
        /*0500*/ 	.word	0xffffffff


	//   ....[40]....
        /*0504*/ 	.word	0xffffffff


	//   ....[41]....
        /*0508*/ 	.word	0xffffffff


	//   ....[42]....
        /*050c*/ 	.word	0xffffffff


	//   ....[43]....
        /*0510*/ 	.word	0xffffffff


	//   ....[44]....
        /*0514*/ 	.word	0xffffffff


	//   ....[45]....
        /*0518*/ 	.word	0xffffffff


	//   ....[46]....
        /*051c*/ 	.word	0xffffffff


	//   ....[47]....
        /*0520*/ 	.word	0xffffffff


	//   ....[48]....
        /*0524*/ 	.word	0xffffffff


	//   ....[49]....
        /*0528*/ 	.word	0xffffffff


	//   ....[50]....
        /*052c*/ 	.word	0xffffffff


	//   ....[51]....
        /*0530*/ 	.word	0xffffffff


	//   ....[52]....
        /*0534*/ 	.word	0xffffffff


	//   ....[53]....
        /*0538*/ 	.word	0xffffffff


	//   ....[54]....
        /*053c*/ 	.word	0xffffffff


	//   ....[55]....
        /*0540*/ 	.word	0xffffffff


	//   ....[56]....
        /*0544*/ 	.word	0xffffffff


	//   ....[57]....
        /*0548*/ 	.word	0xffffffff


	//   ....[58]....
        /*054c*/ 	.word	0xffffffff


	//   ....[59]....
        /*0550*/ 	.word	0xffffffff


	//   ....[60]....
        /*0554*/ 	.word	0xffffffff


	//   ....[61]....
        /*0558*/ 	.word	0xffffffff


	//   ....[62]....
        /*055c*/ 	.word	0xffffffff


	//   ....[63]....
        /*0560*/ 	.word	0xffffffff


	//   ....[64]....
        /*0564*/ 	.word	0xffffffff


	//   ....[65]....
        /*0568*/ 	.word	0xffffffff


	//   ....[66]....
        /*056c*/ 	.word	0xffffffff


	//   ....[67]....
        /*0570*/ 	.word	0xffffffff


	//   ....[68]....
        /*0574*/ 	.word	0xffffffff


	//   ....[69]....
        /*0578*/ 	.word	0xffffffff


	//   ....[70]....
        /*057c*/ 	.word	0xffffffff


	//   ....[71]....
        /*0580*/ 	.word	0xffffffff


	//   ....[72]....
        /*0584*/ 	.word	0xffffffff


	//   ....[73]....
        /*0588*/ 	.word	0xffffffff


	//   ....[74]....
        /*058c*/ 	.word	0xffffffff


	//   ....[75]....
        /*0590*/ 	.word	0xffffffff


	//   ....[76]....
        /*0594*/ 	.word	0xffffffff


	//   ....[77]....
        /*0598*/ 	.word	0xffffffff


	//   ....[78]....
        /*059c*/ 	.word	0xffffffff


	//   ....[79]....
        /*05a0*/ 	.word	0xffffffff


	//   ....[80]....
        /*05a4*/ 	.word	0xffffffff


	//   ....[81]....
        /*05a8*/ 	.word	0xffffffff


	//   ....[82]....
        /*05ac*/ 	.word	0xffffffff


	//   ....[83]....
        /*05b0*/ 	.word	0xffffffff


	//   ....[84]....
        /*05b4*/ 	.word	0xffffffff


	//   ....[85]....
        /*05b8*/ 	.word	0xffffffff


	//   ....[86]....
        /*05bc*/ 	.word	0xffffffff


	//   ....[87]....
        /*05c0*/ 	.word	0xffffffff


	//   ....[88]....
        /*05c4*/ 	.word	0xffffffff


	//   ....[89]....
        /*05c8*/ 	.word	0xffffffff


	//   ....[90]....
        /*05cc*/ 	.word	0xffffffff


	//   ....[91]....
        /*05d0*/ 	.word	0xffffffff


	//   ....[92]....
        /*05d4*/ 	.word	0xffffffff


	//   ....[93]....
        /*05d8*/ 	.word	0xffffffff


	//   ....[94]....
        /*05dc*/ 	.word	0xffffffff


	//   ....[95]....
        /*05e0*/ 	.word	0xffffffff


	//   ....[96]....
        /*05e4*/ 	.word	0xffffffff


	//   ....[97]....
        /*05e8*/ 	.word	0xffffffff


	//   ....[98]....
        /*05ec*/ 	.word	0xffffffff


	//   ....[99]....
        /*05f0*/ 	.word	0xffffffff


	//   ....[100]....
        /*05f4*/ 	.word	0xffffffff


	//   ....[101]....
        /*05f8*/ 	.word	0xffffffff


	//   ....[102]....
        /*05fc*/ 	.word	0xffffffff


	//   ....[103]....
        /*0600*/ 	.word	0xffffffff


	//   ....[104]....
        /*0604*/ 	.word	0xffffffff


	//   ....[105]....
        /*0608*/ 	.word	0xffffffff


	//   ....[106]....
        /*060c*/ 	.word	0xffffffff


	//   ....[107]....
        /*0610*/ 	.word	0xffffffff


	//   ....[108]....
        /*0614*/ 	.word	0xffffffff


	//   ....[109]....
        /*0618*/ 	.word	0xffffffff


	//   ....[110]....
        /*061c*/ 	.word	0xffffffff


	//   ....[111]....
        /*0620*/ 	.word	0xffffffff


	//   ....[112]....
        /*0624*/ 	.word	0xffffffff


	//   ....[113]....
        /*0628*/ 	.word	0xffffffff


	//   ....[114]....
        /*062c*/ 	.word	0xffffffff


	//   ....[115]....
        /*0630*/ 	.word	0xffffffff


	//   ....[116]....
        /*0634*/ 	.word	0xffffffff


	//   ....[117]....
        /*0638*/ 	.word	0xffffffff


	//   ....[118]....
        /*063c*/ 	.word	0xffffffff


	//   ....[119]....
        /*0640*/ 	.word	0xffffffff


	//   ....[120]....
        /*0644*/ 	.word	0xffffffff


	//   ....[121]....
        /*0648*/ 	.word	0xffffffff


	//   ....[122]....
        /*064c*/ 	.word	0xffffffff


	//   ....[123]....
        /*0650*/ 	.word	0xffffffff


	//   ....[124]....
        /*0654*/ 	.word	0xffffffff


	//   ....[125]....
        /*0658*/ 	.word	0xffffffff


	//   ....[126]....
        /*065c*/ 	.word	0xffffffff


	//   ....[127]....
        /*0660*/ 	.word	0xffffffff


	//   ....[128]....
        /*0664*/ 	.word	0xffffffff


	//   ....[129]....
        /*0668*/ 	.word	0xffffffff


	//   ....[130]....
        /*066c*/ 	.word	0xffffffff


	//   ....[131]....
        /*0670*/ 	.word	0xffffffff


	//   ....[132]....
        /*0674*/ 	.word	0xffffffff


	//   ....[133]....
        /*0678*/ 	.word	0xffffffff


	//   ....[134]....
        /*067c*/ 	.word	0xffffffff


	//   ....[135]....
        /*0680*/ 	.word	0xffffffff


	//   ....[136]....
        /*0684*/ 	.word	0xffffffff


	//   ....[137]....
        /*0688*/ 	.word	0xffffffff


	//   ....[138]....
        /*068c*/ 	.word	0xffffffff


	//   ....[139]....
        /*0690*/ 	.word	0xffffffff


	//   ....[140]....
        /*0694*/ 	.word	0xffffffff


	//   ....[141]....
        /*0698*/ 	.word	0xffffffff


	//   ....[142]....
        /*069c*/ 	.word	0xffffffff


	//   ....[143]....
        /*06a0*/ 	.word	0xffffffff


	//   ....[144]....
        /*06a4*/ 	.word	0xffffffff


	//   ....[145]....
        /*06a8*/ 	.word	0xffffffff


	//   ....[146]....
        /*06ac*/ 	.word	0xffffffff


	//   ....[147]....
        /*06b0*/ 	.word	0xffffffff


	//   ....[148]....
        /*06b4*/ 	.word	0xffffffff


	//   ....[149]....
        /*06b8*/ 	.word	0xffffffff


	//   ....[150]....
        /*06bc*/ 	.word	0xffffffff


	//   ....[151]....
        /*06c0*/ 	.word	0xffffffff


	//   ....[152]....
        /*06c4*/ 	.word	0xffffffff


	//   ....[153]....
        /*06c8*/ 	.word	0xffffffff


	//   ....[154]....
        /*06cc*/ 	.word	0xffffffff


	//   ....[155]....
        /*06d0*/ 	.word	0xffffffff


	//   ....[156]....
        /*06d4*/ 	.word	0xffffffff


	//   ....[157]....
        /*06d8*/ 	.word	0xffffffff


	//   ....[158]....
        /*06dc*/ 	.word	0xffffffff


	//   ....[159]....
        /*06e0*/ 	.word	0xffffffff


	//   ....[160]....
        /*06e4*/ 	.word	0xffffffff


	//   ....[161]....
        /*06e8*/ 	.word	0xffffffff


	//   ....[162]....
        /*06ec*/ 	.word	0xffffffff


	//   ....[163]....
        /*06f0*/ 	.word	0xffffffff


	//   ....[164]....
        /*06f4*/ 	.word	0xffffffff


	//   ....[165]....
        /*06f8*/ 	.word	0xffffffff


	//   ....[166]....
        /*06fc*/ 	.word	0xffffffff


	//   ....[167]....
        /*0700*/ 	.word	0xffffffff


	//   ....[168]....
        /*0704*/ 	.word	0xffffffff


	//   ....[169]....
        /*0708*/ 	.word	0xffffffff


	//   ....[170]....
        /*070c*/ 	.word	0xffffffff


	//   ....[171]....
        /*0710*/ 	.word	0xffffffff


	//   ....[172]....
        /*0714*/ 	.word	0xffffffff


	//   ....[173]....
        /*0718*/ 	.word	0xffffffff


	//   ....[174]....
        /*071c*/ 	.word	0xffffffff


	//   ....[175]....
        /*0720*/ 	.word	0xffffffff


	//   ....[176]....
        /*0724*/ 	.word	0xffffffff


	//   ....[177]....
        /*0728*/ 	.word	0xffffffff


	//   ....[178]....
        /*072c*/ 	.word	0xffffffff


	//   ....[179]....
        /*0730*/ 	.word	0xffffffff


	//   ....[180]....
        /*0734*/ 	.word	0xffffffff


	//   ....[181]....
        /*0738*/ 	.word	0xffffffff


	//   ....[182]....
        /*073c*/ 	.word	0xffffffff


	//   ....[183]....
        /*0740*/ 	.word	0xffffffff


	//   ....[184]....
        /*0744*/ 	.word	0xffffffff


	//   ....[185]....
        /*0748*/ 	.word	0xffffffff


	//   ....[186]....
        /*074c*/ 	.word	0xffffffff


	//   ....[187]....
        /*0750*/ 	.word	0x0500000f


	//   ....[188]....
        /*0754*/ 	.word	0x0500000f


	//   ....[189]....
        /*0758*/ 	.word	0x0500000f


	//   ....[190]....
        /*075c*/ 	.word	0x0500000f


	//   ....[191]....
        /*0760*/ 	.word	0x0500000f


	//   ....[192]....
        /*0764*/ 	.word	0x0500000f


	//   ....[193]....
        /*0768*/ 	.word	0x0500000f


	//   ....[194]....
        /*076c*/ 	.word	0x0500000f


	//   ....[195]....
        /*0770*/ 	.word	0x0500000f


	//   ....[196]....
        /*0774*/ 	.word	0x0500000f


	//   ....[197]....
        /*0778*/ 	.word	0x0500000f


	//   ....[198]....
        /*077c*/ 	.word	0x0500000f


	//   ....[199]....
        /*0780*/ 	.word	0x0500000f


	//   ....[200]....
        /*0784*/ 	.word	0x0500000f


	//   ....[201]....
        /*0788*/ 	.word	0x0500000f


	//   ....[202]....
        /*078c*/ 	.word	0x0500000f


	//   ....[203]....
        /*0790*/ 	.word	0x0500000f


	//   ....[204]....
        /*0794*/ 	.word	0x0500000f


	//   ....[205]....
        /*0798*/ 	.word	0x0500000f


	//   ....[206]....
        /*079c*/ 	.word	0x0500000f


	//   ....[207]....
        /*07a0*/ 	.word	0x0500000f


	//   ....[208]....
        /*07a4*/ 	.word	0x0500000f


	//   ....[209]....
        /*07a8*/ 	.word	0x0500000f


	//   ....[210]....
        /*07ac*/ 	.word	0x0500000f


	//   ....[211]....
        /*07b0*/ 	.word	0x0500000f


	//   ....[212]....
        /*07b4*/ 	.word	0x0500000f


	//   ....[213]....
        /*07b8*/ 	.word	0x0500000f


	//   ....[214]....
        /*07bc*/ 	.word	0x0500000f


	//   ....[215]....
        /*07c0*/ 	.word	0x0500000f


	//   ....[216]....
        /*07c4*/ 	.word	0x0500000f


	//   ....[217]....
        /*07c8*/ 	.word	0x0500000f


	//   ....[218]....
        /*07cc*/ 	.word	0x0500000f


	//   ....[219]....
        /*07d0*/ 	.word	0x0500000f


	//   ....[220]....
        /*07d4*/ 	.word	0x0500000f


	//   ....[221]....
        /*07d8*/ 	.word	0x0500000f


	//   ....[222]....
        /*07dc*/ 	.word	0x0500000f


	//   ....[223]....
        /*07e0*/ 	.word	0x0500000f


	//   ....[224]....
        /*07e4*/ 	.word	0x0500000f


	//   ....[225]....
        /*07e8*/ 	.word	0x0500000f


	//   ....[226]....
        /*07ec*/ 	.word	0x0500000f


	//   ....[227]....
        /*07f0*/ 	.word	0x0500000f


	//   ....[228]....
        /*07f4*/ 	.word	0x0500000f


	//   ....[229]....
        /*07f8*/ 	.word	0x0500000f


	//   ....[230]....
        /*07fc*/ 	.word	0x0500000f


	//   ....[231]....
        /*0800*/ 	.word	0x0500000f


	//   ....[232]....
        /*0804*/ 	.word	0x0500000f


	//   ....[233]....
        /*0808*/ 	.word	0x0500000f


	//   ....[234]....
        /*080c*/ 	.word	0x0500000f


	//   ....[235]....
        /*0810*/ 	.word	0x0500000f


	//   ....[236]....
        /*0814*/ 	.word	0x0500000f


	//   ....[237]....
        /*0818*/ 	.word	0x0500000f


	//   ....[238]....
        /*081c*/ 	.word	0x0500000f


	//   ....[239]....
        /*0820*/ 	.word	0x0500000f


	//   ....[240]....
        /*0824*/ 	.word	0x0500000f


	//   ....[241]....
        /*0828*/ 	.word	0x0500000f


	//   ....[242]....
        /*082c*/ 	.word	0x0500000f


	//   ....[243]....
        /*0830*/ 	.word	0x0500000f


	//   ....[244]....
        /*0834*/ 	.word	0x0500000f


	//   ....[245]....
        /*0838*/ 	.word	0x0500000f


	//   ....[246]....
        /*083c*/ 	.word	0x0500000f


	//   ....[247]....
        /*0840*/ 	.word	0x0500000f


	//   ....[248]....
        /*0844*/ 	.word	0x0500000f


	//   ....[249]....
        /*0848*/ 	.word	0x0500000f


	//   ....[250]....
        /*084c*/ 	.word	0x0500000f


	//   ....[251]....
        /*0850*/ 	.word	0x0500000f


	//   ....[252]....
        /*0854*/ 	.word	0x0500000f


	//   ....[253]....
        /*0858*/ 	.word	0x0500000f


	//   ....[254]....
        /*085c*/ 	.word	0x0500000f


	//   ....[255]....
        /*0860*/ 	.word	0x0500000f


	//   ....[0]....
        /*0864*/ 	.word	0x0500000f


	//   ....[1]....
        /*0868*/ 	.word	0x0500000f


	//   ....[2]....
        /*086c*/ 	.word	0x0500000f


	//   ....[3]....
        /*0870*/ 	.word	0x0500000f


	//   ....[4]....
        /*0874*/ 	.word	0x0500000f


	//   ....[5]....
        /*0878*/ 	.word	0x0500000f


	//   ....[6]....
        /*087c*/ 	.word	0x0500000f


	//   ....[7]....
        /*0880*/ 	.word	0x0500000f


	//   ....[8]....
        /*0884*/ 	.word	0x0500000f


	//   ....[9]....
        /*0888*/ 	.word	0x0500000f


	//   ....[10]....
        /*088c*/ 	.word	0x0500000f


	//   ....[11]....
        /*0890*/ 	.word	0x0500000f


	//   ....[12]....
        /*0894*/ 	.word	0x0500000f


	//   ....[13]....
        /*0898*/ 	.word	0x0500000f


	//   ....[14]....
        /*089c*/ 	.word	0x0500000f


	//   ....[15]....
        /*08a0*/ 	.word	0x0500000f


	//   ....[16]....
        /*08a4*/ 	.word	0x0500000f


	//   ....[17]....
        /*08a8*/ 	.word	0x0500000f


	//   ....[18]....
        /*08ac*/ 	.word	0x0500000f


	//   ....[19]....
        /*08b0*/ 	.word	0x0500000f


	//   ....[20]....
        /*08b4*/ 	.word	0x0500000f


	//   ....[21]....
        /*08b8*/ 	.word	0x0500000f


	//   ....[22]....
        /*08bc*/ 	.word	0x0500000f


	//   ....[23]....
        /*08c0*/ 	.word	0x0500000f


	//   ....[24]....
        /*08c4*/ 	.word	0x0500000f


	//   ....[25]....
        /*08c8*/ 	.word	0x0500000f


	//   ....[26]....
        /*08cc*/ 	.word	0x0500000f


	//   ....[27]....
        /*08d0*/ 	.word	0x0500000f


	//   ....[28]....
        /*08d4*/ 	.word	0x0500000f


	//   ....[29]....
        /*08d8*/ 	.word	0x0500000f


	//   ....[30]....
        /*08dc*/ 	.word	0x0500000f


	//   ....[31]....
        /*08e0*/ 	.word	0x0500000f


	//   ....[32]....
        /*08e4*/ 	.word	0x0500000f


	//   ....[33]....
        /*08e8*/ 	.word	0x0500000f


	//   ....[34]....
        /*08ec*/ 	.word	0x0500000f


	//   ....[35]....
        /*08f0*/ 	.word	0x0500000f


	//   ....[36]....
        /*08f4*/ 	.word	0x0500000f


	//   ....[37]....
        /*08f8*/ 	.word	0x0500000f


	//   ....[38]....
        /*08fc*/ 	.word	0x0500000f


	//   ....[39]....
        /*0900*/ 	.word	0x0500000f


	//   ....[40]....
        /*0904*/ 	.word	0x0500000f


	//   ....[41]....
        /*0908*/ 	.word	0x0500000f


	//   ....[42]....
        /*090c*/ 	.word	0x0500000f


	//   ....[43]....
        /*0910*/ 	.word	0x0500000f


	//   ....[44]....
        /*0914*/ 	.word	0x0500000f


	//   ....[45]....
        /*0918*/ 	.word	0x0500000f


	//   ....[46]....
        /*091c*/ 	.word	0x0500000f


	//   ....[47]....
        /*0920*/ 	.word	0x0500000f


	//   ....[48]....
        /*0924*/ 	.word	0x0500000f


	//   ....[49]....
        /*0928*/ 	.word	0x0500000f


	//   ....[50]....
        /*092c*/ 	.word	0x0500000f


	//   ....[51]....
        /*0930*/ 	.word	0x0500000f


	//   ....[52]....
        /*0934*/ 	.word	0x0500000f


	//   ....[53]....
        /*0938*/ 	.word	0x0500000f


	//   ....[54]....
        /*093c*/ 	.word	0x0500000f


	//   ....[55]....
        /*0940*/ 	.word	0x0500000f


	//   ....[56]....
        /*0944*/ 	.word	0x0500000f


	//   ....[57]....
        /*0948*/ 	.word	0x0500000f


	//   ....[58]....
        /*094c*/ 	.word	0x0500000f


	//   ....[59]....
        /*0950*/ 	.word	0x0500000f


	//   ....[60]....
        /*0954*/ 	.word	0x0500000f


	//   ....[61]....
        /*0958*/ 	.word	0x0500000f


	//   ....[62]....
        /*095c*/ 	.word	0x0500000f


	//   ....[63]....
        /*0960*/ 	.word	0x0500000f


	//   ....[64]....
        /*0964*/ 	.word	0x0500000f


	//   ....[65]....
        /*0968*/ 	.word	0x0500000f


	//   ....[66]....
        /*096c*/ 	.word	0x0500000f


	//   ....[67]....
        /*0970*/ 	.word	0x0500000f


	//----- nvinfo : EIATTR_COOP_GROUP_INSTR_OFFSETS
	.align		4
.L_143:
        /*0974*/ 	.byte	0x04, 0x28
        /*0976*/ 	.short	(.L_145 - .L_144)


	//   ....[0]....
.L_144:
        /*0978*/ 	.word	0x00000070


	//   ....[1]....
        /*097c*/ 	.word	0x00000140


	//   ....[2]....
        /*0980*/ 	.word	0x00000190


	//   ....[3]....
        /*0984*/ 	.word	0x000003c0


	//   ....[4]....
        /*0988*/ 	.word	0x00000520


	//   ....[5]....
        /*098c*/ 	.word	0x00000640


	//   ....[6]....
        /*0990*/ 	.word	0x000007a0


	//   ....[7]....
        /*0994*/ 	.word	0x00002ad0


	//   ....[8]....
        /*0998*/ 	.word	0x00002ae0


	//   ....[9]....
        /*099c*/ 	.word	0x000031a0


	//   ....[10]....
        /*09a0*/ 	.word	0x000031b0


	//   ....[11]....
        /*09a4*/ 	.word	0x00003e10


	//   ....[12]....
        /*09a8*/ 	.word	0x00003e20


	//   ....[13]....
        /*09ac*/ 	.word	0x00004580


	//   ....[14]....
        /*09b0*/ 	.word	0x00004590


	//   ....[15]....
        /*09b4*/ 	.word	0x00004fb0


	//   ....[16]....
        /*09b8*/ 	.word	0x00004fc0


	//   ....[17]....
        /*09bc*/ 	.word	0x000050d0


	//   ....[18]....
        /*09c0*/ 	.word	0x000050e0


	//   ....[19]....
        /*09c4*/ 	.word	0x00005470


	//   ....[20]....
        /*09c8*/ 	.word	0x00005490


	//   ....[21]....
        /*09cc*/ 	.word	0x00005570


	//   ....[22]....
        /*09d0*/ 	.word	0x00005590


	//   ....[23]....
        /*09d4*/ 	.word	0x00005a00


	//   ....[24]....
        /*09d8*/ 	.word	0x00005fe0


	//   ....[25]....
        /*09dc*/ 	.word	0x00005ff0


	//   ....[26]....
        /*09e0*/ 	.word	0x00006000


	//   ....[27]....
        /*09e4*/ 	.word	0x00006010


	//   ....[28]....
        /*09e8*/ 	.word	0x00007080


	//   ....[29]....
        /*09ec*/ 	.word	0x00007090


	//   ....[30]....
        /*09f0*/ 	.word	0x000070a0


	//   ....[31]....
        /*09f4*/ 	.word	0x000070b0


	//   ....[32]....
        /*09f8*/ 	.word	0x000096c0


	//   ....[33]....
        /*09fc*/ 	.word	0x000096f0


	//   ....[34]....
        /*0a00*/ 	.word	0x00009ca0


	//   ....[35]....
        /*0a04*/ 	.word	0x00009d00


	//   ....[36]....
        /*0a08*/ 	.word	0x0000bb70


	//   ....[37]....
        /*0a0c*/ 	.word	0x0000bbd0


	//   ....[38]....
        /*0a10*/ 	.word	0x0000bfb0


	//   ....[39]....
        /*0a14*/ 	.word	0x0000bfd0


	//   ....[40]....
        /*0a18*/ 	.word	0x0000d530


	//   ....[41]....
        /*0a1c*/ 	.word	0x0000d540


	//   ....[42]....
        /*0a20*/ 	.word	0x0000d5e0


	//   ....[43]....
        /*0a24*/ 	.word	0x0000d5f0


	//   ....[44]....
        /*0a28*/ 	.word	0x0000e2a0


	//   ....[45]....
        /*0a2c*/ 	.word	0x0000e2d0


	//   ....[46]....
        /*0a30*/ 	.word	0x0000e2e0


	//   ....[47]....
        /*0a34*/ 	.word	0x0000e2f0


	//   ....[48]....
        /*0a38*/ 	.word	0x0000e810


	//   ....[49]....
        /*0a3c*/ 	.word	0x0000e830


	//   ....[50]....
        /*0a40*/ 	.word	0x0000e840


	//   ....[51]....
        /*0a44*/ 	.word	0x0000e850


	//   ....[52]....
        /*0a48*/ 	.word	0x0000e870


	//   ....[53]....
        /*0a4c*/ 	.word	0x0000e890


	//   ....[54]....
        /*0a50*/ 	.word	0x0000e940


	//   ....[55]....
        /*0a54*/ 	.word	0x0000e950


	//   ....[56]....
        /*0a58*/ 	.word	0x0000f250


	//   ....[57]....
        /*0a5c*/ 	.word	0x0000f280


	//   ....[58]....
        /*0a60*/ 	.word	0x0000f2a0


	//   ....[59]....
        /*0a64*/ 	.word	0x0000f2d0


	//   ....[60]....
        /*0a68*/ 	.word	0x0000f300


	//   ....[61]....
        /*0a6c*/ 	.word	0x0000f310


	//   ....[62]....
        /*0a70*/ 	.word	0x0000f340


	//   ....[63]....
        /*0a74*/ 	.word	0x0000f3b0


	//   ....[64]....
        /*0a78*/ 	.word	0x0000f4d0


	//   ....[65]....
        /*0a7c*/ 	.word	0x0000f6c0


	//   ....[66]....
        /*0a80*/ 	.word	0x0000f6f0


	//   ....[67]....
        /*0a84*/ 	.word	0x0000f720


	//   ....[68]....
        /*0a88*/ 	.word	0x0000f750


	//   ....[69]....
        /*0a8c*/ 	.word	0x0000f780


	//   ....[70]....
        /*0a90*/ 	.word	0x0000f7b0


	//   ....[71]....
        /*0a94*/ 	.word	0x0000f920


	//   ....[72]....
        /*0a98*/ 	.word	0x0000f950


	//   ....[73]....
        /*0a9c*/ 	.word	0x0000f980


	//   ....[74]....
        /*0aa0*/ 	.word	0x0000f9b0


	//   ....[75]....
        /*0aa4*/ 	.word	0x0000f9e0


	//   ....[76]....
        /*0aa8*/ 	.word	0x0000fa10


	//   ....[77]....
        /*0aac*/ 	.word	0x0000faa0


	//   ....[78]....
        /*0ab0*/ 	.word	0x0000fad0


	//   ....[79]....
        /*0ab4*/ 	.word	0x0000fb50


	//   ....[80]....
        /*0ab8*/ 	.word	0x00010660


	//   ....[81]....
        /*0abc*/ 	.word	0x00011f30


	//   ....[82]....
        /*0ac0*/ 	.word	0x00011f50


	//   ....[83]....
        /*0ac4*/ 	.word	0x00011fe0


	//   ....[84]....
        /*0ac8*/ 	.word	0x00012000


	//   ....[85]....
        /*0acc*/ 	.word	0x00012080


	//   ....[86]....
        /*0ad0*/ 	.word	0x000120a0


	//   ....[87]....
        /*0ad4*/ 	.word	0x00012120


	//   ....[88]....
        /*0ad8*/ 	.word	0x00012140


	//   ....[89]....
        /*0adc*/ 	.word	0x000121c0


	//   ....[90]....
        /*0ae0*/ 	.word	0x000121e0


	//   ....[91]....
        /*0ae4*/ 	.word	0x00012260


	//   ....[92]....
        /*0ae8*/ 	.word	0x00012280


	//   ....[93]....
        /*0aec*/ 	.word	0x00012300


	//   ....[94]....
        /*0af0*/ 	.word	0x00012320


	//   ....[95]....
        /*0af4*/ 	.word	0x00012330


	//   ....[96]....
        /*0af8*/ 	.word	0x00012340


	//   ....[97]....
        /*0afc*/ 	.word	0x00012cb0


	//   ....[98]....
        /*0b00*/ 	.word	0x00012cc0


	//   ....[99]....
        /*0b04*/ 	.word	0x00012ce0


	//   ....[100]....
        /*0b08*/ 	.word	0x00012d70


	//   ....[101]....
        /*0b0c*/ 	.word	0x00012d90


	//   ....[102]....
        /*0b10*/ 	.word	0x00012e10


	//   ....[103]....
        /*0b14*/ 	.word	0x00012e30


	//   ....[104]....
        /*0b18*/ 	.word	0x00012eb0


	//   ....[105]....
        /*0b1c*/ 	.word	0x00012ed0


	//   ....[106]....
        /*0b20*/ 	.word	0x00012f50


	//   ....[107]....
        /*0b24*/ 	.word	0x00012f70


	//   ....[108]....
        /*0b28*/ 	.word	0x00012ff0


	//   ....[109]....
        /*0b2c*/ 	.word	0x00013010


	//   ....[110]....
        /*0b30*/ 	.word	0x00013090


	//   ....[111]....
        /*0b34*/ 	.word	0x000130b0


	//   ....[112]....
        /*0b38*/ 	.word	0x000130c0


	//   ....[113]....
        /*0b3c*/ 	.word	0x00013130


	//   ....[114]....
        /*0b40*/ 	.word	0x00013180


	//   ....[115]....
        /*0b44*/ 	.word	0x00013210


	//   ....[116]....
        /*0b48*/ 	.word	0x00013240


	//   ....[117]....
        /*0b4c*/ 	.word	0x00013250


	//   ....[118]....
        /*0b50*/ 	.word	0x000132c0


	//   ....[119]....
        /*0b54*/ 	.word	0x000132d0


	//   ....[120]....
        /*0b58*/ 	.word	0x000132e0


	//   ....[121]....
        /*0b5c*/ 	.word	0x00013b00


	//   ....[122]....
        /*0b60*/ 	.word	0x00013b20


	//   ....[123]....
        /*0b64*/ 	.word	0x00013b90


	//   ....[124]....
        /*0b68*/ 	.word	0x00013ba0


	//   ....[125]....
        /*0b6c*/ 	.word	0x00013be0


	//   ....[126]....
        /*0b70*/ 	.word	0x00013bf0


	//   ....[127]....
        /*0b74*/ 	.word	0x00013c30


	//   ....[128]....
        /*0b78*/ 	.word	0x00013c40


	//   ....[129]....
        /*0b7c*/ 	.word	0x00013c80


	//   ....[130]....
        /*0b80*/ 	.word	0x00013c90


	//   ....[131]....
        /*0b84*/ 	.word	0x00013cd0


	//   ....[132]....
        /*0b88*/ 	.word	0x00013ce0


	//   ....[133]....
        /*0b8c*/ 	.word	0x00013d20


	//   ....[134]....
        /*0b90*/ 	.word	0x00013d30


	//   ....[135]....
        /*0b94*/ 	.word	0x00013d40


	//   ....[136]....
        /*0b98*/ 	.word	0x00013d80


	//   ....[137]....
        /*0b9c*/ 	.word	0x00014040


	//   ....[138]....
        /*0ba0*/ 	.word	0x00014070


	//   ....[139]....
        /*0ba4*/ 	.word	0x000140d0


	//   ....[140]....
        /*0ba8*/ 	.word	0x000140e0


	//   ....[141]....
        /*0bac*/ 	.word	0x00014130


	//   ....[142]....
        /*0bb0*/ 	.word	0x00014140


	//   ....[143]....
        /*0bb4*/ 	.word	0x00014190


	//   ....[144]....
        /*0bb8*/ 	.word	0x000141a0


	//   ....[145]....
        /*0bbc*/ 	.word	0x000141f0


	//   ....[146]....
        /*0bc0*/ 	.word	0x00014200


	//   ....[147]....
        /*0bc4*/ 	.word	0x00014250


	//   ....[148]....
        /*0bc8*/ 	.word	0x00014260


	//   ....[149]....
        /*0bcc*/ 	.word	0x000142b0


	//   ....[150]....
        /*0bd0*/ 	.word	0x000142c0


	//   ....[151]....
        /*0bd4*/ 	.word	0x000142d0


	//   ....[152]....
        /*0bd8*/ 	.word	0x00014310


	//   ....[153]....
        /*0bdc*/ 	.word	0x00014900


	//   ....[154]....
        /*0be0*/ 	.word	0x00014940


	//   ....[155]....
        /*0be4*/ 	.word	0x00014960


	//   ....[156]....
        /*0be8*/ 	.word	0x000149a0


	//   ....[157]....
        /*0bec*/ 	.word	0x000149c0


	//   ....[158]....
        /*0bf0*/ 	.word	0x00014a00


	//   ....[159]....
        /*0bf4*/ 	.word	0x00014a20


	//   ....[160]....
        /*0bf8*/ 	.word	0x00014a60


	//   ....[161]....
        /*0bfc*/ 	.word	0x00014a80


	//   ....[162]....
        /*0c00*/ 	.word	0x00014ac0


	//   ....[163]....
        /*0c04*/ 	.word	0x00014ae0


	//   ....[164]....
        /*0c08*/ 	.word	0x00014b20


	//   ....[165]....
        /*0c0c*/ 	.word	0x00014b40


	//   ....[166]....
        /*0c10*/ 	.word	0x00014b80


	//   ....[167]....
        /*0c14*/ 	.word	0x00014ba0


	//   ....[168]....
        /*0c18*/ 	.word	0x00014bb0


	//   ....[169]....
        /*0c1c*/ 	.word	0x00014f20


	//   ....[170]....
        /*0c20*/ 	.word	0x00014f50


	//   ....[171]....
        /*0c24*/ 	.word	0x00014f90


	//   ....[172]....
        /*0c28*/ 	.word	0x00014fc0


	//   ....[173]....
        /*0c2c*/ 	.word	0x00014ff0


	//   ....[174]....
        /*0c30*/ 	.word	0x00015020


	//   ....[175]....
        /*0c34*/ 	.word	0x00015050


	//   ....[176]....
        /*0c38*/ 	.word	0x00015080


	//   ....[177]....
        /*0c3c*/ 	.word	0x00015200


	//   ....[178]....
        /*0c40*/ 	.word	0x00015230


	//   ....[179]....
        /*0c44*/ 	.word	0x00015260


	//   ....[180]....
        /*0c48*/ 	.word	0x00015290


	//   ....[181]....
        /*0c4c*/ 	.word	0x000152c0


	//   ....[182]....
        /*0c50*/ 	.word	0x000152f0


	//   ....[183]....
        /*0c54*/ 	.word	0x000153b0


	//   ....[184]....
        /*0c58*/ 	.word	0x000153d0


	//   ....[185]....
        /*0c5c*/ 	.word	0x00015440


	//   ....[186]....
        /*0c60*/ 	.word	0x000158b0


	//   ....[187]....
        /*0c64*/ 	.word	0x00015bd0


	//   ....[188]....
        /*0c68*/ 	.word	0x00015c60


	//   ....[189]....
        /*0c6c*/ 	.word	0x00015cf0


	//   ....[190]....
        /*0c70*/ 	.word	0x00015d80


	//   ....[191]....
        /*0c74*/ 	.word	0x00015e60


	//   ....[192]....
        /*0c78*/ 	.word	0x00015ef0


	//   ....[193]....
        /*0c7c*/ 	.word	0x00015f90


	//   ....[194]....
        /*0c80*/ 	.word	0x00016020


	//   ....[195]....
        /*0c84*/ 	.word	0x00016110


	//   ....[196]....
        /*0c88*/ 	.word	0x000161a0


	//   ....[197]....
        /*0c8c*/ 	.word	0x00016240


	//   ....[198]....
        /*0c90*/ 	.word	0x000162d0


	//   ....[199]....
        /*0c94*/ 	.word	0x00016410


	//   ....[200]....
        /*0c98*/ 	.word	0x000164c0


	//   ....[201]....
        /*0c9c*/ 	.word	0x00016550


	//   ....[202]....
        /*0ca0*/ 	.word	0x000165a0


	//   ....[203]....
        /*0ca4*/ 	.word	0x000165f0


	//   ....[204]....
        /*0ca8*/ 	.word	0x000166d0


	//   ....[205]....
        /*0cac*/ 	.word	0x00016760


	//   ....[206]....
        /*0cb0*/ 	.word	0x000167b0


	//   ....[207]....
        /*0cb4*/ 	.word	0x00016800


	//   ....[208]....
        /*0cb8*/ 	.word	0x00016a30


	//   ....[209]....
        /*0cbc*/ 	.word	0x00016ad0


	//   ....[210]....
        /*0cc0*/ 	.word	0x00016b30


	//   ....[211]....
        /*0cc4*/ 	.word	0x00016ba0


	//   ....[212]....
        /*0cc8*/ 	.word	0x00016c00


	//   ....[213]....
        /*0ccc*/ 	.word	0x00016c70


	//   ....[214]....
        /*0cd0*/ 	.word	0x00016d30


	//   ....[215]....
        /*0cd4*/ 	.word	0x00016d90


	//   ....[216]....
        /*0cd8*/ 	.word	0x00016e50


	//   ....[217]....
        /*0cdc*/ 	.word	0x00017130


	//   ....[218]....
        /*0ce0*/ 	.word	0x00017220


	//   ....[219]....
        /*0ce4*/ 	.word	0x000172c0


	//   ....[220]....
        /*0ce8*/ 	.word	0x00017320


	//   ....[221]....
        /*0cec*/ 	.word	0x00017410


	//   ....[222]....
        /*0cf0*/ 	.word	0x00017480


	//   ....[223]....
        /*0cf4*/ 	.word	0x00017570


	//   ....[224]....
        /*0cf8*/ 	.word	0x000175e0


	//   ....[225]....
        /*0cfc*/ 	.word	0x000176d0


	//   ....[226]....
        /*0d00*/ 	.word	0x00017740


	//   ....[227]....
        /*0d04*/ 	.word	0x00017830


	//   ....[228]....
        /*0d08*/ 	.word	0x000178a0


	//   ....[229]....
        /*0d0c*/ 	.word	0x00017990


	//   ....[230]....
        /*0d10*/ 	.word	0x00017a00


	//   ....[231]....
        /*0d14*/ 	.word	0x00017af0


	//   ....[232]....
        /*0d18*/ 	.word	0x00017b60


	//   ....[233]....
        /*0d1c*/ 	.word	0x00017c00


	//   ....[234]....
        /*0d20*/ 	.word	0x00017d20


	//   ....[235]....
        /*0d24*/ 	.word	0x00017d70


	//   ....[236]....
        /*0d28*/ 	.word	0x00017dd0


	//   ....[237]....
        /*0d2c*/ 	.word	0x00017ec0


	//   ....[238]....
        /*0d30*/ 	.word	0x00017f20


	//   ....[239]....
        /*0d34*/ 	.word	0x00018020


	//   ....[240]....
        /*0d38*/ 	.word	0x00018080


	//   ....[241]....
        /*0d3c*/ 	.word	0x00018180


	//   ....[242]....
        /*0d40*/ 	.word	0x000181e0


	//   ....[243]....
        /*0d44*/ 	.word	0x000182e0


	//   ....[244]....
        /*0d48*/ 	.word	0x00018340


	//   ....[245]....
        /*0d4c*/ 	.word	0x00018440


	//   ....[246]....
        /*0d50*/ 	.word	0x000184a0


	//   ....[247]....
        /*0d54*/ 	.word	0x000185a0


	//   ....[248]....
        /*0d58*/ 	.word	0x00018600


	//   ....[249]....
        /*0d5c*/ 	.word	0x00018700


	//   ....[250]....
        /*0d60*/ 	.word	0x00018760


	//   ....[251]....
        /*0d64*/ 	.word	0x00018850


	//   ....[252]....
        /*0d68*/ 	.word	0x000188b0


	//   ....[253]....
        /*0d6c*/ 	.word	0x00018990


	//   ....[254]....
        /*0d70*/ 	.word	0x000189f0


	//   ....[255]....
        /*0d74*/ 	.word	0x00018ac0


	//   ....[0]....
        /*0d78*/ 	.word	0x00018b20


	//   ....[1]....
        /*0d7c*/ 	.word	0x00018be0


	//   ....[2]....
        /*0d80*/ 	.word	0x00018d20


	//   ....[3]....
        /*0d84*/ 	.word	0x00018dd0


	//   ....[4]....
        /*0d88*/ 	.word	0x00018e40


	//   ....[5]....
        /*0d8c*/ 	.word	0x00018f10


	//   ....[6]....
        /*0d90*/ 	.word	0x00018f70


	//   ....[7]....
        /*0d94*/ 	.word	0x00019020


	//   ....[8]....
        /*0d98*/ 	.word	0x00019080


	//   ....[9]....
        /*0d9c*/ 	.word	0x00019130


	//   ....[10]....
        /*0da0*/ 	.word	0x00019190


	//   ....[11]....
        /*0da4*/ 	.word	0x00019240


	//   ....[12]....
        /*0da8*/ 	.word	0x000192a0


	//   ....[13]....
        /*0dac*/ 	.word	0x00019350


	//   ....[14]....
        /*0db0*/ 	.word	0x000193b0


	//   ....[15]....
        /*0db4*/ 	.word	0x00019460


	//   ....[16]....
        /*0db8*/ 	.word	0x000194c0


	//   ....[17]....
        /*0dbc*/ 	.word	0x00019570


	//   ....[18]....
        /*0dc0*/ 	.word	0x00019660


	//   ....[19]....
        /*0dc4*/ 	.word	0x00019710


	//   ....[20]....
        /*0dc8*/ 	.word	0x00019770


	//   ....[21]....
        /*0dcc*/ 	.word	0x00019830


	//   ....[22]....
        /*0dd0*/ 	.word	0x00019890


	//   ....[23]....
        /*0dd4*/ 	.word	0x00019950


	//   ....[24]....
        /*0dd8*/ 	.word	0x000199b0


	//   ....[25]....
        /*0ddc*/ 	.word	0x00019a70


	//   ....[26]....
        /*0de0*/ 	.word	0x00019ad0


	//   ....[27]....
        /*0de4*/ 	.word	0x00019b90


	//   ....[28]....
        /*0de8*/ 	.word	0x00019bf0


	//   ....[29]....
        /*0dec*/ 	.word	0x00019cb0


	//   ....[30]....
        /*0df0*/ 	.word	0x00019d10


	//   ....[31]....
        /*0df4*/ 	.word	0x00019dd0


	//   ....[32]....
        /*0df8*/ 	.word	0x00019e30


	//   ....[33]....
        /*0dfc*/ 	.word	0x00019ee0


	//   ....[34]....
        /*0e00*/ 	.word	0x00019fd0


	//   ....[35]....
        /*0e04*/ 	.word	0x0001a090


	//   ....[36]....
        /*0e08*/ 	.word	0x0001a0f0


	//   ....[37]....
        /*0e0c*/ 	.word	0x0001a1a0


	//   ....[38]....
        /*0e10*/ 	.word	0x0001a200


	//   ....[39]....
        /*0e14*/ 	.word	0x0001a2b0


	//   ....[40]....
        /*0e18*/ 	.word	0x0001a310


	//   ....[41]....
        /*0e1c*/ 	.word	0x0001a3c0


	//   ....[42]....
        /*0e20*/ 	.word	0x0001a420


	//   ....[43]....
        /*0e24*/ 	.word	0x0001a4d0


	//   ....[44]....
        /*0e28*/ 	.word	0x0001a530


	//   ....[45]....
        /*0e2c*/ 	.word	0x0001a5e0


	//   ....[46]....
        /*0e30*/ 	.word	0x0001a640


	//   ....[47]....
        /*0e34*/ 	.word	0x0001a6f0


	//   ....[48]....
        /*0e38*/ 	.word	0x0001a750


	//   ....[49]....
        /*0e3c*/ 	.word	0x0001a7f0


	//   ....[50]....
        /*0e40*/ 	.word	0x0001a880


	//   ....[51]....
        /*0e44*/ 	.word	0x0001a920


	//   ....[52]....
        /*0e48*/ 	.word	0x0001aa40


	//   ....[53]....
        /*0e4c*/ 	.word	0x0001aab0


	//   ....[54]....
        /*0e50*/ 	.word	0x0001ab20


	//   ....[55]....
        /*0e54*/ 	.word	0x0001ab90


	//   ....[56]....
        /*0e58*/ 	.word	0x0001ac00


	//   ....[57]....
        /*0e5c*/ 	.word	0x0001ac80


	//   ....[58]....
        /*0e60*/ 	.word	0x0001ad10


	//   ....[59]....
        /*0e64*/ 	.word	0x0001ada0


	//   ....[60]....
        /*0e68*/ 	.word	0x0001ae10


	//   ....[61]....
        /*0e6c*/ 	.word	0x0001ae80


	//   ....[62]....
        /*0e70*/ 	.word	0x0001aef0


	//   ....[63]....
        /*0e74*/ 	.word	0x0001af70


	//   ....[64]....
        /*0e78*/ 	.word	0x0001afe0


	//   ....[65]....
        /*0e7c*/ 	.word	0x0001b080


	//   ....[66]....
        /*0e80*/ 	.word	0x0001b110


	//   ....[67]....
        /*0e84*/ 	.word	0x0001b230


	//----- nvinfo : EIATTR_REG_RECONFIG
	.align		4
.L_145:
        /*0e88*/ 	.byte	0x01, 0x54
	.zero		2


	//----- nvinfo : EIATTR_SYSCALL_OFFSETS
	.align		4
        /*0e8c*/ 	.byte	0x04, 0x46
        /*0e8e*/ 	.short	(.L_147 - .L_146)


	//   ....[0]....
.L_146:
        /*0e90*/ 	.word	0x00001850


	//   ....[1]....
        /*0e94*/ 	.word	0x000019a0


	//   ....[2]....
        /*0e98*/ 	.word	0x00005bd0


	//   ....[3]....
        /*0e9c*/ 	.word	0x00005f50


	//   ....[4]....
        /*0ea0*/ 	.word	0x00011510


	//   ....[5]....
        /*0ea4*/ 	.word	0x00011660


	//   ....[6]....
        /*0ea8*/ 	.word	0x00011750


	//   ....[7]....
        /*0eac*/ 	.word	0x00012780


	//----- nvinfo : EIATTR_MBARRIER_INSTR_OFFSETS
	.align		4
.L_147:
        /*0eb0*/ 	.byte	0x04, 0x39
        /*0eb2*/ 	.short	(.L_149 - .L_148)


	//   ....[0]....
.L_148:
        /*0eb4*/ 	.word	0x00000270
        /*0eb8*/ 	.word	0x000000ff
        /*0ebc*/ 	.word	0x00016800
        /*0ec0*/ 	.short	0x0100
        /*0ec2*/ 	.byte	0x08
	.zero		1


	//   ....[1]....
        /*0ec4*/ 	.word	0x00000280
        /*0ec8*/ 	.word	0x000000ff
        /*0ecc*/ 	.word	0x00016820
        /*0ed0*/ 	.short	0x0100
        /*0ed2*/ 	.byte	0x08
	.zero		1


	//   ....[2]....
        /*0ed4*/ 	.word	0x00000370
        /*0ed8*/ 	.word	0x000000ff
        /*0edc*/ 	.word	0x00016830
        /*0ee0*/ 	.short	0x0100
        /*0ee2*/ 	.byte	0x08
	.zero		1


	//   ....[3]....
        /*0ee4*/ 	.word	0x00000380
        /*0ee8*/ 	.word	0x000000ff
        /*0eec*/ 	.word	0x00016840
        /*0ef0*/ 	.short	0x0100
        /*0ef2*/ 	.byte	0x08
	.zero		1


	//   ....[4]....
        /*0ef4*/ 	.word	0x00000390
        /*0ef8*/ 	.word	0x000000ff
        /*0efc*/ 	.word	0x00016838
        /*0f00*/ 	.short	0x0100
        /*0f02*/ 	.byte	0x08
	.zero		1


	//   ....[5]....
        /*0f04*/ 	.word	0x000003a0
        /*0f08*/ 	.word	0x000000ff
        /*0f0c*/ 	.word	0x00016848
        /*0f10*/ 	.short	0x0100
        /*0f12*/ 	.byte	0x08
	.zero		1


	//   ....[6]....
        /*0f14*/ 	.word	0x000004d0
        /*0f18*/ 	.word	0x000000ff
        /*0f1c*/ 	.word	0x00016850
        /*0f20*/ 	.short	0x0100
        /*0f22*/ 	.byte	0x08
	.zero		1


	//   ....[7]....
        /*0f24*/ 	.word	0x000004e0
        /*0f28*/ 	.word	0x000000ff
        /*0f2c*/ 	.word	0x00016860
        /*0f30*/ 	.short	0x0100
        /*0f32*/ 	.byte	0x08
	.zero		1


	//   ....[8]....
        /*0f34*/ 	.word	0x000004f0
        /*0f38*/ 	.word	0x000000ff
        /*0f3c*/ 	.word	0x00016858
        /*0f40*/ 	.short	0x0100
        /*0f42*/ 	.byte	0x08
	.zero		1


	//   ....[9]....
        /*0f44*/ 	.word	0x00000500
        /*0f48*/ 	.word	0x000000ff
        /*0f4c*/ 	.word	0x00016868
        /*0f50*/ 	.short	0x0100
        /*0f52*/ 	.byte	0x08
	.zero		1


	//   ....[10]....
        /*0f54*/ 	.word	0x000005f0
        /*0f58*/ 	.word	0x000000ff
        /*0f5c*/ 	.word	0x00016870
        /*0f60*/ 	.short	0x0100
        /*0f62*/ 	.byte	0x06
	.zero		1


	//   ....[11]....
        /*0f64*/ 	.word	0x00000600
        /*0f68*/ 	.word	0x000000ff
        /*0f6c*/ 	.word	0x00016880
        /*0f70*/ 	.short	0x0100
        /*0f72*/ 	.byte	0x06
	.zero		1


	//   ....[12]....
        /*0f74*/ 	.word	0x00000610
        /*0f78*/ 	.word	0x000000ff
        /*0f7c*/ 	.word	0x00016878
        /*0f80*/ 	.short	0x0100
        /*0f82*/ 	.byte	0x06
	.zero		1


	//   ....[13]....
        /*0f84*/ 	.word	0x00000620
        /*0f88*/ 	.word	0x000000ff
        /*0f8c*/ 	.word	0x00016888
        /*0f90*/ 	.short	0x0100
        /*0f92*/ 	.byte	0x06
	.zero		1


	//   ....[14]....
        /*0f94*/ 	.word	0x00000750
        /*0f98*/ 	.word	0x000000ff
        /*0f9c*/ 	.word	0x00016890
        /*0fa0*/ 	.short	0x0100
        /*0fa2*/ 	.byte	0x08
	.zero		1


	//   ....[15]....
        /*0fa4*/ 	.word	0x00000760
        /*0fa8*/ 	.word	0x000000ff
        /*0fac*/ 	.word	0x000168a0
        /*0fb0*/ 	.short	0x0100
        /*0fb2*/ 	.byte	0x08
	.zero		1


	//   ....[16]....
        /*0fb4*/ 	.word	0x00000770
        /*0fb8*/ 	.word	0x000000ff
        /*0fbc*/ 	.word	0x00016898
        /*0fc0*/ 	.short	0x0100
        /*0fc2*/ 	.byte	0x08
	.zero		1


	//   ....[17]....
        /*0fc4*/ 	.word	0x00000780
        /*0fc8*/ 	.word	0x000000ff
        /*0fcc*/ 	.word	0x000168a8
        /*0fd0*/ 	.short	0x0100
        /*0fd2*/ 	.byte	0x08
	.zero		1


	//   ....[18]....
        /*0fd4*/ 	.word	0x000008b0
        /*0fd8*/ 	.word	0x000000ff
        /*0fdc*/ 	.word	0x000168b0
        /*0fe0*/ 	.short	0x0100
        /*0fe2*/ 	.byte	0x08
	.zero		1


	//   ....[19]....
        /*0fe4*/ 	.word	0x000008c0
        /*0fe8*/ 	.word	0x000000ff
        /*0fec*/ 	.word	0x000168c0
        /*0ff0*/ 	.short	0x0100
        /*0ff2*/ 	.byte	0x08
	.zero		1


	//   ....[20]....
        /*0ff4*/ 	.word	0x000008d0
        /*0ff8*/ 	.word	0x000000ff
        /*0ffc*/ 	.word	0x000168b8
        /*1000*/ 	.short	0x0100
        /*1002*/ 	.byte	0x08
	.zero		1


	//   ....[21]....
        /*1004*/ 	.word	0x000008e0
        /*1008*/ 	.word	0x000000ff
        /*100c*/ 	.word	0x000168c8
        /*1010*/ 	.short	0x0100
        /*1012*/ 	.byte	0x08
	.zero		1


	//   ....[22]....
        /*1014*/ 	.word	0x00002a80
        /*1018*/ 	.word	0x00000047
        /*101c*/ 	.word	0x00016890
        /*1020*/ 	.short	0x010a
        /*1022*/ 	.byte	0x3f
	.zero		1


	//   ....[23]....
        /*1024*/ 	.word	0x00003db0
        /*1028*/ 	.word	0x00000047
        /*102c*/ 	.word	0x00016890
        /*1030*/ 	.short	0x010a
        /*1032*/ 	.byte	0x3f
	.zero		1


	//   ....[24]....
        /*1034*/ 	.word	0x00004df0
        /*1038*/ 	.word	0x00000047
        /*103c*/ 	.word	0x00016890
        /*1040*/ 	.short	0x010a
        /*1042*/ 	.byte	0x3f
	.zero		1


	//   ....[25]....
        /*1044*/ 	.word	0x000052a0
        /*1048*/ 	.word	0x00000008
        /*104c*/ 	.word	0x00000000
        /*1050*/ 	.short	0x0101
        /*1052*/ 	.byte	0x3f
	.zero		1


	//   ....[26]....
        /*1054*/ 	.word	0x000052e0
        /*1058*/ 	.word	0x00000047
        /*105c*/ 	.word	0x000168b0
        /*1060*/ 	.short	0x010a
        /*1062*/ 	.byte	0x3f
	.zero		1


	//   ....[27]....
        /*1064*/ 	.word	0x00005710
        /*1068*/ 	.word	0x00000047
        /*106c*/ 	.word	0x00000000
        /*1070*/ 	.short	0x0101
        /*1072*/ 	.byte	0x3f
	.zero		1


	//   ....[28]....
        /*1074*/ 	.word	0x00005c70
        /*1078*/ 	.word	0x00000012
        /*107c*/ 	.word	0x00016800
        /*1080*/ 	.short	0x010a
        /*1082*/ 	.byte	0x3f
	.zero		1


	//   ....[29]....
        /*1084*/ 	.word	0x00005cc0
        /*1088*/ 	.word	0x00000012
        /*108c*/ 	.word	0x00016800
        /*1090*/ 	.short	0x010a
        /*1092*/ 	.byte	0x3f
	.zero		1


	//   ....[30]....
        /*1094*/ 	.word	0x00006360
        /*1098*/ 	.word	0x00000012
        /*109c*/ 	.word	0x00016800
        /*10a0*/ 	.short	0x010a
        /*10a2*/ 	.byte	0x3f
	.zero		1


	//   ....[31]....
        /*10a4*/ 	.word	0x00007390
        /*10a8*/ 	.word	0x00000012
        /*10ac*/ 	.word	0x00016800
        /*10b0*/ 	.short	0x010a
        /*10b2*/ 	.byte	0x3f
	.zero		1


	//   ....[32]....
        /*10b4*/ 	.word	0x00008130
        /*10b8*/ 	.word	0x00000000
        /*10bc*/ 	.word	0x00016830
        /*10c0*/ 	.short	0x010a
        /*10c2*/ 	.byte	0x3f
	.zero		1


	//   ....[33]....
        /*10c4*/ 	.word	0x000081e0
        /*10c8*/ 	.word	0x00000000
        /*10cc*/ 	.word	0x00016830
        /*10d0*/ 	.short	0x010a
        /*10d2*/ 	.byte	0x3f
	.zero		1


	//   ....[34]....
        /*10d4*/ 	.word	0x00009fe0
        /*10d8*/ 	.word	0x00000000
        /*10dc*/ 	.word	0x00000000
        /*10e0*/ 	.short	0x0101
        /*10e2*/ 	.byte	0x3f
	.zero		1


	//   ....[35]....
        /*10e4*/ 	.word	0x0000aab0
        /*10e8*/ 	.word	0x00000005
        /*10ec*/ 	.word	0x00016830
        /*10f0*/ 	.short	0x010a
        /*10f2*/ 	.byte	0x3f
	.zero		1


	//   ....[36]....
        /*10f4*/ 	.word	0x0000ab00
        /*10f8*/ 	.word	0x00000005
        /*10fc*/ 	.word	0x00016830
        /*1100*/ 	.short	0x010a
        /*1102*/ 	.byte	0x3f
	.zero		1


	//   ....[37]....
        /*1104*/ 	.word	0x0000ae50
        /*1108*/ 	.word	0x00000005
        /*110c*/ 	.word	0x00016850
        /*1110*/ 	.short	0x010a
        /*1112*/ 	.byte	0x3f
	.zero		1


	//   ....[38]....
        /*1114*/ 	.word	0x0000ae90
        /*1118*/ 	.word	0x00000005
        /*111c*/ 	.word	0x00016850
        /*1120*/ 	.short	0x010a
        /*1122*/ 	.byte	0x3f
	.zero		1


	//   ....[39]....
        /*1124*/ 	.word	0x0000b4c0
        /*1128*/ 	.word	0x0000001f
        /*112c*/ 	.word	0x00000000
        /*1130*/ 	.short	0x0101
        /*1132*/ 	.byte	0x3f
	.zero		1


	//   ....[40]....
        /*1134*/ 	.word	0x0000cd50
        /*1138*/ 	.word	0x0000000b
        /*113c*/ 	.word	0x00000000
        /*1140*/ 	.short	0x0101
        /*1142*/ 	.byte	0x3f
	.zero		1


	//   ....[41]....
        /*1144*/ 	.word	0x0000d190
        /*1148*/ 	.word	0x0000000b
        /*114c*/ 	.word	0x00016850
        /*1150*/ 	.short	0x010a
        /*1152*/ 	.byte	0x3f
	.zero		1


	//   ....[42]....
        /*1154*/ 	.word	0x0000d200
        /*1158*/ 	.word	0x0000000b
        /*115c*/ 	.word	0x00016850
        /*1160*/ 	.short	0x010a
        /*1162*/ 	.byte	0x3f
	.zero		1


	//   ....[43]....
        /*1164*/ 	.word	0x0000d800
        /*1168*/ 	.word	0x00000004
        /*116c*/ 	.word	0x00000000
        /*1170*/ 	.short	0x0101
        /*1172*/ 	.byte	0x3f
	.zero		1


	//   ....[44]....
        /*1174*/ 	.word	0x0000e910
        /*1178*/ 	.word	0x00000000
        /*117c*/ 	.word	0x00000000
        /*1180*/ 	.short	0x0101
        /*1182*/ 	.byte	0x3f
	.zero		1


	//   ....[45]....
        /*1184*/ 	.word	0x00010740
        /*1188*/ 	.word	0x00000016
        /*118c*/ 	.word	0x00016820
        /*1190*/ 	.short	0x010a
        /*1192*/ 	.byte	0x3f
	.zero		1


	//   ....[46]....
        /*1194*/ 	.word	0x000107f0
        /*1198*/ 	.word	0x00000005
        /*119c*/ 	.word	0x000168a0
        /*11a0*/ 	.short	0x010a
        /*11a2*/ 	.byte	0x3f
	.zero		1


	//   ....[47]....
        /*11a4*/ 	.word	0x00010a30
        /*11a8*/ 	.word	0x00000005
        /*11ac*/ 	.word	0x000168c0
        /*11b0*/ 	.short	0x010a
        /*11b2*/ 	.byte	0x3f
	.zero		1


	//   ....[48]....
        /*11b4*/ 	.word	0x00010d90
        /*11b8*/ 	.word	0x00000005
        /*11bc*/ 	.word	0x000168a0
        /*11c0*/ 	.short	0x010a
        /*11c2*/ 	.byte	0x3f
	.zero		1


	//   ....[49]....
        /*11c4*/ 	.word	0x00010fb0
        /*11c8*/ 	.word	0x00000005
        /*11cc*/ 	.word	0x000168c0
        /*11d0*/ 	.short	0x010a
        /*11d2*/ 	.byte	0x3f
	.zero		1


	//   ....[50]....
        /*11d4*/ 	.word	0x00011c60
        /*11d8*/ 	.word	0x00000003
        /*11dc*/ 	.word	0x00016840
        /*11e0*/ 	.short	0x010a
        /*11e2*/ 	.byte	0x3f
	.zero		1


	//   ....[51]....
        /*11e4*/ 	.word	0x00012440
        /*11e8*/ 	.word	0x00000003
        /*11ec*/ 	.word	0x00016830
        /*11f0*/ 	.short	0x0107
        /*11f2*/ 	.byte	0x3f
	.zero		1


	//   ....[52]....
        /*11f4*/ 	.word	0x00012510
        /*11f8*/ 	.word	0x00000003
        /*11fc*/ 	.word	0x00016830
        /*1200*/ 	.short	0x0101
        /*1202*/ 	.byte	0x3f
	.zero		1


	//   ....[53]....
        /*1204*/ 	.word	0x000133c0
        /*1208*/ 	.word	0x00000016
        /*120c*/ 	.word	0x00016800
        /*1210*/ 	.short	0x0107
        /*1212*/ 	.byte	0x3f
	.zero		1


	//   ....[54]....
        /*1214*/ 	.word	0x000134b0
        /*1218*/ 	.word	0x00000016
        /*121c*/ 	.word	0x00016800
        /*1220*/ 	.short	0x0101
        /*1222*/ 	.byte	0x3f
	.zero		1


	//   ....[55]....
        /*1224*/ 	.word	0x000134d0
        /*1228*/ 	.word	0x00000016
        /*122c*/ 	.word	0x00016820
        /*1230*/ 	.short	0x010a
        /*1232*/ 	.byte	0x3f
	.zero		1


	//   ....[56]....
        /*1234*/ 	.word	0x000138a0
        /*1238*/ 	.word	0x00000005
        /*123c*/ 	.word	0x00016840
        /*1240*/ 	.short	0x010a
        /*1242*/ 	.byte	0x3f
	.zero		1


	//   ....[57]....
        /*1244*/ 	.word	0x00013e00
        /*1248*/ 	.word	0x00000005
        /*124c*/ 	.word	0x00016830
        /*1250*/ 	.short	0x0107
        /*1252*/ 	.byte	0x3f
	.zero		1


	//   ....[58]....
        /*1254*/ 	.word	0x00013ec0
        /*1258*/ 	.word	0x00000005
        /*125c*/ 	.word	0x00016830
        /*1260*/ 	.short	0x0101
        /*1262*/ 	.byte	0x3f
	.zero		1


	//   ....[59]....
        /*1264*/ 	.word	0x00013f20
        /*1268*/ 	.word	0x00000005
        /*126c*/ 	.word	0x00016860
        /*1270*/ 	.short	0x010a
        /*1272*/ 	.byte	0x3f
	.zero		1


	//   ....[60]....
        /*1274*/ 	.word	0x00014400
        /*1278*/ 	.word	0x00000005
        /*127c*/ 	.word	0x00016850
        /*1280*/ 	.short	0x0107
        /*1282*/ 	.byte	0x3f
	.zero		1


	//   ....[61]....
        /*1284*/ 	.word	0x000145c0
        /*1288*/ 	.word	0x00000005
        /*128c*/ 	.word	0x00016850
        /*1290*/ 	.short	0x0101
        /*1292*/ 	.byte	0x3f
	.zero		1


	//   ....[62]....
        /*1294*/ 	.word	0x000147c0
        /*1298*/ 	.word	0x00000000
        /*129c*/ 	.word	0x00016860
        /*12a0*/ 	.short	0x010a
        /*12a2*/ 	.byte	0x3f
	.zero		1


	//   ....[63]....
        /*12a4*/ 	.word	0x00014c60
        /*12a8*/ 	.word	0x00000000
        /*12ac*/ 	.word	0x00016850
        /*12b0*/ 	.short	0x0107
        /*12b2*/ 	.byte	0x3f
	.zero		1


	//   ....[64]....
        /*12b4*/ 	.word	0x00014d20
        /*12b8*/ 	.word	0x00000000
        /*12bc*/ 	.word	0x00016850
        /*12c0*/ 	.short	0x0101
        /*12c2*/ 	.byte	0x3f
	.zero		1


	//   ....[65]....
        /*12c4*/ 	.word	0x00015830
        /*12c8*/ 	.word	0x00000004
        /*12cc*/ 	.word	0x00016820
        /*12d0*/ 	.short	0x010a
        /*12d2*/ 	.byte	0x3f
	.zero		1


	//   ....[66]....
        /*12d4*/ 	.word	0x000159a0
        /*12d8*/ 	.word	0x00000005
        /*12dc*/ 	.word	0x00016840
        /*12e0*/ 	.short	0x010a
        /*12e2*/ 	.byte	0x3f
	.zero		1


	//   ....[67]....
        /*12e4*/ 	.word	0x00015a40
        /*12e8*/ 	.word	0x00000019
        /*12ec*/ 	.word	0x00016840
        /*12f0*/ 	.short	0x010a
        /*12f2*/ 	.byte	0x3f
	.zero		1


	//   ....[68]....
        /*12f4*/ 	.word	0x00015a80
        /*12f8*/ 	.word	0x00000005
        /*12fc*/ 	.word	0x00016860
        /*1300*/ 	.short	0x010a
        /*1302*/ 	.byte	0x3f
	.zero		1


	//   ....[69]....
        /*1304*/ 	.word	0x00015ac0
        /*1308*/ 	.word	0x00000019
        /*130c*/ 	.word	0x00016860
        /*1310*/ 	.short	0x010a
        /*1312*/ 	.byte	0x3f
	.zero		1


	//   ....[70]....
        /*1314*/ 	.word	0x00015b20
        /*1318*/ 	.word	0x00000047
        /*131c*/ 	.word	0x00016890
        /*1320*/ 	.short	0x010a
        /*1322*/ 	.byte	0x3f
	.zero		1


	//   ....[71]....
        /*1324*/ 	.word	0x00015db0
        /*1328*/ 	.word	0x00000047
        /*132c*/ 	.word	0x00016890
        /*1330*/ 	.short	0x010a
        /*1332*/ 	.byte	0x3f
	.zero		1


	//   ....[72]....
        /*1334*/ 	.word	0x00016060
        /*1338*/ 	.word	0x00000047
        /*133c*/ 	.word	0x00016890
        /*1340*/ 	.short	0x010a
        /*1342*/ 	.byte	0x3f
	.zero		1


	//   ....[73]....
        /*1344*/ 	.word	0x00016310
        /*1348*/ 	.word	0x00000047
        /*134c*/ 	.word	0x000168b0
        /*1350*/ 	.short	0x010a
        /*1352*/ 	.byte	0x3f
	.zero		1


	//   ....[74]....
        /*1354*/ 	.word	0x00016620
        /*1358*/ 	.word	0x00000012
        /*135c*/ 	.word	0x00016800
        /*1360*/ 	.short	0x010a
        /*1362*/ 	.byte	0x3f
	.zero		1


	//   ....[75]....
        /*1364*/ 	.word	0x00016830
        /*1368*/ 	.word	0x00000012
        /*136c*/ 	.word	0x00016800
        /*1370*/ 	.short	0x010a
        /*1372*/ 	.byte	0x3f
	.zero		1


	//   ....[76]....
        /*1374*/ 	.word	0x00016880
        /*1378*/ 	.word	0x00000000
        /*137c*/ 	.word	0x00016830
        /*1380*/ 	.short	0x010a
        /*1382*/ 	.byte	0x3f
	.zero		1


	//   ....[77]....
        /*1384*/ 	.word	0x000168d0
        /*1388*/ 	.word	0x00000005
        /*138c*/ 	.word	0x00016830
        /*1390*/ 	.short	0x010a
        /*1392*/ 	.byte	0x3f
	.zero		1


	//   ....[78]....
        /*1394*/ 	.word	0x00016920
        /*1398*/ 	.word	0x00000005
        /*139c*/ 	.word	0x00016850
        /*13a0*/ 	.short	0x010a
        /*13a2*/ 	.byte	0x3f
	.zero		1


	//   ....[79]....
        /*13a4*/ 	.word	0x00016970
        /*13a8*/ 	.word	0x0000000b
        /*13ac*/ 	.word	0x00016850
        /*13b0*/ 	.short	0x010a
        /*13b2*/ 	.byte	0x3f
	.zero		1


	//   ....[80]....
        /*13b4*/ 	.word	0x00016f10
        /*13b8*/ 	.word	0x00000016
        /*13bc*/ 	.word	0x00016820
        /*13c0*/ 	.short	0x010a
        /*13c2*/ 	.byte	0x3f
	.zero		1


	//   ....[81]....
        /*13c4*/ 	.word	0x00016f60
        /*13c8*/ 	.word	0x00000005
        /*13cc*/ 	.word	0x000168a0
        /*13d0*/ 	.short	0x010a
        /*13d2*/ 	.byte	0x3f
	.zero		1


	//   ....[82]....
        /*13d4*/ 	.word	0x00016fb0
        /*13d8*/ 	.word	0x00000005
        /*13dc*/ 	.word	0x000168c0
        /*13e0*/ 	.short	0x010a
        /*13e2*/ 	.byte	0x3f
	.zero		1


	//   ....[83]....
        /*13e4*/ 	.word	0x00017000
        /*13e8*/ 	.word	0x00000005
        /*13ec*/ 	.word	0x000168a0
        /*13f0*/ 	.short	0x010a
        /*13f2*/ 	.byte	0x3f
	.zero		1


	//   ....[84]....
        /*13f4*/ 	.word	0x00017050
        /*13f8*/ 	.word	0x00000005
        /*13fc*/ 	.word	0x000168c0
        /*1400*/ 	.short	0x010a
        /*1402*/ 	.byte	0x3f
	.zero		1


	//   ....[85]....
        /*1404*/ 	.word	0x00017170
        /*1408*/ 	.word	0x00000003
        /*140c*/ 	.word	0x00016840
        /*1410*/ 	.short	0x010a
        /*1412*/ 	.byte	0x3f
	.zero		1


	//   ....[86]....
        /*1414*/ 	.word	0x00018c20
        /*1418*/ 	.word	0x00000016
        /*141c*/ 	.word	0x00016820
        /*1420*/ 	.short	0x010a
        /*1422*/ 	.byte	0x3f
	.zero		1


	//   ....[87]....
        /*1424*/ 	.word	0x00018c70
        /*1428*/ 	.word	0x00000005
        /*142c*/ 	.word	0x00016840
        /*1430*/ 	.short	0x010a
        /*1432*/ 	.byte	0x3f
	.zero		1


	//   ....[88]....
        /*1434*/ 	.word	0x000195b0
        /*1438*/ 	.word	0x00000005
        /*143c*/ 	.word	0x00016860
        /*1440*/ 	.short	0x010a
        /*1442*/ 	.byte	0x3f
	.zero		1


	//   ....[89]....
        /*1444*/ 	.word	0x00019f20
        /*1448*/ 	.word	0x00000000
        /*144c*/ 	.word	0x00016860
        /*1450*/ 	.short	0x010a
        /*1452*/ 	.byte	0x3f
	.zero		1


	//   ....[90]....
        /*1454*/ 	.word	0x0001b150
        /*1458*/ 	.word	0x00000004
        /*145c*/ 	.word	0x00016820
        /*1460*/ 	.short	0x010a
        /*1462*/ 	.byte	0x3f
	.zero		1


	//   ....[91]....
        /*1464*/ 	.word	0x0001b2f0
        /*1468*/ 	.word	0x00000005
        /*146c*/ 	.word	0x00016840
        /*1470*/ 	.short	0x010a
        /*1472*/ 	.byte	0x3f
	.zero		1


	//   ....[92]....
        /*1474*/ 	.word	0x0001b340
        /*1478*/ 	.word	0x00000019
        /*147c*/ 	.word	0x00016840
        /*1480*/ 	.short	0x010a
        /*1482*/ 	.byte	0x3f
	.zero		1


	//   ....[93]....
        /*1484*/ 	.word	0x0001b390
        /*1488*/ 	.word	0x00000005
        /*148c*/ 	.word	0x00016860
        /*1490*/ 	.short	0x010a
        /*1492*/ 	.byte	0x3f
	.zero		1


	//----- nvinfo : EIATTR_NUM_MBARRIERS
	.align		4
.L_149:
        /*1494*/ 	.byte	0x03, 0x38
        /*1496*/ 	.short	0x0016


	//----- nvinfo : EIATTR_EXIT_INSTR_OFFSETS
	.align		4
        /*1498*/ 	.byte	0x04, 0x1c
        /*149a*/ 	.short	(.L_151 - .L_150)


	//   ....[0]....
.L_150:
        /*149c*/ 	.word	0x00015b10


	//----- nvinfo : EIATTR_MAX_THREADS
	.align		4
.L_151:
        /*14a0*/ 	.byte	0x04, 0x05
        /*14a2*/ 	.short	(.L_153 - .L_152)
.L_152:
        /*14a4*/ 	.word	0x00000200
        /*14a8*/ 	.word	0x00000001
        /*14ac*/ 	.word	0x00000001


	//----- nvinfo : EIATTR_CRS_STACK_SIZE
	.align		4
.L_153:
        /*14b0*/ 	.byte	0x04, 0x1e
        /*14b2*/ 	.short	(.L_155 - .L_154)
.L_154:
        /*14b4*/ 	.word	0x00000000


	//----- nvinfo : EIATTR_CBANK_PARAM_SIZE
	.align		4
.L_155:
        /*14b8*/ 	.byte	0x03, 0x19
        /*14ba*/ 	.short	0x0af0


	//----- nvinfo : EIATTR_PARAM_CBANK
	.align		4
        /*14bc*/ 	.byte	0x04, 0x0a
        /*14be*/ 	.short	(.L_157 - .L_156)
	.align		4
.L_156:
        /*14c0*/ 	.word	index@(.nv.constant0._ZN7cutlass13device_kernelIN5flash11enable_sm90INS1_16FlashAttnFwdSm90INS1_25CollectiveMainloopFwdSm90ILi2EN4cute5tupleIJNS5_1CILi1EEES8_S8_EEENS6_IJNS7_ILi192EEENS7_ILi128EEENS7_ILi64EEEEEELi64ENS_6half_tEfNS_4arch4Sm90ELb0ELb0ELb1ELb1ELb1ELb1ELb0ELb1ELb1ELb1ELb0ELb0EEENS1_21CollectiveEpilogueFwdINS6_IJSA_SC_SB_EEES9_SE_SG_Li384ELb1ELb1ELb0ELb0EEENS1_36VarlenDynamicPersistentTileSchedulerILi192ELi128ELi384ELi128ELb0ELb1ELb1ELb0ELb1ELb1EEEEEEEEEvNT_6ParamsE)
        /*14c4*/ 	.short	0x0210
        /*14c6*/ 	.short	0x0af0


	//----- nvinfo : EIATTR_SW_WAR
	.align		4
.L_157:
        /*14c8*/ 	.byte	0x04, 0x36
        /*14ca*/ 	.short	(.L_159 - .L_158)
.L_158:
        /*14cc*/ 	.word	0x00000008
.L_159:


//--------------------- .nv.info._ZN7cutlass13device_kernelIN5flash11enable_sm90INS1_16FlashAttnFwdSm90INS1_25CollectiveMainloopFwdSm90ILi2EN4cute5tupleIJNS5_1CILi1EEES8_S8_EEENS6_IJNS7_ILi192EEENS7_ILi128EEENS7_ILi64EEEEEELi64ENS_6half_tEfNS_4arch4Sm90ELb0ELb1ELb1ELb0ELb1ELb0ELb0ELb1ELb1ELb1ELb0ELb0EEENS1_21CollectiveEpilogueFwdINS6_IJSA_SC_SB_EEES9_SE_SG_Li384ELb0ELb1ELb0ELb0EEENS1_30DynamicPersistentTileSchedulerILi384ELi128ELb0ELb1ELb1EEEEEEEEEvNT_6ParamsE --------------------------
	.section	.nv.info._ZN7cutlass13device_kernelIN5flash11enable_sm90INS1_16FlashAttnFwdSm90INS1_25CollectiveMainloopFwdSm90ILi2EN4cute5tupleIJNS5_1CILi1EEES8_S8_EEENS6_IJNS7_ILi192EEENS7_ILi128EEENS7_ILi64EEEEEELi64ENS_6half_tEfNS_4arch4Sm90ELb0ELb1ELb1ELb0ELb1ELb0ELb0ELb1ELb1ELb1ELb0ELb0EEENS1_21CollectiveEpilogueFwdINS6_IJSA_SC_SB_EEES9_SE_SG_Li384ELb0ELb1ELb0ELb0EEENS1_30DynamicPersistentTileSchedulerILi384ELi128ELb0ELb1ELb1EEEEEEEEEvNT_6ParamsE,"",@"SHT_CUDA_INFO"
	.sectionflags	@""
	.align	4


	//----- nvinfo : EIATTR_CUDA_API_VERSION
	.align		4
        /*0000*/ 	.byte	0x04, 0x37
        /*0002*/ 	.short	(.L_161 - .L_160)
.L_160:
        /*0004*/ 	.word	0x00000082


	//----- nvinfo : EIATTR_KPARAM_INFO
	.align		4
.L_161:
        /*0008*/ 	.byte	0x04, 0x17
        /*000a*/ 	.short	(.L_163 - .L_162)
.L_162:
        /*000c*/ 	.word	0x00000000
        /*0010*/ 	.short	0x0000
        /*0012*/ 	.short	0x0070
        /*0014*/ 	.byte	0x00, 0xf0, 0x01, 0x2a


	//----- nvinfo : EIATTR_SPARSE_MMA_MASK
	.align		4
.L_163:
        /*0018*/ 	.byte	0x03, 0x50
        /*001a*/ 	.short	0x0000


	//----- nvinfo : EIATTR_MAXREG_COUNT
	.align		4
        /*001c*/ 	.byte	0x03, 0x1b
        /*001e*/ 	.short	0x0080


	//----- nvinfo : EIATTR_NUM_BARRIERS
	.align		4
        /*0020*/ 	.byte	0x02, 0x4c
        /*0022*/ 	.byte	0x10
	.zero		1


	//----- nvinfo : EIATTR_EXTERNS
	.align		4
        /*0024*/ 	.byte	0x04, 0x0f
        /*0026*/ 	.short	(.L_165 - .L_164)


	//   ....[0]....
	.align		4
.L_164:
        /*0028*/ 	.word	index@(__assertfail)


	//----- nvinfo : EIATTR_ANNOTATIONS
	.align		4
.L_165:
        /*002c*/ 	.byte	0x04, 0x55
        /*002e*/ 	.short	(.L_167 - .L_166)


	//   ....[0]....
.L_166:
        /* <DEDUP_REMOVED lines=11> */


	//----- nvinfo : EIATTR_MERCURY_ISA_VERSION
	.align		4
.L_167:
        /*00c8*/ 	.byte	0x03, 0x5f
        /*00ca*/ 	.short	0x0101


	//----- nvinfo : EIATTR_INT_WARP_WIDE_INSTR_OFFSETS
	.align		4
        /*00cc*/ 	.byte	0x04, 0x31
        /*00ce*/ 	.short	(.L_169 - .L_168)


	//   ....[0]....
.L_168:
        /*00d0*/ 	.word	0x000000c0


	//   ....[1]....
        /*00d4*/ 	.word	0x000000d0


	//   ....[2]....
        /*00d8*/ 	.word	0x00000170


	//   ....[3]....
        /*00dc*/ 	.word	0x00010fe0


	//   ....[4]....
        /*00e0*/ 	.word	0x00011070


	//   ....[5]....
        /*00e4*/ 	.word	0x00014100


	//   ....[6]....
        /*00e8*/ 	.word	0x00014190


	//----- nvinfo : EIATTR_COOP_GROUP_MASK_REGIDS
	.align		4
.L_169:
        /*00ec*/ 	.byte	0x04, 0x29
        /*00ee*/ 	.short	(.L_171 - .L_170)


	//   ....[0]....
.L_170:
        /*00f0*/ 	.word	0xffffffff


	//   ....[1]....
        /*00f4*/ 	.word	0xffffffff


	//   ....[2]....
        /*00f8*/ 	.word	0xffffffff


	//   ....[3]....
        /*00fc*/ 	.word	0xffffffff


	//   ....[4]....
        /*0100*/ 	.word	0xffffffff


	//   ....[5]....
        /*0104*/ 	.word	0xffffffff


	//   ....[6]....
        /*0108*/ 	.word	0xffffffff


	//   ....[7]....
        /*010c*/ 	.word	0xffffffff


	//   ....[8]....
        /*0110*/ 	.word	0xffffffff


	//   ....[9]....
        /*0114*/ 	.word	0xffffffff


	//   ....[10]....
        /*0118*/ 	.word	0xffffffff


	//   ....[11]....
        /*011c*/ 	.word	0xffffffff


	//   ....[12]....
        /*0120*/ 	.word	0xffffffff


	//   ....[13]....
        /*0124*/ 	.word	0xffffffff


	//   ....[14]....
        /*0128*/ 	.word	0xffffffff


	//   ....[15]....
        /*012c*/ 	.word	0xffffffff


	//   ....[16]....
        /*0130*/ 	.word	0xffffffff


	//   ....[17]....
        /*0134*/ 	.word	0xffffffff


	//   ....[18]....
        /*0138*/ 	.word	0xffffffff


	//   ....[19]....
        /*013c*/ 	.word	0xffffffff


	//   ....[20]....
        /*0140*/ 	.word	0xffffffff


	//   ....[21]....
        /*0144*/ 	.word	0xffffffff


	//   ....[22]....
        /*0148*/ 	.word	0xffffffff


	//   ....[23]....
        /*014c*/ 	.word	0xffffffff


	//   ....[24]....
        /*0150*/ 	.word	0xffffffff


	//   ....[25]....
        /*0154*/ 	.word	0xffffffff


	//   ....[26]....
        /*0158*/ 	.word	0xffffffff


	//   ....[27]....
        /*015c*/ 	.word	0xffffffff


	//   ....[28]....
        /*0160*/ 	.word	0xffffffff


	//   ....[29]....
        /*0164*/ 	.word	0xffffffff


	//   ....[30]....
        /*0168*/ 	.word	0xffffffff


	//   ....[31]....
        /*016c*/ 	.word	0xffffffff


	//   ....[32]....
        /*0170*/ 	.word	0xffffffff


	//   ....[33]....
        /*0174*/ 	.word	0xffffffff


	//   ....[34]....
        /*0178*/ 	.word	0xffffffff


	//   ....[35]....
        /*017c*/ 	.word	0xffffffff


	//   ....[36]....
        /*0180*/ 	.word	0xffffffff


	//   ....[37]....
        /*0184*/ 	.word	0xffffffff


	//   ....[38]....
        /*0188*/ 	.word	0xffffffff


	//   ....[39]....
        /*018c*/ 	.word	0xffffffff


	//   ....[40]....
        /*0190*/ 	.word	0xffffffff


	//   ....[41]....
        /*0194*/ 	.word	0xffffffff


	//   ....[42]....
        /*0198*/ 	.word	0xffffffff


	//   ....[43]....
        /*019c*/ 	.word	0xffffffff


	//   ....[44]....
        /*01a0*/ 	.word	0xffffffff


	//   ....[45]....
        /*01a4*/ 	.word	0xffffffff


	//   ....[46]....
        /*01a8*/ 	.word	0xffffffff


	//   ....[47]....
        /*01ac*/ 	.word	0xffffffff


	//   ....[48]....
        /*01b0*/ 	.word	0xffffffff


	//   ....[49]....
        /*01b4*/ 	.word	0xffffffff


	//   ....[50]....
        /*01b8*/ 	.word	0xffffffff


	//   ....[51]....
        /*01bc*/ 	.word	0xffffffff


	//   ....[52]....
        /*01c0*/ 	.word	0xffffffff


	//   ....[53]....
        /*01c4*/ 	.word	0xffffffff


	//   ....[54]....
        /*01c8*/ 	.word	0xffffffff


	//   ....[55]....
        /*01cc*/ 	.word	0xffffffff


	//   ....[56]....
        /*01d0*/ 	.word	0xffffffff


	//   ....[57]....
        /*01d4*/ 	.word	0xffffffff


	//   ....[58]....
        /*01d8*/ 	.word	0xffffffff


	//   ....[59]....
        /*01dc*/ 	.word	0xffffffff


	//   ....[60]....
        /*01e0*/ 	.word	0xffffffff


	//   ....[61]....
        /*01e4*/ 	.word	0xffffffff


	//   ....[62]....
        /*01e8*/ 	.word	0xffffffff


	//   ....[63]....
        /*01ec*/ 	.word	0xffffffff


	//   ....[64]....
        /*01f0*/ 	.word	0xffffffff


	//   ....[65]....
        /*01f4*/ 	.word	0xffffffff


	//   ....[66]....
        /*01f8*/ 	.word	0xffffffff


	//   ....[67]....
        /*01fc*/ 	.word	0xffffffff


	//   ....[68]....
        /*0200*/ 	.word	0xffffffff


	//   ....[69]....
        /*0204*/ 	.word	0xffffffff


	//   ....[70]....
        /*0208*/ 	.word	0xffffffff


	//   ....[71]....
        /*020c*/ 	.word	0xffffffff


	//   ....[72]....
        /*0210*/ 	.word	0xffffffff


	//   ....[73]....
        /*0214*/ 	.word	0xffffffff


	//   ....[74]....
        /*0218*/ 	.word	0xffffffff


	//   ....[75]....
        /*021c*/ 	.word	0xffffffff


	//   ....[76]....
        /*0220*/ 	.word	0xffffffff


	//   ....[77]....
        /*0224*/ 	.word	0xffffffff


	//   ....[78]....
        /*0228*/ 	.word	0xffffffff


	//   ....[79]....
        /*022c*/ 	.word	0xffffffff


	//   ....[80]....
        /*0230*/ 	.word	0xffffffff


	//   ....[81]....
        /*0234*/ 	.word	0xffffffff


	//   ....[82]....
        /*0238*/ 	.word	0xffffffff


	//   ....[83]....
        /*023c*/ 	.word	0xffffffff


	//   ....[84]....
        /*0240*/ 	.word	0xffffffff


	//   ....[85]....
        /*0244*/ 	.word	0xffffffff


	//   ....[86]....
        /*0248*/ 	.word	0xffffffff


	//   ....[87]....
        /*024c*/ 	.word	0xffffffff


	//   ....[88]....
        /*0250*/ 	.word	0xffffffff


	//   ....[89]....
        /*0254*/ 	.word	0xffffffff


	//   ....[90]....
        /*0258*/ 	.word	0xffffffff


	//   ....[91]....
        /*025c*/ 	.word	0xffffffff


	//   ....[92]....
        /*0260*/ 	.word	0xffffffff


	//   ....[93]....
        /*0264*/ 	.word	0xffffffff


	//   ....[94]....
        /*0268*/ 	.word	0xffffffff


	//   ....[95]....
        /*026c*/ 	.word	0xffffffff


	//   ....[96]....
        /*0270*/ 	.word	0xffffffff


	//   ....[97]....
        /*0274*/ 	.word	0xffffffff


	//   ....[98]....
        /*0278*/ 	.word	0xffffffff


	//   ....[99]....
        /*027c*/ 	.word	0xffffffff


	//   ....[100]....
        /*0280*/ 	.word	0xffffffff


	//   ....[101]....
        /*0284*/ 	.word	0xffffffff


	//   ....[102]....
        /*0288*/ 	.word	0xffffffff


	//   ....[103]....
        /*028c*/ 	.word	0xffffffff


	//   ....[104]....
        /*0290*/ 	.word	0xffffffff


	//   ....[105]....
        /*0294*/ 	.word	0xffffffff


	//   ....[106]....
        /*0298*/ 	.word	0xffffffff


	//   ....[107]....
        /*029c*/ 	.word	0xffffffff


	//   ....[108]....
        /*02a0*/ 	.word	0xffffffff


	//   ....[109]....
        /*02a4*/ 	.word	0xffffffff


	//   ....[110]....
        /*02a8*/ 	.word	0xffffffff


	//   ....[111]....
        /*02ac*/ 	.word	0xffffffff


	//   ....[112]....
        /*02b0*/ 	.word	0xffffffff


	//   ....[113]....
        /*02b4*/ 	.word	0xffffffff


	//   ....[114]....
        /*02b8*/ 	.word	0xffffffff


	//   ....[115]....
        /*02bc*/ 	.word	0xffffffff


	//   ....[116]....
        /*02c0*/ 	.word	0xffffffff


	//   ....[117]....
        /*02c4*/ 	.word	0xffffffff


	//   ....[118]....
        /*02c8*/ 	.word	0xffffffff


	//   ....[119]....
        /*02cc*/ 	.word	0xffffffff


	//   ....[120]....
        /*02d0*/ 	.word	0xffffffff


	//   ....[121]....
        /*02d4*/ 	.word	0xffffffff


	//   ....[122]....
        /*02d8*/ 	.word	0xffffffff


	//   ....[123]....
        /*02dc*/ 	.word	0xffffffff


	//   ....[124]....
        /*02e0*/ 	.word	0xffffffff


	//   ....[125]....
        /*02e4*/ 	.word	0xffffffff


	//   ....[126]....
        /*02e8*/ 	.word	0xffffffff


	//   ....[127]....
        /*02ec*/ 	.word	0xffffffff


	//   ....[128]....
        /*02f0*/ 	.word	0xffffffff


	//   ....[129]....
        /*02f4*/ 	.word	0xffffffff


	//   ....[130]....
        /*02f8*/ 	.word	0xffffffff


	//   ....[131]....
        /*02fc*/ 	.word	0xffffffff


	//   ....[132]....
        /*0300*/ 	.word	0xffffffff


	//   ....[133]....
        /*0304*/ 	.word	0xffffffff


	//   ....[134]....
        /*0308*/ 	.word	0xffffffff


	//   ....[135]....
        /*030c*/ 	.word	0xffffffff


	//   ....[136]....
        /*0310*/ 	.word	0xffffffff


	//   ....[137]....
        /*0314*/ 	.word	0xffffffff


	//   ....[138]....
        /*0318*/ 	.word	0xffffffff


	//   ....[139]....
        /*031c*/ 	.word	0xffffffff


	//   ....[140]....
        /*0320*/ 	.word	0xffffffff


	//   ....[141]....
        /*0324*/ 	.word	0xffffffff


	//   ....[142]....
        /*0328*/ 	.word	0xffffffff


	//   ....[143]....
        /*032c*/ 	.word	0xffffffff


	//   ....[144]....
        /*0330*/ 	.word	0x0500000f


	//   ....[145]....
        /*0334*/ 	.word	0x0500000f


	//   ....[146]....
        /*0338*/ 	.word	0x0500000f


	//   ....[147]....
        /*033c*/ 	.word	0x0500000f


	//   ....[148]....
        /*0340*/ 	.word	0x0500000f


	//   ....[149]....
        /*0344*/ 	.word	0x0500000f


	//   ....[150]....
        /*0348*/ 	.word	0x0500000f


	//   ....[151]....
        /*034c*/ 	.word	0x0500000f


	//   ....[152]....
        /*0350*/ 	.word	0x0500000f


	//   ....[153]....
        /*0354*/ 	.word	0x0500000f


	//   ....[154]....
        /*0358*/ 	.word	0x0500000f


	//   ....[155]....
        /*035c*/ 	.word	0x0500000f


	//   ....[156]....
        /*0360*/ 	.word	0x0500000f


	//   ....[157]....
        /*0364*/ 	.word	0x0500000f


	//   ....[158]....
        /*0368*/ 	.word	0x0500000f


	//   ....[159]....
        /*036c*/ 	.word	0x0500000f


	//   ....[160]....
        /*0370*/ 	.word	0x0500000f


	//   ....[161]....
        /*0374*/ 	.word	0x0500000f


	//   ....[162]....
        /*0378*/ 	.word	0x0500000f


	//   ....[163]....
        /*037c*/ 	.word	0x0500000f


	//   ....[164]....
        /*0380*/ 	.word	0x0500000f


	//   ....[165]....
        /*0384*/ 	.word	0x0500000f


	//   ....[166]....
        /*0388*/ 	.word	0x0500000f


	//   ....[167]....
        /*038c*/ 	.word	0x0500000f


	//   ....[168]....
        /*0390*/ 	.word	0x0500000f


	//   ....[169]....
        /*0394*/ 	.word	0x0500000f


	//   ....[170]....
        /*0398*/ 	.word	0x0500000f


	//   ....[171]....
        /*039c*/ 	.word	0x0500000f


	//   ....[172]....
        /*03a0*/ 	.word	0x0500000f


	//   ....[173]....
        /*03a4*/ 	.word	0x0500000f


	//   ....[174]....
        /*03a8*/ 	.word	0x0500000f


	//   ....[175]....
        /*03ac*/ 	.word	0x0500000f


	//   ....[176]....
        /*03b0*/ 	.word	0x0500000f


	//   ....[177]....
        /*03b4*/ 	.word	0x0500000f


	//   ....[178]....
        /*03b8*/ 	.word	0x0500000f


	//   ....[179]....
        /*03bc*/ 	.word	0x0500000f


	//   ....[180]....
        /*03c0*/ 	.word	0x0500000f


	//   ....[181]....
        /*03c4*/ 	.word	0x0500000f


	//   ....[182]....
        /*03c8*/ 	.word	0x0500000f


	//   ....[183]....
        /*03cc*/ 	.word	0x0500000f


	//   ....[184]....
        /*03d0*/ 	.word	0x0500000f


	//   ....[185]....
        /*03d4*/ 	.word	0x0500000f


	//   ....[186]....
        /*03d8*/ 	.word	0x0500000f


	//   ....[187]....
        /*03dc*/ 	.word	0x0500000f


	//   ....[188]....
        /*03e0*/ 	.word	0x0500000f


	//   ....[189]....
        /*03e4*/ 	.word	0x0500000f


	//   ....[190]....
        /*03e8*/ 	.word	0x0500000f


	//   ....[191]....
        /*03ec*/ 	.word	0x0500000f


	//   ....[192]....
        /*03f0*/ 	.word	0x0500000f


	//   ....[193]....
        /*03f4*/ 	.word	0x0500000f


	//   ....[194]....
        /*03f8*/ 	.word	0x0500000f


	//   ....[195]....
        /*03fc*/ 	.word	0x0500000f


	//   ....[196]....
        /*0400*/ 	.word	0x0500000f


	//   ....[197]....
        /*0404*/ 	.word	0x0500000f


	//   ....[198]....
        /*0408*/ 	.word	0x0500000f


	//   ....[199]....
        /*040c*/ 	.word	0x0500000f


	//   ....[200]....
        /*0410*/ 	.word	0x0500000f


	//   ....[201]....
        /*0414*/ 	.word	0x0500000f


	//   ....[202]....
        /*0418*/ 	.word	0x0500000f


	//   ....[203]....
        /*041c*/ 	.word	0x0500000f


	//   ....[204]....
        /*0420*/ 	.word	0x0500000f


	//   ....[205]....
        /*0424*/ 	.word	0x0500000f


	//   ....[206]....
        /*0428*/ 	.word	0x0500000f


	//   ....[207]....
        /*042c*/ 	.word	0x0500000f


	//   ....[208]....
        /*0430*/ 	.word	0x0500000f


	//   ....[209]....
        /*0434*/ 	.word	0x0500000f


	//   ....[210]....
        /*0438*/ 	.word	0x0500000f


	//   ....[211]....
        /*043c*/ 	.word	0x0500000f


	//   ....[212]....
        /*0440*/ 	.word	0x0500000f


	//   ....[213]....
        /*0444*/ 	.word	0x0500000f


	//   ....[214]....
        /*0448*/ 	.word	0x0500000f


	//   ....[215]....
        /*044c*/ 	.word	0x0500000f


	//   ....[216]....
        /*0450*/ 	.word	0x0500000f


	//   ....[217]....
        /*0454*/ 	.word	0x0500000f


	//   ....[218]....
        /*0458*/ 	.word	0x0500000f


	//   ....[219]....
        /*045c*/ 	.word	0x0500000f


	//   ....[220]....
        /*0460*/ 	.word	0x0500000f


	//   ....[221]....
        /*0464*/ 	.word	0x0500000f


	//   ....[222]....
        /*0468*/ 	.word	0x0500000f


	//   ....[223]....
        /*046c*/ 	.word	0x0500000f


	//   ....[224]....
        /*0470*/ 	.word	0x0500000f


	//   ....[225]....
        /*0474*/ 	.word	0x0500000f


	//   ....[226]....
        /*0478*/ 	.word	0x0500000f


	//   ....[227]....
        /*047c*/ 	.word	0x0500000f


	//   ....[228]....
        /*0480*/ 	.word	0x0500000f


	//   ....[229]....
        /*0484*/ 	.word	0x0500000f


	//   ....[230]....
        /*0488*/ 	.word	0x0500000f


	//   ....[231]....
        /*048c*/ 	.word	0x0500000f


	//   ....[232]....
        /*0490*/ 	.word	0x0500000f


	//   ....[233]....
        /*0494*/ 	.word	0x0500000f


	//   ....[234]....
        /*0498*/ 	.word	0x0500000f


	//----- nvinfo : EIATTR_COOP_GROUP_INSTR_OFFSETS
	.align		4
.L_171:
        /*049c*/ 	.byte	0x04, 0x28
        /*049e*/ 	.short	(.L_173 - .L_172)


	//   ....[0]....
.L_172:
        /*04a0*/ 	.word	0x00000080


	//   ....[1]....
        /*04a4*/ 	.word	0x00000090


	//   ....[2]....
        /*04a8*/ 	.word	0x000002d0


	//   ....[3]....
        /*04ac*/ 	.word	0x00000430


	//   ....[4]....
        /*04b0*/ 	.word	0x00000550


	//   ....[5]....
        /*04b4*/ 	.word	0x000006b0


	//   ....[6]....
        /*04b8*/ 	.word	0x00001650


	//   ....[7]....
        /*04bc*/ 	.word	0x00001d90


	//   ....[8]....
        /*04c0*/ 	.word	0x00002860


	//   ....[9]....
        /*04c4*/ 	.word	0x00003b10


	//   ....[10]....
        /*04c8*/ 	.word	0x00003c20


	//   ....[11]....
        /*04cc*/ 	.word	0x00004500


	//   ....[12]....
        /*04d0*/ 	.word	0x00004560


	//   ....[13]....
        /*04d4*/ 	.word	0x00005c10


	//   ....[14]....
        /*04d8*/ 	.word	0x00006520


	//   ....[15]....
        /*04dc*/ 	.word	0x00007100


	//   ....[16]....
        /*04e0*/ 	.word	0x00007170


	//   ....[17]....
        /*04e4*/ 	.word	0x00007ab0


	//   ....[18]....
        /*04e8*/ 	.word	0x00007b40


	//   ....[19]....
        /*04ec*/ 	.word	0x00009eb0


	//   ....[20]....
        /*04f0*/ 	.word	0x00009ee0


	//   ....[21]....
        /*04f4*/ 	.word	0x00009f10


	//   ....[22]....
        /*04f8*/ 	.word	0x00009f20


	//   ....[23]....
        /*04fc*/ 	.word	0x0000b9c0


	//   ....[24]....
        /*0500*/ 	.word	0x0000c2f0


	//   ....[25]....
        /*0504*/ 	.word	0x0000cee0


	//   ....[26]....
        /*0508*/ 	.word	0x0000cf90


	//   ....[27]....
        /*050c*/ 	.word	0x0000d860


	//   ....[28]....
        /*0510*/ 	.word	0x0000d8e0


	//   ....[29]....
        /*0514*/ 	.word	0x0000e7f0


	//   ....[30]....
        /*0518*/ 	.word	0x0000e830


	//   ....[31]....
        /*051c*/ 	.word	0x0000e8c0


	//   ....[32]....
        /*0520*/ 	.word	0x0000e8e0


	//   ....[33]....
        /*0524*/ 	.word	0x0000f4f0


	//   ....[34]....
        /*0528*/ 	.word	0x0000f520


	//   ....[35]....
        /*052c*/ 	.word	0x0000f550


	//   ....[36]....
        /*0530*/ 	.word	0x0000f5b0


	//   ....[37]....
        /*0534*/ 	.word	0x0000f9d0


	//   ....[38]....
        /*0538*/ 	.word	0x0000fa10


	//   ....[39]....
        /*053c*/ 	.word	0x0000fa30


	//   ....[40]....
        /*0540*/ 	.word	0x0000fa70


	//   ....[41]....
        /*0544*/ 	.word	0x0000fa90


	//   ....[42]....
        /*0548*/ 	.word	0x0000faa0


	//   ....[43]....
        /*054c*/ 	.word	0x0000fac0


	//   ....[44]....
        /*0550*/ 	.word	0x0000fae0


	//   ....[45]....
        /*0554*/ 	.word	0x00010150


	//   ....[46]....
        /*0558*/ 	.word	0x00010190


	//   ....[47]....
        /*055c*/ 	.word	0x000101d0


	//   ....[48]....
        /*0560*/ 	.word	0x00010200


	//   ....[49]....
        /*0564*/ 	.word	0x00010220


	//   ....[50]....
        /*0568*/ 	.word	0x00010230


	//   ....[51]....
        /*056c*/ 	.word	0x00010240


	//   ....[52]....
        /*0570*/ 	.word	0x00010260


	//   ....[53]....
        /*0574*/ 	.word	0x00010400


	//   ....[54]....
        /*0578*/ 	.word	0x00011be0


	//   ....[55]....
        /*057c*/ 	.word	0x00011c00


	//   ....[56]....
        /*0580*/ 	.word	0x00011c10


	//   ....[57]....
        /*0584*/ 	.word	0x00011c90


	//   ....[58]....
        /*0588*/ 	.word	0x00011cb0


	//   ....[59]....
        /*058c*/ 	.word	0x00011d30


	//   ....[60]....
        /*0590*/ 	.word	0x00011d50


	//   ....[61]....
        /*0594*/ 	.word	0x00011dd0


	//   ....[62]....
        /*0598*/ 	.word	0x00011df0


	//   ....[63]....
        /*059c*/ 	.word	0x00011e70


	//   ....[64]....
        /*05a0*/ 	.word	0x00011e90


	//   ....[65]....
        /*05a4*/ 	.word	0x00011f10


	//   ....[66]....
        /*05a8*/ 	.word	0x00011f30


	//   ....[67]....
        /*05ac*/ 	.word	0x00011fb0


	//   ....[68]....
        /*05b0*/ 	.word	0x00011fd0


	//   ....[69]....
        /*05b4*/ 	.word	0x00011fe0


	//   ....[70]....
        /*05b8*/ 	.word	0x00012820


	//   ....[71]....
        /*05bc*/ 	.word	0x00012840


	//   ....[72]....
        /*05c0*/ 	.word	0x00012870


	//   ....[73]....
        /*05c4*/ 	.word	0x000128f0


	//   ....[74]....
        /*05c8*/ 	.word	0x00012910


	//   ....[75]....
        /*05cc*/ 	.word	0x00012990


	//   ....[76]....
        /*05d0*/ 	.word	0x000129b0


	//   ....[77]....
        /*05d4*/ 	.word	0x00012a30


	//   ....[78]....
        /*05d8*/ 	.word	0x00012a50


	//   ....[79]....
        /*05dc*/ 	.word	0x00012ad0


	//   ....[80]....
        /*05e0*/ 	.word	0x00012af0


	//   ....[81]....
        /*05e4*/ 	.word	0x00012b70


	//   ....[82]....
        /*05e8*/ 	.word	0x00012b90


	//   ....[83]....
        /*05ec*/ 	.word	0x00012c10


	//   ....[84]....
        /*05f0*/ 	.word	0x00012c30


	//   ....[85]....
        /*05f4*/ 	.word	0x00012c40


	//   ....[86]....
        /*05f8*/ 	.word	0x00012c50


	//   ....[87]....
        /*05fc*/ 	.word	0x00012cf0


	//   ....[88]....
        /*0600*/ 	.word	0x00012d40


	//   ....[89]....
        /*0604*/ 	.word	0x00012d60


	//   ....[90]....
        /*0608*/ 	.word	0x00012d80


	//   ....[91]....
        /*060c*/ 	.word	0x00012dd0


	//   ....[92]....
        /*0610*/ 	.word	0x00012df0


	//   ....[93]....
        /*0614*/ 	.word	0x00012e00


	//   ....[94]....
        /*0618*/ 	.word	0x000135a0


	//   ....[95]....
        /*061c*/ 	.word	0x000135c0


	//   ....[96]....
        /*0620*/ 	.word	0x00013630


	//   ....[97]....
        /*0624*/ 	.word	0x00013640


	//   ....[98]....
        /*0628*/ 	.word	0x00013680


	//   ....[99]....
        /*062c*/ 	.word	0x00013690


	//   ....[100]....
        /*0630*/ 	.word	0x000136d0


	//   ....[101]....
        /*0634*/ 	.word	0x000136e0


	//   ....[102]....
        /*0638*/ 	.word	0x00013720


	//   ....[103]....
        /*063c*/ 	.word	0x00013730


	//   ....[104]....
        /*0640*/ 	.word	0x00013770


	//   ....[105]....
        /*0644*/ 	.word	0x00013780


	//   ....[106]....
        /*0648*/ 	.word	0x000137c0


	//   ....[107]....
        /*064c*/ 	.word	0x000137d0


	//   ....[108]....
        /*0650*/ 	.word	0x000137e0


	//   ....[109]....
        /*0654*/ 	.word	0x00013820


	//   ....[110]....
        /*0658*/ 	.word	0x00013ae0


	//   ....[111]....
        /*065c*/ 	.word	0x00013b00


	//   ....[112]....
        /*0660*/ 	.word	0x00013b60


	//   ....[113]....
        /*0664*/ 	.word	0x00013b70


	//   ....[114]....
        /*0668*/ 	.word	0x00013bc0


	//   ....[115]....
        /*066c*/ 	.word	0x00013bd0


	//   ....[116]....
        /*0670*/ 	.word	0x00013c20


	//   ....[117]....
        /*0674*/ 	.word	0x00013c30


	//   ....[118]....
        /*0678*/ 	.word	0x00013c80


	//   ....[119]....
        /*067c*/ 	.word	0x00013c90


	//   ....[120]....
        /*0680*/ 	.word	0x00013ce0


	//   ....[121]....
        /*0684*/ 	.word	0x00013cf0


	//   ....[122]....
        /*0688*/ 	.word	0x00013d40


	//   ....[123]....
        /*068c*/ 	.word	0x00013d50


	//   ....[124]....
        /*0690*/ 	.word	0x00013d60


	//   ....[125]....
        /*0694*/ 	.word	0x00013db0


	//   ....[126]....
        /*0698*/ 	.word	0x00014380


	//   ....[127]....
        /*069c*/ 	.word	0x00014390


	//   ....[128]....
        /*06a0*/ 	.word	0x000143a0


	//   ....[129]....
        /*06a4*/ 	.word	0x000143b0


	//   ....[130]....
        /*06a8*/ 	.word	0x000143c0


	//   ....[131]....
        /*06ac*/ 	.word	0x00014410


	//   ....[132]....
        /*06b0*/ 	.word	0x00014460


	//   ....[133]....
        /*06b4*/ 	.word	0x00014490


	//   ....[134]....
        /*06b8*/ 	.word	0x000144c0


	//   ....[135]....
        /*06bc*/ 	.word	0x000144f0


	//   ....[136]....
        /*06c0*/ 	.word	0x00014520


	//   ....[137]....
        /*06c4*/ 	.word	0x00014550


	//   ....[138]....
        /*06c8*/ 	.word	0x00014580


	//   ....[139]....
        /*06cc*/ 	.word	0x000145b0


	//   ....[140]....
        /*06d0*/ 	.word	0x000145e0


	//   ....[141]....
        /*06d4*/ 	.word	0x00014610


	//   ....[142]....
        /*06d8*/ 	.word	0x00014910


	//   ....[143]....
        /*06dc*/ 	.word	0x00014b00


	//   ....[144]....
        /*06e0*/ 	.word	0x00015150


	//   ....[145]....
        /*06e4*/ 	.word	0x00015230


	//   ....[146]....
        /*06e8*/ 	.word	0x000152d0


	//   ....[147]....
        /*06ec*/ 	.word	0x00015330


	//   ....[148]....
        /*06f0*/ 	.word	0x00015420


	//   ....[149]....
        /*06f4*/ 	.word	0x00015490


	//   ....[150]....
        /*06f8*/ 	.word	0x00015580


	//   ....[151]....
        /*06fc*/ 	.word	0x000155f0


	//   ....[152]....
        /*0700*/ 	.word	0x000156e0


	//   ....[153]....
        /*0704*/ 	.word	0x00015750


	//   ....[154]....
        /*0708*/ 	.word	0x00015840


	//   ....[155]....
        /*070c*/ 	.word	0x000158b0


	//   ....[156]....
        /*0710*/ 	.word	0x000159a0


	//   ....[157]....
        /*0714*/ 	.word	0x00015a10


	//   ....[158]....
        /*0718*/ 	.word	0x00015b00


	//   ....[159]....
        /*071c*/ 	.word	0x00015b70


	//   ....[160]....
        /*0720*/ 	.word	0x00015c50


	//   ....[161]....
        /*0724*/ 	.word	0x00015ce0


	//   ....[162]....
        /*0728*/ 	.word	0x00015d50


	//   ....[163]....
        /*072c*/ 	.word	0x00015db0


	//   ....[164]....
        /*0730*/ 	.word	0x00015ea0


	//   ....[165]....
        /*0734*/ 	.word	0x00015f00


	//   ....[166]....
        /*0738*/ 	.word	0x00016000


	//   ....[167]....
        /*073c*/ 	.word	0x00016060


	//   ....[168]....
        /*0740*/ 	.word	0x00016160


	//   ....[169]....
        /*0744*/ 	.word	0x000161c0


	//   ....[170]....
        /*0748*/ 	.word	0x000162c0


	//   ....[171]....
        /*074c*/ 	.word	0x00016320


	//   ....[172]....
        /*0750*/ 	.word	0x00016420


	//   ....[173]....
        /*0754*/ 	.word	0x00016480


	//   ....[174]....
        /*0758*/ 	.word	0x00016580


	//   ....[175]....
        /*075c*/ 	.word	0x000165e0


	//   ....[176]....
        /*0760*/ 	.word	0x00016680


	//   ....[177]....
        /*0764*/ 	.word	0x00016740


	//   ....[178]....
        /*0768*/ 	.word	0x00016810


	//   ....[179]....
        /*076c*/ 	.word	0x00016870


	//   ....[180]....
        /*0770*/ 	.word	0x00016930


	//   ....[181]....
        /*0774*/ 	.word	0x00016990


	//   ....[182]....
        /*0778*/ 	.word	0x00016a40


	//   ....[183]....
        /*077c*/ 	.word	0x00016ac0


	//   ....[184]....
        /*0780*/ 	.word	0x00016b70


	//   ....[185]....
        /*0784*/ 	.word	0x00016ca0


	//   ....[186]....
        /*0788*/ 	.word	0x00016d50


	//   ....[187]....
        /*078c*/ 	.word	0x00016dd0


	//   ....[188]....
        /*0790*/ 	.word	0x00016e90


	//   ....[189]....
        /*0794*/ 	.word	0x00016ef0


	//   ....[190]....
        /*0798*/ 	.word	0x00016fa0


	//   ....[191]....
        /*079c*/ 	.word	0x00017000


	//   ....[192]....
        /*07a0*/ 	.word	0x000170b0


	//   ....[193]....
        /*07a4*/ 	.word	0x00017110


	//   ....[194]....
        /*07a8*/ 	.word	0x000171c0


	//   ....[195]....
        /*07ac*/ 	.word	0x00017220


	//   ....[196]....
        /*07b0*/ 	.word	0x000172d0


	//   ....[197]....
        /*07b4*/ 	.word	0x00017330


	//   ....[198]....
        /*07b8*/ 	.word	0x000173e0


	//   ....[199]....
        /*07bc*/ 	.word	0x00017440


	//   ....[200]....
        /*07c0*/ 	.word	0x000174f0


	//   ....[201]....
        /*07c4*/ 	.word	0x000175e0


	//   ....[202]....
        /*07c8*/ 	.word	0x00017680


	//   ....[203]....
        /*07cc*/ 	.word	0x000176e0


	//   ....[204]....
        /*07d0*/ 	.word	0x000177a0


	//   ....[205]....
        /*07d4*/ 	.word	0x00017800


	//   ....[206]....
        /*07d8*/ 	.word	0x000178c0


	//   ....[207]....
        /*07dc*/ 	.word	0x00017920


	//   ....[208]....
        /*07e0*/ 	.word	0x000179e0


	//   ....[209]....
        /*07e4*/ 	.word	0x00017a40


	//   ....[210]....
        /*07e8*/ 	.word	0x00017b00


	//   ....[211]....
        /*07ec*/ 	.word	0x00017b60


	//   ....[212]....
        /*07f0*/ 	.word	0x00017c20


	//   ....[213]....
        /*07f4*/ 	.word	0x00017c80


	//   ....[214]....
        /*07f8*/ 	.word	0x00017d40


	//   ....[215]....
        /*07fc*/ 	.word	0x00017da0


	//   ....[216]....
        /*0800*/ 	.word	0x00017e60


	//   ....[217]....
        /*0804*/ 	.word	0x00017f50


	//   ....[218]....
        /*0808*/ 	.word	0x00018000


	//   ....[219]....
        /*080c*/ 	.word	0x00018090


	//   ....[220]....
        /*0810*/ 	.word	0x00018140


	//   ....[221]....
        /*0814*/ 	.word	0x000181a0


	//   ....[222]....
        /*0818*/ 	.word	0x00018250


	//   ....[223]....
        /*081c*/ 	.word	0x000182b0


	//   ....[224]....
        /*0820*/ 	.word	0x00018370


	//   ....[225]....
        /*0824*/ 	.word	0x000183d0


	//   ....[226]....
        /*0828*/ 	.word	0x00018480


	//   ....[227]....
        /*082c*/ 	.word	0x000184e0


	//   ....[228]....
        /*0830*/ 	.word	0x000185a0


	//   ....[229]....
        /*0834*/ 	.word	0x00018600


	//   ....[230]....
        /*0838*/ 	.word	0x000186b0


	//   ....[231]....
        /*083c*/ 	.word	0x00018710


	//   ....[232]....
        /*0840*/ 	.word	0x000187d0


	//   ....[233]....
        /*0844*/ 	.word	0x00018860


	//   ....[234]....
        /*0848*/ 	.word	0x00018980


	//----- nvinfo : EIATTR_REG_RECONFIG
	.align		4
.L_173:
        /*084c*/ 	.byte	0x01, 0x54
	.zero		2


	//----- nvinfo : EIATTR_SYSCALL_OFFSETS
	.align		4
        /*0850*/ 	.byte	0x04, 0x46
        /*0852*/ 	.short	(.L_175 - .L_174)


	//   ....[0]....
.L_174:
        /*0854*/ 	.word	0x00001830


	//   ....[1]....
        /*0858*/ 	.word	0x000111e0


	//   ....[2]....
        /*085c*/ 	.word	0x00011330


	//   ....[3]....
        /*0860*/ 	.word	0x00011420


	//   ....[4]....
        /*0864*/ 	.word	0x00012300


	//----- nvinfo : EIATTR_MBARRIER_INSTR_OFFSETS
	.align		4
.L_175:
        /*0868*/ 	.byte	0x04, 0x39
        /*086a*/ 	.short	(.L_177 - .L_176)


	//   ....[0]....
.L_176:
        /*086c*/ 	.word	0x00000180
        /*0870*/ 	.word	0x000000ff
        /*0874*/ 	.word	0x00016800
        /*0878*/ 	.short	0x0100
        /*087a*/ 	.byte	0x08
	.zero		1


	//   ....[1]....
        /*087c*/ 	.word	0x00000190
        /*0880*/ 	.word	0x000000ff
        /*0884*/ 	.word	0x00016820
        /*0888*/ 	.short	0x0100
        /*088a*/ 	.byte	0x08
	.zero		1


	//   ....[2]....
        /*088c*/ 	.word	0x00000280
        /*0890*/ 	.word	0x000000ff
        /*0894*/ 	.word	0x00016830
        /*0898*/ 	.short	0x0100
        /*089a*/ 	.byte	0x08
	.zero		1


	//   ....[3]....
        /*089c*/ 	.word	0x00000290
        /*08a0*/ 	.word	0x000000ff
        /*08a4*/ 	.word	0x00016840
        /*08a8*/ 	.short	0x0100
        /*08aa*/ 	.byte	0x08
	.zero		1


	//   ....[4]....
        /*08ac*/ 	.word	0x000002a0
        /*08b0*/ 	.word	0x000000ff
        /*08b4*/ 	.word	0x00016838
        /*08b8*/ 	.short	0x0100
        /*08ba*/ 	.byte	0x08
	.zero		1


	//   ....[5]....
        /*08bc*/ 	.word	0x000002b0
        /*08c0*/ 	.word	0x000000ff
        /*08c4*/ 	.word	0x00016848
        /*08c8*/ 	.short	0x0100
        /*08ca*/ 	.byte	0x08
	.zero		1


	//   ....[6]....
        /*08cc*/ 	.word	0x000003e0
        /*08d0*/ 	.word	0x000000ff
        /*08d4*/ 	.word	0x00016850
        /*08d8*/ 	.short	0x0100
        /*08da*/ 	.byte	0x08
	.zero		1


	//   ....[7]....
        /*08dc*/ 	.word	0x000003f0
        /*08e0*/ 	.word	0x000000ff
        /*08e4*/ 	.word	0x00016860
        /*08e8*/ 	.short	0x0100
        /*08ea*/ 	.byte	0x08
	.zero		1


	//   ....[8]....
        /*08ec*/ 	.word	0x00000400
        /*08f0*/ 	.word	0x000000ff
        /*08f4*/ 	.word	0x00016858
        /*08f8*/ 	.short	0x0100
        /*08fa*/ 	.byte	0x08
	.zero		1


	//   ....[9]....
        /*08fc*/ 	.word	0x00000410
        /*0900*/ 	.word	0x000000ff
        /*0904*/ 	.word	0x00016868
        /*0908*/ 	.short	0x0100
        /*090a*/ 	.byte	0x08
	.zero		1


	//   ....[10]....
        /*090c*/ 	.word	0x00000500
        /*0910*/ 	.word	0x000000ff
        /*0914*/ 	.word	0x00016870
        /*0918*/ 	.short	0x0100
        /*091a*/ 	.byte	0x06
	.zero		1


	//   ....[11]....
        /*091c*/ 	.word	0x00000510
        /*0920*/ 	.word	0x000000ff
        /*0924*/ 	.word	0x00016880
        /*0928*/ 	.short	0x0100
        /*092a*/ 	.byte	0x06
	.zero		1


	//   ....[12]....
        /*092c*/ 	.word	0x00000520
        /*0930*/ 	.word	0x000000ff
        /*0934*/ 	.word	0x00016878
        /*0938*/ 	.short	0x0100
        /*093a*/ 	.byte	0x06
	.zero		1


	//   ....[13]....
        /*093c*/ 	.word	0x00000530
        /*0940*/ 	.word	0x000000ff
        /*0944*/ 	.word	0x00016888
        /*0948*/ 	.short	0x0100
        /*094a*/ 	.byte	0x06
	.zero		1


	//   ....[14]....
        /*094c*/ 	.word	0x00000660
        /*0950*/ 	.word	0x000000ff
        /*0954*/ 	.word	0x00016890
        /*0958*/ 	.short	0x0100
        /*095a*/ 	.byte	0x08
	.zero		1


	//   ....[15]....
        /*095c*/ 	.word	0x00000670
        /*0960*/ 	.word	0x000000ff
        /*0964*/ 	.word	0x000168a0
        /*0968*/ 	.short	0x0100
        /*096a*/ 	.byte	0x08
	.zero		1


	//   ....[16]....
        /*096c*/ 	.word	0x00000680
        /*0970*/ 	.word	0x000000ff
        /*0974*/ 	.word	0x00016898
        /*0978*/ 	.short	0x0100
        /*097a*/ 	.byte	0x08
	.zero		1


	//   ....[17]....
        /*097c*/ 	.word	0x00000690
        /*0980*/ 	.word	0x000000ff
        /*0984*/ 	.word	0x000168a8
        /*0988*/ 	.short	0x0100
        /*098a*/ 	.byte	0x08
	.zero		1


	//   ....[18]....
        /*098c*/ 	.word	0x000007d0
        /*0990*/ 	.word	0x000000ff
        /*0994*/ 	.word	0x000168b0
        /*0998*/ 	.short	0x0100
        /*099a*/ 	.byte	0x08
	.zero		1


	//   ....[19]....
        /*099c*/ 	.word	0x000007e0
        /*09a0*/ 	.word	0x000000ff
        /*09a4*/ 	.word	0x000168c0
        /*09a8*/ 	.short	0x0100
        /*09aa*/ 	.byte	0x08
	.zero		1


	//   ....[20]....
        /*09ac*/ 	.word	0x000007f0
        /*09b0*/ 	.word	0x000000ff
        /*09b4*/ 	.word	0x000168b8
        /*09b8*/ 	.short	0x0100
        /*09ba*/ 	.byte	0x08
	.zero		1


	//   ....[21]....
        /*09bc*/ 	.word	0x00000800
        /*09c0*/ 	.word	0x000000ff
        /*09c4*/ 	.word	0x000168c8
        /*09c8*/ 	.short	0x0100
        /*09ca*/ 	.byte	0x08
	.zero		1


	//   ....[22]....
        /*09cc*/ 	.word	0x000018b0
        /*09d0*/ 	.word	0x000000ff
        /*09d4*/ 	.word	0x00016800
        /*09d8*/ 	.short	0x010a
        /*09da*/ 	.byte	0x2d
	.zero		1


	//   ....[23]....
        /*09dc*/ 	.word	0x00001930
        /*09e0*/ 	.word	0x00000059
        /*09e4*/ 	.word	0x00016830
        /*09e8*/ 	.short	0x010a
        /*09ea*/ 	.byte	0x3f
	.zero		1


	//   ....[24]....
        /*09ec*/ 	.word	0x00001970
        /*09f0*/ 	.word	0x00000059
        /*09f4*/ 	.word	0x00016830
        /*09f8*/ 	.short	0x010a
        /*09fa*/ 	.byte	0x3f
	.zero		1


	//   ....[25]....
        /*09fc*/ 	.word	0x00002140
        /*0a00*/ 	.word	0x000000ff
        /*0a04*/ 	.word	0x00000000
        /*0a08*/ 	.short	0x0101
        /*0a0a*/ 	.byte	0x06
	.zero		1


	//   ....[26]....
        /*0a0c*/ 	.word	0x00005400
        /*0a10*/ 	.word	0x000000ff
        /*0a14*/ 	.word	0x00016830
        /*0a18*/ 	.short	0x010a
        /*0a1a*/ 	.byte	0x06
	.zero		1


	//   ....[27]....
        /*0a1c*/ 	.word	0x00005440
        /*0a20*/ 	.word	0x000000ff
        /*0a24*/ 	.word	0x00016830
        /*0a28*/ 	.short	0x010a
        /*0a2a*/ 	.byte	0x06
	.zero		1


	//   ....[28]....
        /*0a2c*/ 	.word	0x00005650
        /*0a30*/ 	.word	0x000000ff
        /*0a34*/ 	.word	0x00016850
        /*0a38*/ 	.short	0x010a
        /*0a3a*/ 	.byte	0x06
	.zero		1


	//   ....[29]....
        /*0a3c*/ 	.word	0x00005690
        /*0a40*/ 	.word	0x000000ff
        /*0a44*/ 	.word	0x00016850
        /*0a48*/ 	.short	0x010a
        /*0a4a*/ 	.byte	0x06
	.zero		1


	//   ....[30]....
        /*0a4c*/ 	.word	0x00005f20
        /*0a50*/ 	.word	0x000000ff
        /*0a54*/ 	.word	0x00000000
        /*0a58*/ 	.short	0x0101
        /*0a5a*/ 	.byte	0x06
	.zero		1


	//   ....[31]....
        /*0a5c*/ 	.word	0x00008590
        /*0a60*/ 	.word	0x000000ff
        /*0a64*/ 	.word	0x00000000
        /*0a68*/ 	.short	0x0101
        /*0a6a*/ 	.byte	0x06
	.zero		1


	//   ....[32]....
        /*0a6c*/ 	.word	0x00008ca0
        /*0a70*/ 	.word	0x000000ff
        /*0a74*/ 	.word	0x00016830
        /*0a78*/ 	.short	0x010a
        /*0a7a*/ 	.byte	0x06
	.zero		1


	//   ....[33]....
        /*0a7c*/ 	.word	0x00008ce0
        /*0a80*/ 	.word	0x000000ff
        /*0a84*/ 	.word	0x00016830
        /*0a88*/ 	.short	0x010a
        /*0a8a*/ 	.byte	0x06
	.zero		1


	//   ....[34]....
        /*0a8c*/ 	.word	0x00008ef0
        /*0a90*/ 	.word	0x000000ff
        /*0a94*/ 	.word	0x00016850
        /*0a98*/ 	.short	0x010a
        /*0a9a*/ 	.byte	0x06
	.zero		1


	//   ....[35]....
        /*0a9c*/ 	.word	0x00008f30
        /*0aa0*/ 	.word	0x000000ff
        /*0aa4*/ 	.word	0x00016850
        /*0aa8*/ 	.short	0x010a
        /*0aaa*/ 	.byte	0x06
	.zero		1


	//   ....[36]....
        /*0aac*/ 	.word	0x00009810
        /*0ab0*/ 	.word	0x000000ff
        /*0ab4*/ 	.word	0x00000000
        /*0ab8*/ 	.short	0x0101
        /*0aba*/ 	.byte	0x06
	.zero		1


	//   ....[37]....
        /*0abc*/ 	.word	0x0000ad00
        /*0ac0*/ 	.word	0x000000ff
        /*0ac4*/ 	.word	0x00000000
        /*0ac8*/ 	.short	0x0101
        /*0aca*/ 	.byte	0x06
	.zero		1


	//   ....[38]....
        /*0acc*/ 	.word	0x0000b210
        /*0ad0*/ 	.word	0x000000ff
        /*0ad4*/ 	.word	0x00016830
        /*0ad8*/ 	.short	0x010a
        /*0ada*/ 	.byte	0x06
	.zero		1


	//   ....[39]....
        /*0adc*/ 	.word	0x0000b250
        /*0ae0*/ 	.word	0x000000ff
        /*0ae4*/ 	.word	0x00016830
        /*0ae8*/ 	.short	0x010a
        /*0aea*/ 	.byte	0x06
	.zero		1


	//   ....[40]....
        /*0aec*/ 	.word	0x0000b430
        /*0af0*/ 	.word	0x000000ff
        /*0af4*/ 	.word	0x00016850
        /*0af8*/ 	.short	0x010a
        /*0afa*/ 	.byte	0x06
	.zero		1


	//   ....[41]....
        /*0afc*/ 	.word	0x0000b470
        /*0b00*/ 	.word	0x000000ff
        /*0b04*/ 	.word	0x00016850
        /*0b08*/ 	.short	0x010a
        /*0b0a*/ 	.byte	0x06
	.zero		1


	//   ....[42]....
        /*0b0c*/ 	.word	0x0000bcf0
        /*0b10*/ 	.word	0x000000ff
        /*0b14*/ 	.word	0x00000000
        /*0b18*/ 	.short	0x0101
        /*0b1a*/ 	.byte	0x06
	.zero		1


	//   ....[43]....
        /*0b1c*/ 	.word	0x0000e360
        /*0b20*/ 	.word	0x000000ff
        /*0b24*/ 	.word	0x00000000
        /*0b28*/ 	.short	0x0101
        /*0b2a*/ 	.byte	0x06
	.zero		1


	//   ....[44]....
        /*0b2c*/ 	.word	0x0000e760
        /*0b30*/ 	.word	0x000000ff
        /*0b34*/ 	.word	0x00016850
        /*0b38*/ 	.short	0x010a
        /*0b3a*/ 	.byte	0x05
	.zero		1


	//   ....[45]....
        /*0b3c*/ 	.word	0x0000e7a0
        /*0b40*/ 	.word	0x000000ff
        /*0b44*/ 	.word	0x00016850
        /*0b48*/ 	.short	0x010a
        /*0b4a*/ 	.byte	0x05
	.zero		1


	//   ....[46]....
        /*0b4c*/ 	.word	0x0000ecf0
        /*0b50*/ 	.word	0x000000ff
        /*0b54*/ 	.word	0x00000000
        /*0b58*/ 	.short	0x0101
        /*0b5a*/ 	.byte	0x04
	.zero		1


	//   ....[47]....
        /*0b5c*/ 	.word	0x0000f9c0
        /*0b60*/ 	.word	0x0000001f
        /*0b64*/ 	.word	0x00000000
        /*0b68*/ 	.short	0x0101
        /*0b6a*/ 	.byte	0x3f
	.zero		1


	//   ....[48]....
        /*0b6c*/ 	.word	0x00011980
        /*0b70*/ 	.word	0x00000000
        /*0b74*/ 	.word	0x00016840
        /*0b78*/ 	.short	0x010a
        /*0b7a*/ 	.byte	0x3f
	.zero		1


	//   ....[49]....
        /*0b7c*/ 	.word	0x000120e0
        /*0b80*/ 	.word	0x00000000
        /*0b84*/ 	.word	0x00016830
        /*0b88*/ 	.short	0x0107
        /*0b8a*/ 	.byte	0x3f
	.zero		1


	//   ....[50]....
        /*0b8c*/ 	.word	0x000121a0
        /*0b90*/ 	.word	0x00000000
        /*0b94*/ 	.word	0x00016830
        /*0b98*/ 	.short	0x0101
        /*0b9a*/ 	.byte	0x3f
	.zero		1


	//   ....[51]....
        /*0b9c*/ 	.word	0x00012ef0
        /*0ba0*/ 	.word	0x00000010
        /*0ba4*/ 	.word	0x00016800
        /*0ba8*/ 	.short	0x0107
        /*0baa*/ 	.byte	0x3f
	.zero		1


	//   ....[52]....
        /*0bac*/ 	.word	0x00012fe0
        /*0bb0*/ 	.word	0x00000010
        /*0bb4*/ 	.word	0x00016800
        /*0bb8*/ 	.short	0x0101
        /*0bba*/ 	.byte	0x3f
	.zero		1


	//   ....[53]....
        /*0bbc*/ 	.word	0x00013000
        /*0bc0*/ 	.word	0x00000010
        /*0bc4*/ 	.word	0x00016820
        /*0bc8*/ 	.short	0x010a
        /*0bca*/ 	.byte	0x3f
	.zero		1


	//   ....[54]....
        /*0bcc*/ 	.word	0x00013380
        /*0bd0*/ 	.word	0x00000005
        /*0bd4*/ 	.word	0x00016840
        /*0bd8*/ 	.short	0x010a
        /*0bda*/ 	.byte	0x3f
	.zero		1


	//   ....[55]....
        /*0bdc*/ 	.word	0x000138a0
        /*0be0*/ 	.word	0x00000005
        /*0be4*/ 	.word	0x00016830
        /*0be8*/ 	.short	0x0107
        /*0bea*/ 	.byte	0x3f
	.zero		1


	//   ....[56]....
        /*0bec*/ 	.word	0x00013960
        /*0bf0*/ 	.word	0x00000005
        /*0bf4*/ 	.word	0x00016830
        /*0bf8*/ 	.short	0x0101
        /*0bfa*/ 	.byte	0x3f
	.zero		1


	//   ....[57]....
        /*0bfc*/ 	.word	0x000139c0
        /*0c00*/ 	.word	0x00000005
        /*0c04*/ 	.word	0x00016860
        /*0c08*/ 	.short	0x010a
        /*0c0a*/ 	.byte	0x3f
	.zero		1


	//   ....[58]....
        /*0c0c*/ 	.word	0x00013e80
        /*0c10*/ 	.word	0x00000005
        /*0c14*/ 	.word	0x00016850
        /*0c18*/ 	.short	0x0107
        /*0c1a*/ 	.byte	0x3f
	.zero		1


	//   ....[59]....
        /*0c1c*/ 	.word	0x00014030
        /*0c20*/ 	.word	0x00000005
        /*0c24*/ 	.word	0x00016850
        /*0c28*/ 	.short	0x0101
        /*0c2a*/ 	.byte	0x3f
	.zero		1


	//   ....[60]....
        /*0c2c*/ 	.word	0x00014240
        /*0c30*/ 	.word	0x00000004
        /*0c34*/ 	.word	0x00016860
        /*0c38*/ 	.short	0x010a
        /*0c3a*/ 	.byte	0x3f
	.zero		1


	//   ....[61]....
        /*0c3c*/ 	.word	0x000146f0
        /*0c40*/ 	.word	0x00000004
        /*0c44*/ 	.word	0x00016850
        /*0c48*/ 	.short	0x0107
        /*0c4a*/ 	.byte	0x3f
	.zero		1


	//   ....[62]....
        /*0c4c*/ 	.word	0x000147b0
        /*0c50*/ 	.word	0x00000004
        /*0c54*/ 	.word	0x00016850
        /*0c58*/ 	.short	0x0101
        /*0c5a*/ 	.byte	0x3f
	.zero		1


	//   ....[63]....
        /*0c5c*/ 	.word	0x00014a80
        /*0c60*/ 	.word	0x00000004
        /*0c64*/ 	.word	0x00016820
        /*0c68*/ 	.short	0x010a
        /*0c6a*/ 	.byte	0x3f
	.zero		1


	//   ....[64]....
        /*0c6c*/ 	.word	0x00014c00
        /*0c70*/ 	.word	0x00000005
        /*0c74*/ 	.word	0x00016840
        /*0c78*/ 	.short	0x010a
        /*0c7a*/ 	.byte	0x3f
	.zero		1


	//   ....[65]....
        /*0c7c*/ 	.word	0x00014ca0
        /*0c80*/ 	.word	0x00000017
        /*0c84*/ 	.word	0x00016840
        /*0c88*/ 	.short	0x010a
        /*0c8a*/ 	.byte	0x3f
	.zero		1


	//   ....[66]....
        /*0c8c*/ 	.word	0x00014ce0
        /*0c90*/ 	.word	0x00000005
        /*0c94*/ 	.word	0x00016860
        /*0c98*/ 	.short	0x010a
        /*0c9a*/ 	.byte	0x3f
	.zero		1


	//   ....[67]....
        /*0c9c*/ 	.word	0x00014d20
        /*0ca0*/ 	.word	0x00000017
        /*0ca4*/ 	.word	0x00016860
        /*0ca8*/ 	.short	0x010a
        /*0caa*/ 	.byte	0x3f
	.zero		1


	//   ....[68]....
        /*0cac*/ 	.word	0x00014d90
        /*0cb0*/ 	.word	0x00000003
        /*0cb4*/ 	.word	0x00016800
        /*0cb8*/ 	.short	0x010a
        /*0cba*/ 	.byte	0x3f
	.zero		1


	//   ....[69]....
        /*0cbc*/ 	.word	0x00014de0
        /*0cc0*/ 	.word	0x00000059
        /*0cc4*/ 	.word	0x00016830
        /*0cc8*/ 	.short	0x010a
        /*0cca*/ 	.byte	0x3f
	.zero		1


	//   ....[70]....
        /*0ccc*/ 	.word	0x00014e40
        /*0cd0*/ 	.word	0x00000007
        /*0cd4*/ 	.word	0x00016830
        /*0cd8*/ 	.short	0x010a
        /*0cda*/ 	.byte	0x3f
	.zero		1


	//   ....[71]....
        /*0cdc*/ 	.word	0x00014ea0
        /*0ce0*/ 	.word	0x00000007
        /*0ce4*/ 	.word	0x00016850
        /*0ce8*/ 	.short	0x010a
        /*0cea*/ 	.byte	0x3f
	.zero		1


	//   ....[72]....
        /*0cec*/ 	.word	0x00014f00
        /*0cf0*/ 	.word	0x00000008
        /*0cf4*/ 	.word	0x00016830
        /*0cf8*/ 	.short	0x010a
        /*0cfa*/ 	.byte	0x3f
	.zero		1


	//   ....[73]....
        /*0cfc*/ 	.word	0x00014f60
        /*0d00*/ 	.word	0x00000008
        /*0d04*/ 	.word	0x00016850
        /*0d08*/ 	.short	0x010a
        /*0d0a*/ 	.byte	0x3f
	.zero		1


	//   ....[74]....
        /*0d0c*/ 	.word	0x00014fc0
        /*0d10*/ 	.word	0x00000007
        /*0d14*/ 	.word	0x00016830
        /*0d18*/ 	.short	0x010a
        /*0d1a*/ 	.byte	0x3f
	.zero		1


	//   ....[75]....
        /*0d1c*/ 	.word	0x00015020
        /*0d20*/ 	.word	0x00000007
        /*0d24*/ 	.word	0x00016850
        /*0d28*/ 	.short	0x010a
        /*0d2a*/ 	.byte	0x3f
	.zero		1


	//   ....[76]....
        /*0d2c*/ 	.word	0x00015080
        /*0d30*/ 	.word	0x00000004
        /*0d34*/ 	.word	0x00016850
        /*0d38*/ 	.short	0x010a
        /*0d3a*/ 	.byte	0x3f
	.zero		1


	//   ....[77]....
        /*0d3c*/ 	.word	0x00015180
        /*0d40*/ 	.word	0x00000000
        /*0d44*/ 	.word	0x00016840
        /*0d48*/ 	.short	0x010a
        /*0d4a*/ 	.byte	0x3f
	.zero		1


	//   ....[78]....
        /*0d4c*/ 	.word	0x00016ba0
        /*0d50*/ 	.word	0x00000010
        /*0d54*/ 	.word	0x00016820
        /*0d58*/ 	.short	0x010a
        /*0d5a*/ 	.byte	0x3f
	.zero		1


	//   ....[79]....
        /*0d5c*/ 	.word	0x00016bf0
        /*0d60*/ 	.word	0x00000005
        /*0d64*/ 	.word	0x00016840
        /*0d68*/ 	.short	0x010a
        /*0d6a*/ 	.byte	0x3f
	.zero		1


	//   ....[80]....
        /*0d6c*/ 	.word	0x00017530
        /*0d70*/ 	.word	0x00000005
        /*0d74*/ 	.word	0x00016860
        /*0d78*/ 	.short	0x010a
        /*0d7a*/ 	.byte	0x3f
	.zero		1


	//   ....[81]....
        /*0d7c*/ 	.word	0x00017ea0
        /*0d80*/ 	.word	0x00000004
        /*0d84*/ 	.word	0x00016860
        /*0d88*/ 	.short	0x010a
        /*0d8a*/ 	.byte	0x3f
	.zero		1


	//   ....[82]....
        /*0d8c*/ 	.word	0x000188a0
        /*0d90*/ 	.word	0x00000004
        /*0d94*/ 	.word	0x00016820
        /*0d98*/ 	.short	0x010a
        /*0d9a*/ 	.byte	0x3f
	.zero		1


	//   ....[83]....
        /*0d9c*/ 	.word	0x00018a40
        /*0da0*/ 	.word	0x00000005
        /*0da4*/ 	.word	0x00016840
        /*0da8*/ 	.short	0x010a
        /*0daa*/ 	.byte	0x3f
	.zero		1


	//   ....[84]....
        /*0dac*/ 	.word	0x00018a90
        /*0db0*/ 	.word	0x00000017
        /*0db4*/ 	.word	0x00016840
        /*0db8*/ 	.short	0x010a
        /*0dba*/ 	.byte	0x3f
	.zero		1


	//   ....[85]....
        /*0dbc*/ 	.word	0x00018ae0
        /*0dc0*/ 	.word	0x00000005
        /*0dc4*/ 	.word	0x00016860
        /*0dc8*/ 	.short	0x010a
        /*0dca*/ 	.byte	0x3f
	.zero		1


	//----- nvinfo : EIATTR_NUM_MBARRIERS
	.align		4
.L_177:
        /*0dcc*/ 	.byte	0x03, 0x38
        /*0dce*/ 	.short	0x0016


	//----- nvinfo : EIATTR_EXIT_INSTR_OFFSETS
	.align		4
        /*0dd0*/ 	.byte	0x04, 0x1c
        /*0dd2*/ 	.short	(.L_179 - .L_178)


	//   ....[0]....
.L_178:
        /*0dd4*/ 	.word	0x00000970


	//   ....[1]....
        /*0dd8*/ 	.word	0x00010370


	//   ....[2]....
        /*0ddc*/ 	.word	0x00014d70


	//----- nvinfo : EIATTR_MAX_THREADS
	.align		4
.L_179:
        /*0de0*/ 	.byte	0x04, 0x05
        /*0de2*/ 	.short	(.L_181 - .L_180)
.L_180:
        /*0de4*/ 	.word	0x00000200
        /*0de8*/ 	.word	0x00000001
        /*0dec*/ 	.word	0x00000001


	//----- nvinfo : EIATTR_CRS_STACK_SIZE
	.align		4
.L_181:
        /*0df0*/ 	.byte	0x04, 0x1e
        /*0df2*/ 	.short	(.L_183 - .L_182)
.L_182:
        /*0df4*/ 	.word	0x00000000


	//----- nvinfo : EIATTR_CBANK_PARAM_SIZE
	.align		4
.L_183:
        /*0df8*/ 	.byte	0x03, 0x19
        /*0dfa*/ 	.short	0x0af0


	//----- nvinfo : EIATTR_PARAM_CBANK
	.align		4
        /*0dfc*/ 	.byte	0x04, 0x0a
        /*0dfe*/ 	.short	(.L_185 - .L_184)
	.align		4
.L_184:
        /*0e00*/ 	.word	index@(.nv.constant0._ZN7cutlass13device_kernelIN5flash11enable_sm90INS1_16FlashAttnFwdSm90INS1_25CollectiveMainloopFwdSm90ILi2EN4cute5tupleIJNS5_1CILi1EEES8_S8_EEENS6_IJNS7_ILi192EEENS7_ILi128EEENS7_ILi64EEEEEELi64ENS_6half_tEfNS_4arch4Sm90ELb0ELb1ELb1ELb0ELb1ELb0ELb0ELb1ELb1ELb1ELb0ELb0EEENS1_21CollectiveEpilogueFwdINS6_IJSA_SC_SB_EEES9_SE_SG_Li384ELb0ELb1ELb0ELb0EEENS1_30DynamicPersistentTileSchedulerILi384ELi128ELb0ELb1ELb1EEEEEEEEEvNT_6ParamsE)
        /*0e04*/ 	.short	0x0210
        /*0e06*/ 	.short	0x0af0


	//----- nvinfo : EIATTR_SW_WAR
	.align		4
.L_185:
        /*0e08*/ 	.byte	0x04, 0x36
        /*0e0a*/ 	.short	(.L_187 - .L_186)
.L_186:
        /*0e0c*/ 	.word	0x00000008
.L_187:


//--------------------- .nv.info._ZN7cutlass13device_kernelIN5flash11enable_sm90INS1_16FlashAttnFwdSm90INS1_25CollectiveMainloopFwdSm90ILi2EN4cute5tupleIJNS5_1CILi1EEES8_S8_EEENS6_IJNS7_ILi192EEENS7_ILi128EEENS7_ILi64EEEEEELi64ENS_6half_tEfNS_4arch4Sm90ELb0ELb1ELb1ELb1ELb1ELb0ELb0ELb1ELb1ELb1ELb0ELb0EEENS1_21CollectiveEpilogueFwdINS6_IJSA_SC_SB_EEES9_SE_SG_Li384ELb1ELb1ELb0ELb0EEENS1_36VarlenDynamicPersistentTileSchedulerILi192ELi128ELi384ELi128ELb0ELb1ELb1ELb1ELb0ELb1EEEEEEEEEvNT_6ParamsE --------------------------
	.section	.nv.info._ZN7cutlass13device_kernelIN5flash11enable_sm90INS1_16FlashAttnFwdSm90INS1_25CollectiveMainloopFwdSm90ILi2EN4cute5tupleIJNS5_1CILi1EEES8_S8_EEENS6_IJNS7_ILi192EEENS7_ILi128EEENS7_ILi64EEEEEELi64ENS_6half_tEfNS_4arch4Sm90ELb0ELb1ELb1ELb1ELb1ELb0ELb0ELb1ELb1ELb1ELb0ELb0EEENS1_21CollectiveEpilogueFwdINS6_IJSA_SC_SB_EEES9_SE_SG_Li384ELb1ELb1ELb0ELb0EEENS1_36VarlenDynamicPersistentTileSchedulerILi192ELi128ELi384ELi128ELb0ELb1ELb1ELb1ELb0ELb1EEEEEEEEEvNT_6ParamsE,"",@"SHT_CUDA_INFO"
	.sectionflags	@""
	.align	4


	//----- nvinfo : EIATTR_CUDA_API_VERSION
	.align		4
        /*0000*/ 	.byte	0x04, 0x37
        /*0002*/ 	.short	(.L_189 - .L_188)
.L_188:
        /*0004*/ 	.word	0x00000082


	//----- nvinfo : EIATTR_KPARAM_INFO
	.align		4
.L_189:
        /*0008*/ 	.byte	0x04, 0x17
        /*000a*/ 	.short	(.L_191 - .L_190)
.L_190:
        /*000c*/ 	.word	0x00000000
        /*0010*/ 	.short	0x0000
        /*0012*/ 	.short	0x0070
        /*0014*/ 	.byte	0x00, 0xf0, 0x01, 0x2a


	//----- nvinfo : EIATTR_SPARSE_MMA_MASK
	.align		4
.L_191:
        /*0018*/ 	.byte	0x03, 0x50
        /*001a*/ 	.short	0x0000


	//----- nvinfo : EIATTR_MAXREG_COUNT
	.align		4
        /*001c*/ 	.byte	0x03, 0x1b
        /*001e*/ 	.short	0x0080


	//----- nvinfo : EIATTR_NUM_BARRIERS
	.align		4
        /*0020*/ 	.byte	0x02, 0x4c
        /*0022*/ 	.byte	0x10
	.zero		1


	//----- nvinfo : EIATTR_EXTERNS
	.align		4
        /*0024*/ 	.byte	0x04, 0x0f
        /*0026*/ 	.short	(.L_193 - .L_192)


	//   ....[0]....
	.align		4
.L_192:
        /*0028*/ 	.word	index@(__assertfail)


	//----- nvinfo : EIATTR_ANNOTATIONS
	.align		4
.L_193:
        /*002c*/ 	.byte	0x04, 0x55
        /*002e*/ 	.short	(.L_195 - .L_194)


	//   ....[0]....
.L_194:
        /* <DEDUP_REMOVED lines=24> */
        /*01a4*/ 	.byte	0xf0, 0x58, 0x01, 0x00, 0x01, 0x00, 0x00, 0x00, 0x20, 0x65, 0x01, 0x00


	//----- nvinfo : EIATTR_MERCURY_ISA_VERSION
	.align		4
.L_195:
        /*01b0*/ 	.byte	0x03, 0x5f
        /*01b2*/ 	.short	0x0101


	//----- nvinfo : EIATTR_UNUSED_LOAD_BYTE_OFFSET
	.align		4
        /*01b4*/ 	.byte	0x04, 0x44
        /*01b6*/ 	.short	(.L_197 - .L_196)


	//   ....[0]....
.L_196:
        /*01b8*/ 	.word	0x00000970
        /*01bc*/ 	.word	0x0000fff0


	//   ....[1]....
        /*01c0*/ 	.word	0x0000f080
        /*01c4*/ 	.word	0x0000fff0


	//----- nvinfo : EIATTR_INT_WARP_WIDE_INSTR_OFFSETS
	.align		4
.L_197:
        /*01c8*/ 	.byte	0x04, 0x31
        /*01ca*/ 	.short	(.L_199 - .L_198)


	//   ....[0]....
.L_198:
        /*01cc*/ 	.word	0x000000c0


	//   ....[1]....
        /*01d0*/ 	.word	0x000000d0


	//   ....[2]....
        /*01d4*/ 	.word	0x00000170


	//   ....[3]....
        /*01d8*/ 	.word	0x00011f90


	//   ....[4]....
        /*01dc*/ 	.word	0x00012020


	//   ....[5]....
        /*01e0*/ 	.word	0x00015200


	//   ....[6]....
        /*01e4*/ 	.word	0x00015290


	//----- nvinfo : EIATTR_COOP_GROUP_MASK_REGIDS
	.align		4
.L_199:
        /*01e8*/ 	.byte	0x04, 0x29
        /*01ea*/ 	.short	(.L_201 - .L_200)


	//   ....[0]....
.L_200:
        /*01ec*/ 	.word	0xffffffff


	//   ....[1]....
        /*01f0*/ 	.word	0xffffffff


	//   ....[2]....
        /*01f4*/ 	.word	0xffffffff


	//   ....[3]....
        /*01f8*/ 	.word	0xffffffff


	//   ....[4]....
        /*01fc*/ 	.word	0xffffffff


	//   ....[5]....
        /*0200*/ 	.word	0xffffffff


	//   ....[6]....
        /*0204*/ 	.word	0xffffffff


	//   ....[7]....
        /*0208*/ 	.word	0xffffffff


	//   ....[8]....
        /*020c*/ 	.word	0xffffffff


	//   ....[9]....
        /*0210*/ 	.word	0xffffffff


	//   ....[10]....
        /*0214*/ 	.word	0xffffffff


	//   ....[11]....
        /*0218*/ 	.word	0xffffffff


	//   ....[12]....
        /*021c*/ 	.word	0xffffffff


	//   ....[13]....
        /*0220*/ 	.word	0xffffffff


	//   ....[14]....
        /*0224*/ 	.word	0xffffffff


	//   ....[15]....
        /*0228*/ 	.word	0xffffffff


	//   ....[16]....
        /*022c*/ 	.word	0xffffffff


	//   ....[17]....
        /*0230*/ 	.word	0xffffffff


	//   ....[18]....
        /*0234*/ 	.word	0xffffffff


	//   ....[19]....
        /*0238*/ 	.word	0xffffffff


	//   ....[20]....
        /*023c*/ 	.word	0xffffffff


	//   ....[21]....
        /*0240*/ 	.word	0xffffffff


	//   ....[22]....
        /*0244*/ 	.word	0xffffffff


	//   ....[23]....
        /*0248*/ 	.word	0xffffffff


	//   ....[24]....
        /*024c*/ 	.word	0xffffffff


	//   ....[25]....
        /*0250*/ 	.word	0xffffffff


	//   ....[26]....
        /*0254*/ 	.word	0xffffffff


	//   ....[27]....
        /*0258*/ 	.word	0xffffffff


	//   ....[28]....
        /*025c*/ 	.word	0xffffffff


	//   ....[29]....
        /*0260*/ 	.word	0xffffffff


	//   ....[30]....
        /*0264*/ 	.word	0xffffffff


	//   ....[31]....
        /*0268*/ 	.word	0xffffffff


	//   ....[32]....
        /*026c*/ 	.word	0xffffffff


	//   ....[33]....
        /*0270*/ 	.word	0xffffffff


	//   ....[34]....
        /*0274*/ 	.word	0xffffffff


	//   ....[35]....
        /*0278*/ 	.word	0xffffffff


	//   ....[36]....
        /*027c*/ 	.word	0xffffffff


	//   ....[37]....
        /*0280*/ 	.word	0xffffffff


	//   ....[38]....
        /*0284*/ 	.word	0xffffffff


	//   ....[39]....
        /*0288*/ 	.word	0xffffffff


	//   ....[40]....
        /*028c*/ 	.word	0xffffffff


	//   ....[41]....
        /*0290*/ 	.word	0xffffffff


	//   ....[42]....
        /*0294*/ 	.word	0xffffffff


	//   ....[43]....
        /*0298*/ 	.word	0xffffffff


	//   ....[44]....
        /*029c*/ 	.word	0xffffffff


	//   ....[45]....
        /*02a0*/ 	.word	0xffffffff


	//   ....[46]....
        /*02a4*/ 	.word	0xffffffff


	//   ....[47]....
        /*02a8*/ 	.word	0xffffffff


	//   ....[48]....
        /*02ac*/ 	.word	0xffffffff


	//   ....[49]....
        /*02b0*/ 	.word	0xffffffff


	//   ....[50]....
        /*02b4*/ 	.word	0xffffffff


	//   ....[51]....
        /*02b8*/ 	.word	0xffffffff


	//   ....[52]....
        /*02bc*/ 	.word	0xffffffff


	//   ....[53]....
        /*02c0*/ 	.word	0xffffffff


	//   ....[54]....
        /*02c4*/ 	.word	0xffffffff


	//   ....[55]....
        /*02c8*/ 	.word	0xffffffff


	//   ....[56]....
        /*02cc*/ 	.word	0xffffffff


	//   ....[57]....
        /*02d0*/ 	.word	0xffffffff


	//   ....[58]....
        /*02d4*/ 	.word	0xffffffff


	//   ....[59]....
        /*02d8*/ 	.word	0xffffffff


	//   ....[60]....
        /*02dc*/ 	.word	0xffffffff


	//   ....[61]....
        /*02e0*/ 	.word	0xffffffff


	//   ....[62]....
        /*02e4*/ 	.word	0xffffffff


	//   ....[63]....
        /*02e8*/ 	.word	0xffffffff


	//   ....[64]....
        /*02ec*/ 	.word	0xffffffff


	//   ....[65]....
        /*02f0*/ 	.word	0xffffffff


	//   ....[66]....
        /*02f4*/ 	.word	0xffffffff


	//   ....[67]....
        /*02f8*/ 	.word	0xffffffff


	//   ....[68]....
        /*02fc*/ 	.word	0xffffffff


	//   ....[69]....
        /*0300*/ 	.word	0xffffffff


	//   ....[70]....
        /*0304*/ 	.word	0xffffffff


	//   ....[71]....
        /*0308*/ 	.word	0xffffffff


	//   ....[72]....
        /*030c*/ 	.word	0xffffffff


	//   ....[73]....
        /*0310*/ 	.word	0xffffffff


	//   ....[74]....
        /*0314*/ 	.word	0xffffffff


	//   ....[75]....
        /*0318*/ 	.word	0xffffffff


	//   ....[76]....
        /*031c*/ 	.word	0xffffffff


	//   ....[77]....
        /*0320*/ 	.word	0xffffffff


	//   ....[78]....
        /*0324*/ 	.word	0xffffffff


	//   ....[79]....
        /*0328*/ 	.word	0xffffffff


	//   ....[80]....
        /*032c*/ 	.word	0xffffffff


	//   ....[81]....
        /*0330*/ 	.word	0xffffffff


	//   ....[82]....
        /*0334*/ 	.word	0xffffffff


	//   ....[83]....
        /*0338*/ 	.word	0xffffffff


	//   ....[84]....
        /*033c*/ 	.word	0xffffffff


	//   ....[85]....
        /*0340*/ 	.word	0xffffffff


	//   ....[86]....
        /*0344*/ 	.word	0xffffffff


	//   ....[87]....
        /*0348*/ 	.word	0xffffffff


	//   ....[88]....
        /*034c*/ 	.word	0xffffffff


	//   ....[89]....
        /*0350*/ 	.word	0xffffffff


	//   ....[90]....
        /*0354*/ 	.word	0xffffffff


	//   ....[91]....
        /*0358*/ 	.word	0xffffffff


	//   ....[92]....
        /*035c*/ 	.word	0xffffffff


	//   ....[93]....
        /*0360*/ 	.word	0xffffffff


	//   ....[94]....
        /*0364*/ 	.word	0xffffffff


	//   ....[95]....
        /*0368*/ 	.word	0xffffffff


	//   ....[96]....
        /*036c*/ 	.word	0xffffffff


	//   ....[97]....
        /*0370*/ 	.word	0xffffffff


	//   ....[98]....
        /*0374*/ 	.word	0xffffffff


	//   ....[99]....
        /*0378*/ 	.word	0xffffffff


	//   ....[100]....
        /*037c*/ 	.word	0xffffffff


	//   ....[101]....
        /*0380*/ 	.word	0xffffffff


	//   ....[102]....
        /*0384*/ 	.word	0xffffffff


	//   ....[103]....
        /*0388*/ 	.word	0xffffffff


	//   ....[104]....
        /*038c*/ 	.word	0xffffffff


	//   ....[105]....
        /*0390*/ 	.word	0xffffffff


	//   ....[106]....
        /*0394*/ 	.word	0xffffffff


	//   ....[107]....
        /*0398*/ 	.word	0xffffffff


	//   ....[108]....
        /*039c*/ 	.word	0xffffffff


	//   ....[109]....
        /*03a0*/ 	.word	0xffffffff


	//   ....[110]....
        /*03a4*/ 	.word	0xffffffff


	//   ....[111]....
        /*03a8*/ 	.word	0xffffffff


	//   ....[112]....
        /*03ac*/ 	.word	0xffffffff


	//   ....[113]....
        /*03b0*/ 	.word	0xffffffff


	//   ....[114]....
        /*03b4*/ 	.word	0xffffffff


	//   ....[115]....
        /*03b8*/ 	.word	0xffffffff


	//   ....[116]....
        /*03bc*/ 	.word	0xffffffff


	//   ....[117]....
        /*03c0*/ 	.word	0xffffffff


	//   ....[118]....
        /*03c4*/ 	.word	0xffffffff


	//   ....[119]....
        /*03c8*/ 	.word	0xffffffff


	//   ....[120]....
        /*03cc*/ 	.word	0xffffffff


	//   ....[121]....
        /*03d0*/ 	.word	0xffffffff


	//   ....[122]....
        /*03d4*/ 	.word	0xffffffff


	//   ....[123]....
        /*03d8*/ 	.word	0xffffffff


	//   ....[124]....
        /*03dc*/ 	.word	0xffffffff


	//   ....[125]....
        /*03e0*/ 	.word	0xffffffff


	//   ....[126]....
        /*03e4*/ 	.word	0xffffffff


	//   ....[127]....
        /*03e8*/ 	.word	0xffffffff


	//   ....[128]....
        /*03ec*/ 	.word	0xffffffff


	//   ....[129]....
        /*03f0*/ 	.word	0xffffffff


	//   ....[130]....
        /*03f4*/ 	.word	0xffffffff


	//   ....[131]....
        /*03f8*/ 	.word	0xffffffff


	//   ....[132]....
        /*03fc*/ 	.word	0xffffffff


	//   ....[133]....
        /*0400*/ 	.word	0xffffffff


	//   ....[134]....
        /*0404*/ 	.word	0xffffffff


	//   ....[135]....
        /*0408*/ 	.word	0xffffffff


	//   ....[136]....
        /*040c*/ 	.word	0xffffffff


	//   ....[137]....
        /*0410*/ 	.word	0xffffffff


	//   ....[138]....
        /*0414*/ 	.word	0xffffffff


	//   ....[139]....
        /*0418*/ 	.word	0xffffffff


	//   ....[140]....
        /*041c*/ 	.word	0xffffffff


	//   ....[141]....
        /*0420*/ 	.word	0xffffffff


	//   ....[142]....
        /*0424*/ 	.word	0xffffffff


	//   ....[143]....
        /*0428*/ 	.word	0xffffffff


	//   ....[144]....
        /*042c*/ 	.word	0xffffffff


	//   ....[145]....
        /*0430*/ 	.word	0xffffffff


	//   ....[146]....
        /*0434*/ 	.word	0xffffffff


	//   ....[147]....
        /*0438*/ 	.word	0xffffffff


	//   ....[148]....
        /*043c*/ 	.word	0xffffffff


	//   ....[149]....
        /*0440*/ 	.word	0xffffffff


	//   ....[150]....
        /*0444*/ 	.word	0xffffffff


	//   ....[151]....
        /*0448*/ 	.word	0xffffffff


	//   ....[152]....
        /*044c*/ 	.word	0xffffffff


	//   ....[153]....
        /*0450*/ 	.word	0xffffffff


	//   ....[154]....
        /*0454*/ 	.word	0xffffffff


	//   ....[155]....
        /*0458*/ 	.word	0xffffffff


	//   ....[156]....
        /*045c*/ 	.word	0xffffffff


	//   ....[157]....
        /*0460*/ 	.word	0xffffffff


	//   ....[158]....
        /*0464*/ 	.word	0xffffffff


	//   ....[159]....
        /*0468*/ 	.word	0xffffffff


	//   ....[160]....
        /*046c*/ 	.word	0xffffffff


	//   ....[161]....
        /*0470*/ 	.word	0xffffffff


	//   ....[162]....
        /*0474*/ 	.word	0xffffffff


	//   ....[163]....
        /*0478*/ 	.word	0xffffffff


	//   ....[164]....
        /*047c*/ 	.word	0xffffffff


	//   ....[165]....
        /*0480*/ 	.word	0xffffffff


	//   ....[166]....
        /*0484*/ 	.word	0xffffffff


	//   ....[167]....
        /*0488*/ 	.word	0xffffffff


	//   ....[168]....
        /*048c*/ 	.word	0xffffffff


	//   ....[169]....
        /*0490*/ 	.word	0xffffffff


	//   ....[170]....
        /*0494*/ 	.word	0xffffffff


	//   ....[171]....
        /*0498*/ 	.word	0xffffffff


	//   ....[172]....
        /*049c*/ 	.word	0xffffffff


	//   ....[173]....
        /*04a0*/ 	.word	0xffffffff


	//   ....[174]....
        /*04a4*/ 	.word	0xffffffff


	//   ....[175]....
        /*04a8*/ 	.word	0x0500000f


	//   ....[176]....
        /*04ac*/ 	.word	0x0500000f


	//   ....[177]....
        /*04b0*/ 	.word	0x0500000f


	//   ....[178]....
        /*04b4*/ 	.word	0x0500000f


	//   ....[179]....
        /*04b8*/ 	.word	0x0500000f


	//   ....[180]....
        /*04bc*/ 	.word	0x0500000f


	//   ....[181]....
        /*04c0*/ 	.word	0x0500000f


	//   ....[182]....
        /*04c4*/ 	.word	0x0500000f


	//   ....[183]....
        /*04c8*/ 	.word	0x0500000f


	//   ....[184]....
        /*04cc*/ 	.word	0x0500000f


	//   ....[185]....
        /*04d0*/ 	.word	0x0500000f


	//   ....[186]....
        /*04d4*/ 	.word	0x0500000f


	//   ....[187]....
        /*04d8*/ 	.word	0x0500000f


	//   ....[188]....
        /*04dc*/ 	.word	0x0500000f


	//   ....[189]....
        /*04e0*/ 	.word	0x0500000f


	//   ....[190]....
        /*04e4*/ 	.word	0x0500000f


	//   ....[191]....
        /*04e8*/ 	.word	0x0500000f


	//   ....[192]....
        /*04ec*/ 	.word	0x0500000f


	//   ....[193]....
        /*04f0*/ 	.word	0x0500000f


	//   ....[194]....
        /*04f4*/ 	.word	0x0500000f


	//   ....[195]....
        /*04f8*/ 	.word	0x0500000f


	//   ....[196]....
        /*04fc*/ 	.word	0x0500000f


	//   ....[197]....
        /*0500*/ 	.word	0x0500000f


	//   ....[198]....
        /*0504*/ 	.word	0x0500000f


	//   ....[199]....
        /*0508*/ 	.word	0x0500000f


	//   ....[200]....
        /*050c*/ 	.word	0x0500000f


	//   ....[201]....
        /*0510*/ 	.word	0x0500000f


	//   ....[202]....
        /*0514*/ 	.word	0x0500000f


	//   ....[203]....
        /*0518*/ 	.word	0x0500000f


	//   ....[204]....
        /*051c*/ 	.word	0x0500000f


	//   ....[205]....
        /*0520*/ 	.word	0x0500000f


	//   ....[206]....
        /*0524*/ 	.word	0x0500000f


	//   ....[207]....
        /*0528*/ 	.word	0x0500000f


	//   ....[208]....
        /*052c*/ 	.word	0x0500000f


	//   ....[209]....
        /*0530*/ 	.word	0x0500000f


	//   ....[210]....
        /*0534*/ 	.word	0x0500000f


	//   ....[211]....
        /*0538*/ 	.word	0x0500000f


	//   ....[212]....
        /*053c*/ 	.word	0x0500000f


	//   ....[213]....
        /*0540*/ 	.word	0x0500000f


	//   ....[214]....
        /*0544*/ 	.word	0x0500000f


	//   ....[215]....
        /*0548*/ 	.word	0x0500000f


	//   ....[216]....
        /*054c*/ 	.word	0x0500000f


	//   ....[217]....
        /*0550*/ 	.word	0x0500000f


	//   ....[218]....
        /*0554*/ 	.word	0x0500000f


	//   ....[219]....
        /*0558*/ 	.word	0x0500000f


	//   ....[220]....
        /*055c*/ 	.word	0x0500000f


	//   ....[221]....
        /*0560*/ 	.word	0x0500000f


	//   ....[222]....
        /*0564*/ 	.word	0x0500000f


	//   ....[223]....
        /*0568*/ 	.word	0x0500000f


	//   ....[224]....
        /*056c*/ 	.word	0x0500000f


	//   ....[225]....
        /*0570*/ 	.word	0x0500000f


	//   ....[226]....
        /*0574*/ 	.word	0x0500000f


	//   ....[227]....
        /*0578*/ 	.word	0x0500000f


	//   ....[228]....
        /*057c*/ 	.word	0x0500000f


	//   ....[229]....
        /*0580*/ 	.word	0x0500000f


	//   ....[230]....
        /*0584*/ 	.word	0x0500000f


	//   ....[231]....
        /*0588*/ 	.word	0x0500000f


	//   ....[232]....
        /*058c*/ 	.word	0x0500000f


	//   ....[233]....
        /*0590*/ 	.word	0x0500000f


	//   ....[234]....
        /*0594*/ 	.word	0x0500000f


	//   ....[235]....
        /*0598*/ 	.word	0x0500000f


	//   ....[236]....
        /*059c*/ 	.word	0x0500000f


	//   ....[237]....
        /*05a0*/ 	.word	0x0500000f


	//   ....[238]....
        /*05a4*/ 	.word	0x0500000f


	//   ....[239]....
        /*05a8*/ 	.word	0x0500000f


	//   ....[240]....
        /*05ac*/ 	.word	0x0500000f


	//   ....[241]....
        /*05b0*/ 	.word	0x0500000f


	//   ....[242]....
        /*05b4*/ 	.word	0x0500000f


	//   ....[243]....
        /*05b8*/ 	.word	0x0500000f


	//   ....[244]....
        /*05bc*/ 	.word	0x0500000f


	//   ....[245]....
        /*05c0*/ 	.word	0x0500000f


	//   ....[246]....
        /*05c4*/ 	.word	0x0500000f


	//   ....[247]....
        /*05c8*/ 	.word	0x0500000f


	//   ....[248]....
        /*05cc*/ 	.word	0x0500000f


	//   ....[249]....
        /*05d0*/ 	.word	0x0500000f


	//   ....[250]....
        /*05d4*/ 	.word	0x0500000f


	//   ....[251]....
        /*05d8*/ 	.word	0x0500000f


	//   ....[252]....
        /*05dc*/ 	.word	0x0500000f


	//   ....[253]....
        /*05e0*/ 	.word	0x0500000f


	//   ....[254]....
        /*05e4*/ 	.word	0x0500000f


	//   ....[255]....
        /*05e8*/ 	.word	0x0500000f


	//   ....[0]....
        /*05ec*/ 	.word	0x0500000f


	//   ....[1]....
        /*05f0*/ 	.word	0x0500000f


	//   ....[2]....
        /*05f4*/ 	.word	0x0500000f


	//   ....[3]....
        /*05f8*/ 	.word	0x0500000f


	//   ....[4]....
        /*05fc*/ 	.word	0x0500000f


	//   ....[5]....
        /*0600*/ 	.word	0x0500000f


	//   ....[6]....
        /*0604*/ 	.word	0x0500000f


	//   ....[7]....
        /*0608*/ 	.word	0x0500000f


	//   ....[8]....
        /*060c*/ 	.word	0x0500000f


	//   ....[9]....
        /*0610*/ 	.word	0x0500000f


	//   ....[10]....
        /*0614*/ 	.word	0x0500000f


	//   ....[11]....
        /*0618*/ 	.word	0x0500000f


	//   ....[12]....
        /*061c*/ 	.word	0x0500000f


	//   ....[13]....
        /*0620*/ 	.word	0x0500000f


	//   ....[14]....
        /*0624*/ 	.word	0x0500000f


	//   ....[15]....
        /*0628*/ 	.word	0x0500000f


	//   ....[16]....
        /*062c*/ 	.word	0x0500000f


	//   ....[17]....
        /*0630*/ 	.word	0x0500000f


	//   ....[18]....
        /*0634*/ 	.word	0x0500000f


	//   ....[19]....
        /*0638*/ 	.word	0x0500000f


	//   ....[20]....
        /*063c*/ 	.word	0x0500000f


	//   ....[21]....
        /*0640*/ 	.word	0x0500000f


	//   ....[22]....
        /*0644*/ 	.word	0x0500000f


	//   ....[23]....
        /*0648*/ 	.word	0x0500000f


	//   ....[24]....
        /*064c*/ 	.word	0x0500000f


	//   ....[25]....
        /*0650*/ 	.word	0x0500000f


	//----- nvinfo : EIATTR_COOP_GROUP_INSTR_OFFSETS
	.align		4
.L_201:
        /*0654*/ 	.byte	0x04, 0x28
        /*0656*/ 	.short	(.L_203 - .L_202)


	//   ....[0]....
.L_202:
        /*0658*/ 	.word	0x00000080


	//   ....[1]....
        /*065c*/ 	.word	0x00000090


	//   ....[2]....
        /*0660*/ 	.word	0x000002d0


	//   ....[3]....
        /*0664*/ 	.word	0x00000430


	//   ....[4]....
        /*0668*/ 	.word	0x00000550


	//   ....[5]....
        /*066c*/ 	.word	0x000006b0


	//   ....[6]....
        /*0670*/ 	.word	0x000017d0


	//   ....[7]....
        /*0674*/ 	.word	0x00001f10


	//   ....[8]....
        /*0678*/ 	.word	0x000029a0


	//   ....[9]....
        /*067c*/ 	.word	0x00003c90


	//   ....[10]....
        /*0680*/ 	.word	0x00003da0


	//   ....[11]....
        /*0684*/ 	.word	0x00004660


	//   ....[12]....
        /*0688*/ 	.word	0x000046e0


	//   ....[13]....
        /*068c*/ 	.word	0x00005d30


	//   ....[14]....
        /*0690*/ 	.word	0x00006680


	//   ....[15]....
        /*0694*/ 	.word	0x00007260


	//   ....[16]....
        /*0698*/ 	.word	0x00007310


	//   ....[17]....
        /*069c*/ 	.word	0x00007c30


	//   ....[18]....
        /*06a0*/ 	.word	0x00007cc0


	//   ....[19]....
        /*06a4*/ 	.word	0x0000a030


	//   ....[20]....
        /*06a8*/ 	.word	0x0000a060


	//   ....[21]....
        /*06ac*/ 	.word	0x0000a090


	//   ....[22]....
        /*06b0*/ 	.word	0x0000a0a0


	//   ....[23]....
        /*06b4*/ 	.word	0x0000bb00


	//   ....[24]....
        /*06b8*/ 	.word	0x0000c450


	//   ....[25]....
        /*06bc*/ 	.word	0x0000d030


	//   ....[26]....
        /*06c0*/ 	.word	0x0000d0e0


	//   ....[27]....
        /*06c4*/ 	.word	0x0000da00


	//   ....[28]....
        /*06c8*/ 	.word	0x0000da90


	//   ....[29]....
        /*06cc*/ 	.word	0x0000e950


	//   ....[30]....
        /*06d0*/ 	.word	0x0000e980


	//   ....[31]....
        /*06d4*/ 	.word	0x0000ea20


	//   ....[32]....
        /*06d8*/ 	.word	0x0000ea40


	//   ....[33]....
        /*06dc*/ 	.word	0x0000f800


	//   ....[34]....
        /*06e0*/ 	.word	0x0000f840


	//   ....[35]....
        /*06e4*/ 	.word	0x0000f880


	//   ....[36]....
        /*06e8*/ 	.word	0x0000f8c0


	//   ....[37]....
        /*06ec*/ 	.word	0x0000fd90


	//   ....[38]....
        /*06f0*/ 	.word	0x0000fdd0


	//   ....[39]....
        /*06f4*/ 	.word	0x0000fdf0


	//   ....[40]....
        /*06f8*/ 	.word	0x0000fe30


	//   ....[41]....
        /*06fc*/ 	.word	0x0000fe50


	//   ....[42]....
        /*0700*/ 	.word	0x0000fe60


	//   ....[43]....
        /*0704*/ 	.word	0x0000fe80


	//   ....[44]....
        /*0708*/ 	.word	0x0000fea0


	//   ....[45]....
        /*070c*/ 	.word	0x00010740


	//   ....[46]....
        /*0710*/ 	.word	0x00010770


	//   ....[47]....
        /*0714*/ 	.word	0x000107b0


	//   ....[48]....
        /*0718*/ 	.word	0x000107e0


	//   ....[49]....
        /*071c*/ 	.word	0x000107f0


	//   ....[50]....
        /*0720*/ 	.word	0x00010800


	//   ....[51]....
        /*0724*/ 	.word	0x00010810


	//   ....[52]....
        /*0728*/ 	.word	0x00010830


	//   ....[53]....
        /*072c*/ 	.word	0x00010990


	//   ....[54]....
        /*0730*/ 	.word	0x00010b80


	//   ....[55]....
        /*0734*/ 	.word	0x00010bb0


	//   ....[56]....
        /*0738*/ 	.word	0x00010be0


	//   ....[57]....
        /*073c*/ 	.word	0x00010c10


	//   ....[58]....
        /*0740*/ 	.word	0x00010c40


	//   ....[59]....
        /*0744*/ 	.word	0x00010c70


	//   ....[60]....
        /*0748*/ 	.word	0x00010dc0


	//   ....[61]....
        /*074c*/ 	.word	0x00010df0


	//   ....[62]....
        /*0750*/ 	.word	0x00010e20


	//   ....[63]....
        /*0754*/ 	.word	0x00010e50


	//   ....[64]....
        /*0758*/ 	.word	0x00010e80


	//   ....[65]....
        /*075c*/ 	.word	0x00010eb0


	//   ....[66]....
        /*0760*/ 	.word	0x00010f40


	//   ....[67]....
        /*0764*/ 	.word	0x00010fa0


	//   ....[68]....
        /*0768*/ 	.word	0x00011030


	//   ....[69]....
        /*076c*/ 	.word	0x00012b90


	//   ....[70]....
        /*0770*/ 	.word	0x00012bb0


	//   ....[71]....
        /*0774*/ 	.word	0x00012c40


	//   ....[72]....
        /*0778*/ 	.word	0x00012c60


	//   ....[73]....
        /*077c*/ 	.word	0x00012ce0


	//   ....[74]....
        /*0780*/ 	.word	0x00012d00


	//   ....[75]....
        /*0784*/ 	.word	0x00012d80


	//   ....[76]....
        /*0788*/ 	.word	0x00012da0


	//   ....[77]....
        /*078c*/ 	.word	0x00012e20


	//   ....[78]....
        /*0790*/ 	.word	0x00012e40


	//   ....[79]....
        /*0794*/ 	.word	0x00012ec0


	//   ....[80]....
        /*0798*/ 	.word	0x00012ee0


	//   ....[81]....
        /*079c*/ 	.word	0x00012f60


	//   ....[82]....
        /*07a0*/ 	.word	0x00012f80


	//   ....[83]....
        /*07a4*/ 	.word	0x00012f90


	//   ....[84]....
        /*07a8*/ 	.word	0x00012fa0


	//   ....[85]....
        /*07ac*/ 	.word	0x00013880


	//   ....[86]....
        /*07b0*/ 	.word	0x000138b0


	//   ....[87]....
        /*07b4*/ 	.word	0x00013950


	//   ....[88]....
        /*07b8*/ 	.word	0x00013970


	//   ....[89]....
        /*07bc*/ 	.word	0x000139f0


	//   ....[90]....
        /*07c0*/ 	.word	0x00013a10


	//   ....[91]....
        /*07c4*/ 	.word	0x00013a90


	//   ....[92]....
        /*07c8*/ 	.word	0x00013ab0


	//   ....[93]....
        /*07cc*/ 	.word	0x00013b30


	//   ....[94]....
        /*07d0*/ 	.word	0x00013b50


	//   ....[95]....
        /*07d4*/ 	.word	0x00013bd0


	//   ....[96]....
        /*07d8*/ 	.word	0x00013bf0


	//   ....[97]....
        /*07dc*/ 	.word	0x00013c70


	//   ....[98]....
        /*07e0*/ 	.word	0x00013c90


	//   ....[99]....
        /*07e4*/ 	.word	0x00013ca0


	//   ....[100]....
        /*07e8*/ 	.word	0x00013d10


	//   ....[101]....
        /*07ec*/ 	.word	0x00013d60


	//   ....[102]....
        /*07f0*/ 	.word	0x00013d90


	//   ....[103]....
        /*07f4*/ 	.word	0x00013e20


	//   ....[104]....
        /*07f8*/ 	.word	0x00013e30


	//   ....[105]....
        /*07fc*/ 	.word	0x00013ea0


	//   ....[106]....
        /*0800*/ 	.word	0x00013eb0


	//   ....[107]....
        /*0804*/ 	.word	0x00013ef0


	//   ....[108]....
        /*0808*/ 	.word	0x00013f10


	//   ....[109]....
        /*080c*/ 	.word	0x00014690


	//   ....[110]....
        /*0810*/ 	.word	0x000146c0


	//   ....[111]....
        /*0814*/ 	.word	0x00014710


	//   ....[112]....
        /*0818*/ 	.word	0x00014720


	//   ....[113]....
        /*081c*/ 	.word	0x00014760


	//   ....[114]....
        /*0820*/ 	.word	0x00014770


	//   ....[115]....
        /*0824*/ 	.word	0x000147b0


	//   ....[116]....
        /*0828*/ 	.word	0x000147c0


	//   ....[117]....
        /*082c*/ 	.word	0x00014800


	//   ....[118]....
        /*0830*/ 	.word	0x00014810


	//   ....[119]....
        /*0834*/ 	.word	0x00014850


	//   ....[120]....
        /*0838*/ 	.word	0x00014860


	//   ....[121]....
        /*083c*/ 	.word	0x000148a0


	//   ....[122]....
        /*0840*/ 	.word	0x000148b0


	//   ....[123]....
        /*0844*/ 	.word	0x000148c0


	//   ....[124]....
        /*0848*/ 	.word	0x00014900


	//   ....[125]....
        /*084c*/ 	.word	0x00014bb0


	//   ....[126]....
        /*0850*/ 	.word	0x00014be0


	//   ....[127]....
        /*0854*/ 	.word	0x00014c40


	//   ....[128]....
        /*0858*/ 	.word	0x00014c50


	//   ....[129]....
        /*085c*/ 	.word	0x00014ca0


	//   ....[130]....
        /*0860*/ 	.word	0x00014cb0


	//   ....[131]....
        /*0864*/ 	.word	0x00014d00


	//   ....[132]....
        /*0868*/ 	.word	0x00014d10


	//   ....[133]....
        /*086c*/ 	.word	0x00014d60


	//   ....[134]....
        /*0870*/ 	.word	0x00014d70


	//   ....[135]....
        /*0874*/ 	.word	0x00014dc0


	//   ....[136]....
        /*0878*/ 	.word	0x00014dd0


	//   ....[137]....
        /*087c*/ 	.word	0x00014e20


	//   ....[138]....
        /*0880*/ 	.word	0x00014e30


	//   ....[139]....
        /*0884*/ 	.word	0x00014e40


	//   ....[140]....
        /*0888*/ 	.word	0x00014e80


	//   ....[141]....
        /*088c*/ 	.word	0x00015460


	//   ....[142]....
        /*0890*/ 	.word	0x000154a0


	//   ....[143]....
        /*0894*/ 	.word	0x000154b0


	//   ....[144]....
        /*0898*/ 	.word	0x000154c0


	//   ....[145]....
        /*089c*/ 	.word	0x000154d0


	//   ....[146]....
        /*08a0*/ 	.word	0x000154e0


	//   ....[147]....
        /*08a4*/ 	.word	0x00015500


	//   ....[148]....
        /*08a8*/ 	.word	0x00015550


	//   ....[149]....
        /*08ac*/ 	.word	0x00015570


	//   ....[150]....
        /*08b0*/ 	.word	0x000155b0


	//   ....[151]....
        /*08b4*/ 	.word	0x000155d0


	//   ....[152]....
        /*08b8*/ 	.word	0x00015610


	//   ....[153]....
        /*08bc*/ 	.word	0x00015630


	//   ....[154]....
        /*08c0*/ 	.word	0x00015680


	//   ....[155]....
        /*08c4*/ 	.word	0x000156b0


	//   ....[156]....
        /*08c8*/ 	.word	0x00015710


	//   ....[157]....
        /*08cc*/ 	.word	0x00015a90


	//   ....[158]....
        /*08d0*/ 	.word	0x00015ae0


	//   ....[159]....
        /*08d4*/ 	.word	0x00015b10


	//   ....[160]....
        /*08d8*/ 	.word	0x00015b40


	//   ....[161]....
        /*08dc*/ 	.word	0x00015b50


	//   ....[162]....
        /*08e0*/ 	.word	0x00015b80


	//   ....[163]....
        /*08e4*/ 	.word	0x00015bb0


	//   ....[164]....
        /*08e8*/ 	.word	0x00015be0


	//   ....[165]....
        /*08ec*/ 	.word	0x00015d60


	//   ....[166]....
        /*08f0*/ 	.word	0x00015d90


	//   ....[167]....
        /*08f4*/ 	.word	0x00015dc0


	//   ....[168]....
        /*08f8*/ 	.word	0x00015df0


	//   ....[169]....
        /*08fc*/ 	.word	0x00015e20


	//   ....[170]....
        /*0900*/ 	.word	0x00015e50


	//   ....[171]....
        /*0904*/ 	.word	0x00015f10


	//   ....[172]....
        /*0908*/ 	.word	0x00015f30


	//   ....[173]....
        /*090c*/ 	.word	0x00015fa0


	//   ....[174]....
        /*0910*/ 	.word	0x00016640


	//   ....[175]....
        /*0914*/ 	.word	0x00016ca0


	//   ....[176]....
        /*0918*/ 	.word	0x00016d90


	//   ....[177]....
        /*091c*/ 	.word	0x00016e30


	//   ....[178]....
        /*0920*/ 	.word	0x00016e90


	//   ....[179]....
        /*0924*/ 	.word	0x00016f80


	//   ....[180]....
        /*0928*/ 	.word	0x00016ff0


	//   ....[181]....
        /*092c*/ 	.word	0x000170e0


	//   ....[182]....
        /*0930*/ 	.word	0x00017150


	//   ....[183]....
        /*0934*/ 	.word	0x00017240


	//   ....[184]....
        /*0938*/ 	.word	0x000172b0


	//   ....[185]....
        /*093c*/ 	.word	0x000173a0


	//   ....[186]....
        /*0940*/ 	.word	0x00017410


	//   ....[187]....
        /*0944*/ 	.word	0x00017500


	//   ....[188]....
        /*0948*/ 	.word	0x00017570


	//   ....[189]....
        /*094c*/ 	.word	0x00017660


	//   ....[190]....
        /*0950*/ 	.word	0x000176d0


	//   ....[191]....
        /*0954*/ 	.word	0x00017770


	//   ....[192]....
        /*0958*/ 	.word	0x00017860


	//   ....[193]....
        /*095c*/ 	.word	0x000178d0


	//   ....[194]....
        /*0960*/ 	.word	0x00017930


	//   ....[195]....
        /*0964*/ 	.word	0x00017a20


	//   ....[196]....
        /*0968*/ 	.word	0x00017a80


	//   ....[197]....
        /*096c*/ 	.word	0x00017b80


	//   ....[198]....
        /*0970*/ 	.word	0x00017be0


	//   ....[199]....
        /*0974*/ 	.word	0x00017ce0


	//   ....[200]....
        /*0978*/ 	.word	0x00017d40


	//   ....[201]....
        /*097c*/ 	.word	0x00017e40


	//   ....[202]....
        /*0980*/ 	.word	0x00017ea0


	//   ....[203]....
        /*0984*/ 	.word	0x00017fa0


	//   ....[204]....
        /*0988*/ 	.word	0x00018000


	//   ....[205]....
        /*098c*/ 	.word	0x00018100


	//   ....[206]....
        /*0990*/ 	.word	0x00018160


	//   ....[207]....
        /*0994*/ 	.word	0x00018210


	//   ....[208]....
        /*0998*/ 	.word	0x000182c0


	//   ....[209]....
        /*099c*/ 	.word	0x00018390


	//   ....[210]....
        /*09a0*/ 	.word	0x000183f0


	//   ....[211]....
        /*09a4*/ 	.word	0x000184f0


	//   ....[212]....
        /*09a8*/ 	.word	0x00018550


	//   ....[213]....
        /*09ac*/ 	.word	0x00018620


	//   ....[214]....
        /*09b0*/ 	.word	0x00018680


	//   ....[215]....
        /*09b4*/ 	.word	0x00018740


	//   ....[216]....
        /*09b8*/ 	.word	0x00018880


	//   ....[217]....
        /*09bc*/ 	.word	0x00018920


	//   ....[218]....
        /*09c0*/ 	.word	0x00018990


	//   ....[219]....
        /*09c4*/ 	.word	0x00018a40


	//   ....[220]....
        /*09c8*/ 	.word	0x00018aa0


	//   ....[221]....
        /*09cc*/ 	.word	0x00018b50


	//   ....[222]....
        /*09d0*/ 	.word	0x00018bb0


	//   ....[223]....
        /*09d4*/ 	.word	0x00018c60


	//   ....[224]....
        /*09d8*/ 	.word	0x00018cc0


	//   ....[225]....
        /*09dc*/ 	.word	0x00018d70


	//   ....[226]....
        /*09e0*/ 	.word	0x00018dd0


	//   ....[227]....
        /*09e4*/ 	.word	0x00018e80


	//   ....[228]....
        /*09e8*/ 	.word	0x00018ee0


	//   ....[229]....
        /*09ec*/ 	.word	0x00018f90


	//   ....[230]....
        /*09f0*/ 	.word	0x00018ff0


	//   ....[231]....
        /*09f4*/ 	.word	0x000190a0


	//   ....[232]....
        /*09f8*/ 	.word	0x00019190


	//   ....[233]....
        /*09fc*/ 	.word	0x00019240


	//   ....[234]....
        /*0a00*/ 	.word	0x000192a0


	//   ....[235]....
        /*0a04*/ 	.word	0x00019360


	//   ....[236]....
        /*0a08*/ 	.word	0x000193c0


	//   ....[237]....
        /*0a0c*/ 	.word	0x00019480


	//   ....[238]....
        /*0a10*/ 	.word	0x000194e0


	//   ....[239]....
        /*0a14*/ 	.word	0x000195a0


	//   ....[240]....
        /*0a18*/ 	.word	0x00019600


	//   ....[241]....
        /*0a1c*/ 	.word	0x000196c0


	//   ....[242]....
        /*0a20*/ 	.word	0x00019720


	//   ....[243]....
        /*0a24*/ 	.word	0x000197e0


	//   ....[244]....
        /*0a28*/ 	.word	0x00019840


	//   ....[245]....
        /*0a2c*/ 	.word	0x00019900


	//   ....[246]....
        /*0a30*/ 	.word	0x00019960


	//   ....[247]....
        /*0a34*/ 	.word	0x00019a10


	//   ....[248]....
        /*0a38*/ 	.word	0x00019b00


	//   ....[249]....
        /*0a3c*/ 	.word	0x00019bb0


	//   ....[250]....
        /*0a40*/ 	.word	0x00019c20


	//   ....[251]....
        /*0a44*/ 	.word	0x00019cd0


	//   ....[252]....
        /*0a48*/ 	.word	0x00019d30


	//   ....[253]....
        /*0a4c*/ 	.word	0x00019df0


	//   ....[254]....
        /*0a50*/ 	.word	0x00019e50


	//   ....[255]....
        /*0a54*/ 	.word	0x00019f10


	//   ....[0]....
        /*0a58*/ 	.word	0x00019f70


	//   ....[1]....
        /*0a5c*/ 	.word	0x0001a030


	//   ....[2]....
        /*0a60*/ 	.word	0x0001a090


	//   ....[3]....
        /*0a64*/ 	.word	0x0001a150


	//   ....[4]....
        /*0a68*/ 	.word	0x0001a1b0


	//   ....[5]....
        /*0a6c*/ 	.word	0x0001a270


	//   ....[6]....
        /*0a70*/ 	.word	0x0001a2d0


	//   ....[7]....
        /*0a74*/ 	.word	0x0001a370


	//   ....[8]....
        /*0a78*/ 	.word	0x0001a400


	//   ....[9]....
        /*0a7c*/ 	.word	0x0001a4a0


	//   ....[10]....
        /*0a80*/ 	.word	0x0001a5c0


	//   ....[11]....
        /*0a84*/ 	.word	0x0001a630


	//   ....[12]....
        /*0a88*/ 	.word	0x0001a6a0


	//   ....[13]....
        /*0a8c*/ 	.word	0x0001a710


	//   ....[14]....
        /*0a90*/ 	.word	0x0001a780


	//   ....[15]....
        /*0a94*/ 	.word	0x0001a800


	//   ....[16]....
        /*0a98*/ 	.word	0x0001a890


	//   ....[17]....
        /*0a9c*/ 	.word	0x0001a920


	//   ....[18]....
        /*0aa0*/ 	.word	0x0001a990


	//   ....[19]....
        /*0aa4*/ 	.word	0x0001aa00


	//   ....[20]....
        /*0aa8*/ 	.word	0x0001aa70


	//   ....[21]....
        /*0aac*/ 	.word	0x0001aaf0


	//   ....[22]....
        /*0ab0*/ 	.word	0x0001ab60


	//   ....[23]....
        /*0ab4*/ 	.word	0x0001ac00


	//   ....[24]....
        /*0ab8*/ 	.word	0x0001ac90


	//   ....[25]....
        /*0abc*/ 	.word	0x0001adb0


	//----- nvinfo : EIATTR_REG_RECONFIG
	.align		4
.L_203:
        /*0ac0*/ 	.byte	0x01, 0x54
	.zero		2


	//----- nvinfo : EIATTR_SYSCALL_OFFSETS
	.align		4
        /*0ac4*/ 	.byte	0x04, 0x46
        /*0ac6*/ 	.short	(.L_205 - .L_204)


	//   ....[0]....
.L_204:
        /*0ac8*/ 	.word	0x000019b0


	//   ....[1]....
        /*0acc*/ 	.word	0x00012180


	//   ....[2]....
        /*0ad0*/ 	.word	0x000122d0


	//   ....[3]....
        /*0ad4*/ 	.word	0x000123c0


	//   ....[4]....
        /*0ad8*/ 	.word	0x00013350


	//----- nvinfo : EIATTR_MBARRIER_INSTR_OFFSETS
	.align		4
.L_205:
        /*0adc*/ 	.byte	0x04, 0x39
        /*0ade*/ 	.short	(.L_207 - .L_206)


	//   ....[0]....
.L_206:
        /*0ae0*/ 	.word	0x00000180
        /*0ae4*/ 	.word	0x000000ff
        /*0ae8*/ 	.word	0x00016800
        /*0aec*/ 	.short	0x0100
        /*0aee*/ 	.byte	0x08
	.zero		1


	//   ....[1]....
        /*0af0*/ 	.word	0x00000190
        /*0af4*/ 	.word	0x000000ff
        /*0af8*/ 	.word	0x00016820
        /*0afc*/ 	.short	0x0100
        /*0afe*/ 	.byte	0x08
	.zero		1


	//   ....[2]....
        /*0b00*/ 	.word	0x00000280
        /*0b04*/ 	.word	0x000000ff
        /*0b08*/ 	.word	0x00016830
        /*0b0c*/ 	.short	0x0100
        /*0b0e*/ 	.byte	0x08
	.zero		1


	//   ....[3]....
        /*0b10*/ 	.word	0x00000290
        /*0b14*/ 	.word	0x000000ff
        /*0b18*/ 	.word	0x00016840
        /*0b1c*/ 	.short	0x0100
        /*0b1e*/ 	.byte	0x08
	.zero		1


	//   ....[4]....
        /*0b20*/ 	.word	0x000002a0
        /*0b24*/ 	.word	0x000000ff
        /*0b28*/ 	.word	0x00016838
        /*0b2c*/ 	.short	0x0100
        /*0b2e*/ 	.byte	0x08
	.zero		1


	//   ....[5]....
        /*0b30*/ 	.word	0x000002b0
        /*0b34*/ 	.word	0x000000ff
        /*0b38*/ 	.word	0x00016848
        /*0b3c*/ 	.short	0x0100
        /*0b3e*/ 	.byte	0x08
	.zero		1


	//   ....[6]....
        /*0b40*/ 	.word	0x000003e0
        /*0b44*/ 	.word	0x000000ff
        /*0b48*/ 	.word	0x00016850
        /*0b4c*/ 	.short	0x0100
        /*0b4e*/ 	.byte	0x08
	.zero		1


	//   ....[7]....
        /*0b50*/ 	.word	0x000003f0
        /*0b54*/ 	.word	0x000000ff
        /*0b58*/ 	.word	0x00016860
        /*0b5c*/ 	.short	0x0100
        /*0b5e*/ 	.byte	0x08
	.zero		1


	//   ....[8]....
        /*0b60*/ 	.word	0x00000400
        /*0b64*/ 	.word	0x000000ff
        /*0b68*/ 	.word	0x00016858
        /*0b6c*/ 	.short	0x0100
        /*0b6e*/ 	.byte	0x08
	.zero		1


	//   ....[9]....
        /*0b70*/ 	.word	0x00000410
        /*0b74*/ 	.word	0x000000ff
        /*0b78*/ 	.word	0x00016868
        /*0b7c*/ 	.short	0x0100
        /*0b7e*/ 	.byte	0x08
	.zero		1


	//   ....[10]....
        /*0b80*/ 	.word	0x00000500
        /*0b84*/ 	.word	0x000000ff
        /*0b88*/ 	.word	0x00016870
        /*0b8c*/ 	.short	0x0100
        /*0b8e*/ 	.byte	0x06
	.zero		1


	//   ....[11]....
        /*0b90*/ 	.word	0x00000510
        /*0b94*/ 	.word	0x000000ff
        /*0b98*/ 	.word	0x00016880
        /*0b9c*/ 	.short	0x0100
        /*0b9e*/ 	.byte	0x06
	.zero		1


	//   ....[12]....
        /*0ba0*/ 	.word	0x00000520
        /*0ba4*/ 	.word	0x000000ff
        /*0ba8*/ 	.word	0x00016878
        /*0bac*/ 	.short	0x0100
        /*0bae*/ 	.byte	0x06
	.zero		1


	//   ....[13]....
        /*0bb0*/ 	.word	0x00000530
        /*0bb4*/ 	.word	0x000000ff
        /*0bb8*/ 	.word	0x00016888
        /*0bbc*/ 	.short	0x0100
        /*0bbe*/ 	.byte	0x06
	.zero		1


	//   ....[14]....
        /*0bc0*/ 	.word	0x00000660
        /*0bc4*/ 	.word	0x000000ff
        /*0bc8*/ 	.word	0x00016890
        /*0bcc*/ 	.short	0x0100
        /*0bce*/ 	.byte	0x08
	.zero		1


	//   ....[15]....
        /*0bd0*/ 	.word	0x00000670
        /*0bd4*/ 	.word	0x000000ff
        /*0bd8*/ 	.word	0x000168a0
        /*0bdc*/ 	.short	0x0100
        /*0bde*/ 	.byte	0x08
	.zero		1


	//   ....[16]....
        /*0be0*/ 	.word	0x00000680
        /*0be4*/ 	.word	0x000000ff
        /*0be8*/ 	.word	0x00016898
        /*0bec*/ 	.short	0x0100
        /*0bee*/ 	.byte	0x08
	.zero		1


	//   ....[17]....
        /*0bf0*/ 	.word	0x00000690
        /*0bf4*/ 	.word	0x000000ff
        /*0bf8*/ 	.word	0x000168a8
        /*0bfc*/ 	.short	0x0100
        /*0bfe*/ 	.byte	0x08
	.zero		1


	//   ....[18]....
        /*0c00*/ 	.word	0x000007d0
        /*0c04*/ 	.word	0x000000ff
        /*0c08*/ 	.word	0x000168b0
        /*0c0c*/ 	.short	0x0100
        /*0c0e*/ 	.byte	0x08
	.zero		1


	//   ....[19]....
        /*0c10*/ 	.word	0x000007e0
        /*0c14*/ 	.word	0x000000ff
        /*0c18*/ 	.word	0x000168c0
        /*0c1c*/ 	.short	0x0100
        /*0c1e*/ 	.byte	0x08
	.zero		1


	//   ....[20]....
        /*0c20*/ 	.word	0x000007f0
        /*0c24*/ 	.word	0x000000ff
        /*0c28*/ 	.word	0x000168b8
        /*0c2c*/ 	.short	0x0100
        /*0c2e*/ 	.byte	0x08
	.zero		1


	//   ....[21]....
        /*0c30*/ 	.word	0x00000800
        /*0c34*/ 	.word	0x000000ff
        /*0c38*/ 	.word	0x000168c8
        /*0c3c*/ 	.short	0x0100
        /*0c3e*/ 	.byte	0x08
	.zero		1


	//   ....[22]....
        /*0c40*/ 	.word	0x00001a30
        /*0c44*/ 	.word	0x000000ff
        /*0c48*/ 	.word	0x00016800
        /*0c4c*/ 	.short	0x010a
        /*0c4e*/ 	.byte	0x2d
	.zero		1


	//   ....[23]....
        /*0c50*/ 	.word	0x00001ab0
        /*0c54*/ 	.word	0x0000000d
        /*0c58*/ 	.word	0x00016830
        /*0c5c*/ 	.short	0x010a
        /*0c5e*/ 	.byte	0x3f
	.zero		1


	//   ....[24]....
        /*0c60*/ 	.word	0x00001af0
        /*0c64*/ 	.word	0x0000000d
        /*0c68*/ 	.word	0x00016830
        /*0c6c*/ 	.short	0x010a
        /*0c6e*/ 	.byte	0x3f
	.zero		1


	//   ....[25]....
        /*0c70*/ 	.word	0x000022a0
        /*0c74*/ 	.word	0x000000ff
        /*0c78*/ 	.word	0x00000000
        /*0c7c*/ 	.short	0x0101
        /*0c7e*/ 	.byte	0x06
	.zero		1


	//   ....[26]....
        /*0c80*/ 	.word	0x00005580
        /*0c84*/ 	.word	0x000000ff
        /*0c88*/ 	.word	0x00016830
        /*0c8c*/ 	.short	0x010a
        /*0c8e*/ 	.byte	0x06
	.zero		1


	//   ....[27]....
        /*0c90*/ 	.word	0x000055c0
        /*0c94*/ 	.word	0x000000ff
        /*0c98*/ 	.word	0x00016830
        /*0c9c*/ 	.short	0x010a
        /*0c9e*/ 	.byte	0x06
	.zero		1


	//   ....[28]....
        /*0ca0*/ 	.word	0x000057d0
        /*0ca4*/ 	.word	0x000000ff
        /*0ca8*/ 	.word	0x00016850
        /*0cac*/ 	.short	0x010a
        /*0cae*/ 	.byte	0x06
	.zero		1


	//   ....[29]....
        /*0cb0*/ 	.word	0x00005810
        /*0cb4*/ 	.word	0x000000ff
        /*0cb8*/ 	.word	0x00016850
        /*0cbc*/ 	.short	0x010a
        /*0cbe*/ 	.byte	0x06
	.zero		1


	//   ....[30]....
        /*0cc0*/ 	.word	0x00006090
        /*0cc4*/ 	.word	0x000000ff
        /*0cc8*/ 	.word	0x00000000
        /*0ccc*/ 	.short	0x0101
        /*0cce*/ 	.byte	0x06
	.zero		1


	//   ....[31]....
        /*0cd0*/ 	.word	0x000086f0
        /*0cd4*/ 	.word	0x000000ff
        /*0cd8*/ 	.word	0x00000000
        /*0cdc*/ 	.short	0x0101
        /*0cde*/ 	.byte	0x06
	.zero		1


	//   ....[32]....
        /*0ce0*/ 	.word	0x00008e20
        /*0ce4*/ 	.word	0x000000ff
        /*0ce8*/ 	.word	0x00016830
        /*0cec*/ 	.short	0x010a
        /*0cee*/ 	.byte	0x06
	.zero		1


	//   ....[33]....
        /*0cf0*/ 	.word	0x00008e60
        /*0cf4*/ 	.word	0x000000ff
        /*0cf8*/ 	.word	0x00016830
        /*0cfc*/ 	.short	0x010a
        /*0cfe*/ 	.byte	0x06
	.zero		1


	//   ....[34]....
        /*0d00*/ 	.word	0x00009070
        /*0d04*/ 	.word	0x000000ff
        /*0d08*/ 	.word	0x00016850
        /*0d0c*/ 	.short	0x010a
        /*0d0e*/ 	.byte	0x06
	.zero		1


	//   ....[35]....
        /*0d10*/ 	.word	0x000090b0
        /*0d14*/ 	.word	0x000000ff
        /*0d18*/ 	.word	0x00016850
        /*0d1c*/ 	.short	0x010a
        /*0d1e*/ 	.byte	0x06
	.zero		1


	//   ....[36]....
        /*0d20*/ 	.word	0x00009990
        /*0d24*/ 	.word	0x000000ff
        /*0d28*/ 	.word	0x00000000
        /*0d2c*/ 	.short	0x0101
        /*0d2e*/ 	.byte	0x06
	.zero		1


	//   ....[37]....
        /*0d30*/ 	.word	0x0000ae80
        /*0d34*/ 	.word	0x000000ff
        /*0d38*/ 	.word	0x00000000
        /*0d3c*/ 	.short	0x0101
        /*0d3e*/ 	.byte	0x06
	.zero		1


	//   ....[38]....
        /*0d40*/ 	.word	0x0000b380
        /*0d44*/ 	.word	0x000000ff
        /*0d48*/ 	.word	0x00016830
        /*0d4c*/ 	.short	0x010a
        /*0d4e*/ 	.byte	0x06
	.zero		1


	//   ....[39]....
        /*0d50*/ 	.word	0x0000b3c0
        /*0d54*/ 	.word	0x000000ff
        /*0d58*/ 	.word	0x00016830
        /*0d5c*/ 	.short	0x010a
        /*0d5e*/ 	.byte	0x06
	.zero		1


	//   ....[40]....
        /*0d60*/ 	.word	0x0000b5a0
        /*0d64*/ 	.word	0x000000ff
        /*0d68*/ 	.word	0x00016850
        /*0d6c*/ 	.short	0x010a
        /*0d6e*/ 	.byte	0x06
	.zero		1


	//   ....[41]....
        /*0d70*/ 	.word	0x0000b5e0
        /*0d74*/ 	.word	0x000000ff
        /*0d78*/ 	.word	0x00016850
        /*0d7c*/ 	.short	0x010a
        /*0d7e*/ 	.byte	0x06
	.zero		1


	//   ....[42]....
        /*0d80*/ 	.word	0x0000be60
        /*0d84*/ 	.word	0x000000ff
        /*0d88*/ 	.word	0x00000000
        /*0d8c*/ 	.short	0x0101
        /*0d8e*/ 	.byte	0x06
	.zero		1


	//   ....[43]....
        /*0d90*/ 	.word	0x0000e4c0
        /*0d94*/ 	.word	0x000000ff
        /*0d98*/ 	.word	0x00000000
        /*0d9c*/ 	.short	0x0101
        /*0d9e*/ 	.byte	0x06
	.zero		1


	//   ....[44]....
        /*0da0*/ 	.word	0x0000e8c0
        /*0da4*/ 	.word	0x000000ff
        /*0da8*/ 	.word	0x00016850
        /*0dac*/ 	.short	0x010a
        /*0dae*/ 	.byte	0x05
	.zero		1


	//   ....[45]....
        /*0db0*/ 	.word	0x0000e900
        /*0db4*/ 	.word	0x000000ff
        /*0db8*/ 	.word	0x00016850
        /*0dbc*/ 	.short	0x010a
        /*0dbe*/ 	.byte	0x05
	.zero		1


	//   ....[46]....
        /*0dc0*/ 	.word	0x0000ee60
        /*0dc4*/ 	.word	0x000000ff
        /*0dc8*/ 	.word	0x00000000
        /*0dcc*/ 	.short	0x0101
        /*0dce*/ 	.byte	0x04
	.zero		1


	//   ....[47]....
        /*0dd0*/ 	.word	0x0000fd10
        /*0dd4*/ 	.word	0x00000015
        /*0dd8*/ 	.word	0x00000000
        /*0ddc*/ 	.short	0x0101
        /*0dde*/ 	.byte	0x3f
	.zero		1


	//   ....[48]....
        /*0de0*/ 	.word	0x000128e0
        /*0de4*/ 	.word	0x00000003
        /*0de8*/ 	.word	0x00016840
        /*0dec*/ 	.short	0x010a
        /*0dee*/ 	.byte	0x3f
	.zero		1


	//   ....[49]....
        /*0df0*/ 	.word	0x000130a0
        /*0df4*/ 	.word	0x00000003
        /*0df8*/ 	.word	0x00016830
        /*0dfc*/ 	.short	0x0107
        /*0dfe*/ 	.byte	0x3f
	.zero		1


	//   ....[50]....
        /*0e00*/ 	.word	0x00013170
        /*0e04*/ 	.word	0x00000003
        /*0e08*/ 	.word	0x00016830
        /*0e0c*/ 	.short	0x0101
        /*0e0e*/ 	.byte	0x3f
	.zero		1


	//   ....[51]....
        /*0e10*/ 	.word	0x00013fb0
        /*0e14*/ 	.word	0x00000016
        /*0e18*/ 	.word	0x00016800
        /*0e1c*/ 	.short	0x0107
        /*0e1e*/ 	.byte	0x3f
	.zero		1


	//   ....[52]....
        /*0e20*/ 	.word	0x000140a0
        /*0e24*/ 	.word	0x00000016
        /*0e28*/ 	.word	0x00016800
        /*0e2c*/ 	.short	0x0101
        /*0e2e*/ 	.byte	0x3f
	.zero		1


	//   ....[53]....
        /*0e30*/ 	.word	0x000140c0
        /*0e34*/ 	.word	0x00000016
        /*0e38*/ 	.word	0x00016820
        /*0e3c*/ 	.short	0x010a
        /*0e3e*/ 	.byte	0x3f
	.zero		1


	//   ....[54]....
        /*0e40*/ 	.word	0x00014470
        /*0e44*/ 	.word	0x00000005
        /*0e48*/ 	.word	0x00016840
        /*0e4c*/ 	.short	0x010a
        /*0e4e*/ 	.byte	0x3f
	.zero		1


	//   ....[55]....
        /*0e50*/ 	.word	0x00014980
        /*0e54*/ 	.word	0x00000005
        /*0e58*/ 	.word	0x00016830
        /*0e5c*/ 	.short	0x0107
        /*0e5e*/ 	.byte	0x3f
	.zero		1


	//   ....[56]....
        /*0e60*/ 	.word	0x00014a40
        /*0e64*/ 	.word	0x00000005
        /*0e68*/ 	.word	0x00016830
        /*0e6c*/ 	.short	0x0101
        /*0e6e*/ 	.byte	0x3f
	.zero		1


	//   ....[57]....
        /*0e70*/ 	.word	0x00014aa0
        /*0e74*/ 	.word	0x00000005
        /*0e78*/ 	.word	0x00016860
        /*0e7c*/ 	.short	0x010a
        /*0e7e*/ 	.byte	0x3f
	.zero		1


	//   ....[58]....
        /*0e80*/ 	.word	0x00014f70
        /*0e84*/ 	.word	0x00000005
        /*0e88*/ 	.word	0x00016850
        /*0e8c*/ 	.short	0x0107
        /*0e8e*/ 	.byte	0x3f
	.zero		1


	//   ....[59]....
        /*0e90*/ 	.word	0x00015120
        /*0e94*/ 	.word	0x00000005
        /*0e98*/ 	.word	0x00016850
        /*0e9c*/ 	.short	0x0101
        /*0e9e*/ 	.byte	0x3f
	.zero		1


	//   ....[60]....
        /*0ea0*/ 	.word	0x00015340
        /*0ea4*/ 	.word	0x00000000
        /*0ea8*/ 	.word	0x00016860
        /*0eac*/ 	.short	0x010a
        /*0eae*/ 	.byte	0x3f
	.zero		1


	//   ....[61]....
        /*0eb0*/ 	.word	0x000157c0
        /*0eb4*/ 	.word	0x00000000
        /*0eb8*/ 	.word	0x00016850
        /*0ebc*/ 	.short	0x0107
        /*0ebe*/ 	.byte	0x3f
	.zero		1


	//   ....[62]....
        /*0ec0*/ 	.word	0x00015890
        /*0ec4*/ 	.word	0x00000000
        /*0ec8*/ 	.word	0x00016850
        /*0ecc*/ 	.short	0x0101
        /*0ece*/ 	.byte	0x3f
	.zero		1


	//   ....[63]....
        /*0ed0*/ 	.word	0x000165c0
        /*0ed4*/ 	.word	0x00000005
        /*0ed8*/ 	.word	0x00016820
        /*0edc*/ 	.short	0x010a
        /*0ede*/ 	.byte	0x3f
	.zero		1


	//   ....[64]....
        /*0ee0*/ 	.word	0x00016740
        /*0ee4*/ 	.word	0x00000003
        /*0ee8*/ 	.word	0x00016840
        /*0eec*/ 	.short	0x010a
        /*0eee*/ 	.byte	0x3f
	.zero		1


	//   ....[65]....
        /*0ef0*/ 	.word	0x000167e0
        /*0ef4*/ 	.word	0x00000005
        /*0ef8*/ 	.word	0x00016840
        /*0efc*/ 	.short	0x010a
        /*0efe*/ 	.byte	0x3f
	.zero		1


	//   ....[66]....
        /*0f00*/ 	.word	0x00016820
        /*0f04*/ 	.word	0x00000003
        /*0f08*/ 	.word	0x00016860
        /*0f0c*/ 	.short	0x010a
        /*0f0e*/ 	.byte	0x3f
	.zero		1


	//   ....[67]....
        /*0f10*/ 	.word	0x00016860
        /*0f14*/ 	.word	0x00000005
        /*0f18*/ 	.word	0x00016860
        /*0f1c*/ 	.short	0x010a
        /*0f1e*/ 	.byte	0x3f
	.zero		1


	//   ....[68]....
        /*0f20*/ 	.word	0x000168d0
        /*0f24*/ 	.word	0x00000003
        /*0f28*/ 	.word	0x00016800
        /*0f2c*/ 	.short	0x010a
        /*0f2e*/ 	.byte	0x3f
	.zero		1


	//   ....[69]....
        /*0f30*/ 	.word	0x00016920
        /*0f34*/ 	.word	0x0000000d
        /*0f38*/ 	.word	0x00016830
        /*0f3c*/ 	.short	0x010a
        /*0f3e*/ 	.byte	0x3f
	.zero		1


	//   ....[70]....
        /*0f40*/ 	.word	0x00016980
        /*0f44*/ 	.word	0x00000007
        /*0f48*/ 	.word	0x00016830
        /*0f4c*/ 	.short	0x010a
        /*0f4e*/ 	.byte	0x3f
	.zero		1


	//   ....[71]....
        /*0f50*/ 	.word	0x000169e0
        /*0f54*/ 	.word	0x00000007
        /*0f58*/ 	.word	0x00016850
        /*0f5c*/ 	.short	0x010a
        /*0f5e*/ 	.byte	0x3f
	.zero		1


	//   ....[72]....
        /*0f60*/ 	.word	0x00016a40
        /*0f64*/ 	.word	0x00000007
        /*0f68*/ 	.word	0x00016830
        /*0f6c*/ 	.short	0x010a
        /*0f6e*/ 	.byte	0x3f
	.zero		1


	//   ....[73]....
        /*0f70*/ 	.word	0x00016aa0
        /*0f74*/ 	.word	0x00000007
        /*0f78*/ 	.word	0x00016850
        /*0f7c*/ 	.short	0x010a
        /*0f7e*/ 	.byte	0x3f
	.zero		1


	//   ....[74]....
        /*0f80*/ 	.word	0x00016b00
        /*0f84*/ 	.word	0x00000007
        /*0f88*/ 	.word	0x00016830
        /*0f8c*/ 	.short	0x010a
        /*0f8e*/ 	.byte	0x3f
	.zero		1


	//   ....[75]....
        /*0f90*/ 	.word	0x00016b60
        /*0f94*/ 	.word	0x00000007
        /*0f98*/ 	.word	0x00016850
        /*0f9c*/ 	.short	0x010a
        /*0f9e*/ 	.byte	0x3f
	.zero		1


	//   ....[76]....
        /*0fa0*/ 	.word	0x00016bc0
        /*0fa4*/ 	.word	0x00000004
        /*0fa8*/ 	.word	0x00016850
        /*0fac*/ 	.short	0x010a
        /*0fae*/ 	.byte	0x3f
	.zero		1


	//   ....[77]....
        /*0fb0*/ 	.word	0x00016ce0
        /*0fb4*/ 	.word	0x00000003
        /*0fb8*/ 	.word	0x00016840
        /*0fbc*/ 	.short	0x010a
        /*0fbe*/ 	.byte	0x3f
	.zero		1


	//   ....[78]....
        /*0fc0*/ 	.word	0x00018780
        /*0fc4*/ 	.word	0x00000016
        /*0fc8*/ 	.word	0x00016820
        /*0fcc*/ 	.short	0x010a
        /*0fce*/ 	.byte	0x3f
	.zero		1


	//   ....[79]....
        /*0fd0*/ 	.word	0x000187d0
        /*0fd4*/ 	.word	0x00000005
        /*0fd8*/ 	.word	0x00016840
        /*0fdc*/ 	.short	0x010a
        /*0fde*/ 	.byte	0x3f
	.zero		1


	//   ....[80]....
        /*0fe0*/ 	.word	0x000190e0
        /*0fe4*/ 	.word	0x00000005
        /*0fe8*/ 	.word	0x00016860
        /*0fec*/ 	.short	0x010a
        /*0fee*/ 	.byte	0x3f
	.zero		1


	//   ....[81]....
        /*0ff0*/ 	.word	0x00019a50
        /*0ff4*/ 	.word	0x00000000
        /*0ff8*/ 	.word	0x00016860
        /*0ffc*/ 	.short	0x010a
        /*0ffe*/ 	.byte	0x3f
	.zero		1


	//   ....[82]....
        /*1000*/ 	.word	0x0001acd0
        /*1004*/ 	.word	0x00000005
        /*1008*/ 	.word	0x00016820
        /*100c*/ 	.short	0x010a
        /*100e*/ 	.byte	0x3f
	.zero		1


	//   ....[83]....
        /*1010*/ 	.word	0x0001ae70
        /*1014*/ 	.word	0x00000003
        /*1018*/ 	.word	0x00016840
        /*101c*/ 	.short	0x010a
        /*101e*/ 	.byte	0x3f
	.zero		1


	//   ....[84]....
        /*1020*/ 	.word	0x0001aec0
        /*1024*/ 	.word	0x00000005
        /*1028*/ 	.word	0x00016840
        /*102c*/ 	.short	0x010a
        /*102e*/ 	.byte	0x3f
	.zero		1


	//   ....[85]....
        /*1030*/ 	.word	0x0001af10
        /*1034*/ 	.word	0x00000003
        /*1038*/ 	.word	0x00016860
        /*103c*/ 	.short	0x010a
        /*103e*/ 	.byte	0x3f
	.zero		1


	//----- nvinfo : EIATTR_NUM_MBARRIERS
	.align		4
.L_207:
        /*1040*/ 	.byte	0x03, 0x38
        /*1042*/ 	.short	0x0016


	//----- nvinfo : EIATTR_EXIT_INSTR_OFFSETS
	.align		4
        /*1044*/ 	.byte	0x04, 0x1c
        /*1046*/ 	.short	(.L_209 - .L_208)


	//   ....[0]....
.L_208:
        /*1048*/ 	.word	0x000009b0


	//   ....[1]....
        /*104c*/ 	.word	0x00010940


	//   ....[2]....
        /*1050*/ 	.word	0x000168b0


	//----- nvinfo : EIATTR_MAX_THREADS
	.align		4
.L_209:
        /*1054*/ 	.byte	0x04, 0x05
        /*1056*/ 	.short	(.L_211 - .L_210)
.L_210:
        /*1058*/ 	.word	0x00000200
        /*105c*/ 	.word	0x00000001
        /*1060*/ 	.word	0x00000001


	//----- nvinfo : EIATTR_CRS_STACK_SIZE
	.align		4
.L_211:
        /*1064*/ 	.byte	0x04, 0x1e
        /*1066*/ 	.short	(.L_213 - .L_212)
.L_212:
        /*1068*/ 	.word	0x00000000


	//----- nvinfo : EIATTR_CBANK_PARAM_SIZE
	.align		4
.L_213:
        /*106c*/ 	.byte	0x03, 0x19
        /*106e*/ 	.short	0x0af0


	//----- nvinfo : EIATTR_PARAM_CBANK
	.align		4
        /*1070*/ 	.byte	0x04, 0x0a
        /*1072*/ 	.short	(.L_215 - .L_214)
	.align		4
.L_214:
        /*1074*/ 	.word	index@(.nv.constant0._ZN7cutlass13device_kernelIN5flash11enable_sm90INS1_16FlashAttnFwdSm90INS1_25CollectiveMainloopFwdSm90ILi2EN4cute5tupleIJNS5_1CILi1EEES8_S8_EEENS6_IJNS7_ILi192EEENS7_ILi128EEENS7_ILi64EEEEEELi64ENS_6half_tEfNS_4arch4Sm90ELb0ELb1ELb1ELb1ELb1ELb0ELb0ELb1ELb1ELb1ELb0ELb0EEENS1_21CollectiveEpilogueFwdINS6_IJSA_SC_SB_EEES9_SE_SG_Li384ELb1ELb1ELb0ELb0EEENS1_36VarlenDynamicPersistentTileSchedulerILi192ELi128ELi384ELi128ELb0ELb1ELb1ELb1ELb0ELb1EEEEEEEEEvNT_6ParamsE)
        /*1078*/ 	.short	0x0210
        /*107a*/ 	.short	0x0af0


	//----- nvinfo : EIATTR_SW_WAR
	.align		4
.L_215:
        /*107c*/ 	.byte	0x04, 0x36
        /*107e*/ 	.short	(.L_217 - .L_216)
.L_216:
        /*1080*/ 	.word	0x00000008
.L_217:


//--------------------- .nv.info._ZN7cutlass13device_kernelIN5flash11enable_sm90INS1_16FlashAttnFwdSm90INS1_25CollectiveMainloopFwdSm90ILi2EN4cute5tupleIJNS5_1CILi1EEES8_S8_EEENS6_IJNS7_ILi192EEENS7_ILi128EEENS7_ILi64EEEEEELi64ENS_6half_tEfNS_4arch4Sm90ELb0ELb1ELb1ELb1ELb1ELb1ELb0ELb1ELb1ELb1ELb0ELb0EEENS1_21CollectiveEpilogueFwdINS6_IJSA_SC_SB_EEES9_SE_SG_Li384ELb1ELb1ELb0ELb0EEENS1_36VarlenDynamicPersistentTileSchedulerILi192ELi128ELi384ELi128ELb0ELb1ELb1ELb1ELb0ELb1EEEEEEEEEvNT_6ParamsE --------------------------
	.section	.nv.info._ZN7cutlass13device_kernelIN5flash11enable_sm90INS1_16FlashAttnFwdSm90INS1_25CollectiveMainloopFwdSm90ILi2EN4cute5tupleIJNS5_1CILi1EEES8_S8_EEENS6_IJNS7_ILi192EEENS7_ILi128EEENS7_ILi64EEEEEELi64ENS_6half_tEfNS_4arch4Sm90ELb0ELb1ELb1ELb1ELb1ELb1ELb0ELb1ELb1ELb1ELb0ELb0EEENS1_21CollectiveEpilogueFwdINS6_IJSA_SC_SB_EEES9_SE_SG_Li384ELb1ELb1ELb0ELb0EEENS1_36VarlenDynamicPersistentTileSchedulerILi192ELi128ELi384ELi128ELb0ELb1ELb1ELb1ELb0ELb1EEEEEEEEEvNT_6ParamsE,"",@"SHT_CUDA_INFO"
	.sectionflags	@""
	.align	4


	//----- nvinfo : EIATTR_CUDA_API_VERSION
	.align		4
        /*0000*/ 	.byte	0x04, 0x37
        /*0002*/ 	.short	(.L_219 - .L_218)
.L_218:
        /*0004*/ 	.word	0x00000082


	//----- nvinfo : EIATTR_KPARAM_INFO
	.align		4
.L_219:
        /*0008*/ 	.byte	0x04, 0x17
        /*000a*/ 	.short	(.L_221 - .L_220)
.L_220:
        /*000c*/ 	.word	0x00000000
        /*0010*/ 	.short	0x0000
        /*0012*/ 	.short	0x0070
        /*0014*/ 	.byte	0x00, 0xf0, 0x01, 0x2a


	//----- nvinfo : EIATTR_SPARSE_MMA_MASK
	.align		4
.L_221:
        /*0018*/ 	.byte	0x03, 0x50
        /*001a*/ 	.short	0x0000


	//----- nvinfo : EIATTR_MAXREG_COUNT
	.align		4
        /*001c*/ 	.byte	0x03, 0x1b
        /*001e*/ 	.short	0x0080


	//----- nvinfo : EIATTR_NUM_BARRIERS
	.align		4
        /*0020*/ 	.byte	0x02, 0x4c
        /*0022*/ 	.byte	0x10
	.zero		1


	//----- nvinfo : EIATTR_EXTERNS
	.align		4
        /*0024*/ 	.byte	0x04, 0x0f
        /*0026*/ 	.short	(.L_223 - .L_222)


	//   ....[0]....
	.align		4
.L_222:
        /*0028*/ 	.word	index@(__assertfail)


	//----- nvinfo : EIATTR_ANNOTATIONS
	.align		4
.L_223:
        /*002c*/ 	.byte	0x04, 0x55
        /*002e*/ 	.short	(.L_225 - .L_224)


	//   ....[0]....
.L_224:
        /* <DEDUP_REMOVED lines=76> */


	//----- nvinfo : EIATTR_MERCURY_ISA_VERSION
	.align		4
.L_225:
        /*04e0*/ 	.byte	0x03, 0x5f
        /*04e2*/ 	.short	0x0101


	//----- nvinfo : EIATTR_UNUSED_LOAD_BYTE_OFFSET
	.align		4
        /*04e4*/ 	.byte	0x04, 0x44
        /*04e6*/ 	.short	(.L_227 - .L_226)


	//   ....[0]....
.L_226:
        /*04e8*/ 	.word	0x00000a90
        /*04ec*/ 	.word	0x0000fff0


	//   ....[1]....
        /*04f0*/ 	.word	0x000173f0
        /*04f4*/ 	.word	0x0000fff0


	//----- nvinfo : EIATTR_INT_WARP_WIDE_INSTR_OFFSETS
	.align		4
.L_227:
        /*04f8*/ 	.byte	0x04, 0x31
        /*04fa*/ 	.short	(.L_229 - .L_228)


	//   ....[0]....
.L_228:
        /*04fc*/ 	.word	0x00000130


	//   ....[1]....
        /*0500*/ 	.word	0x00000170


	//   ....[2]....
        /*0504*/ 	.word	0x000001e0


	//   ....[3]....
        /*0508*/ 	.word	0x0001b630


	//   ....[4]....
        /*050c*/ 	.word	0x0001b6c0


	//   ....[5]....
        /*0510*/ 	.word	0x0001e900


	//   ....[6]....
        /*0514*/ 	.word	0x0001e990


	//----- nvinfo : EIATTR_COOP_GROUP_MASK_REGIDS
	.align		4
.L_229:
        /*0518*/ 	.byte	0x04, 0x29
        /*051a*/ 	.short	(.L_231 - .L_230)


	//   ....[0]....
.L_230:
        /*051c*/ 	.word	0xffffffff


	//   ....[1]....
        /*0520*/ 	.word	0xffffffff


	//   ....[2]....
        /*0524*/ 	.word	0xffffffff


	//   ....[3]....
        /*0528*/ 	.word	0xffffffff


	//   ....[4]....
        /*052c*/ 	.word	0xffffffff


	//   ....[5]....
        /*0530*/ 	.word	0xffffffff


	//   ....[6]....
        /*0534*/ 	.word	0xffffffff


	//   ....[7]....
        /*0538*/ 	.word	0xffffffff


	//   ....[8]....
        /*053c*/ 	.word	0xffffffff


	//   ....[9]....
        /*0540*/ 	.word	0xffffffff


	//   ....[10]....
        /*0544*/ 	.word	0xffffffff


	//   ....[11]....
        /*0548*/ 	.word	0xffffffff


	//   ....[12]....
        /*054c*/ 	.word	0xffffffff


	//   ....[13]....
        /*0550*/ 	.word	0xffffffff


	//   ....[14]....
        /*0554*/ 	.word	0xffffffff


	//   ....[15]....
        /*0558*/ 	.word	0xffffffff


	//   ....[16]....
        /*055c*/ 	.word	0xffffffff


	//   ....[17]....
        /*0560*/ 	.word	0xffffffff


	//   ....[18]....
        /*0564*/ 	.word	0xffffffff


	//   ....[19]....
        /*0568*/ 	.word	0xffffffff


	//   ....[20]....
        /*056c*/ 	.word	0xffffffff


	//   ....[21]....
        /*0570*/ 	.word	0xffffffff


	//   ....[22]....
        /*0574*/ 	.word	0xffffffff


	//   ....[23]....
        /*0578*/ 	.word	0xffffffff


	//   ....[24]....
        /*057c*/ 	.word	0xffffffff


	//   ....[25]....
        /*0580*/ 	.word	0xffffffff


	//   ....[26]....
        /*0584*/ 	.word	0xffffffff


	//   ....[27]....
        /*0588*/ 	.word	0xffffffff


	//   ....[28]....
        /*058c*/ 	.word	0xffffffff


	//   ....[29]....
        /*0590*/ 	.word	0xffffffff


	//   ....[30]....
        /*0594*/ 	.word	0xffffffff


	//   ....[31]....
        /*0598*/ 	.word	0xffffffff


	//   ....[32]....
        /*059c*/ 	.word	0xffffffff


	//   ....[33]....
        /*05a0*/ 	.word	0xffffffff


	//   ....[34]....
        /*05a4*/ 	.word	0xffffffff


	//   ....[35]....
        /*05a8*/ 	.word	0xffffffff


	//   ....[36]....
        /*05ac*/ 	.word	0xffffffff


	//   ....[37]....
        /*05b0*/ 	.word	0xffffffff


	//   ....[38]....
        /*05b4*/ 	.word	0xffffffff


	//   ....[39]....
        /*05b8*/ 	.word	0xffffffff


	//   ....[40]....
        /*05bc*/ 	.word	0xffffffff


	//   ....[41]....
        /*05c0*/ 	.word	0xffffffff


	//   ....[42]....
        /*05c4*/ 	.word	0xffffffff


	//   ....[43]....
        /*05c8*/ 	.word	0xffffffff


	//   ....[44]....
        /*05cc*/ 	.word	0xffffffff


	//   ....[45]....
        /*05d0*/ 	.word	0xffffffff


	//   ....[46]....
        /*05d4*/ 	.word	0xffffffff


	//   ....[47]....
        /*05d8*/ 	.word	0xffffffff


	//   ....[48]....
        /*05dc*/ 	.word	0xffffffff


	//   ....[49]....
        /*05e0*/ 	.word	0xffffffff


	//   ....[50]....
        /*05e4*/ 	.word	0xffffffff


	//   ....[51]....
        /*05e8*/ 	.word	0xffffffff


	//   ....[52]....
        /*05ec*/ 	.word	0xffffffff


	//   ....[53]....
        /*05f0*/ 	.word	0xffffffff


	//   ....[54]....
        /*05f4*/ 	.word	0xffffffff


	//   ....[55]....
        /*05f8*/ 	.word	0xffffffff


	//   ....[56]....
        /*05fc*/ 	.word	0xffffffff


	//   ....[57]....
        /*0600*/ 	.word	0xffffffff


	//   ....[58]....
        /*0604*/ 	.word	0xffffffff


	//   ....[59]....
        /*0608*/ 	.word	0xffffffff


	//   ....[60]....
        /*060c*/ 	.word	0xffffffff


	//   ....[61]....
        /*0610*/ 	.word	0xffffffff


	//   ....[62]....
        /*0614*/ 	.word	0xffffffff


	//   ....[63]....
        /*0618*/ 	.word	0xffffffff


	//   ....[64]....
        /*061c*/ 	.word	0xffffffff


	//   ....[65]....
        /*0620*/ 	.word	0xffffffff


	//   ....[66]....
        /*0624*/ 	.word	0xffffffff


	//   ....[67]....
        /*0628*/ 	.word	0xffffffff


	//   ....[68]....
        /*062c*/ 	.word	0xffffffff


	//   ....[69]....
        /*0630*/ 	.word	0xffffffff


	//   ....[70]....
        /*0634*/ 	.word	0xffffffff


	//   ....[71]....
        /*0638*/ 	.word	0xffffffff


	//   ....[72]....
        /*063c*/ 	.word	0xffffffff


	//   ....[73]....
        /*0640*/ 	.word	0xffffffff


	//   ....[74]....
        /*0644*/ 	.word	0xffffffff


	//   ....[75]....
        /*0648*/ 	.word	0xffffffff


	//   ....[76]....
        /*064c*/ 	.word	0xffffffff


	//   ....[77]....
        /*0650*/ 	.word	0xffffffff


	//   ....[78]....
        /*0654*/ 	.word	0xffffffff


	//   ....[79]....
        /*0658*/ 	.word	0xffffffff


	//   ....[80]....
        /*065c*/ 	.word	0xffffffff


	//   ....[81]....
        /*0660*/ 	.word	0xffffffff


	//   ....[82]....
        /*0664*/ 	.word	0xffffffff


	//   ....[83]....
        /*0668*/ 	.word	0xffffffff


	//   ....[84]....
        /*066c*/ 	.word	0xffffffff


	//   ....[85]....
        /*0670*/ 	.word	0xffffffff


	//   ....[86]....
        /*0674*/ 	.word	0xffffffff


	//   ....[87]....
        /*0678*/ 	.word	0xffffffff


	//   ....[88]....
        /*067c*/ 	.word	0xffffffff


	//   ....[89]....
        /*0680*/ 	.word	0xffffffff


	//   ....[90]....
        /*0684*/ 	.word	0xffffffff


	//   ....[91]....
        /*0688*/ 	.word	0xffffffff


	//   ....[92]....
        /*068c*/ 	.word	0xffffffff


	//   ....[93]....
        /*0690*/ 	.word	0xffffffff


	//   ....[94]....
        /*0694*/ 	.word	0xffffffff


	//   ....[95]....
        /*0698*/ 	.word	0xffffffff


	//   ....[96]....
        /*069c*/ 	.word	0xffffffff


	//   ....[97]....
        /*06a0*/ 	.word	0xffffffff


	//   ....[98]....
        /*06a4*/ 	.word	0xffffffff


	//   ....[99]....
        /*06a8*/ 	.word	0xffffffff


	//   ....[100]....
        /*06ac*/ 	.word	0xffffffff


	//   ....[101]....
        /*06b0*/ 	.word	0xffffffff


	//   ....[102]....
        /*06b4*/ 	.word	0xffffffff


	//   ....[103]....
        /*06b8*/ 	.word	0xffffffff


	//   ....[104]....
        /*06bc*/ 	.word	0xffffffff


	//   ....[105]....
        /*06c0*/ 	.word	0xffffffff


	//   ....[106]....
        /*06c4*/ 	.word	0xffffffff


	//   ....[107]....
        /*06c8*/ 	.word	0xffffffff


	//   ....[108]....
        /*06cc*/ 	.word	0xffffffff


	//   ....[109]....
        /*06d0*/ 	.word	0xffffffff


	//   ....[110]....
        /*06d4*/ 	.word	0xffffffff


	//   ....[111]....
        /*06d8*/ 	.word	0xffffffff


	//   ....[112]....
        /*06dc*/ 	.word	0xffffffff


	//   ....[113]....
        /*06e0*/ 	.word	0xffffffff


	//   ....[114]....
        /*06e4*/ 	.word	0xffffffff


	//   ....[115]....
        /*06e8*/ 	.word	0xffffffff


	//   ....[116]....
        /*06ec*/ 	.word	0xffffffff


	//   ....[117]....
        /*06f0*/ 	.word	0xffffffff


	//   ....[118]....
        /*06f4*/ 	.word	0xffffffff


	//   ....[119]....
        /*06f8*/ 	.word	0xffffffff


	//   ....[120]....
        /*06fc*/ 	.word	0xffffffff


	//   ....[121]....
        /*0700*/ 	.word	0xffffffff


	//   ....[122]....
        /*0704*/ 	.word	0xffffffff


	//   ....[123]....
        /*0708*/ 	.word	0xffffffff


	//   ....[124]....
        /*070c*/ 	.word	0xffffffff


	//   ....[125]....
        /*0710*/ 	.word	0xffffffff


	//   ....[126]....
        /*0714*/ 	.word	0xffffffff


	//   ....[127]....
        /*0718*/ 	.word	0xffffffff


	//   ....[128]....
        /*071c*/ 	.word	0xffffffff


	//   ....[129]....
        /*0720*/ 	.word	0xffffffff


	//   ....[130]....
        /*0724*/ 	.word	0xffffffff


	//   ....[131]....
        /*0728*/ 	.word	0xffffffff


	//   ....[132]....
        /*072c*/ 	.word	0xffffffff


	//   ....[133]....
        /*0730*/ 	.word	0xffffffff


	//   ....[134]....
        /*0734*/ 	.word	0xffffffff


	//   ....[135]....
        /*0738*/ 	.word	0xffffffff


	//   ....[136]....
        /*073c*/ 	.word	0xffffffff


	//   ....[137]....
        /*0740*/ 	.word	0xffffffff


	//   ....[138]....
        /*0744*/ 	.word	0xffffffff


	//   ....[139]....
        /*0748*/ 	.word	0xffffffff


	//   ....[140]....
        /*074c*/ 	.word	0xffffffff


	//   ....[141]....
        /*0750*/ 	.word	0xffffffff


	//   ....[142]....
        /*0754*/ 	.word	0xffffffff


	//   ....[143]....
        /*0758*/ 	.word	0xffffffff


	//   ....[144]....
        /*075c*/ 	.word	0xffffffff


	//   ....[145]....
        /*0760*/ 	.word	0xffffffff


	//   ....[146]....
        /*0764*/ 	.word	0xffffffff


	//   ....[147]....
        /*0768*/ 	.word	0xffffffff


	//   ....[148]....
        /*076c*/ 	.word	0xffffffff


	//   ....[149]....
        /*0770*/ 	.word	0xffffffff


	//   ....[150]....
        /*0774*/ 	.word	0xffffffff


	//   ....[151]....
        /*0778*/ 	.word	0xffffffff


	//   ....[152]....
        /*077c*/ 	.word	0xffffffff


	//   ....[153]....
        /*0780*/ 	.word	0xffffffff


	//   ....[154]....
        /*0784*/ 	.word	0xffffffff


	//   ....[155]....
        /*0788*/ 	.word	0xffffffff


	//   ....[156]....
        /*078c*/ 	.word	0xffffffff


	//   ....[157]....
        /*0790*/ 	.word	0xffffffff


	//   ....[158]....
        /*0794*/ 	.word	0xffffffff


	//   ....[159]....
        /*0798*/ 	.word	0xffffffff


	//   ....[160]....
        /*079c*/ 	.word	0xffffffff


	//   ....[161]....
        /*07a0*/ 	.word	0xffffffff


	//   ....[162]....
        /*07a4*/ 	.word	0xffffffff


	//   ....[163]....
        /*07a8*/ 	.word	0xffffffff


	//   ....[164]....
        /*07ac*/ 	.word	0xffffffff


	//   ....[165]....
        /*07b0*/ 	.word	0xffffffff


	//   ....[166]....
        /*07b4*/ 	.word	0xffffffff


	//   ....[167]....
        /*07b8*/ 	.word	0xffffffff


	//   ....[168]....
        /*07bc*/ 	.word	0xffffffff


	//   ....[169]....
        /*07c0*/ 	.word	0xffffffff


	//   ....[170]....
        /*07c4*/ 	.word	0xffffffff


	//   ....[171]....
        /*07c8*/ 	.word	0xffffffff


	//   ....[172]....
        /*07cc*/ 	.word	0xffffffff


	//   ....[173]....
        /*07d0*/ 	.word	0xffffffff


	//   ....[174]....
        /*07d4*/ 	.word	0xffffffff


	//   ....[175]....
        /*07d8*/ 	.word	0xffffffff


	//   ....[176]....
        /*07dc*/ 	.word	0xffffffff


	//   ....[177]....
        /*07e0*/ 	.word	0xffffffff


	//   ....[178]....
        /*07e4*/ 	.word	0xffffffff


	//   ....[179]....
        /*07e8*/ 	.word	0xffffffff


	//   ....[180]....
        /*07ec*/ 	.word	0xffffffff


	//   ....[181]....
        /*07f0*/ 	.word	0xffffffff


	//   ....[182]....
        /*07f4*/ 	.word	0xffffffff


	//   ....[183]....
        /*07f8*/ 	.word	0xffffffff


	//   ....[184]....
        /*07fc*/ 	.word	0xffffffff


	//   ....[185]....
        /*0800*/ 	.word	0xffffffff


	//   ....[186]....
        /*0804*/ 	.word	0xffffffff


	//   ....[187]....
        /*0808*/ 	.word	0xffffffff


	//   ....[188]....
        /*080c*/ 	.word	0xffffffff


	//   ....[189]....
        /*0810*/ 	.word	0xffffffff


	//   ....[190]....
        /*0814*/ 	.word	0xffffffff


	//   ....[191]....
        /*0818*/ 	.word	0xffffffff


	//   ....[192]....
        /*081c*/ 	.word	0xffffffff


	//   ....[193]....
        /*0820*/ 	.word	0xffffffff


	//   ....[194]....
        /*0824*/ 	.word	0xffffffff


	//   ....[195]....
        /*0828*/ 	.word	0xffffffff


	//   ....[196]....
        /*082c*/ 	.word	0xffffffff


	//   ....[197]....
        /*0830*/ 	.word	0xffffffff


	//   ....[198]....
        /*0834*/ 	.word	0xffffffff


	//   ....[199]....
        /*0838*/ 	.word	0xffffffff


	//   ....[200]....
        /*083c*/ 	.word	0xffffffff


	//   ....[201]....
        /*0840*/ 	.word	0xffffffff


	//   ....[202]....
        /*0844*/ 	.word	0xffffffff


	//   ....[203]....
        /*0848*/ 	.word	0xffffffff


	//   ....[204]....
        /*084c*/ 	.word	0xffffffff


	//   ....[205]....
        /*0850*/ 	.word	0xffffffff


	//   ....[206]....
        /*0854*/ 	.word	0xffffffff


	//   ....[207]....
        /*0858*/ 	.word	0xffffffff


	//   ....[208]....
        /*085c*/ 	.word	0xffffffff


	//   ....[209]....
        /*0860*/ 	.word	0x0500000f


	//   ....[210]....
        /*0864*/ 	.word	0x0500000f


	//   ....[211]....
        /*0868*/ 	.word	0x0500000f


	//   ....[212]....
        /*086c*/ 	.word	0x0500000f


	//   ....[213]....
        /*0870*/ 	.word	0x0500000f


	//   ....[214]....
        /*0874*/ 	.word	0x0500000f


	//   ....[215]....
        /*0878*/ 	.word	0x0500000f


	//   ....[216]....
        /*087c*/ 	.word	0x0500000f


	//   ....[217]....
        /*0880*/ 	.word	0x0500000f


	//   ....[218]....
        /*0884*/ 	.word	0x0500000f


	//   ....[219]....
        /*0888*/ 	.word	0x0500000f


	//   ....[220]....
        /*088c*/ 	.word	0x0500000f


	//   ....[221]....
        /*0890*/ 	.word	0x0500000f


	//   ....[222]....
        /*0894*/ 	.word	0x0500000f


	//   ....[223]....
        /*0898*/ 	.word	0x0500000f


	//   ....[224]....
        /*089c*/ 	.word	0x0500000f


	//   ....[225]....
        /*08a0*/ 	.word	0x0500000f


	//   ....[226]....
        /*08a4*/ 	.word	0x0500000f


	//   ....[227]....
        /*08a8*/ 	.word	0x0500000f


	//   ....[228]....
        /*08ac*/ 	.word	0x0500000f


	//   ....[229]....
        /*08b0*/ 	.word	0x0500000f


	//   ....[230]....
        /*08b4*/ 	.word	0x0500000f


	//   ....[231]....
        /*08b8*/ 	.word	0x0500000f


	//   ....[232]....
        /*08bc*/ 	.word	0x0500000f


	//   ....[233]....
        /*08c0*/ 	.word	0x0500000f


	//   ....[234]....
        /*08c4*/ 	.word	0x0500000f


	//   ....[235]....
        /*08c8*/ 	.word	0x0500000f


	//   ....[236]....
        /*08cc*/ 	.word	0x0500000f


	//   ....[237]....
        /*08d0*/ 	.word	0x0500000f


	//   ....[238]....
        /*08d4*/ 	.word	0x0500000f


	//   ....[239]....
        /*08d8*/ 	.word	0x0500000f


	//   ....[240]....
        /*08dc*/ 	.word	0x0500000f


	//   ....[241]....
        /*08e0*/ 	.word	0x0500000f


	//   ....[242]....
        /*08e4*/ 	.word	0x0500000f


	//   ....[243]....
        /*08e8*/ 	.word	0x0500000f


	//   ....[244]....
        /*08ec*/ 	.word	0x0500000f


	//   ....[245]....
        /*08f0*/ 	.word	0x0500000f


	//   ....[246]....
        /*08f4*/ 	.word	0x0500000f


	//   ....[247]....
        /*08f8*/ 	.word	0x0500000f


	//   ....[248]....
        /*08fc*/ 	.word	0x0500000f


	//   ....[249]....
        /*0900*/ 	.word	0x0500000f


	//   ....[250]....
        /*0904*/ 	.word	0x0500000f


	//   ....[251]....
        /*0908*/ 	.word	0x0500000f


	//   ....[252]....
        /*090c*/ 	.word	0x0500000f


	//   ....[253]....
        /*0910*/ 	.word	0x0500000f


	//   ....[254]....
        /*0914*/ 	.word	0x0500000f


	//   ....[255]....
        /*0918*/ 	.word	0x0500000f


	//   ....[0]....
        /*091c*/ 	.word	0x0500000f


	//   ....[1]....
        /*0920*/ 	.word	0x0500000f


	//   ....[2]....
        /*0924*/ 	.word	0x0500000f


	//   ....[3]....
        /*0928*/ 	.word	0x0500000f


	//   ....[4]....
        /*092c*/ 	.word	0x0500000f


	//   ....[5]....
        /*0930*/ 	.word	0x0500000f


	//   ....[6]....
        /*0934*/ 	.word	0x0500000f


	//   ....[7]....
        /*0938*/ 	.word	0x0500000f


	//   ....[8]....
        /*093c*/ 	.word	0x0500000f


	//   ....[9]....
        /*0940*/ 	.word	0x0500000f


	//   ....[10]....
        /*0944*/ 	.word	0x0500000f


	//   ....[11]....
        /*0948*/ 	.word	0x0500000f


	//   ....[12]....
        /*094c*/ 	.word	0x0500000f


	//   ....[13]....
        /*0950*/ 	.word	0x0500000f


	//   ....[14]....
        /*0954*/ 	.word	0x0500000f


	//   ....[15]....
        /*0958*/ 	.word	0x0500000f


	//   ....[16]....
        /*095c*/ 	.word	0x0500000f


	//   ....[17]....
        /*0960*/ 	.word	0x0500000f


	//   ....[18]....
        /*0964*/ 	.word	0x0500000f


	//   ....[19]....
        /*0968*/ 	.word	0x0500000f


	//   ....[20]....
        /*096c*/ 	.word	0x0500000f


	//   ....[21]....
        /*0970*/ 	.word	0x0500000f


	//   ....[22]....
        /*0974*/ 	.word	0x0500000f


	//   ....[23]....
        /*0978*/ 	.word	0x0500000f


	//   ....[24]....
        /*097c*/ 	.word	0x0500000f


	//   ....[25]....
        /*0980*/ 	.word	0x0500000f


	//   ....[26]....
        /*0984*/ 	.word	0x0500000f


	//   ....[27]....
        /*0988*/ 	.word	0x0500000f


	//   ....[28]....
        /*098c*/ 	.word	0x0500000f


	//   ....[29]....
        /*0990*/ 	.word	0x0500000f


	//   ....[30]....
        /*0994*/ 	.word	0x0500000f


	//   ....[31]....
        /*0998*/ 	.word	0x0500000f


	//   ....[32]....
        /*099c*/ 	.word	0x0500000f


	//   ....[33]....
        /*09a0*/ 	.word	0x0500000f


	//   ....[34]....
        /*09a4*/ 	.word	0x0500000f


	//   ....[35]....
        /*09a8*/ 	.word	0x0500000f


	//   ....[36]....
        /*09ac*/ 	.word	0x0500000f


	//   ....[37]....
        /*09b0*/ 	.word	0x0500000f


	//   ....[38]....
        /*09b4*/ 	.word	0x0500000f


	//   ....[39]....
        /*09b8*/ 	.word	0x0500000f


	//   ....[40]....
        /*09bc*/ 	.word	0x0500000f


	//   ....[41]....
        /*09c0*/ 	.word	0x0500000f


	//   ....[42]....
        /*09c4*/ 	.word	0x0500000f


	//   ....[43]....
        /*09c8*/ 	.word	0x0500000f


	//   ....[44]....
        /*09cc*/ 	.word	0x0500000f


	//   ....[45]....
        /*09d0*/ 	.word	0x0500000f


	//   ....[46]....
        /*09d4*/ 	.word	0x0500000f


	//   ....[47]....
        /*09d8*/ 	.word	0x0500000f


	//   ....[48]....
        /*09dc*/ 	.word	0x0500000f


	//   ....[49]....
        /*09e0*/ 	.word	0x0500000f


	//   ....[50]....
        /*09e4*/ 	.word	0x0500000f


	//   ....[51]....
        /*09e8*/ 	.word	0x0500000f


	//   ....[52]....
        /*09ec*/ 	.word	0x0500000f


	//   ....[53]....
        /*09f0*/ 	.word	0x0500000f


	//   ....[54]....
        /*09f4*/ 	.word	0x0500000f


	//   ....[55]....
        /*09f8*/ 	.word	0x0500000f


	//   ....[56]....
        /*09fc*/ 	.word	0x0500000f


	//   ....[57]....
        /*0a00*/ 	.word	0x0500000f


	//   ....[58]....
        /*0a04*/ 	.word	0x0500000f


	//   ....[59]....
        /*0a08*/ 	.word	0x0500000f


	//   ....[60]....
        /*0a0c*/ 	.word	0x0500000f


	//   ....[61]....
        /*0a10*/ 	.word	0x0500000f


	//   ....[62]....
        /*0a14*/ 	.word	0x0500000f


	//   ....[63]....
        /*0a18*/ 	.word	0x0500000f


	//   ....[64]....
        /*0a1c*/ 	.word	0x0500000f


	//   ....[65]....
        /*0a20*/ 	.word	0x0500000f


	//   ....[66]....
        /*0a24*/ 	.word	0x0500000f


	//   ....[67]....
        /*0a28*/ 	.word	0x0500000f


	//   ....[68]....
        /*0a2c*/ 	.word	0x0500000f


	//   ....[69]....
        /*0a30*/ 	.word	0x0500000f


	//   ....[70]....
        /*0a34*/ 	.word	0x0500000f


	//   ....[71]....
        /*0a38*/ 	.word	0x0500000f


	//   ....[72]....
        /*0a3c*/ 	.word	0x0500000f


	//   ....[73]....
        /*0a40*/ 	.word	0x0500000f


	//   ....[74]....
        /*0a44*/ 	.word	0x0500000f


	//   ....[75]....
        /*0a48*/ 	.word	0x0500000f


	//   ....[76]....
        /*0a4c*/ 	.word	0x0500000f


	//   ....[77]....
        /*0a50*/ 	.word	0x0500000f


	//   ....[78]....
        /*0a54*/ 	.word	0x0500000f


	//   ....[79]....
        /*0a58*/ 	.word	0x0500000f


	//   ....[80]....
        /*0a5c*/ 	.word	0x0500000f


	//   ....[81]....
        /*0a60*/ 	.word	0x0500000f


	//   ....[82]....
        /*0a64*/ 	.word	0x0500000f


	//   ....[83]....
        /*0a68*/ 	.word	0x0500000f


	//   ....[84]....
        /*0a6c*/ 	.word	0x0500000f


	//   ....[85]....
        /*0a70*/ 	.word	0x0500000f


	//   ....[86]....
        /*0a74*/ 	.word	0x0500000f


	//   ....[87]....
        /*0a78*/ 	.word	0x0500000f


	//   ....[88]....
        /*0a7c*/ 	.word	0x0500000f


	//   ....[89]....
        /*0a80*/ 	.word	0x0500000f


	//   ....[90]....
        /*0a84*/ 	.word	0x0500000f


	//   ....[91]....
        /*0a88*/ 	.word	0x0500000f


	//   ....[92]....
        /*0a8c*/ 	.word	0x0500000f


	//   ....[93]....
        /*0a90*/ 	.word	0x0500000f


	//   ....[94]....
        /*0a94*/ 	.word	0x0500000f


	//   ....[95]....
        /*0a98*/ 	.word	0x0500000f


	//   ....[96]....
        /*0a9c*/ 	.word	0x0500000f


	//   ....[97]....
        /*0aa0*/ 	.word	0x0500000f


	//----- nvinfo : EIATTR_COOP_GROUP_INSTR_OFFSETS
	.align		4
.L_231:
        /*0aa4*/ 	.byte	0x04, 0x28
        /*0aa6*/ 	.short	(.L_233 - .L_232)


	//   ....[0]....
.L_232:
        /*0aa8*/ 	.word	0x00000070


	//   ....[1]....
        /*0aac*/ 	.word	0x00000140


	//   ....[2]....
        /*0ab0*/ 	.word	0x00000190


	//   ....[3]....
        /*0ab4*/ 	.word	0x000003c0


	//   ....[4]....
        /*0ab8*/ 	.word	0x00000520


	//   ....[5]....
        /*0abc*/ 	.word	0x00000640


	//   ....[6]....
        /*0ac0*/ 	.word	0x000007a0


	//   ....[7]....
        /*0ac4*/ 	.word	0x00002e30


	//   ....[8]....
        /*0ac8*/ 	.word	0x00002e40


	//   ....[9]....
        /*0acc*/ 	.word	0x00003520


	//   ....[10]....
        /*0ad0*/ 	.word	0x00003530


	//   ....[11]....
        /*0ad4*/ 	.word	0x000041c0


	//   ....[12]....
        /*0ad8*/ 	.word	0x000041d0


	//   ....[13]....
        /*0adc*/ 	.word	0x00004930


	//   ....[14]....
        /*0ae0*/ 	.word	0x00004940


	//   ....[15]....
        /*0ae4*/ 	.word	0x00005370


	//   ....[16]....
        /*0ae8*/ 	.word	0x00005380


	//   ....[17]....
        /*0aec*/ 	.word	0x000054a0


	//   ....[18]....
        /*0af0*/ 	.word	0x000054b0


	//   ....[19]....
        /*0af4*/ 	.word	0x00005860


	//   ....[20]....
        /*0af8*/ 	.word	0x00005880


	//   ....[21]....
        /*0afc*/ 	.word	0x00005960


	//   ....[22]....
        /*0b00*/ 	.word	0x00005980


	//   ....[23]....
        /*0b04*/ 	.word	0x00006230


	//   ....[24]....
        /*0b08*/ 	.word	0x000069e0


	//   ....[25]....
        /*0b0c*/ 	.word	0x000069f0


	//   ....[26]....
        /*0b10*/ 	.word	0x00006a00


	//   ....[27]....
        /*0b14*/ 	.word	0x00006a10


	//   ....[28]....
        /*0b18*/ 	.word	0x00006d40


	//   ....[29]....
        /*0b1c*/ 	.word	0x00006d50


	//   ....[30]....
        /*0b20*/ 	.word	0x00006d60


	//   ....[31]....
        /*0b24*/ 	.word	0x00006d70


	//   ....[32]....
        /*0b28*/ 	.word	0x00008080


	//   ....[33]....
        /*0b2c*/ 	.word	0x000080a0


	//   ....[34]....
        /*0b30*/ 	.word	0x000080b0


	//   ....[35]....
        /*0b34*/ 	.word	0x000080c0


	//   ....[36]....
        /*0b38*/ 	.word	0x000081b0


	//   ....[37]....
        /*0b3c*/ 	.word	0x000081d0


	//   ....[38]....
        /*0b40*/ 	.word	0x00008270


	//   ....[39]....
        /*0b44*/ 	.word	0x000082a0


	//   ....[40]....
        /*0b48*/ 	.word	0x00009e40


	//   ....[41]....
        /*0b4c*/ 	.word	0x0000ae80


	//   ....[42]....
        /*0b50*/ 	.word	0x0000b610


	//   ....[43]....
        /*0b54*/ 	.word	0x0000b710


	//   ....[44]....
        /*0b58*/ 	.word	0x0000bf40


	//   ....[45]....
        /*0b5c*/ 	.word	0x0000bf90


	//   ....[46]....
        /*0b60*/ 	.word	0x0000dcd0


	//   ....[47]....
        /*0b64*/ 	.word	0x0000e2b0


	//   ....[48]....
        /*0b68*/ 	.word	0x0000ee70


	//   ....[49]....
        /*0b6c*/ 	.word	0x0000ef70


	//   ....[50]....
        /*0b70*/ 	.word	0x0000f770


	//   ....[51]....
        /*0b74*/ 	.word	0x0000f7f0


	//   ....[52]....
        /*0b78*/ 	.word	0x00011be0


	//   ....[53]....
        /*0b7c*/ 	.word	0x00011c40


	//   ....[54]....
        /*0b80*/ 	.word	0x00012040


	//   ....[55]....
        /*0b84*/ 	.word	0x00012060


	//   ....[56]....
        /*0b88*/ 	.word	0x00014110


	//   ....[57]....
        /*0b8c*/ 	.word	0x00014670


	//   ....[58]....
        /*0b90*/ 	.word	0x000153e0


	//   ....[59]....
        /*0b94*/ 	.word	0x000156a0


	//   ....[60]....
        /*0b98*/ 	.word	0x00015ac0


	//   ....[61]....
        /*0b9c*/ 	.word	0x00015b20


	//   ....[62]....
        /*0ba0*/ 	.word	0x00016bd0


	//   ....[63]....
        /*0ba4*/ 	.word	0x00016eb0


	//   ....[64]....
        /*0ba8*/ 	.word	0x00016ee0


	//   ....[65]....
        /*0bac*/ 	.word	0x00016f90


	//   ....[66]....
        /*0bb0*/ 	.word	0x00017bd0


	//   ....[67]....
        /*0bb4*/ 	.word	0x00017c10


	//   ....[68]....
        /*0bb8*/ 	.word	0x00017c40


	//   ....[69]....
        /*0bbc*/ 	.word	0x00017c50


	//   ....[70]....
        /*0bc0*/ 	.word	0x00018120


	//   ....[71]....
        /*0bc4*/ 	.word	0x00018140


	//   ....[72]....
        /*0bc8*/ 	.word	0x00018160


	//   ....[73]....
        /*0bcc*/ 	.word	0x00018170


	//   ....[74]....
        /*0bd0*/ 	.word	0x00018190


	//   ....[75]....
        /*0bd4*/ 	.word	0x000181c0


	//   ....[76]....
        /*0bd8*/ 	.word	0x000182a0


	//   ....[77]....
        /*0bdc*/ 	.word	0x000182b0


	//   ....[78]....
        /*0be0*/ 	.word	0x00018b00


	//   ....[79]....
        /*0be4*/ 	.word	0x00018b30


	//   ....[80]....
        /*0be8*/ 	.word	0x00018b50


	//   ....[81]....
        /*0bec*/ 	.word	0x00018b80


	//   ....[82]....
        /*0bf0*/ 	.word	0x00018bb0


	//   ....[83]....
        /*0bf4*/ 	.word	0x00018bc0


	//   ....[84]....
        /*0bf8*/ 	.word	0x00018bf0


	//   ....[85]....
        /*0bfc*/ 	.word	0x00018c60


	//   ....[86]....
        /*0c00*/ 	.word	0x00018d80


	//   ....[87]....
        /*0c04*/ 	.word	0x00018f50


	//   ....[88]....
        /*0c08*/ 	.word	0x00018f80


	//   ....[89]....
        /*0c0c*/ 	.word	0x00018fb0


	//   ....[90]....
        /*0c10*/ 	.word	0x00018fe0


	//   ....[91]....
        /*0c14*/ 	.word	0x00019010


	//   ....[92]....
        /*0c18*/ 	.word	0x00019040


	//   ....[93]....
        /*0c1c*/ 	.word	0x000191b0


	//   ....[94]....
        /*0c20*/ 	.word	0x000191e0


	//   ....[95]....
        /*0c24*/ 	.word	0x00019210


	//   ....[96]....
        /*0c28*/ 	.word	0x00019240


	//   ....[97]....
        /*0c2c*/ 	.word	0x00019270


	//   ....[98]....
        /*0c30*/ 	.word	0x000192a0


	//   ....[99]....
        /*0c34*/ 	.word	0x00019340


	//   ....[100]....
        /*0c38*/ 	.word	0x000193a0


	//   ....[101]....
        /*0c3c*/ 	.word	0x00019440


	//   ....[102]....
        /*0c40*/ 	.word	0x0001a4f0


	//   ....[103]....
        /*0c44*/ 	.word	0x0001c1f0


	//   ....[104]....
        /*0c48*/ 	.word	0x0001c210


	//   ....[105]....
        /*0c4c*/ 	.word	0x0001c2a0


	//   ....[106]....
        /*0c50*/ 	.word	0x0001c2c0


	//   ....[107]....
        /*0c54*/ 	.word	0x0001c340


	//   ....[108]....
        /*0c58*/ 	.word	0x0001c360


	//   ....[109]....
        /*0c5c*/ 	.word	0x0001c3e0


	//   ....[110]....
        /*0c60*/ 	.word	0x0001c400


	//   ....[111]....
        /*0c64*/ 	.word	0x0001c480


	//   ....[112]....
        /*0c68*/ 	.word	0x0001c4a0


	//   ....[113]....
        /*0c6c*/ 	.word	0x0001c520


	//   ....[114]....
        /*0c70*/ 	.word	0x0001c540


	//   ....[115]....
        /*0c74*/ 	.word	0x0001c5c0


	//   ....[116]....
        /*0c78*/ 	.word	0x0001c5e0


	//   ....[117]....
        /*0c7c*/ 	.word	0x0001c5f0


	//   ....[118]....
        /*0c80*/ 	.word	0x0001c600


	//   ....[119]....
        /*0c84*/ 	.word	0x0001cf60


	//   ....[120]....
        /*0c88*/ 	.word	0x0001cf70


	//   ....[121]....
        /*0c8c*/ 	.word	0x0001cf90


	//   ....[122]....
        /*0c90*/ 	.word	0x0001cff0


	//   ....[123]....
        /*0c94*/ 	.word	0x0001d010


	//   ....[124]....
        /*0c98*/ 	.word	0x0001d090


	//   ....[125]....
        /*0c9c*/ 	.word	0x0001d0b0


	//   ....[126]....
        /*0ca0*/ 	.word	0x0001d130


	//   ....[127]....
        /*0ca4*/ 	.word	0x0001d150


	//   ....[128]....
        /*0ca8*/ 	.word	0x0001d1d0


	//   ....[129]....
        /*0cac*/ 	.word	0x0001d1f0


	//   ....[130]....
        /*0cb0*/ 	.word	0x0001d270


	//   ....[131]....
        /*0cb4*/ 	.word	0x0001d290


	//   ....[132]....
        /*0cb8*/ 	.word	0x0001d310


	//   ....[133]....
        /*0cbc*/ 	.word	0x0001d330


	//   ....[134]....
        /*0cc0*/ 	.word	0x0001d340


	//   ....[135]....
        /*0cc4*/ 	.word	0x0001d3b0


	//   ....[136]....
        /*0cc8*/ 	.word	0x0001d400


	//   ....[137]....
        /*0ccc*/ 	.word	0x0001d4a0


	//   ....[138]....
        /*0cd0*/ 	.word	0x0001d4d0


	//   ....[139]....
        /*0cd4*/ 	.word	0x0001d4e0


	//   ....[140]....
        /*0cd8*/ 	.word	0x0001d550


	//   ....[141]....
        /*0cdc*/ 	.word	0x0001d560


	//   ....[142]....
        /*0ce0*/ 	.word	0x0001d570


	//   ....[143]....
        /*0ce4*/ 	.word	0x0001dd70


	//   ....[144]....
        /*0ce8*/ 	.word	0x0001dd90


	//   ....[145]....
        /*0cec*/ 	.word	0x0001de00


	//   ....[146]....
        /*0cf0*/ 	.word	0x0001de10


	//   ....[147]....
        /*0cf4*/ 	.word	0x0001de50


	//   ....[148]....
        /*0cf8*/ 	.word	0x0001de60


	//   ....[149]....
        /*0cfc*/ 	.word	0x0001dea0


	//   ....[150]....
        /*0d00*/ 	.word	0x0001deb0


	//   ....[151]....
        /*0d04*/ 	.word	0x0001def0


	//   ....[152]....
        /*0d08*/ 	.word	0x0001df00


	//   ....[153]....
        /*0d0c*/ 	.word	0x0001df40


	//   ....[154]....
        /*0d10*/ 	.word	0x0001df50


	//   ....[155]....
        /*0d14*/ 	.word	0x0001df90


	//   ....[156]....
        /*0d18*/ 	.word	0x0001dfa0


	//   ....[157]....
        /*0d1c*/ 	.word	0x0001dfb0


	//   ....[158]....
        /*0d20*/ 	.word	0x0001dff0


	//   ....[159]....
        /*0d24*/ 	.word	0x0001e2b0


	//   ....[160]....
        /*0d28*/ 	.word	0x0001e2e0


	//   ....[161]....
        /*0d2c*/ 	.word	0x0001e340


	//   ....[162]....
        /*0d30*/ 	.word	0x0001e350


	//   ....[163]....
        /*0d34*/ 	.word	0x0001e3a0


	//   ....[164]....
        /*0d38*/ 	.word	0x0001e3b0


	//   ....[165]....
        /*0d3c*/ 	.word	0x0001e400


	//   ....[166]....
        /*0d40*/ 	.word	0x0001e410


	//   ....[167]....
        /*0d44*/ 	.word	0x0001e460


	//   ....[168]....
        /*0d48*/ 	.word	0x0001e470


	//   ....[169]....
        /*0d4c*/ 	.word	0x0001e4c0


	//   ....[170]....
        /*0d50*/ 	.word	0x0001e4d0


	//   ....[171]....
        /*0d54*/ 	.word	0x0001e520


	//   ....[172]....
        /*0d58*/ 	.word	0x0001e530


	//   ....[173]....
        /*0d5c*/ 	.word	0x0001e540


	//   ....[174]....
        /*0d60*/ 	.word	0x0001e580


	//   ....[175]....
        /*0d64*/ 	.word	0x0001eb80


	//   ....[176]....
        /*0d68*/ 	.word	0x0001ebc0


	//   ....[177]....
        /*0d6c*/ 	.word	0x0001ebe0


	//   ....[178]....
        /*0d70*/ 	.word	0x0001ec20


	//   ....[179]....
        /*0d74*/ 	.word	0x0001ec40


	//   ....[180]....
        /*0d78*/ 	.word	0x0001ec80


	//   ....[181]....
        /*0d7c*/ 	.word	0x0001eca0


	//   ....[182]....
        /*0d80*/ 	.word	0x0001ece0


	//   ....[183]....
        /*0d84*/ 	.word	0x0001ed00


	//   ....[184]....
        /*0d88*/ 	.word	0x0001ed40


	//   ....[185]....
        /*0d8c*/ 	.word	0x0001ed60


	//   ....[186]....
        /*0d90*/ 	.word	0x0001eda0


	//   ....[187]....
        /*0d94*/ 	.word	0x0001edc0


	//   ....[188]....
        /*0d98*/ 	.word	0x0001ee00


	//   ....[189]....
        /*0d9c*/ 	.word	0x0001ee20


	//   ....[190]....
        /*0da0*/ 	.word	0x0001ee30


	//   ....[191]....
        /*0da4*/ 	.word	0x0001f190


	//   ....[192]....
        /*0da8*/ 	.word	0x0001f1c0


	//   ....[193]....
        /*0dac*/ 	.word	0x0001f200


	//   ....[194]....
        /*0db0*/ 	.word	0x0001f230


	//   ....[195]....
        /*0db4*/ 	.word	0x0001f260


	//   ....[196]....
        /*0db8*/ 	.word	0x0001f290


	//   ....[197]....
        /*0dbc*/ 	.word	0x0001f2c0


	//   ....[198]....
        /*0dc0*/ 	.word	0x0001f2f0


	//   ....[199]....
        /*0dc4*/ 	.word	0x0001f470


	//   ....[200]....
        /*0dc8*/ 	.word	0x0001f4a0


	//   ....[201]....
        /*0dcc*/ 	.word	0x0001f4d0


	//   ....[202]....
        /*0dd0*/ 	.word	0x0001f500


	//   ....[203]....
        /*0dd4*/ 	.word	0x0001f530


	//   ....[204]....
        /*0dd8*/ 	.word	0x0001f560


	//   ....[205]....
        /*0ddc*/ 	.word	0x0001f620


	//   ....[206]....
        /*0de0*/ 	.word	0x0001f640


	//   ....[207]....
        /*0de4*/ 	.word	0x0001f6b0


	//   ....[208]....
        /*0de8*/ 	.word	0x0001fd50


	//   ....[209]....
        /*0dec*/ 	.word	0x00020070


	//   ....[210]....
        /*0df0*/ 	.word	0x00020100


	//   ....[211]....
        /*0df4*/ 	.word	0x00020190


	//   ....[212]....
        /*0df8*/ 	.word	0x00020220


	//   ....[213]....
        /*0dfc*/ 	.word	0x00020300


	//   ....[214]....
        /*0e00*/ 	.word	0x00020390


	//   ....[215]....
        /*0e04*/ 	.word	0x00020430


	//   ....[216]....
        /*0e08*/ 	.word	0x000204c0


	//   ....[217]....
        /*0e0c*/ 	.word	0x000205b0


	//   ....[218]....
        /*0e10*/ 	.word	0x00020640


	//   ....[219]....
        /*0e14*/ 	.word	0x000206e0


	//   ....[220]....
        /*0e18*/ 	.word	0x00020770


	//   ....[221]....
        /*0e1c*/ 	.word	0x000208b0


	//   ....[222]....
        /*0e20*/ 	.word	0x00020960


	//   ....[223]....
        /*0e24*/ 	.word	0x000209f0


	//   ....[224]....
        /*0e28*/ 	.word	0x00020a40


	//   ....[225]....
        /*0e2c*/ 	.word	0x00020a90


	//   ....[226]....
        /*0e30*/ 	.word	0x00020b20


	//   ....[227]....
        /*0e34*/ 	.word	0x00020bb0


	//   ....[228]....
        /*0e38*/ 	.word	0x00020c00


	//   ....[229]....
        /*0e3c*/ 	.word	0x00020c50


	//   ....[230]....
        /*0e40*/ 	.word	0x00020d40


	//   ....[231]....
        /*0e44*/ 	.word	0x00020df0


	//   ....[232]....
        /*0e48*/ 	.word	0x00020e70


	//   ....[233]....
        /*0e4c*/ 	.word	0x00020ee0


	//   ....[234]....
        /*0e50*/ 	.word	0x00021020


	//   ....[235]....
        /*0e54*/ 	.word	0x00021110


	//   ....[236]....
        /*0e58*/ 	.word	0x000211f0


	//   ....[237]....
        /*0e5c*/ 	.word	0x00021240


	//   ....[238]....
        /*0e60*/ 	.word	0x000215b0


	//   ....[239]....
        /*0e64*/ 	.word	0x00021650


	//   ....[240]....
        /*0e68*/ 	.word	0x000216b0


	//   ....[241]....
        /*0e6c*/ 	.word	0x00021720


	//   ....[242]....
        /*0e70*/ 	.word	0x00021780


	//   ....[243]....
        /*0e74*/ 	.word	0x000217f0


	//   ....[244]....
        /*0e78*/ 	.word	0x000218c0


	//   ....[245]....
        /*0e7c*/ 	.word	0x00021910


	//   ....[246]....
        /*0e80*/ 	.word	0x000219d0


	//   ....[247]....
        /*0e84*/ 	.word	0x00021cb0


	//   ....[248]....
        /*0e88*/ 	.word	0x00021da0


	//   ....[249]....
        /*0e8c*/ 	.word	0x00021e40


	//   ....[250]....
        /*0e90*/ 	.word	0x00021ea0


	//   ....[251]....
        /*0e94*/ 	.word	0x00021f90


	//   ....[252]....
        /*0e98*/ 	.word	0x00022000


	//   ....[253]....
        /*0e9c*/ 	.word	0x000220f0


	//   ....[254]....
        /*0ea0*/ 	.word	0x00022160


	//   ....[255]....
        /*0ea4*/ 	.word	0x00022250


	//   ....[0]....
        /*0ea8*/ 	.word	0x000222c0


	//   ....[1]....
        /*0eac*/ 	.word	0x000223b0


	//   ....[2]....
        /*0eb0*/ 	.word	0x00022420


	//   ....[3]....
        /*0eb4*/ 	.word	0x00022510


	//   ....[4]....
        /*0eb8*/ 	.word	0x00022580


	//   ....[5]....
        /*0ebc*/ 	.word	0x00022670


	//   ....[6]....
        /*0ec0*/ 	.word	0x000226e0


	//   ....[7]....
        /*0ec4*/ 	.word	0x000227c0


	//   ....[8]....
        /*0ec8*/ 	.word	0x000228a0


	//   ....[9]....
        /*0ecc*/ 	.word	0x000228f0


	//   ....[10]....
        /*0ed0*/ 	.word	0x00022950


	//   ....[11]....
        /*0ed4*/ 	.word	0x00022a10


	//   ....[12]....
        /*0ed8*/ 	.word	0x00022a70


	//   ....[13]....
        /*0edc*/ 	.word	0x00022b70


	//   ....[14]....
        /*0ee0*/ 	.word	0x00022bd0


	//   ....[15]....
        /*0ee4*/ 	.word	0x00022cd0


	//   ....[16]....
        /*0ee8*/ 	.word	0x00022d30


	//   ....[17]....
        /*0eec*/ 	.word	0x00022e30


	//   ....[18]....
        /*0ef0*/ 	.word	0x00022e90


	//   ....[19]....
        /*0ef4*/ 	.word	0x00022f90


	//   ....[20]....
        /*0ef8*/ 	.word	0x00022ff0


	//   ....[21]....
        /*0efc*/ 	.word	0x000230f0


	//   ....[22]....
        /*0f00*/ 	.word	0x00023150


	//   ....[23]....
        /*0f04*/ 	.word	0x00023200


	//   ....[24]....
        /*0f08*/ 	.word	0x000232b0


	//   ....[25]....
        /*0f0c*/ 	.word	0x000233a0


	//   ....[26]....
        /*0f10*/ 	.word	0x00023400


	//   ....[27]....
        /*0f14*/ 	.word	0x000234f0


	//   ....[28]....
        /*0f18*/ 	.word	0x00023550


	//   ....[29]....
        /*0f1c*/ 	.word	0x00023620


	//   ....[30]....
        /*0f20*/ 	.word	0x00023680


	//   ....[31]....
        /*0f24*/ 	.word	0x00023740


	//   ....[32]....
        /*0f28*/ 	.word	0x00023880


	//   ....[33]....
        /*0f2c*/ 	.word	0x00023930


	//   ....[34]....
        /*0f30*/ 	.word	0x000239a0


	//   ....[35]....
        /*0f34*/ 	.word	0x00023a70


	//   ....[36]....
        /*0f38*/ 	.word	0x00023ad0


	//   ....[37]....
        /*0f3c*/ 	.word	0x00023b80


	//   ....[38]....
        /*0f40*/ 	.word	0x00023be0


	//   ....[39]....
        /*0f44*/ 	.word	0x00023c90


	//   ....[40]....
        /*0f48*/ 	.word	0x00023cf0


	//   ....[41]....
        /*0f4c*/ 	.word	0x00023da0


	//   ....[42]....
        /*0f50*/ 	.word	0x00023e00


	//   ....[43]....
        /*0f54*/ 	.word	0x00023eb0


	//   ....[44]....
        /*0f58*/ 	.word	0x00023f10


	//   ....[45]....
        /*0f5c*/ 	.word	0x00023fc0


	//   ....[46]....
        /*0f60*/ 	.word	0x00024020


	//   ....[47]....
        /*0f64*/ 	.word	0x000240d0


	//   ....[48]....
        /*0f68*/ 	.word	0x000241c0


	//   ....[49]....
        /*0f6c*/ 	.word	0x00024270


	//   ....[50]....
        /*0f70*/ 	.word	0x000242d0


	//   ....[51]....
        /*0f74*/ 	.word	0x00024390


	//   ....[52]....
        /*0f78*/ 	.word	0x000243f0


	//   ....[53]....
        /*0f7c*/ 	.word	0x000244b0


	//   ....[54]....
        /*0f80*/ 	.word	0x00024510


	//   ....[55]....
        /*0f84*/ 	.word	0x000245d0


	//   ....[56]....
        /*0f88*/ 	.word	0x00024630


	//   ....[57]....
        /*0f8c*/ 	.word	0x000246f0


	//   ....[58]....
        /*0f90*/ 	.word	0x00024750


	//   ....[59]....
        /*0f94*/ 	.word	0x00024810


	//   ....[60]....
        /*0f98*/ 	.word	0x00024870


	//   ....[61]....
        /*0f9c*/ 	.word	0x00024930


	//   ....[62]....
        /*0fa0*/ 	.word	0x00024990


	//   ....[63]....
        /*0fa4*/ 	.word	0x00024a40


	//   ....[64]....
        /*0fa8*/ 	.word	0x00024b30


	//   ....[65]....
        /*0fac*/ 	.word	0x00024bf0


	//   ....[66]....
        /*0fb0*/ 	.word	0x00024c50


	//   ....[67]....
        /*0fb4*/ 	.word	0x00024d00


	//   ....[68]....
        /*0fb8*/ 	.word	0x00024d60


	//   ....[69]....
        /*0fbc*/ 	.word	0x00024e10


	//   ....[70]....
        /*0fc0*/ 	.word	0x00024e70


	//   ....[71]....
        /*0fc4*/ 	.word	0x00024f20


	//   ....[72]....
        /*0fc8*/ 	.word	0x00024f80


	//   ....[73]....
        /*0fcc*/ 	.word	0x00025030


	//   ....[74]....
        /*0fd0*/ 	.word	0x00025090


	//   ....[75]....
        /*0fd4*/ 	.word	0x00025140


	//   ....[76]....
        /*0fd8*/ 	.word	0x000251a0


	//   ....[77]....
        /*0fdc*/ 	.word	0x00025250


	//   ....[78]....
        /*0fe0*/ 	.word	0x000252b0


	//   ....[79]....
        /*0fe4*/ 	.word	0x00025350


	//   ....[80]....
        /*0fe8*/ 	.word	0x000253e0


	//   ....[81]....
        /*0fec*/ 	.word	0x00025480


	//   ....[82]....
        /*0ff0*/ 	.word	0x000255a0


	//   ....[83]....
        /*0ff4*/ 	.word	0x00025610


	//   ....[84]....
        /*0ff8*/ 	.word	0x00025680


	//   ....[85]....
        /*0ffc*/ 	.word	0x000256f0


	//   ....[86]....
        /*1000*/ 	.word	0x00025760


	//   ....[87]....
        /*1004*/ 	.word	0x000257e0


	//   ....[88]....
        /*1008*/ 	.word	0x00025870


	//   ....[89]....
        /*100c*/ 	.word	0x00025900


	//   ....[90]....
        /*1010*/ 	.word	0x00025970


	//   ....[91]....
        /*1014*/ 	.word	0x000259e0


	//   ....[92]....
        /*1018*/ 	.word	0x00025a50


	//   ....[93]....
        /*101c*/ 	.word	0x00025ad0


	//   ....[94]....
        /*1020*/ 	.word	0x00025b40


	//   ....[95]....
        /*1024*/ 	.word	0x00025be0


	//   ....[96]....
        /*1028*/ 	.word	0x00025c70


	//   ....[97]....
        /*102c*/ 	.word	0x00025da0


	//----- nvinfo : EIATTR_REG_RECONFIG
	.align		4
.L_233:
        /*1030*/ 	.byte	0x01, 0x54
	.zero		2


	//----- nvinfo : EIATTR_SYSCALL_OFFSETS
	.align		4
        /*1034*/ 	.byte	0x04, 0x46
        /*1036*/ 	.short	(.L_235 - .L_234)


	//   ....[0]....
.L_234:
        /*1038*/ 	.word	0x00001b90


	//   ....[1]....
        /*103c*/ 	.word	0x00001ce0


	//   ....[2]....
        /*1040*/ 	.word	0x00006400


	//   ....[3]....
        /*1044*/ 	.word	0x00006720


	//   ....[4]....
        /*1048*/ 	.word	0x0001b820


	//   ....[5]....
        /*104c*/ 	.word	0x0001b970


	//   ....[6]....
        /*1050*/ 	.word	0x0001ba60


	//   ....[7]....
        /*1054*/ 	.word	0x0001ca30


	//----- nvinfo : EIATTR_MBARRIER_INSTR_OFFSETS
	.align		4
.L_235:
        /*1058*/ 	.byte	0x04, 0x39
        /*105a*/ 	.short	(.L_237 - .L_236)


	//   ....[0]....
.L_236:
        /*105c*/ 	.word	0x00000270
        /*1060*/ 	.word	0x000000ff
        /*1064*/ 	.word	0x00016800
        /*1068*/ 	.short	0x0100
        /*106a*/ 	.byte	0x08
	.zero		1


	//   ....[1]....
        /*106c*/ 	.word	0x00000280
        /*1070*/ 	.word	0x000000ff
        /*1074*/ 	.word	0x00016820
        /*1078*/ 	.short	0x0100
        /*107a*/ 	.byte	0x08
	.zero		1


	//   ....[2]....
        /*107c*/ 	.word	0x00000370
        /*1080*/ 	.word	0x000000ff
        /*1084*/ 	.word	0x00016830
        /*1088*/ 	.short	0x0100
        /*108a*/ 	.byte	0x08
	.zero		1


	//   ....[3]....
        /*108c*/ 	.word	0x00000380
        /*1090*/ 	.word	0x000000ff
        /*1094*/ 	.word	0x00016840
        /*1098*/ 	.short	0x0100
        /*109a*/ 	.byte	0x08
	.zero		1


	//   ....[4]....
        /*109c*/ 	.word	0x00000390
        /*10a0*/ 	.word	0x000000ff
        /*10a4*/ 	.word	0x00016838
        /*10a8*/ 	.short	0x0100
        /*10aa*/ 	.byte	0x08
	.zero		1


	//   ....[5]....
        /*10ac*/ 	.word	0x000003a0
        /*10b0*/ 	.word	0x000000ff
        /*10b4*/ 	.word	0x00016848
        /*10b8*/ 	.short	0x0100
        /*10ba*/ 	.byte	0x08
	.zero		1


	//   ....[6]....
        /*10bc*/ 	.word	0x000004d0
        /*10c0*/ 	.word	0x000000ff
        /*10c4*/ 	.word	0x00016850
        /*10c8*/ 	.short	0x0100
        /*10ca*/ 	.byte	0x08
	.zero		1


	//   ....[7]....
        /*10cc*/ 	.word	0x000004e0
        /*10d0*/ 	.word	0x000000ff
        /*10d4*/ 	.word	0x00016860
        /*10d8*/ 	.short	0x0100
        /*10da*/ 	.byte	0x08
	.zero		1


	//   ....[8]....
        /*10dc*/ 	.word	0x000004f0
        /*10e0*/ 	.word	0x000000ff
        /*10e4*/ 	.word	0x00016858
        /*10e8*/ 	.short	0x0100
        /*10ea*/ 	.byte	0x08
	.zero		1


	//   ....[9]....
        /*10ec*/ 	.word	0x00000500
        /*10f0*/ 	.word	0x000000ff
        /*10f4*/ 	.word	0x00016868
        /*10f8*/ 	.short	0x0100
        /*10fa*/ 	.byte	0x08
	.zero		1


	//   ....[10]....
        /*10fc*/ 	.word	0x000005f0
        /*1100*/ 	.word	0x000000ff
        /*1104*/ 	.word	0x00016870
        /*1108*/ 	.short	0x0100
        /*110a*/ 	.byte	0x06
	.zero		1


	//   ....[11]....
        /*110c*/ 	.word	0x00000600
        /*1110*/ 	.word	0x000000ff
        /*1114*/ 	.word	0x00016880
        /*1118*/ 	.short	0x0100
        /*111a*/ 	.byte	0x06
	.zero		1


	//   ....[12]....
        /*111c*/ 	.word	0x00000610
        /*1120*/ 	.word	0x000000ff
        /*1124*/ 	.word	0x00016878
        /*1128*/ 	.short	0x0100
        /*112a*/ 	.byte	0x06
	.zero		1


	//   ....[13]....
        /*112c*/ 	.word	0x00000620
        /*1130*/ 	.word	0x000000ff
        /*1134*/ 	.word	0x00016888
        /*1138*/ 	.short	0x0100
        /*113a*/ 	.byte	0x06
	.zero		1


	//   ....[14]....
        /*113c*/ 	.word	0x00000750
        /*1140*/ 	.word	0x000000ff
        /*1144*/ 	.word	0x00016890
        /*1148*/ 	.short	0x0100
        /*114a*/ 	.byte	0x08
	.zero		1


	//   ....[15]....
        /*114c*/ 	.word	0x00000760
        /*1150*/ 	.word	0x000000ff
        /*1154*/ 	.word	0x000168a0
        /*1158*/ 	.short	0x0100
        /*115a*/ 	.byte	0x08
	.zero		1


	//   ....[16]....
        /*115c*/ 	.word	0x00000770
        /*1160*/ 	.word	0x000000ff
        /*1164*/ 	.word	0x00016898
        /*1168*/ 	.short	0x0100
        /*116a*/ 	.byte	0x08
	.zero		1


	//   ....[17]....
        /*116c*/ 	.word	0x00000780
        /*1170*/ 	.word	0x000000ff
        /*1174*/ 	.word	0x000168a8
        /*1178*/ 	.short	0x0100
        /*117a*/ 	.byte	0x08
	.zero		1


	//   ....[18]....
        /*117c*/ 	.word	0x000008b0
        /*1180*/ 	.word	0x000000ff
        /*1184*/ 	.word	0x000168b0
        /*1188*/ 	.short	0x0100
        /*118a*/ 	.byte	0x08
	.zero		1


	//   ....[19]....
        /*118c*/ 	.word	0x000008c0
        /*1190*/ 	.word	0x000000ff
        /*1194*/ 	.word	0x000168c0
        /*1198*/ 	.short	0x0100
        /*119a*/ 	.byte	0x08
	.zero		1


	//   ....[20]....
        /*119c*/ 	.word	0x000008d0
        /*11a0*/ 	.word	0x000000ff
        /*11a4*/ 	.word	0x000168b8
        /*11a8*/ 	.short	0x0100
        /*11aa*/ 	.byte	0x08
	.zero		1


	//   ....[21]....
        /*11ac*/ 	.word	0x000008e0
        /*11b0*/ 	.word	0x000000ff
        /*11b4*/ 	.word	0x000168c8
        /*11b8*/ 	.short	0x0100
        /*11ba*/ 	.byte	0x08
	.zero		1


	//   ....[22]....
        /*11bc*/ 	.word	0x00002de0
        /*11c0*/ 	.word	0x00000046
        /*11c4*/ 	.word	0x00016890
        /*11c8*/ 	.short	0x010a
        /*11ca*/ 	.byte	0x3f
	.zero		1


	//   ....[23]....
        /*11cc*/ 	.word	0x00004160
        /*11d0*/ 	.word	0x00000046
        /*11d4*/ 	.word	0x00016890
        /*11d8*/ 	.short	0x010a
        /*11da*/ 	.byte	0x3f
	.zero		1


	//   ....[24]....
        /*11dc*/ 	.word	0x000051b0
        /*11e0*/ 	.word	0x00000046
        /*11e4*/ 	.word	0x00016890
        /*11e8*/ 	.short	0x010a
        /*11ea*/ 	.byte	0x3f
	.zero		1


	//   ....[25]....
        /*11ec*/ 	.word	0x00005680
        /*11f0*/ 	.word	0x00000008
        /*11f4*/ 	.word	0x00000000
        /*11f8*/ 	.short	0x0101
        /*11fa*/ 	.byte	0x3f
	.zero		1


	//   ....[26]....
        /*11fc*/ 	.word	0x000056c0
        /*1200*/ 	.word	0x00000046
        /*1204*/ 	.word	0x000168b0
        /*1208*/ 	.short	0x010a
        /*120a*/ 	.byte	0x3f
	.zero		1


	//   ....[27]....
        /*120c*/ 	.word	0x00005b10
        /*1210*/ 	.word	0x00000046
        /*1214*/ 	.word	0x00000000
        /*1218*/ 	.short	0x0101
        /*121a*/ 	.byte	0x3f
	.zero		1


	//   ....[28]....
        /*121c*/ 	.word	0x000064a0
        /*1220*/ 	.word	0x00000002
        /*1224*/ 	.word	0x00016800
        /*1228*/ 	.short	0x010a
        /*122a*/ 	.byte	0x3f
	.zero		1


	//   ....[29]....
        /*122c*/ 	.word	0x000064f0
        /*1230*/ 	.word	0x00000002
        /*1234*/ 	.word	0x00016800
        /*1238*/ 	.short	0x010a
        /*123a*/ 	.byte	0x3f
	.zero		1


	//   ....[30]....
        /*123c*/ 	.word	0x000070b0
        /*1240*/ 	.word	0x00000002
        /*1244*/ 	.word	0x00016800
        /*1248*/ 	.short	0x010a
        /*124a*/ 	.byte	0x3f
	.zero		1


	//   ....[31]....
        /*124c*/ 	.word	0x00008600
        /*1250*/ 	.word	0x00000002
        /*1254*/ 	.word	0x00016800
        /*1258*/ 	.short	0x010a
        /*125a*/ 	.byte	0x3f
	.zero		1


	//   ....[32]....
        /*125c*/ 	.word	0x00009400
        /*1260*/ 	.word	0x00000000
        /*1264*/ 	.word	0x00016830
        /*1268*/ 	.short	0x010a
        /*126a*/ 	.byte	0x3f
	.zero		1


	//   ....[33]....
        /*126c*/ 	.word	0x000094b0
        /*1270*/ 	.word	0x00000000
        /*1274*/ 	.word	0x00016830
        /*1278*/ 	.short	0x010a
        /*127a*/ 	.byte	0x3f
	.zero		1


	//   ....[34]....
        /*127c*/ 	.word	0x00009ee0
        /*1280*/ 	.word	0x00000004
        /*1284*/ 	.word	0x00000000
        /*1288*/ 	.short	0x0101
        /*128a*/ 	.byte	0x3f
	.zero		1


	//   ....[35]....
        /*128c*/ 	.word	0x0000cf80
        /*1290*/ 	.word	0x0000000b
        /*1294*/ 	.word	0x00016830
        /*1298*/ 	.short	0x010a
        /*129a*/ 	.byte	0x3f
	.zero		1


	//   ....[36]....
        /*129c*/ 	.word	0x0000cfd0
        /*12a0*/ 	.word	0x0000000b
        /*12a4*/ 	.word	0x00016830
        /*12a8*/ 	.short	0x010a
        /*12aa*/ 	.byte	0x3f
	.zero		1


	//   ....[37]....
        /*12ac*/ 	.word	0x0000d300
        /*12b0*/ 	.word	0x0000000b
        /*12b4*/ 	.word	0x00016850
        /*12b8*/ 	.short	0x010a
        /*12ba*/ 	.byte	0x3f
	.zero		1


	//   ....[38]....
        /*12bc*/ 	.word	0x0000d340
        /*12c0*/ 	.word	0x0000000b
        /*12c4*/ 	.word	0x00016850
        /*12c8*/ 	.short	0x010a
        /*12ca*/ 	.byte	0x3f
	.zero		1


	//   ....[39]....
        /*12cc*/ 	.word	0x0000dd10
        /*12d0*/ 	.word	0x0000003a
        /*12d4*/ 	.word	0x00000000
        /*12d8*/ 	.short	0x0101
        /*12da*/ 	.byte	0x3f
	.zero		1


	//   ....[40]....
        /*12dc*/ 	.word	0x00010320
        /*12e0*/ 	.word	0x0000000e
        /*12e4*/ 	.word	0x00000000
        /*12e8*/ 	.short	0x0101
        /*12ea*/ 	.byte	0x3f
	.zero		1


	//   ....[41]....
        /*12ec*/ 	.word	0x00010b10
        /*12f0*/ 	.word	0x00000005
        /*12f4*/ 	.word	0x00016830
        /*12f8*/ 	.short	0x010a
        /*12fa*/ 	.byte	0x3f
	.zero		1


	//   ....[42]....
        /*12fc*/ 	.word	0x00010b60
        /*1300*/ 	.word	0x00000005
        /*1304*/ 	.word	0x00016830
        /*1308*/ 	.short	0x010a
        /*130a*/ 	.byte	0x3f
	.zero		1


	//   ....[43]....
        /*130c*/ 	.word	0x00010ee0
        /*1310*/ 	.word	0x0000000a
        /*1314*/ 	.word	0x00016850
        /*1318*/ 	.short	0x010a
        /*131a*/ 	.byte	0x3f
	.zero		1


	//   ....[44]....
        /*131c*/ 	.word	0x00010f20
        /*1320*/ 	.word	0x0000000a
        /*1324*/ 	.word	0x00016850
        /*1328*/ 	.short	0x010a
        /*132a*/ 	.byte	0x3f
	.zero		1


	//   ....[45]....
        /*132c*/ 	.word	0x00011640
        /*1330*/ 	.word	0x00000005
        /*1334*/ 	.word	0x00000000
        /*1338*/ 	.short	0x0101
        /*133a*/ 	.byte	0x3f
	.zero		1


	//   ....[46]....
        /*133c*/ 	.word	0x00012de0
        /*1340*/ 	.word	0x00000014
        /*1344*/ 	.word	0x00000000
        /*1348*/ 	.short	0x0101
        /*134a*/ 	.byte	0x3f
	.zero		1


	//   ....[47]....
        /*134c*/ 	.word	0x00013320
        /*1350*/ 	.word	0x00000005
        /*1354*/ 	.word	0x00016830
        /*1358*/ 	.short	0x010a
        /*135a*/ 	.byte	0x3f
	.zero		1


	//   ....[48]....
        /*135c*/ 	.word	0x00013370
        /*1360*/ 	.word	0x00000005
        /*1364*/ 	.word	0x00016830
        /*1368*/ 	.short	0x010a
        /*136a*/ 	.byte	0x3f
	.zero		1


	//   ....[49]....
        /*136c*/ 	.word	0x000136f0
        /*1370*/ 	.word	0x0000000a
        /*1374*/ 	.word	0x00016850
        /*1378*/ 	.short	0x010a
        /*137a*/ 	.byte	0x3f
	.zero		1


	//   ....[50]....
        /*137c*/ 	.word	0x00013730
        /*1380*/ 	.word	0x0000000a
        /*1384*/ 	.word	0x00016850
        /*1388*/ 	.short	0x010a
        /*138a*/ 	.byte	0x3f
	.zero		1


	//   ....[51]....
        /*138c*/ 	.word	0x000141a0
        /*1390*/ 	.word	0x00000038
        /*1394*/ 	.word	0x00000000
        /*1398*/ 	.short	0x0101
        /*139a*/ 	.byte	0x3f
	.zero		1


	//   ....[52]....
        /*139c*/ 	.word	0x00016680
        /*13a0*/ 	.word	0x00000015
        /*13a4*/ 	.word	0x00000000
        /*13a8*/ 	.short	0x0101
        /*13aa*/ 	.byte	0x3f
	.zero		1


	//   ....[53]....
        /*13ac*/ 	.word	0x00016ad0
        /*13b0*/ 	.word	0x0000000b
        /*13b4*/ 	.word	0x00016850
        /*13b8*/ 	.short	0x010a
        /*13ba*/ 	.byte	0x3f
	.zero		1


	//   ....[54]....
        /*13bc*/ 	.word	0x00016b40
        /*13c0*/ 	.word	0x0000000b
        /*13c4*/ 	.word	0x00016850
        /*13c8*/ 	.short	0x010a
        /*13ca*/ 	.byte	0x3f
	.zero		1


	//   ....[55]....
        /*13cc*/ 	.word	0x00017160
        /*13d0*/ 	.word	0x00000002
        /*13d4*/ 	.word	0x00000000
        /*13d8*/ 	.short	0x0101
        /*13da*/ 	.byte	0x3f
	.zero		1


	//   ....[56]....
        /*13dc*/ 	.word	0x00018270
        /*13e0*/ 	.word	0x00000000
        /*13e4*/ 	.word	0x00000000
        /*13e8*/ 	.short	0x0101
        /*13ea*/ 	.byte	0x3f
	.zero		1


	//   ....[57]....
        /*13ec*/ 	.word	0x0001a5d0
        /*13f0*/ 	.word	0x00000016
        /*13f4*/ 	.word	0x00016820
        /*13f8*/ 	.short	0x010a
        /*13fa*/ 	.byte	0x3f
	.zero		1


	//   ....[58]....
        /*13fc*/ 	.word	0x0001a690
        /*1400*/ 	.word	0x0000000a
        /*1404*/ 	.word	0x000168a0
        /*1408*/ 	.short	0x010a
        /*140a*/ 	.byte	0x3f
	.zero		1


	//   ....[59]....
        /*140c*/ 	.word	0x0001a8d0
        /*1410*/ 	.word	0x0000000a
        /*1414*/ 	.word	0x000168c0
        /*1418*/ 	.short	0x010a
        /*141a*/ 	.byte	0x3f
	.zero		1


	//   ....[60]....
        /*141c*/ 	.word	0x0001ac60
        /*1420*/ 	.word	0x00000005
        /*1424*/ 	.word	0x000168a0
        /*1428*/ 	.short	0x010a
        /*142a*/ 	.byte	0x3f
	.zero		1


	//   ....[61]....
        /*142c*/ 	.word	0x0001ae80
        /*1430*/ 	.word	0x00000005
        /*1434*/ 	.word	0x000168c0
        /*1438*/ 	.short	0x010a
        /*143a*/ 	.byte	0x3f
	.zero		1


	//   ....[62]....
        /*143c*/ 	.word	0x0001bf40
        /*1440*/ 	.word	0x00000003
        /*1444*/ 	.word	0x00016840
        /*1448*/ 	.short	0x010a
        /*144a*/ 	.byte	0x3f
	.zero		1


	//   ....[63]....
        /*144c*/ 	.word	0x0001c700
        /*1450*/ 	.word	0x00000003
        /*1454*/ 	.word	0x00016830
        /*1458*/ 	.short	0x0107
        /*145a*/ 	.byte	0x3f
	.zero		1


	//   ....[64]....
        /*145c*/ 	.word	0x0001c7d0
        /*1460*/ 	.word	0x00000003
        /*1464*/ 	.word	0x00016830
        /*1468*/ 	.short	0x0101
        /*146a*/ 	.byte	0x3f
	.zero		1


	//   ....[65]....
        /*146c*/ 	.word	0x0001d650
        /*1470*/ 	.word	0x00000016
        /*1474*/ 	.word	0x00016800
        /*1478*/ 	.short	0x0107
        /*147a*/ 	.byte	0x3f
	.zero		1


	//   ....[66]....
        /*147c*/ 	.word	0x0001d740
        /*1480*/ 	.word	0x00000016
        /*1484*/ 	.word	0x00016800
        /*1488*/ 	.short	0x0101
        /*148a*/ 	.byte	0x3f
	.zero		1


	//   ....[67]....
        /*148c*/ 	.word	0x0001d760
        /*1490*/ 	.word	0x00000016
        /*1494*/ 	.word	0x00016820
        /*1498*/ 	.short	0x010a
        /*149a*/ 	.byte	0x3f
	.zero		1


	//   ....[68]....
        /*149c*/ 	.word	0x0001db30
        /*14a0*/ 	.word	0x00000005
        /*14a4*/ 	.word	0x00016840
        /*14a8*/ 	.short	0x010a
        /*14aa*/ 	.byte	0x3f
	.zero		1


	//   ....[69]....
        /*14ac*/ 	.word	0x0001e070
        /*14b0*/ 	.word	0x00000005
        /*14b4*/ 	.word	0x00016830
        /*14b8*/ 	.short	0x0107
        /*14ba*/ 	.byte	0x3f
	.zero		1


	//   ....[70]....
        /*14bc*/ 	.word	0x0001e130
        /*14c0*/ 	.word	0x00000005
        /*14c4*/ 	.word	0x00016830
        /*14c8*/ 	.short	0x0101
        /*14ca*/ 	.byte	0x3f
	.zero		1


	//   ....[71]....
        /*14cc*/ 	.word	0x0001e190
        /*14d0*/ 	.word	0x00000005
        /*14d4*/ 	.word	0x00016860
        /*14d8*/ 	.short	0x010a
        /*14da*/ 	.byte	0x3f
	.zero		1


	//   ....[72]....
        /*14dc*/ 	.word	0x0001e670
        /*14e0*/ 	.word	0x00000005
        /*14e4*/ 	.word	0x00016850
        /*14e8*/ 	.short	0x0107
        /*14ea*/ 	.byte	0x3f
	.zero		1


	//   ....[73]....
        /*14ec*/ 	.word	0x0001e820
        /*14f0*/ 	.word	0x00000005
        /*14f4*/ 	.word	0x00016850
        /*14f8*/ 	.short	0x0101
        /*14fa*/ 	.byte	0x3f
	.zero		1


	//   ....[74]....
        /*14fc*/ 	.word	0x0001ea40
        /*1500*/ 	.word	0x00000000
        /*1504*/ 	.word	0x00016860
        /*1508*/ 	.short	0x010a
        /*150a*/ 	.byte	0x3f
	.zero		1


	//   ....[75]....
        /*150c*/ 	.word	0x0001eee0
        /*1510*/ 	.word	0x00000000
        /*1514*/ 	.word	0x00016850
        /*1518*/ 	.short	0x0107
        /*151a*/ 	.byte	0x3f
	.zero		1


	//   ....[76]....
        /*151c*/ 	.word	0x0001efb0
        /*1520*/ 	.word	0x00000000
        /*1524*/ 	.word	0x00016850
        /*1528*/ 	.short	0x0101
        /*152a*/ 	.byte	0x3f
	.zero		1


	//   ....[77]....
        /*152c*/ 	.word	0x0001fcd0
        /*1530*/ 	.word	0x00000005
        /*1534*/ 	.word	0x00016820
        /*1538*/ 	.short	0x010a
        /*153a*/ 	.byte	0x3f
	.zero		1


	//   ....[78]....
        /*153c*/ 	.word	0x0001fe40
        /*1540*/ 	.word	0x00000003
        /*1544*/ 	.word	0x00016840
        /*1548*/ 	.short	0x010a
        /*154a*/ 	.byte	0x3f
	.zero		1


	//   ....[79]....
        /*154c*/ 	.word	0x0001fee0
        /*1550*/ 	.word	0x00000019
        /*1554*/ 	.word	0x00016840
        /*1558*/ 	.short	0x010a
        /*155a*/ 	.byte	0x3f
	.zero		1


	//   ....[80]....
        /*155c*/ 	.word	0x0001ff20
        /*1560*/ 	.word	0x00000003
        /*1564*/ 	.word	0x00016860
        /*1568*/ 	.short	0x010a
        /*156a*/ 	.byte	0x3f
	.zero		1


	//   ....[81]....
        /*156c*/ 	.word	0x0001ff60
        /*1570*/ 	.word	0x00000019
        /*1574*/ 	.word	0x00016860
        /*1578*/ 	.short	0x010a
        /*157a*/ 	.byte	0x3f
	.zero		1


	//   ....[82]....
        /*157c*/ 	.word	0x0001ffc0
        /*1580*/ 	.word	0x00000046
        /*1584*/ 	.word	0x00016890
        /*1588*/ 	.short	0x010a
        /*158a*/ 	.byte	0x3f
	.zero		1


	//   ....[83]....
        /*158c*/ 	.word	0x00020250
        /*1590*/ 	.word	0x00000046
        /*1594*/ 	.word	0x00016890
        /*1598*/ 	.short	0x010a
        /*159a*/ 	.byte	0x3f
	.zero		1


	//   ....[84]....
        /*159c*/ 	.word	0x00020500
        /*15a0*/ 	.word	0x00000046
        /*15a4*/ 	.word	0x00016890
        /*15a8*/ 	.short	0x010a
        /*15aa*/ 	.byte	0x3f
	.zero		1


	//   ....[85]....
        /*15ac*/ 	.word	0x000207b0
        /*15b0*/ 	.word	0x00000046
        /*15b4*/ 	.word	0x000168b0
        /*15b8*/ 	.short	0x010a
        /*15ba*/ 	.byte	0x3f
	.zero		1


	//   ....[86]....
        /*15bc*/ 	.word	0x00020c80
        /*15c0*/ 	.word	0x00000002
        /*15c4*/ 	.word	0x00016800
        /*15c8*/ 	.short	0x010a
        /*15ca*/ 	.byte	0x3f
	.zero		1


	//   ....[87]....
        /*15cc*/ 	.word	0x00021270
        /*15d0*/ 	.word	0x00000002
        /*15d4*/ 	.word	0x00016800
        /*15d8*/ 	.short	0x010a
        /*15da*/ 	.byte	0x3f
	.zero		1


	//   ....[88]....
        /*15dc*/ 	.word	0x000212c0
        /*15e0*/ 	.word	0x00000000
        /*15e4*/ 	.word	0x00016830
        /*15e8*/ 	.short	0x010a
        /*15ea*/ 	.byte	0x3f
	.zero		1


	//   ....[89]....
        /*15ec*/ 	.word	0x00021310
        /*15f0*/ 	.word	0x0000000b
        /*15f4*/ 	.word	0x00016830
        /*15f8*/ 	.short	0x010a
        /*15fa*/ 	.byte	0x3f
	.zero		1


	//   ....[90]....
        /*15fc*/ 	.word	0x00021360
        /*1600*/ 	.word	0x0000000b
        /*1604*/ 	.word	0x00016850
        /*1608*/ 	.short	0x010a
        /*160a*/ 	.byte	0x3f
	.zero		1


	//   ....[91]....
        /*160c*/ 	.word	0x000213b0
        /*1610*/ 	.word	0x00000005
        /*1614*/ 	.word	0x00016830
        /*1618*/ 	.short	0x010a
        /*161a*/ 	.byte	0x3f
	.zero		1


	//   ....[92]....
        /*161c*/ 	.word	0x00021400
        /*1620*/ 	.word	0x0000000a
        /*1624*/ 	.word	0x00016850
        /*1628*/ 	.short	0x010a
        /*162a*/ 	.byte	0x3f
	.zero		1


	//   ....[93]....
        /*162c*/ 	.word	0x00021450
        /*1630*/ 	.word	0x00000005
        /*1634*/ 	.word	0x00016830
        /*1638*/ 	.short	0x010a
        /*163a*/ 	.byte	0x3f
	.zero		1


	//   ....[94]....
        /*163c*/ 	.word	0x000214a0
        /*1640*/ 	.word	0x0000000a
        /*1644*/ 	.word	0x00016850
        /*1648*/ 	.short	0x010a
        /*164a*/ 	.byte	0x3f
	.zero		1


	//   ....[95]....
        /*164c*/ 	.word	0x000214f0
        /*1650*/ 	.word	0x0000000b
        /*1654*/ 	.word	0x00016850
        /*1658*/ 	.short	0x010a
        /*165a*/ 	.byte	0x3f
	.zero		1


	//   ....[96]....
        /*165c*/ 	.word	0x00021a90
        /*1660*/ 	.word	0x00000016
        /*1664*/ 	.word	0x00016820
        /*1668*/ 	.short	0x010a
        /*166a*/ 	.byte	0x3f
	.zero		1


	//   ....[97]....
        /*166c*/ 	.word	0x00021ae0
        /*1670*/ 	.word	0x0000000a
        /*1674*/ 	.word	0x000168a0
        /*1678*/ 	.short	0x010a
        /*167a*/ 	.byte	0x3f
	.zero		1


	//   ....[98]....
        /*167c*/ 	.word	0x00021b30
        /*1680*/ 	.word	0x0000000a
        /*1684*/ 	.word	0x000168c0
        /*1688*/ 	.short	0x010a
        /*168a*/ 	.byte	0x3f
	.zero		1


	//   ....[99]....
        /*168c*/ 	.word	0x00021b80
        /*1690*/ 	.word	0x00000005
        /*1694*/ 	.word	0x000168a0
        /*1698*/ 	.short	0x010a
        /*169a*/ 	.byte	0x3f
	.zero		1


	//   ....[100]....
        /*169c*/ 	.word	0x00021bd0
        /*16a0*/ 	.word	0x00000005
        /*16a4*/ 	.word	0x000168c0
        /*16a8*/ 	.short	0x010a
        /*16aa*/ 	.byte	0x3f
	.zero		1


	//   ....[101]....
        /*16ac*/ 	.word	0x00021cf0
        /*16b0*/ 	.word	0x00000003
        /*16b4*/ 	.word	0x00016840
        /*16b8*/ 	.short	0x010a
        /*16ba*/ 	.byte	0x3f
	.zero		1


	//   ....[102]....
        /*16bc*/ 	.word	0x00023780
        /*16c0*/ 	.word	0x00000016
        /*16c4*/ 	.word	0x00016820
        /*16c8*/ 	.short	0x010a
        /*16ca*/ 	.byte	0x3f
	.zero		1


	//   ....[103]....
        /*16cc*/ 	.word	0x000237d0
        /*16d0*/ 	.word	0x00000005
        /*16d4*/ 	.word	0x00016840
        /*16d8*/ 	.short	0x010a
        /*16da*/ 	.byte	0x3f
	.zero		1


	//   ....[104]....
        /*16dc*/ 	.word	0x00024110
        /*16e0*/ 	.word	0x00000005
        /*16e4*/ 	.word	0x00016860
        /*16e8*/ 	.short	0x010a
        /*16ea*/ 	.byte	0x3f
	.zero		1


	//   ....[105]....
        /*16ec*/ 	.word	0x00024a80
        /*16f0*/ 	.word	0x00000000
        /*16f4*/ 	.word	0x00016860
        /*16f8*/ 	.short	0x010a
        /*16fa*/ 	.byte	0x3f
	.zero		1


	//   ....[106]....
        /*16fc*/ 	.word	0x00025cc0
        /*1700*/ 	.word	0x00000005
        /*1704*/ 	.word	0x00016820
        /*1708*/ 	.short	0x010a
        /*170a*/ 	.byte	0x3f
	.zero		1


	//   ....[107]....
        /*170c*/ 	.word	0x00025e60
        /*1710*/ 	.word	0x00000003
        /*1714*/ 	.word	0x00016840
        /*1718*/ 	.short	0x010a
        /*171a*/ 	.byte	0x3f
	.zero		1


	//   ....[108]....
        /*171c*/ 	.word	0x00025eb0
        /*1720*/ 	.word	0x00000019
        /*1724*/ 	.word	0x00016840
        /*1728*/ 	.short	0x010a
        /*172a*/ 	.byte	0x3f
	.zero		1


	//   ....[109]....
        /*172c*/ 	.word	0x00025f00
        /*1730*/ 	.word	0x00000003
        /*1734*/ 	.word	0x00016860
        /*1738*/ 	.short	0x010a
        /*173a*/ 	.byte	0x3f
	.zero		1


	//----- nvinfo : EIATTR_NUM_MBARRIERS
	.align		4
.L_237:
        /*173c*/ 	.byte	0x03, 0x38
        /*173e*/ 	.short	0x0016


	//----- nvinfo : EIATTR_EXIT_INSTR_OFFSETS
	.align		4
        /*1740*/ 	.byte	0x04, 0x1c
        /*1742*/ 	.short	(.L_239 - .L_238)


	//   ....[0]....
.L_238:
        /*1744*/ 	.word	0x0001ffb0


	//----- nvinfo : EIATTR_MAX_THREADS
	.align		4
.L_239:
        /*1748*/ 	.byte	0x04, 0x05
        /*174a*/ 	.short	(.L_241 - .L_240)
.L_240:
        /*174c*/ 	.word	0x00000200
        /*1750*/ 	.word	0x00000001
        /*1754*/ 	.word	0x00000001


	//----- nvinfo : EIATTR_CRS_STACK_SIZE
	.align		4
.L_241:
        /*1758*/ 	.byte	0x04, 0x1e
        /*175a*/ 	.short	(.L_243 - .L_242)
.L_242:
        /*175c*/ 	.word	0x00000000


	//----- nvinfo : EIATTR_CBANK_PARAM_SIZE
	.align		4
.L_243:
        /*1760*/ 	.byte	0x03, 0x19
        /*1762*/ 	.short	0x0af0


	//----- nvinfo : EIATTR_PARAM_CBANK
	.align		4
        /*1764*/ 	.byte	0x04, 0x0a
        /*1766*/ 	.short	(.L_245 - .L_244)
	.align		4
.L_244:
        /*1768*/ 	.word	index@(.nv.constant0._ZN7cutlass13device_kernelIN5flash11enable_sm90INS1_16FlashAttnFwdSm90INS1_25CollectiveMainloopFwdSm90ILi2EN4cute5tupleIJNS5_1CILi1EEES8_S8_EEENS6_IJNS7_ILi192EEENS7_ILi128EEENS7_ILi64EEEEEELi64ENS_6half_tEfNS_4arch4Sm90ELb0ELb1ELb1ELb1ELb1ELb1ELb0ELb1ELb1ELb1ELb0ELb0EEENS1_21CollectiveEpilogueFwdINS6_IJSA_SC_SB_EEES9_SE_SG_Li384ELb1ELb1ELb0ELb0EEENS1_36VarlenDynamicPersistentTileSchedulerILi192ELi128ELi384ELi128ELb0ELb1ELb1ELb1ELb0ELb1EEEEEEEEEvNT_6ParamsE)
        /*176c*/ 	.short	0x0210
        /*176e*/ 	.short	0x0af0


	//----- nvinfo : EIATTR_SW_WAR
	.align		4
.L_245:
        /*1770*/ 	.byte	0x04, 0x36
        /*1772*/ 	.short	(.L_247 - .L_246)
.L_246:
        /*1774*/ 	.word	0x00000008
.L_247:


//--------------------- .nv.info._ZN7cutlass13device_kernelIN5flash11enable_sm90INS1_16FlashAttnFwdSm90INS1_25CollectiveMainloopFwdSm90ILi2EN4cute5tupleIJNS5_1CILi1EEES8_S8_EEENS6_IJNS7_ILi192EEENS7_ILi128EEENS7_ILi64EEEEEELi64ENS_6half_tEfNS_4arch4Sm90ELb1ELb0ELb1ELb0ELb1ELb0ELb0ELb1ELb1ELb1ELb0ELb0EEENS1_21CollectiveEpilogueFwdINS6_IJSA_SC_SB_EEES9_SE_SG_Li384ELb0ELb1ELb0ELb0EEENS1_30DynamicPersistentTileSchedulerILi384ELi128ELb0ELb1ELb1EEEEEEEEEvNT_6ParamsE --------------------------
	.section	.nv.info._ZN7cutlass13device_kernelIN5flash11enable_sm90INS1_16FlashAttnFwdSm90INS1_25CollectiveMainloopFwdSm90ILi2EN4cute5tupleIJNS5_1CILi1EEES8_S8_EEENS6_IJNS7_ILi192EEENS7_ILi128EEENS7_ILi64EEEEEELi64ENS_6half_tEfNS_4arch4Sm90ELb1ELb0ELb1ELb0ELb1ELb0ELb0ELb1ELb1ELb1ELb0ELb0EEENS1_21CollectiveEpilogueFwdINS6_IJSA_SC_SB_EEES9_SE_SG_Li384ELb0ELb1ELb0ELb0EEENS1_30DynamicPersistentTileSchedulerILi384ELi128ELb0ELb1ELb1EEEEEEEEEvNT_6ParamsE,"",@"SHT_CUDA_INFO"
	.sectionflags	@""
	.align	4


	//----- nvinfo : EIATTR_CUDA_API_VERSION
	.align		4
        /*0000*/ 	.byte	0x04, 0x37
        /*0002*/ 	.short	(.L_249 - .L_248)
.L_248:
        /*0004*/ 	.word	0x00000082


	//----- nvinfo : EIATTR_KPARAM_INFO
	.align		4
.L_249:
        /*0008*/ 	.byte	0x04, 0x17
        /*000a*/ 	.short	(.L_251 - .L_250)
.L_250:
        /*000c*/ 	.word	0x00000000
        /*0010*/ 	.short	0x0000
        /*0012*/ 	.short	0x0070
        /*0014*/ 	.byte	0x00, 0xf0, 0x01, 0x2a


	//----- nvinfo : EIATTR_SPARSE_MMA_MASK
	.align		4
.L_251:
        /*0018*/ 	.byte	0x03, 0x50
        /*001a*/ 	.short	0x0000


	//----- nvinfo : EIATTR_MAXREG_COUNT
	.align		4
        /*001c*/ 	.byte	0x03, 0x1b
        /*001e*/ 	.short	0x0080


	//----- nvinfo : EIATTR_NUM_BARRIERS
	.align		4
        /*0020*/ 	.byte	0x02, 0x4c
        /*0022*/ 	.byte	0x10
	.zero		1


	//----- nvinfo : EIATTR_EXTERNS
	.align		4
        /*0024*/ 	.byte	0x04, 0x0f
        /*0026*/ 	.short	(.L_253 - .L_252)


	//   ....[0]....
	.align		4
.L_252:
        /*0028*/ 	.word	index@(__assertfail)


	//----- nvinfo : EIATTR_ANNOTATIONS
	.align		4
.L_253:
        /*002c*/ 	.byte	0x04, 0x55
        /*002e*/ 	.short	(.L_255 - .L_254)


	//   ....[0]....
.L_254:
        /* <DEDUP_REMOVED lines=11> */


	//----- nvinfo : EIATTR_MERCURY_ISA_VERSION
	.align		4
.L_255:
        /*00c8*/ 	.byte	0x03, 0x5f
        /*00ca*/ 	.short	0x0101


	//----- nvinfo : EIATTR_INT_WARP_WIDE_INSTR_OFFSETS
	.align		4
        /*00cc*/ 	.byte	0x04, 0x31
        /*00ce*/ 	.short	(.L_257 - .L_256)


	//   ....[0]....
.L_256:
        /*00d0*/ 	.word	0x000000c0


	//   ....[1]....
        /*00d4*/ 	.word	0x000000d0


	//   ....[2]....
        /*00d8*/ 	.word	0x00000170


	//   ....[3]....
        /*00dc*/ 	.word	0x0000b840


	//   ....[4]....
        /*00e0*/ 	.word	0x0000b8d0


	//   ....[5]....
        /*00e4*/ 	.word	0x0000e980


	//   ....[6]....
        /*00e8*/ 	.word	0x0000ea10


	//----- nvinfo : EIATTR_COOP_GROUP_MASK_REGIDS
	.align		4
.L_257:
        /*00ec*/ 	.byte	0x04, 0x29
        /*00ee*/ 	.short	(.L_259 - .L_258)


	//   ....[0]....
.L_258:
        /*00f0*/ 	.word	0xffffffff


	//   ....[1]....
        /*00f4*/ 	.word	0xffffffff


	//   ....[2]....
        /*00f8*/ 	.word	0xffffffff


	//   ....[3]....
        /*00fc*/ 	.word	0xffffffff


	//   ....[4]....
        /*0100*/ 	.word	0xffffffff


	//   ....[5]....
        /*0104*/ 	.word	0xffffffff


	//   ....[6]....
        /*0108*/ 	.word	0xffffffff


	//   ....[7]....
        /*010c*/ 	.word	0xffffffff


	//   ....[8]....
        /*0110*/ 	.word	0xffffffff


	//   ....[9]....
        /*0114*/ 	.word	0xffffffff


	//   ....[10]....
        /*0118*/ 	.word	0xffffffff


	//   ....[11]....
        /*011c*/ 	.word	0xffffffff


	//   ....[12]....
        /*0120*/ 	.word	0xffffffff


	//   ....[13]....
        /*0124*/ 	.word	0xffffffff


	//   ....[14]....
        /*0128*/ 	.word	0xffffffff


	//   ....[15]....
        /*012c*/ 	.word	0xffffffff


	//   ....[16]....
        /*0130*/ 	.word	0xffffffff


	//   ....[17]....
        /*0134*/ 	.word	0xffffffff


	//   ....[18]....
        /*0138*/ 	.word	0xffffffff


	//   ....[19]....
        /*013c*/ 	.word	0xffffffff


	//   ....[20]....
        /*0140*/ 	.word	0xffffffff


	//   ....[21]....
        /*0144*/ 	.word	0xffffffff


	//   ....[22]....
        /*0148*/ 	.word	0xffffffff


	//   ....[23]....
        /*014c*/ 	.word	0xffffffff


	//   ....[24]....
        /*0150*/ 	.word	0xffffffff


	//   ....[25]....
        /*0154*/ 	.word	0xffffffff


	//   ....[26]....
        /*0158*/ 	.word	0xffffffff


	//   ....[27]....
        /*015c*/ 	.word	0xffffffff


	//   ....[28]....
        /*0160*/ 	.word	0xffffffff


	//   ....[29]....
        /*0164*/ 	.word	0xffffffff


	//   ....[30]....
        /*0168*/ 	.word	0xffffffff


	//   ....[31]....
        /*016c*/ 	.word	0xffffffff


	//   ....[32]....
        /*0170*/ 	.word	0xffffffff


	//   ....[33]....
        /*0174*/ 	.word	0xffffffff


	//   ....[34]....
        /*0178*/ 	.word	0xffffffff


	//   ....[35]....
        /*017c*/ 	.word	0xffffffff


	//   ....[36]....
        /*0180*/ 	.word	0xffffffff


	//   ....[37]....
        /*0184*/ 	.word	0xffffffff


	//   ....[38]....
        /*0188*/ 	.word	0xffffffff


	//   ....[39]....
        /*018c*/ 	.word	0xffffffff


	//   ....[40]....
        /*0190*/ 	.word	0xffffffff


	//   ....[41]....
        /*0194*/ 	.word	0xffffffff


	//   ....[42]....
        /*0198*/ 	.word	0xffffffff


	//   ....[43]....
        /*019c*/ 	.word	0xffffffff


	//   ....[44]....
        /*01a0*/ 	.word	0xffffffff


	//   ....[45]....
        /*01a4*/ 	.word	0xffffffff


	//   ....[46]....
        /*01a8*/ 	.word	0xffffffff


	//   ....[47]....
        /*01ac*/ 	.word	0xffffffff


	//   ....[48]....
        /*01b0*/ 	.word	0xffffffff


	//   ....[49]....
        /*01b4*/ 	.word	0xffffffff


	//   ....[50]....
        /*01b8*/ 	.word	0xffffffff


	//   ....[51]....
        /*01bc*/ 	.word	0xffffffff


	//   ....[52]....
        /*01c0*/ 	.word	0xffffffff


	//   ....[53]....
        /*01c4*/ 	.word	0xffffffff


	//   ....[54]....
        /*01c8*/ 	.word	0xffffffff


	//   ....[55]....
        /*01cc*/ 	.word	0xffffffff


	//   ....[56]....
        /*01d0*/ 	.word	0xffffffff


	//   ....[57]....
        /*01d4*/ 	.word	0xffffffff


	//   ....[58]....
        /*01d8*/ 	.word	0xffffffff


	//   ....[59]....
        /*01dc*/ 	.word	0xffffffff


	//   ....[60]....
        /*01e0*/ 	.word	0xffffffff


	//   ....[61]....
        /*01e4*/ 	.word	0xffffffff


	//   ....[62]....
        /*01e8*/ 	.word	0xffffffff


	//   ....[63]....
        /*01ec*/ 	.word	0xffffffff


	//   ....[64]....
        /*01f0*/ 	.word	0xffffffff


	//   ....[65]....
        /*01f4*/ 	.word	0xffffffff


	//   ....[66]....
        /*01f8*/ 	.word	0xffffffff


	//   ....[67]....
        /*01fc*/ 	.word	0xffffffff


	//   ....[68]....
        /*0200*/ 	.word	0xffffffff


	//   ....[69]....
        /*0204*/ 	.word	0xffffffff


	//   ....[70]....
        /*0208*/ 	.word	0xffffffff


	//   ....[71]....
        /*020c*/ 	.word	0xffffffff


	//   ....[72]....
        /*0210*/ 	.word	0xffffffff


	//   ....[73]....
        /*0214*/ 	.word	0xffffffff


	//   ....[74]....
        /*0218*/ 	.word	0xffffffff


	//   ....[75]....
        /*021c*/ 	.word	0xffffffff


	//   ....[76]....
        /*0220*/ 	.word	0xffffffff


	//   ....[77]....
        /*0224*/ 	.word	0xffffffff


	//   ....[78]....
        /*0228*/ 	.word	0xffffffff


	//   ....[79]....
        /*022c*/ 	.word	0xffffffff


	//   ....[80]....
        /*0230*/ 	.word	0xffffffff


	//   ....[81]....
        /*0234*/ 	.word	0xffffffff


	//   ....[82]....
        /*0238*/ 	.word	0xffffffff


	//   ....[83]....
        /*023c*/ 	.word	0xffffffff


	//   ....[84]....
        /*0240*/ 	.word	0xffffffff


	//   ....[85]....
        /*0244*/ 	.word	0xffffffff


	//   ....[86]....
        /*0248*/ 	.word	0xffffffff


	//   ....[87]....
        /*024c*/ 	.word	0xffffffff


	//   ....[88]....
        /*0250*/ 	.word	0xffffffff


	//   ....[89]....
        /*0254*/ 	.word	0xffffffff


	//   ....[90]....
        /*0258*/ 	.word	0xffffffff


	//   ....[91]....
        /*025c*/ 	.word	0xffffffff


	//   ....[92]....
        /*0260*/ 	.word	0xffffffff


	//   ....[93]....
        /*0264*/ 	.word	0xffffffff


	//   ....[94]....
        /*0268*/ 	.word	0xffffffff


	//   ....[95]....
        /*026c*/ 	.word	0xffffffff


	//   ....[96]....
        /*0270*/ 	.word	0xffffffff


	//   ....[97]....
        /*0274*/ 	.word	0xffffffff


	//   ....[98]....
        /*0278*/ 	.word	0xffffffff


	//   ....[99]....
        /*027c*/ 	.word	0xffffffff


	//   ....[100]....
        /*0280*/ 	.word	0xffffffff


	//   ....[101]....
        /*0284*/ 	.word	0xffffffff


	//   ....[102]....
        /*0288*/ 	.word	0xffffffff


	//   ....[103]....
        /*028c*/ 	.word	0xffffffff


	//   ....[104]....
        /*0290*/ 	.word	0xffffffff


	//   ....[105]....
        /*0294*/ 	.word	0xffffffff


	//   ....[106]....
        /*0298*/ 	.word	0xffffffff


	//   ....[107]....
        /*029c*/ 	.word	0xffffffff


	//   ....[108]....
        /*02a0*/ 	.word	0xffffffff


	//   ....[109]....
        /*02a4*/ 	.word	0xffffffff


	//   ....[110]....
        /*02a8*/ 	.word	0xffffffff


	//   ....[111]....
        /*02ac*/ 	.word	0xffffffff


	//   ....[112]....
        /*02b0*/ 	.word	0xffffffff


	//   ....[113]....
        /*02b4*/ 	.word	0xffffffff


	//   ....[114]....
        /*02b8*/ 	.word	0xffffffff


	//   ....[115]....
        /*02bc*/ 	.word	0xffffffff


	//   ....[116]....
        /*02c0*/ 	.word	0xffffffff


	//   ....[117]....
        /*02c4*/ 	.word	0xffffffff


	//   ....[118]....
        /*02c8*/ 	.word	0xffffffff


	//   ....[119]....
        /*02cc*/ 	.word	0xffffffff


	//   ....[120]....
        /*02d0*/ 	.word	0xffffffff


	//   ....[121]....
        /*02d4*/ 	.word	0xffffffff


	//   ....[122]....
        /*02d8*/ 	.word	0xffffffff


	//   ....[123]....
        /*02dc*/ 	.word	0xffffffff


	//   ....[124]....
        /*02e0*/ 	.word	0xffffffff


	//   ....[125]....
        /*02e4*/ 	.word	0xffffffff


	//   ....[126]....
        /*02e8*/ 	.word	0xffffffff


	//   ....[127]....
        /*02ec*/ 	.word	0xffffffff


	//   ....[128]....
        /*02f0*/ 	.word	0xffffffff


	//   ....[129]....
        /*02f4*/ 	.word	0xffffffff


	//   ....[130]....
        /*02f8*/ 	.word	0xffffffff


	//   ....[131]....
        /*02fc*/ 	.word	0xffffffff


	//   ....[132]....
        /*0300*/ 	.word	0xffffffff


	//   ....[133]....
        /*0304*/ 	.word	0xffffffff


	//   ....[134]....
        /*0308*/ 	.word	0xffffffff


	//   ....[135]....
        /*030c*/ 	.word	0xffffffff


	//   ....[136]....
        /*0310*/ 	.word	0xffffffff


	//   ....[137]....
        /*0314*/ 	.word	0xffffffff


	//   ....[138]....
        /*0318*/ 	.word	0x0500000f


	//   ....[139]....
        /*031c*/ 	.word	0x0500000f


	//   ....[140]....
        /*0320*/ 	.word	0x0500000f


	//   ....[141]....
        /*0324*/ 	.word	0x0500000f


	//   ....[142]....
        /*0328*/ 	.word	0x0500000f


	//   ....[143]....
        /*032c*/ 	.word	0x0500000f


	//   ....[144]....
        /*0330*/ 	.word	0x0500000f


	//   ....[145]....
        /*0334*/ 	.word	0x0500000f


	//   ....[146]....
        /*0338*/ 	.word	0x0500000f


	//   ....[147]....
        /*033c*/ 	.word	0x0500000f


	//   ....[148]....
        /*0340*/ 	.word	0x0500000f


	//   ....[149]....
        /*0344*/ 	.word	0x0500000f


	//   ....[150]....
        /*0348*/ 	.word	0x0500000f


	//   ....[151]....
        /*034c*/ 	.word	0x0500000f


	//   ....[152]....
        /*0350*/ 	.word	0x0500000f


	//   ....[153]....
        /*0354*/ 	.word	0x0500000f


	//   ....[154]....
        /*0358*/ 	.word	0x0500000f


	//   ....[155]....
        /*035c*/ 	.word	0x0500000f


	//   ....[156]....
        /*0360*/ 	.word	0x0500000f


	//   ....[157]....
        /*0364*/ 	.word	0x0500000f


	//   ....[158]....
        /*0368*/ 	.word	0x0500000f


	//   ....[159]....
        /*036c*/ 	.word	0x0500000f


	//   ....[160]....
        /*0370*/ 	.word	0x0500000f


	//   ....[161]....
        /*0374*/ 	.word	0x0500000f


	//   ....[162]....
        /*0378*/ 	.word	0x0500000f


	//   ....[163]....
        /*037c*/ 	.word	0x0500000f


	//   ....[164]....
        /*0380*/ 	.word	0x0500000f


	//   ....[165]....
        /*0384*/ 	.word	0x0500000f


	//   ....[166]....
        /*0388*/ 	.word	0x0500000f


	//   ....[167]....
        /*038c*/ 	.word	0x0500000f


	//   ....[168]....
        /*0390*/ 	.word	0x0500000f


	//   ....[169]....
        /*0394*/ 	.word	0x0500000f


	//   ....[170]....
        /*0398*/ 	.word	0x0500000f


	//   ....[171]....
        /*039c*/ 	.word	0x0500000f


	//   ....[172]....
        /*03a0*/ 	.word	0x0500000f


	//   ....[173]....
        /*03a4*/ 	.word	0x0500000f


	//   ....[174]....
        /*03a8*/ 	.word	0x0500000f


	//   ....[175]....
        /*03ac*/ 	.word	0x0500000f


	//   ....[176]....
        /*03b0*/ 	.word	0x0500000f


	//   ....[177]....
        /*03b4*/ 	.word	0x0500000f


	//   ....[178]....
        /*03b8*/ 	.word	0x0500000f


	//   ....[179]....
        /*03bc*/ 	.word	0x0500000f


	//   ....[180]....
        /*03c0*/ 	.word	0x0500000f


	//   ....[181]....
        /*03c4*/ 	.word	0x0500000f


	//   ....[182]....
        /*03c8*/ 	.word	0x0500000f


	//   ....[183]....
        /*03cc*/ 	.word	0x0500000f


	//   ....[184]....
        /*03d0*/ 	.word	0x0500000f


	//   ....[185]....
        /*03d4*/ 	.word	0x0500000f


	//   ....[186]....
        /*03d8*/ 	.word	0x0500000f


	//   ....[187]....
        /*03dc*/ 	.word	0x0500000f


	//   ....[188]....
        /*03e0*/ 	.word	0x0500000f


	//   ....[189]....
        /*03e4*/ 	.word	0x0500000f


	//   ....[190]....
        /*03e8*/ 	.word	0x0500000f


	//   ....[191]....
        /*03ec*/ 	.word	0x0500000f


	//   ....[192]....
        /*03f0*/ 	.word	0x0500000f


	//   ....[193]....
        /*03f4*/ 	.word	0x0500000f


	//   ....[194]....
        /*03f8*/ 	.word	0x0500000f


	//   ....[195]....
        /*03fc*/ 	.word	0x0500000f


	//   ....[196]....
        /*0400*/ 	.word	0x0500000f


	//   ....[197]....
        /*0404*/ 	.word	0x0500000f


	//   ....[198]....
        /*0408*/ 	.word	0x0500000f


	//   ....[199]....
        /*040c*/ 	.word	0x0500000f


	//   ....[200]....
        /*0410*/ 	.word	0x0500000f


	//   ....[201]....
        /*0414*/ 	.word	0x0500000f


	//   ....[202]....
        /*0418*/ 	.word	0x0500000f


	//   ....[203]....
        /*041c*/ 	.word	0x0500000f


	//   ....[204]....
        /*0420*/ 	.word	0x0500000f


	//   ....[205]....
        /*0424*/ 	.word	0x0500000f


	//   ....[206]....
        /*0428*/ 	.word	0x0500000f


	//   ....[207]....
        /*042c*/ 	.word	0x0500000f


	//   ....[208]....
        /*0430*/ 	.word	0x0500000f


	//   ....[209]....
        /*0434*/ 	.word	0x0500000f


	//   ....[210]....
        /*0438*/ 	.word	0x0500000f


	//   ....[211]....
        /*043c*/ 	.word	0x0500000f


	//   ....[212]....
        /*0440*/ 	.word	0x0500000f


	//   ....[213]....
        /*0444*/ 	.word	0x0500000f


	//   ....[214]....
        /*0448*/ 	.word	0x0500000f


	//   ....[215]....
        /*044c*/ 	.word	0x0500000f


	//   ....[216]....
        /*0450*/ 	.word	0x0500000f


	//   ....[217]....
        /*0454*/ 	.word	0x0500000f


	//   ....[218]....
        /*0458*/ 	.word	0x0500000f


	//   ....[219]....
        /*045c*/ 	.word	0x0500000f


	//   ....[220]....
        /*0460*/ 	.word	0x0500000f


	//   ....[221]....
        /*0464*/ 	.word	0x0500000f


	//   ....[222]....
        /*0468*/ 	.word	0x0500000f


	//   ....[223]....
        /*046c*/ 	.word	0x0500000f


	//   ....[224]....
        /*0470*/ 	.word	0x0500000f


	//   ....[225]....
        /*0474*/ 	.word	0x0500000f


	//   ....[226]....
        /*0478*/ 	.word	0x0500000f


	//   ....[227]....
        /*047c*/ 	.word	0x0500000f


	//   ....[228]....
        /*0480*/ 	.word	0x0500000f


	//----- nvinfo : EIATTR_COOP_GROUP_INSTR_OFFSETS
	.align		4
.L_259:
        /*0484*/ 	.byte	0x04, 0x28
        /*0486*/ 	.short	(.L_261 - .L_260)


	//   ....[0]....
.L_260:
        /*0488*/ 	.word	0x00000080


	//   ....[1]....
        /*048c*/ 	.word	0x00000090


	//   ....[2]....
        /*0490*/ 	.word	0x000002d0


	//   ....[3]....
        /*0494*/ 	.word	0x00000430


	//   ....[4]....
        /*0498*/ 	.word	0x00000550


	//   ....[5]....
        /*049c*/ 	.word	0x000006b0


	//   ....[6]....
        /*04a0*/ 	.word	0x000012a0


	//   ....[7]....
        /*04a4*/ 	.word	0x000019e0


	//   ....[8]....
        /*04a8*/ 	.word	0x00001ed0


	//   ....[9]....
        /*04ac*/ 	.word	0x000026a0


	//   ....[10]....
        /*04b0*/ 	.word	0x00002710


	//   ....[11]....
        /*04b4*/ 	.word	0x000031c0


	//   ....[12]....
        /*04b8*/ 	.word	0x00003230


	//   ....[13]....
        /*04bc*/ 	.word	0x000047b0


	//   ....[14]....
        /*04c0*/ 	.word	0x00004b00


	//   ....[15]....
        /*04c4*/ 	.word	0x000053a0


	//   ....[16]....
        /*04c8*/ 	.word	0x000054b0


	//   ....[17]....
        /*04cc*/ 	.word	0x00005e10


	//   ....[18]....
        /*04d0*/ 	.word	0x00005e60


	//   ....[19]....
        /*04d4*/ 	.word	0x000080f0


	//   ....[20]....
        /*04d8*/ 	.word	0x00008130


	//   ....[21]....
        /*04dc*/ 	.word	0x00008160


	//   ....[22]....
        /*04e0*/ 	.word	0x00008170


	//   ....[23]....
        /*04e4*/ 	.word	0x000093f0


	//   ....[24]....
        /*04e8*/ 	.word	0x00009420


	//   ....[25]....
        /*04ec*/ 	.word	0x000094c0


	//   ....[26]....
        /*04f0*/ 	.word	0x000094e0


	//   ....[27]....
        /*04f4*/ 	.word	0x0000a0d0


	//   ....[28]....
        /*04f8*/ 	.word	0x0000a100


	//   ....[29]....
        /*04fc*/ 	.word	0x0000a130


	//   ....[30]....
        /*0500*/ 	.word	0x0000a160


	//   ....[31]....
        /*0504*/ 	.word	0x0000a5e0


	//   ....[32]....
        /*0508*/ 	.word	0x0000a620


	//   ....[33]....
        /*050c*/ 	.word	0x0000a640


	//   ....[34]....
        /*0510*/ 	.word	0x0000a680


	//   ....[35]....
        /*0514*/ 	.word	0x0000a6a0


	//   ....[36]....
        /*0518*/ 	.word	0x0000a6b0


	//   ....[37]....
        /*051c*/ 	.word	0x0000a6d0


	//   ....[38]....
        /*0520*/ 	.word	0x0000a6f0


	//   ....[39]....
        /*0524*/ 	.word	0x0000ad50


	//   ....[40]....
        /*0528*/ 	.word	0x0000ad90


	//   ....[41]....
        /*052c*/ 	.word	0x0000adc0


	//   ....[42]....
        /*0530*/ 	.word	0x0000adf0


	//   ....[43]....
        /*0534*/ 	.word	0x0000ae10


	//   ....[44]....
        /*0538*/ 	.word	0x0000ae20


	//   ....[45]....
        /*053c*/ 	.word	0x0000ae30


	//   ....[46]....
        /*0540*/ 	.word	0x0000ae50


	//   ....[47]....
        /*0544*/ 	.word	0x0000aff0


	//   ....[48]....
        /*0548*/ 	.word	0x0000c440


	//   ....[49]....
        /*054c*/ 	.word	0x0000c460


	//   ....[50]....
        /*0550*/ 	.word	0x0000c470


	//   ....[51]....
        /*0554*/ 	.word	0x0000c4f0


	//   ....[52]....
        /*0558*/ 	.word	0x0000c510


	//   ....[53]....
        /*055c*/ 	.word	0x0000c590


	//   ....[54]....
        /*0560*/ 	.word	0x0000c5b0


	//   ....[55]....
        /*0564*/ 	.word	0x0000c630


	//   ....[56]....
        /*0568*/ 	.word	0x0000c650


	//   ....[57]....
        /*056c*/ 	.word	0x0000c6d0


	//   ....[58]....
        /*0570*/ 	.word	0x0000c6f0


	//   ....[59]....
        /*0574*/ 	.word	0x0000c770


	//   ....[60]....
        /*0578*/ 	.word	0x0000c790


	//   ....[61]....
        /*057c*/ 	.word	0x0000c810


	//   ....[62]....
        /*0580*/ 	.word	0x0000c830


	//   ....[63]....
        /*0584*/ 	.word	0x0000c840


	//   ....[64]....
        /*0588*/ 	.word	0x0000d090


	//   ....[65]....
        /*058c*/ 	.word	0x0000d0b0


	//   ....[66]....
        /*0590*/ 	.word	0x0000d0d0


	//   ....[67]....
        /*0594*/ 	.word	0x0000d170


	//   ....[68]....
        /*0598*/ 	.word	0x0000d190


	//   ....[69]....
        /*059c*/ 	.word	0x0000d210


	//   ....[70]....
        /*05a0*/ 	.word	0x0000d230


	//   ....[71]....
        /*05a4*/ 	.word	0x0000d2b0


	//   ....[72]....
        /*05a8*/ 	.word	0x0000d2d0


	//   ....[73]....
        /*05ac*/ 	.word	0x0000d350


	//   ....[74]....
        /*05b0*/ 	.word	0x0000d370


	//   ....[75]....
        /*05b4*/ 	.word	0x0000d3f0


	//   ....[76]....
        /*05b8*/ 	.word	0x0000d410


	//   ....[77]....
        /*05bc*/ 	.word	0x0000d490


	//   ....[78]....
        /*05c0*/ 	.word	0x0000d4b0


	//   ....[79]....
        /*05c4*/ 	.word	0x0000d4c0


	//   ....[80]....
        /*05c8*/ 	.word	0x0000d4d0


	//   ....[81]....
        /*05cc*/ 	.word	0x0000d570


	//   ....[82]....
        /*05d0*/ 	.word	0x0000d5c0


	//   ....[83]....
        /*05d4*/ 	.word	0x0000d5e0


	//   ....[84]....
        /*05d8*/ 	.word	0x0000d600


	//   ....[85]....
        /*05dc*/ 	.word	0x0000d650


	//   ....[86]....
        /*05e0*/ 	.word	0x0000d670


	//   ....[87]....
        /*05e4*/ 	.word	0x0000d680


	//   ....[88]....
        /*05e8*/ 	.word	0x0000de20


	//   ....[89]....
        /*05ec*/ 	.word	0x0000de40


	//   ....[90]....
        /*05f0*/ 	.word	0x0000deb0


	//   ....[91]....
        /*05f4*/ 	.word	0x0000dec0


	//   ....[92]....
        /*05f8*/ 	.word	0x0000df00


	//   ....[93]....
        /*05fc*/ 	.word	0x0000df10


	//   ....[94]....
        /*0600*/ 	.word	0x0000df50


	//   ....[95]....
        /*0604*/ 	.word	0x0000df60


	//   ....[96]....
        /*0608*/ 	.word	0x0000dfa0


	//   ....[97]....
        /*060c*/ 	.word	0x0000dfb0


	//   ....[98]....
        /*0610*/ 	.word	0x0000dff0


	//   ....[99]....
        /*0614*/ 	.word	0x0000e000


	//   ....[100]....
        /*0618*/ 	.word	0x0000e040


	//   ....[101]....
        /*061c*/ 	.word	0x0000e050


	//   ....[102]....
        /*0620*/ 	.word	0x0000e060


	//   ....[103]....
        /*0624*/ 	.word	0x0000e0a0


	//   ....[104]....
        /*0628*/ 	.word	0x0000e360


	//   ....[105]....
        /*062c*/ 	.word	0x0000e380


	//   ....[106]....
        /*0630*/ 	.word	0x0000e3e0


	//   ....[107]....
        /*0634*/ 	.word	0x0000e3f0


	//   ....[108]....
        /*0638*/ 	.word	0x0000e440


	//   ....[109]....
        /*063c*/ 	.word	0x0000e450


	//   ....[110]....
        /*0640*/ 	.word	0x0000e4a0


	//   ....[111]....
        /*0644*/ 	.word	0x0000e4b0


	//   ....[112]....
        /*0648*/ 	.word	0x0000e500


	//   ....[113]....
        /*064c*/ 	.word	0x0000e510


	//   ....[114]....
        /*0650*/ 	.word	0x0000e560


	//   ....[115]....
        /*0654*/ 	.word	0x0000e570


	//   ....[116]....
        /*0658*/ 	.word	0x0000e5c0


	//   ....[117]....
        /*065c*/ 	.word	0x0000e5d0


	//   ....[118]....
        /*0660*/ 	.word	0x0000e5e0


	//   ....[119]....
        /*0664*/ 	.word	0x0000e630


	//   ....[120]....
        /*0668*/ 	.word	0x0000ec00


	//   ....[121]....
        /*066c*/ 	.word	0x0000ec10


	//   ....[122]....
        /*0670*/ 	.word	0x0000ec20


	//   ....[123]....
        /*0674*/ 	.word	0x0000ec30


	//   ....[124]....
        /*0678*/ 	.word	0x0000ec40


	//   ....[125]....
        /*067c*/ 	.word	0x0000ec90


	//   ....[126]....
        /*0680*/ 	.word	0x0000ece0


	//   ....[127]....
        /*0684*/ 	.word	0x0000ed10


	//   ....[128]....
        /*0688*/ 	.word	0x0000ed40


	//   ....[129]....
        /*068c*/ 	.word	0x0000ed70


	//   ....[130]....
        /*0690*/ 	.word	0x0000eda0


	//   ....[131]....
        /*0694*/ 	.word	0x0000edd0


	//   ....[132]....
        /*0698*/ 	.word	0x0000ee00


	//   ....[133]....
        /*069c*/ 	.word	0x0000ee30


	//   ....[134]....
        /*06a0*/ 	.word	0x0000ee60


	//   ....[135]....
        /*06a4*/ 	.word	0x0000ee90


	//   ....[136]....
        /*06a8*/ 	.word	0x0000f190


	//   ....[137]....
        /*06ac*/ 	.word	0x0000f380


	//   ....[138]....
        /*06b0*/ 	.word	0x0000f910


	//   ....[139]....
        /*06b4*/ 	.word	0x0000f9f0


	//   ....[140]....
        /*06b8*/ 	.word	0x0000fa90


	//   ....[141]....
        /*06bc*/ 	.word	0x0000faf0


	//   ....[142]....
        /*06c0*/ 	.word	0x0000fbe0


	//   ....[143]....
        /*06c4*/ 	.word	0x0000fc50


	//   ....[144]....
        /*06c8*/ 	.word	0x0000fd40


	//   ....[145]....
        /*06cc*/ 	.word	0x0000fdb0


	//   ....[146]....
        /*06d0*/ 	.word	0x0000fea0


	//   ....[147]....
        /*06d4*/ 	.word	0x0000ff10


	//   ....[148]....
        /*06d8*/ 	.word	0x00010000


	//   ....[149]....
        /*06dc*/ 	.word	0x00010070


	//   ....[150]....
        /*06e0*/ 	.word	0x00010160


	//   ....[151]....
        /*06e4*/ 	.word	0x000101d0


	//   ....[152]....
        /*06e8*/ 	.word	0x000102c0


	//   ....[153]....
        /*06ec*/ 	.word	0x00010330


	//   ....[154]....
        /*06f0*/ 	.word	0x00010410


	//   ....[155]....
        /*06f4*/ 	.word	0x000104a0


	//   ....[156]....
        /*06f8*/ 	.word	0x00010510


	//   ....[157]....
        /*06fc*/ 	.word	0x00010570


	//   ....[158]....
        /*0700*/ 	.word	0x00010670


	//   ....[159]....
        /*0704*/ 	.word	0x000106d0


	//   ....[160]....
        /*0708*/ 	.word	0x000107d0


	//   ....[161]....
        /*070c*/ 	.word	0x00010830


	//   ....[162]....
        /*0710*/ 	.word	0x00010930


	//   ....[163]....
        /*0714*/ 	.word	0x00010990


	//   ....[164]....
        /*0718*/ 	.word	0x00010a90


	//   ....[165]....
        /*071c*/ 	.word	0x00010af0


	//   ....[166]....
        /*0720*/ 	.word	0x00010bf0


	//   ....[167]....
        /*0724*/ 	.word	0x00010c50


	//   ....[168]....
        /*0728*/ 	.word	0x00010d50


	//   ....[169]....
        /*072c*/ 	.word	0x00010db0


	//   ....[170]....
        /*0730*/ 	.word	0x00010e50


	//   ....[171]....
        /*0734*/ 	.word	0x00010f10


	//   ....[172]....
        /*0738*/ 	.word	0x00010fe0


	//   ....[173]....
        /*073c*/ 	.word	0x00011040


	//   ....[174]....
        /*0740*/ 	.word	0x00011100


	//   ....[175]....
        /*0744*/ 	.word	0x00011160


	//   ....[176]....
        /*0748*/ 	.word	0x00011210


	//   ....[177]....
        /*074c*/ 	.word	0x00011290


	//   ....[178]....
        /*0750*/ 	.word	0x00011340


	//   ....[179]....
        /*0754*/ 	.word	0x00011470


	//   ....[180]....
        /*0758*/ 	.word	0x00011520


	//   ....[181]....
        /*075c*/ 	.word	0x000115a0


	//   ....[182]....
        /*0760*/ 	.word	0x00011660


	//   ....[183]....
        /*0764*/ 	.word	0x000116c0


	//   ....[184]....
        /*0768*/ 	.word	0x00011770


	//   ....[185]....
        /*076c*/ 	.word	0x000117d0


	//   ....[186]....
        /*0770*/ 	.word	0x00011880


	//   ....[187]....
        /*0774*/ 	.word	0x000118e0


	//   ....[188]....
        /*0778*/ 	.word	0x00011990


	//   ....[189]....
        /*077c*/ 	.word	0x000119f0


	//   ....[190]....
        /*0780*/ 	.word	0x00011aa0


	//   ....[191]....
        /*0784*/ 	.word	0x00011b00


	//   ....[192]....
        /*0788*/ 	.word	0x00011bb0


	//   ....[193]....
        /*078c*/ 	.word	0x00011c10


	//   ....[194]....
        /*0790*/ 	.word	0x00011cc0


	//   ....[195]....
        /*0794*/ 	.word	0x00011db0


	//   ....[196]....
        /*0798*/ 	.word	0x00011e50


	//   ....[197]....
        /*079c*/ 	.word	0x00011eb0


	//   ....[198]....
        /*07a0*/ 	.word	0x00011f70


	//   ....[199]....
        /*07a4*/ 	.word	0x00011fd0


	//   ....[200]....
        /*07a8*/ 	.word	0x00012090


	//   ....[201]....
        /*07ac*/ 	.word	0x000120f0


	//   ....[202]....
        /*07b0*/ 	.word	0x000121b0


	//   ....[203]....
        /*07b4*/ 	.word	0x00012210


	//   ....[204]....
        /*07b8*/ 	.word	0x000122d0


	//   ....[205]....
        /*07bc*/ 	.word	0x00012330


	//   ....[206]....
        /*07c0*/ 	.word	0x000123f0


	//   ....[207]....
        /*07c4*/ 	.word	0x00012450


	//   ....[208]....
        /*07c8*/ 	.word	0x00012510


	//   ....[209]....
        /*07cc*/ 	.word	0x00012570


	//   ....[210]....
        /*07d0*/ 	.word	0x00012630


	//   ....[211]....
        /*07d4*/ 	.word	0x00012720


	//   ....[212]....
        /*07d8*/ 	.word	0x000127d0


	//   ....[213]....
        /*07dc*/ 	.word	0x00012860


	//   ....[214]....
        /*07e0*/ 	.word	0x00012910


	//   ....[215]....
        /*07e4*/ 	.word	0x00012970


	//   ....[216]....
        /*07e8*/ 	.word	0x00012a20


	//   ....[217]....
        /*07ec*/ 	.word	0x00012a80


	//   ....[218]....
        /*07f0*/ 	.word	0x00012b40


	//   ....[219]....
        /*07f4*/ 	.word	0x00012ba0


	//   ....[220]....
        /*07f8*/ 	.word	0x00012c50


	//   ....[221]....
        /*07fc*/ 	.word	0x00012cb0


	//   ....[222]....
        /*0800*/ 	.word	0x00012d70


	//   ....[223]....
        /*0804*/ 	.word	0x00012dd0


	//   ....[224]....
        /*0808*/ 	.word	0x00012e80


	//   ....[225]....
        /*080c*/ 	.word	0x00012ee0


	//   ....[226]....
        /*0810*/ 	.word	0x00012fa0


	//   ....[227]....
        /*0814*/ 	.word	0x00013030


	//   ....[228]....
        /*0818*/ 	.word	0x00013150


	//----- nvinfo : EIATTR_REG_RECONFIG
	.align		4
.L_261:
        /*081c*/ 	.byte	0x01, 0x54
	.zero		2


	//----- nvinfo : EIATTR_SYSCALL_OFFSETS
	.align		4
        /*0820*/ 	.byte	0x04, 0x46
        /*0822*/ 	.short	(.L_263 - .L_262)


	//   ....[0]....
.L_262:
        /*0824*/ 	.word	0x00001480


	//   ....[1]....
        /*0828*/ 	.word	0x0000ba40


	//   ....[2]....
        /*082c*/ 	.word	0x0000bb90


	//   ....[3]....
        /*0830*/ 	.word	0x0000bc80


	//   ....[4]....
        /*0834*/ 	.word	0x0000cb60


	//----- nvinfo : EIATTR_MBARRIER_INSTR_OFFSETS
	.align		4
.L_263:
        /*0838*/ 	.byte	0x04, 0x39
        /*083a*/ 	.short	(.L_265 - .L_264)


	//   ....[0]....
.L_264:
        /*083c*/ 	.word	0x00000180
        /*0840*/ 	.word	0x000000ff
        /*0844*/ 	.word	0x00016800
        /*0848*/ 	.short	0x0100
        /*084a*/ 	.byte	0x08
	.zero		1


	//   ....[1]....
        /*084c*/ 	.word	0x00000190
        /*0850*/ 	.word	0x000000ff
        /*0854*/ 	.word	0x00016820
        /*0858*/ 	.short	0x0100
        /*085a*/ 	.byte	0x08
	.zero		1


	//   ....[2]....
        /*085c*/ 	.word	0x00000280
        /*0860*/ 	.word	0x000000ff
        /*0864*/ 	.word	0x00016830
        /*0868*/ 	.short	0x0100
        /*086a*/ 	.byte	0x08
	.zero		1


	//   ....[3]....
        /*086c*/ 	.word	0x00000290
        /*0870*/ 	.word	0x000000ff
        /*0874*/ 	.word	0x00016840
        /*0878*/ 	.short	0x0100
        /*087a*/ 	.byte	0x08
	.zero		1


	//   ....[4]....
        /*087c*/ 	.word	0x000002a0
        /*0880*/ 	.word	0x000000ff
        /*0884*/ 	.word	0x00016838
        /*0888*/ 	.short	0x0100
        /*088a*/ 	.byte	0x08
	.zero		1


	//   ....[5]....
        /*088c*/ 	.word	0x000002b0
        /*0890*/ 	.word	0x000000ff
        /*0894*/ 	.word	0x00016848
        /*0898*/ 	.short	0x0100
        /*089a*/ 	.byte	0x08
	.zero		1


	//   ....[6]....
        /*089c*/ 	.word	0x000003e0
        /*08a0*/ 	.word	0x000000ff
        /*08a4*/ 	.word	0x00016850
        /*08a8*/ 	.short	0x0100
        /*08aa*/ 	.byte	0x08
	.zero		1


	//   ....[7]....
        /*08ac*/ 	.word	0x000003f0
        /*08b0*/ 	.word	0x000000ff
        /*08b4*/ 	.word	0x00016860
        /*08b8*/ 	.short	0x0100
        /*08ba*/ 	.byte	0x08
	.zero		1


	//   ....[8]....
        /*08bc*/ 	.word	0x00000400
        /*08c0*/ 	.word	0x000000ff
        /*08c4*/ 	.word	0x00016858
        /*08c8*/ 	.short	0x0100
        /*08ca*/ 	.byte	0x08
	.zero		1


	//   ....[9]....
        /*08cc*/ 	.word	0x00000410
        /*08d0*/ 	.word	0x000000ff
        /*08d4*/ 	.word	0x00016868
        /*08d8*/ 	.short	0x0100
        /*08da*/ 	.byte	0x08
	.zero		1


	//   ....[10]....
        /*08dc*/ 	.word	0x00000500
        /*08e0*/ 	.word	0x000000ff
        /*08e4*/ 	.word	0x00016870
        /*08e8*/ 	.short	0x0100
        /*08ea*/ 	.byte	0x06
	.zero		1


	//   ....[11]....
        /*08ec*/ 	.word	0x00000510
        /*08f0*/ 	.word	0x000000ff
        /*08f4*/ 	.word	0x00016880
        /*08f8*/ 	.short	0x0100
        /*08fa*/ 	.byte	0x06
	.zero		1


	//   ....[12]....
        /*08fc*/ 	.word	0x00000520
        /*0900*/ 	.word	0x000000ff
        /*0904*/ 	.word	0x00016878
        /*0908*/ 	.short	0x0100
        /*090a*/ 	.byte	0x06
	.zero		1


	//   ....[13]....
        /*090c*/ 	.word	0x00000530
        /*0910*/ 	.word	0x000000ff
        /*0914*/ 	.word	0x00016888
        /*0918*/ 	.short	0x0100
        /*091a*/ 	.byte	0x06
	.zero		1


	//   ....[14]....
        /*091c*/ 	.word	0x00000660
        /*0920*/ 	.word	0x000000ff
        /*0924*/ 	.word	0x00016890
        /*0928*/ 	.short	0x0100
        /*092a*/ 	.byte	0x08
	.zero		1


	//   ....[15]....
        /*092c*/ 	.word	0x00000670
        /*0930*/ 	.word	0x000000ff
        /*0934*/ 	.word	0x000168a0
        /*0938*/ 	.short	0x0100
        /*093a*/ 	.byte	0x08
	.zero		1


	//   ....[16]....
        /*093c*/ 	.word	0x00000680
        /*0940*/ 	.word	0x000000ff
        /*0944*/ 	.word	0x00016898
        /*0948*/ 	.short	0x0100
        /*094a*/ 	.byte	0x08
	.zero		1


	//   ....[17]....
        /*094c*/ 	.word	0x00000690
        /*0950*/ 	.word	0x000000ff
        /*0954*/ 	.word	0x000168a8
        /*0958*/ 	.short	0x0100
        /*095a*/ 	.byte	0x08
	.zero		1


	//   ....[18]....
        /*095c*/ 	.word	0x000007d0
        /*0960*/ 	.word	0x000000ff
        /*0964*/ 	.word	0x000168b0
        /*0968*/ 	.short	0x0100
        /*096a*/ 	.byte	0x08
	.zero		1


	//   ....[19]....
        /*096c*/ 	.word	0x000007e0
        /*0970*/ 	.word	0x000000ff
        /*0974*/ 	.word	0x000168c0
        /*0978*/ 	.short	0x0100
        /*097a*/ 	.byte	0x08
	.zero		1


	//   ....[20]....
        /*097c*/ 	.word	0x000007f0
        /*0980*/ 	.word	0x000000ff
        /*0984*/ 	.word	0x000168b8
        /*0988*/ 	.short	0x0100
        /*098a*/ 	.byte	0x08
	.zero		1


	//   ....[21]....
        /*098c*/ 	.word	0x00000800
        /*0990*/ 	.word	0x000000ff
        /*0994*/ 	.word	0x000168c8
        /*0998*/ 	.short	0x0100
        /*099a*/ 	.byte	0x08
	.zero		1


	//   ....[22]....
        /*099c*/ 	.word	0x00001500
        /*09a0*/ 	.word	0x000000ff
        /*09a4*/ 	.word	0x00016800
        /*09a8*/ 	.short	0x010a
        /*09aa*/ 	.byte	0x2d
	.zero		1


	//   ....[23]....
        /*09ac*/ 	.word	0x00001580
        /*09b0*/ 	.word	0x00000000
        /*09b4*/ 	.word	0x00016830
        /*09b8*/ 	.short	0x010a
        /*09ba*/ 	.byte	0x3f
	.zero		1


	//   ....[24]....
        /*09bc*/ 	.word	0x000015c0
        /*09c0*/ 	.word	0x00000000
        /*09c4*/ 	.word	0x00016830
        /*09c8*/ 	.short	0x010a
        /*09ca*/ 	.byte	0x3f
	.zero		1


	//   ....[25]....
        /*09cc*/ 	.word	0x00002eb0
        /*09d0*/ 	.word	0x000000ff
        /*09d4*/ 	.word	0x00000000
        /*09d8*/ 	.short	0x0101
        /*09da*/ 	.byte	0x06
	.zero		1


	//   ....[26]....
        /*09dc*/ 	.word	0x00004000
        /*09e0*/ 	.word	0x000000ff
        /*09e4*/ 	.word	0x00016830
        /*09e8*/ 	.short	0x010a
        /*09ea*/ 	.byte	0x06
	.zero		1


	//   ....[27]....
        /*09ec*/ 	.word	0x00004040
        /*09f0*/ 	.word	0x000000ff
        /*09f4*/ 	.word	0x00016830
        /*09f8*/ 	.short	0x010a
        /*09fa*/ 	.byte	0x06
	.zero		1


	//   ....[28]....
        /*09fc*/ 	.word	0x00004250
        /*0a00*/ 	.word	0x000000ff
        /*0a04*/ 	.word	0x00016850
        /*0a08*/ 	.short	0x010a
        /*0a0a*/ 	.byte	0x06
	.zero		1


	//   ....[29]....
        /*0a0c*/ 	.word	0x00004290
        /*0a10*/ 	.word	0x000000ff
        /*0a14*/ 	.word	0x00016850
        /*0a18*/ 	.short	0x010a
        /*0a1a*/ 	.byte	0x06
	.zero		1


	//   ....[30]....
        /*0a1c*/ 	.word	0x00004f20
        /*0a20*/ 	.word	0x000000ff
        /*0a24*/ 	.word	0x00000000
        /*0a28*/ 	.short	0x0101
        /*0a2a*/ 	.byte	0x06
	.zero		1


	//   ....[31]....
        /*0a2c*/ 	.word	0x00006a00
        /*0a30*/ 	.word	0x000000ff
        /*0a34*/ 	.word	0x00000000
        /*0a38*/ 	.short	0x0101
        /*0a3a*/ 	.byte	0x06
	.zero		1


	//   ....[32]....
        /*0a3c*/ 	.word	0x00006ef0
        /*0a40*/ 	.word	0x000000ff
        /*0a44*/ 	.word	0x00016830
        /*0a48*/ 	.short	0x010a
        /*0a4a*/ 	.byte	0x06
	.zero		1


	//   ....[33]....
        /*0a4c*/ 	.word	0x00006f30
        /*0a50*/ 	.word	0x000000ff
        /*0a54*/ 	.word	0x00016830
        /*0a58*/ 	.short	0x010a
        /*0a5a*/ 	.byte	0x06
	.zero		1


	//   ....[34]....
        /*0a5c*/ 	.word	0x00007140
        /*0a60*/ 	.word	0x000000ff
        /*0a64*/ 	.word	0x00016850
        /*0a68*/ 	.short	0x010a
        /*0a6a*/ 	.byte	0x06
	.zero		1


	//   ....[35]....
        /*0a6c*/ 	.word	0x00007180
        /*0a70*/ 	.word	0x000000ff
        /*0a74*/ 	.word	0x00016850
        /*0a78*/ 	.short	0x010a
        /*0a7a*/ 	.byte	0x06
	.zero		1


	//   ....[36]....
        /*0a7c*/ 	.word	0x00007a60
        /*0a80*/ 	.word	0x000000ff
        /*0a84*/ 	.word	0x00000000
        /*0a88*/ 	.short	0x0101
        /*0a8a*/ 	.byte	0x06
	.zero		1


	//   ....[37]....
        /*0a8c*/ 	.word	0x00008f50
        /*0a90*/ 	.word	0x000000ff
        /*0a94*/ 	.word	0x00000000
        /*0a98*/ 	.short	0x0101
        /*0a9a*/ 	.byte	0x06
	.zero		1


	//   ....[38]....
        /*0a9c*/ 	.word	0x00009360
        /*0aa0*/ 	.word	0x000000ff
        /*0aa4*/ 	.word	0x00016850
        /*0aa8*/ 	.short	0x010a
        /*0aaa*/ 	.byte	0x05
	.zero		1


	//   ....[39]....
        /*0aac*/ 	.word	0x000093a0
        /*0ab0*/ 	.word	0x000000ff
        /*0ab4*/ 	.word	0x00016850
        /*0ab8*/ 	.short	0x010a
        /*0aba*/ 	.byte	0x05
	.zero		1


	//   ....[40]....
        /*0abc*/ 	.word	0x00009900
        /*0ac0*/ 	.word	0x000000ff
        /*0ac4*/ 	.word	0x00000000
        /*0ac8*/ 	.short	0x0101
        /*0aca*/ 	.byte	0x04
	.zero		1


	//   ....[41]....
        /*0acc*/ 	.word	0x0000a580
        /*0ad0*/ 	.word	0x0000001a
        /*0ad4*/ 	.word	0x00000000
        /*0ad8*/ 	.short	0x0101
        /*0ada*/ 	.byte	0x3f
	.zero		1


	//   ....[42]....
        /*0adc*/ 	.word	0x0000c1e0
        /*0ae0*/ 	.word	0x00000000
        /*0ae4*/ 	.word	0x00016840
        /*0ae8*/ 	.short	0x010a
        /*0aea*/ 	.byte	0x3f
	.zero		1


	//   ....[43]....
        /*0aec*/ 	.word	0x0000c940
        /*0af0*/ 	.word	0x00000000
        /*0af4*/ 	.word	0x00016830
        /*0af8*/ 	.short	0x0107
        /*0afa*/ 	.byte	0x3f
	.zero		1


	//   ....[44]....
        /*0afc*/ 	.word	0x0000ca00
        /*0b00*/ 	.word	0x00000000
        /*0b04*/ 	.word	0x00016830
        /*0b08*/ 	.short	0x0101
        /*0b0a*/ 	.byte	0x3f
	.zero		1


	//   ....[45]....
        /*0b0c*/ 	.word	0x0000d770
        /*0b10*/ 	.word	0x00000010
        /*0b14*/ 	.word	0x00016800
        /*0b18*/ 	.short	0x0107
        /*0b1a*/ 	.byte	0x3f
	.zero		1


	//   ....[46]....
        /*0b1c*/ 	.word	0x0000d860
        /*0b20*/ 	.word	0x00000010
        /*0b24*/ 	.word	0x00016800
        /*0b28*/ 	.short	0x0101
        /*0b2a*/ 	.byte	0x3f
	.zero		1


	//   ....[47]....
        /*0b2c*/ 	.word	0x0000d880
        /*0b30*/ 	.word	0x00000010
        /*0b34*/ 	.word	0x00016820
        /*0b38*/ 	.short	0x010a
        /*0b3a*/ 	.byte	0x3f
	.zero		1


	//   ....[48]....
        /*0b3c*/ 	.word	0x0000dc00
        /*0b40*/ 	.word	0x00000005
        /*0b44*/ 	.word	0x00016840
        /*0b48*/ 	.short	0x010a
        /*0b4a*/ 	.byte	0x3f
	.zero		1


	//   ....[49]....
        /*0b4c*/ 	.word	0x0000e120
        /*0b50*/ 	.word	0x00000005
        /*0b54*/ 	.word	0x00016830
        /*0b58*/ 	.short	0x0107
        /*0b5a*/ 	.byte	0x3f
	.zero		1


	//   ....[50]....
        /*0b5c*/ 	.word	0x0000e1e0
        /*0b60*/ 	.word	0x00000005
        /*0b64*/ 	.word	0x00016830
        /*0b68*/ 	.short	0x0101
        /*0b6a*/ 	.byte	0x3f
	.zero		1


	//   ....[51]....
        /*0b6c*/ 	.word	0x0000e240
        /*0b70*/ 	.word	0x00000005
        /*0b74*/ 	.word	0x00016860
        /*0b78*/ 	.short	0x010a
        /*0b7a*/ 	.byte	0x3f
	.zero		1


	//   ....[52]....
        /*0b7c*/ 	.word	0x0000e750
        /*0b80*/ 	.word	0x00000005
        /*0b84*/ 	.word	0x00016850
        /*0b88*/ 	.short	0x0107
        /*0b8a*/ 	.byte	0x3f
	.zero		1


	//   ....[53]....
        /*0b8c*/ 	.word	0x0000e8b0
        /*0b90*/ 	.word	0x00000005
        /*0b94*/ 	.word	0x00016850
        /*0b98*/ 	.short	0x0101
        /*0b9a*/ 	.byte	0x3f
	.zero		1


	//   ....[54]....
        /*0b9c*/ 	.word	0x0000eac0
        /*0ba0*/ 	.word	0x00000004
        /*0ba4*/ 	.word	0x00016860
        /*0ba8*/ 	.short	0x010a
        /*0baa*/ 	.byte	0x3f
	.zero		1


	//   ....[55]....
        /*0bac*/ 	.word	0x0000ef70
        /*0bb0*/ 	.word	0x00000004
        /*0bb4*/ 	.word	0x00016850
        /*0bb8*/ 	.short	0x0107
        /*0bba*/ 	.byte	0x3f
	.zero		1


	//   ....[56]....
        /*0bbc*/ 	.word	0x0000f030
        /*0bc0*/ 	.word	0x00000004
        /*0bc4*/ 	.word	0x00016850
        /*0bc8*/ 	.short	0x0101
        /*0bca*/ 	.byte	0x3f
	.zero		1


	//   ....[57]....
        /*0bcc*/ 	.word	0x0000f300
        /*0bd0*/ 	.word	0x00000005
        /*0bd4*/ 	.word	0x00016820
        /*0bd8*/ 	.short	0x010a
        /*0bda*/ 	.byte	0x3f
	.zero		1


	//   ....[58]....
        /*0bdc*/ 	.word	0x0000f480
        /*0be0*/ 	.word	0x00000003
        /*0be4*/ 	.word	0x00016840
        /*0be8*/ 	.short	0x010a
        /*0bea*/ 	.byte	0x3f
	.zero		1


	//   ....[59]....
        /*0bec*/ 	.word	0x0000f520
        /*0bf0*/ 	.word	0x00000005
        /*0bf4*/ 	.word	0x00016840
        /*0bf8*/ 	.short	0x010a
        /*0bfa*/ 	.byte	0x3f
	.zero		1


	//   ....[60]....
        /*0bfc*/ 	.word	0x0000f560
        /*0c00*/ 	.word	0x00000003
        /*0c04*/ 	.word	0x00016860
        /*0c08*/ 	.short	0x010a
        /*0c0a*/ 	.byte	0x3f
	.zero		1


	//   ....[61]....
        /*0c0c*/ 	.word	0x0000f5a0
        /*0c10*/ 	.word	0x00000005
        /*0c14*/ 	.word	0x00016860
        /*0c18*/ 	.short	0x010a
        /*0c1a*/ 	.byte	0x3f
	.zero		1


	//   ....[62]....
        /*0c1c*/ 	.word	0x0000f610
        /*0c20*/ 	.word	0x00000003
        /*0c24*/ 	.word	0x00016800
        /*0c28*/ 	.short	0x010a
        /*0c2a*/ 	.byte	0x3f
	.zero		1


	//   ....[63]....
        /*0c2c*/ 	.word	0x0000f660
        /*0c30*/ 	.word	0x00000000
        /*0c34*/ 	.word	0x00016830
        /*0c38*/ 	.short	0x010a
        /*0c3a*/ 	.byte	0x3f
	.zero		1


	//   ....[64]....
        /*0c3c*/ 	.word	0x0000f6c0
        /*0c40*/ 	.word	0x00000006
        /*0c44*/ 	.word	0x00016830
        /*0c48*/ 	.short	0x010a
        /*0c4a*/ 	.byte	0x3f
	.zero		1


	//   ....[65]....
        /*0c4c*/ 	.word	0x0000f720
        /*0c50*/ 	.word	0x00000006
        /*0c54*/ 	.word	0x00016850
        /*0c58*/ 	.short	0x010a
        /*0c5a*/ 	.byte	0x3f
	.zero		1


	//   ....[66]....
        /*0c5c*/ 	.word	0x0000f780
        /*0c60*/ 	.word	0x00000006
        /*0c64*/ 	.word	0x00016830
        /*0c68*/ 	.short	0x010a
        /*0c6a*/ 	.byte	0x3f
	.zero		1


	//   ....[67]....
        /*0c6c*/ 	.word	0x0000f7e0
        /*0c70*/ 	.word	0x00000006
        /*0c74*/ 	.word	0x00016850
        /*0c78*/ 	.short	0x010a
        /*0c7a*/ 	.byte	0x3f
	.zero		1


	//   ....[68]....
        /*0c7c*/ 	.word	0x0000f840
        /*0c80*/ 	.word	0x00000004
        /*0c84*/ 	.word	0x00016850
        /*0c88*/ 	.short	0x010a
        /*0c8a*/ 	.byte	0x3f
	.zero		1


	//   ....[69]....
        /*0c8c*/ 	.word	0x0000f940
        /*0c90*/ 	.word	0x00000000
        /*0c94*/ 	.word	0x00016840
        /*0c98*/ 	.short	0x010a
        /*0c9a*/ 	.byte	0x3f
	.zero		1


	//   ....[70]....
        /*0c9c*/ 	.word	0x00011370
        /*0ca0*/ 	.word	0x00000010
        /*0ca4*/ 	.word	0x00016820
        /*0ca8*/ 	.short	0x010a
        /*0caa*/ 	.byte	0x3f
	.zero		1


	//   ....[71]....
        /*0cac*/ 	.word	0x000113c0
        /*0cb0*/ 	.word	0x00000005
        /*0cb4*/ 	.word	0x00016840
        /*0cb8*/ 	.short	0x010a
        /*0cba*/ 	.byte	0x3f
	.zero		1


	//   ....[72]....
        /*0cbc*/ 	.word	0x00011d00
        /*0cc0*/ 	.word	0x00000005
        /*0cc4*/ 	.word	0x00016860
        /*0cc8*/ 	.short	0x010a
        /*0cca*/ 	.byte	0x3f
	.zero		1


	//   ....[73]....
        /*0ccc*/ 	.word	0x00012670
        /*0cd0*/ 	.word	0x00000004
        /*0cd4*/ 	.word	0x00016860
        /*0cd8*/ 	.short	0x010a
        /*0cda*/ 	.byte	0x3f
	.zero		1


	//   ....[74]....
        /*0cdc*/ 	.word	0x00013070
        /*0ce0*/ 	.word	0x00000005
        /*0ce4*/ 	.word	0x00016820
        /*0ce8*/ 	.short	0x010a
        /*0cea*/ 	.byte	0x3f
	.zero		1


	//   ....[75]....
        /*0cec*/ 	.word	0x00013210
        /*0cf0*/ 	.word	0x00000003
        /*0cf4*/ 	.word	0x00016840
        /*0cf8*/ 	.short	0x010a
        /*0cfa*/ 	.byte	0x3f
	.zero		1


	//   ....[76]....
        /*0cfc*/ 	.word	0x00013260
        /*0d00*/ 	.word	0x00000005
        /*0d04*/ 	.word	0x00016840
        /*0d08*/ 	.short	0x010a
        /*0d0a*/ 	.byte	0x3f
	.zero		1


	//   ....[77]....
        /*0d0c*/ 	.word	0x000132b0
        /*0d10*/ 	.word	0x00000003
        /*0d14*/ 	.word	0x00016860
        /*0d18*/ 	.short	0x010a
        /*0d1a*/ 	.byte	0x3f
	.zero		1


	//----- nvinfo : EIATTR_NUM_MBARRIERS
	.align		4
.L_265:
        /*0d1c*/ 	.byte	0x03, 0x38
        /*0d1e*/ 	.short	0x0016


	//----- nvinfo : EIATTR_EXIT_INSTR_OFFSETS
	.align		4
        /*0d20*/ 	.byte	0x04, 0x1c
        /*0d22*/ 	.short	(.L_267 - .L_266)


	//   ....[0]....
.L_266:
        /*0d24*/ 	.word	0x00000970


	//   ....[1]....
        /*0d28*/ 	.word	0x0000af60


	//   ....[2]....
        /*0d2c*/ 	.word	0x0000f5f0


	//----- nvinfo : EIATTR_MAX_THREADS
	.align		4
.L_267:
        /*0d30*/ 	.byte	0x04, 0x05
        /*0d32*/ 	.short	(.L_269 - .L_268)
.L_268:
        /*0d34*/ 	.word	0x00000200
        /*0d38*/ 	.word	0x00000001
        /*0d3c*/ 	.word	0x00000001


	//----- nvinfo : EIATTR_CRS_STACK_SIZE
	.align		4
.L_269:
        /*0d40*/ 	.byte	0x04, 0x1e
        /*0d42*/ 	.short	(.L_271 - .L_270)
.L_270:
        /*0d44*/ 	.word	0x00000000


	//----- nvinfo : EIATTR_CBANK_PARAM_SIZE
	.align		4
.L_271:
        /*0d48*/ 	.byte	0x03, 0x19
        /*0d4a*/ 	.short	0x0af0


	//----- nvinfo : EIATTR_PARAM_CBANK
	.align		4
        /*0d4c*/ 	.byte	0x04, 0x0a
        /*0d4e*/ 	.short	(.L_273 - .L_272)
	.align		4
.L_272:
        /*0d50*/ 	.word	index@(.nv.constant0._ZN7cutlass13device_kernelIN5flash11enable_sm90INS1_16FlashAttnFwdSm90INS1_25CollectiveMainloopFwdSm90ILi2EN4cute5tupleIJNS5_1CILi1EEES8_S8_EEENS6_IJNS7_ILi192EEENS7_ILi128EEENS7_ILi64EEEEEELi64ENS_6half_tEfNS_4arch4Sm90ELb1ELb0ELb1ELb0ELb1ELb0ELb0ELb1ELb1ELb1ELb0ELb0EEENS1_21CollectiveEpilogueFwdINS6_IJSA_SC_SB_EEES9_SE_SG_Li384ELb0ELb1ELb0ELb0EEENS1_30DynamicPersistentTileSchedulerILi384ELi128ELb0ELb1ELb1EEEEEEEEEvNT_6ParamsE)
        /*0d54*/ 	.short	0x0210
        /*0d56*/ 	.short	0x0af0


	//----- nvinfo : EIATTR_SW_WAR
	.align		4
.L_273:
        /*0d58*/ 	.byte	0x04, 0x36
        /*0d5a*/ 	.short	(.L_275 - .L_274)
.L_274:
        /*0d5c*/ 	.word	0x00000008
.L_275:


//--------------------- .nv.info._ZN7cutlass13device_kernelIN5flash11enable_sm90INS1_16FlashAttnFwdSm90INS1_25CollectiveMainloopFwdSm90ILi2EN4cute5tupleIJNS5_1CILi1EEES8_S8_EEENS6_IJNS7_ILi192EEENS7_ILi128EEENS7_ILi64EEEEEELi64ENS_6half_tEfNS_4arch4Sm90ELb1ELb0ELb1ELb1ELb1ELb0ELb0ELb1ELb1ELb1ELb0ELb0EEENS1_21CollectiveEpilogueFwdINS6_IJSA_SC_SB_EEES9_SE_SG_Li384ELb1ELb1ELb0ELb0EEENS1_36VarlenDynamicPersistentTileSchedulerILi192ELi128ELi384ELi128ELb0ELb1ELb1ELb1ELb1ELb1EEEEEEEEEvNT_6ParamsE --------------------------
	.section	.nv.info._ZN7cutlass13device_kernelIN5flash11enable_sm90INS1_16FlashAttnFwdSm90INS1_25CollectiveMainloopFwdSm90ILi2EN4cute5tupleIJNS5_1CILi1EEES8_S8_EEENS6_IJNS7_ILi192EEENS7_ILi128EEENS7_ILi64EEEEEELi64ENS_6half_tEfNS_4arch4Sm90ELb1ELb0ELb1ELb1ELb1ELb0ELb0ELb1ELb1ELb1ELb0ELb0EEENS1_21CollectiveEpilogueFwdINS6_IJSA_SC_SB_EEES9_SE_SG_Li384ELb1ELb1ELb0ELb0EEENS1_36VarlenDynamicPersistentTileSchedulerILi192ELi128ELi384ELi128ELb0ELb1ELb1ELb1ELb1ELb1EEEEEEEEEvNT_6ParamsE,"",@"SHT_CUDA_INFO"
	.sectionflags	@""
	.align	4


	//----- nvinfo : EIATTR_CUDA_API_VERSION
	.align		4
        /*0000*/ 	.byte	0x04, 0x37
        /*0002*/ 	.short	(.L_277 - .L_276)
.L_276:
        /*0004*/ 	.word	0x00000082


	//----- nvinfo : EIATTR_KPARAM_INFO
	.align		4
.L_277:
        /*0008*/ 	.byte	0x04, 0x17
        /*000a*/ 	.short	(.L_279 - .L_278)
.L_278:
        /*000c*/ 	.word	0x00000000
        /*0010*/ 	.short	0x0000
        /*0012*/ 	.short	0x0070
        /*0014*/ 	.byte	0x00, 0xf0, 0x01, 0x2a


	//----- nvinfo : EIATTR_SPARSE_MMA_MASK
	.align		4
.L_279:
        /*0018*/ 	.byte	0x03, 0x50
        /*001a*/ 	.short	0x0000


	//----- nvinfo : EIATTR_MAXREG_COUNT
	.align		4
        /*001c*/ 	.byte	0x03, 0x1b
        /*001e*/ 	.short	0x0080


	//----- nvinfo : EIATTR_NUM_BARRIERS
	.align		4
        /*0020*/ 	.byte	0x02, 0x4c
        /*0022*/ 	.byte	0x10
	.zero		1


	//----- nvinfo : EIATTR_EXTERNS
	.align		4
        /*0024*/ 	.byte	0x04, 0x0f
        /*0026*/ 	.short	(.L_281 - .L_280)


	//   ....[0]....
	.align		4
.L_280:
        /*0028*/ 	.word	index@(__assertfail)


	//----- nvinfo : EIATTR_ANNOTATIONS
	.align		4
.L_281:
        /*002c*/ 	.byte	0x04, 0x55
        /*002e*/ 	.short	(.L_283 - .L_282)


	//   ....[0]....
.L_282:
        /* <DEDUP_REMOVED lines=30> */


	//----- nvinfo : EIATTR_MERCURY_ISA_VERSION
	.align		4
.L_283:
        /*01f8*/ 	.byte	0x03, 0x5f
        /*01fa*/ 	.short	0x0101


	//----- nvinfo : EIATTR_UNUSED_LOAD_BYTE_OFFSET
	.align		4
        /*01fc*/ 	.byte	0x04, 0x44
        /*01fe*/ 	.short	(.L_285 - .L_284)


	//   ....[0]....
.L_284:
        /*0200*/ 	.word	0x00000970
        /*0204*/ 	.word	0x0000fff0


	//   ....[1]....
        /*0208*/ 	.word	0x00009c50
        /*020c*/ 	.word	0x0000fff0


	//----- nvinfo : EIATTR_INT_WARP_WIDE_INSTR_OFFSETS
	.align		4
.L_285:
        /*0210*/ 	.byte	0x04, 0x31
        /*0212*/ 	.short	(.L_287 - .L_286)


	//   ....[0]....
.L_286:
        /*0214*/ 	.word	0x000000c0


	//   ....[1]....
        /*0218*/ 	.word	0x000000d0


	//   ....[2]....
        /*021c*/ 	.word	0x00000170


	//   ....[3]....
        /*0220*/ 	.word	0x0000c8b0


	//   ....[4]....
        /*0224*/ 	.word	0x0000c940


	//   ....[5]....
        /*0228*/ 	.word	0x0000fb30


	//   ....[6]....
        /*022c*/ 	.word	0x0000fbc0


	//----- nvinfo : EIATTR_COOP_GROUP_MASK_REGIDS
	.align		4
.L_287:
        /*0230*/ 	.byte	0x04, 0x29
        /*0232*/ 	.short	(.L_289 - .L_288)


	//   ....[0]....
.L_288:
        /*0234*/ 	.word	0xffffffff


	//   ....[1]....
        /*0238*/ 	.word	0xffffffff


	//   ....[2]....
        /*023c*/ 	.word	0xffffffff


	//   ....[3]....
        /*0240*/ 	.word	0xffffffff


	//   ....[4]....
        /*0244*/ 	.word	0xffffffff


	//   ....[5]....
        /*0248*/ 	.word	0xffffffff


	//   ....[6]....
        /*024c*/ 	.word	0xffffffff


	//   ....[7]....
        /*0250*/ 	.word	0xffffffff


	//   ....[8]....
        /*0254*/ 	.word	0xffffffff


	//   ....[9]....
        /*0258*/ 	.word	0xffffffff


	//   ....[10]....
        /*025c*/ 	.word	0xffffffff


	//   ....[11]....
        /*0260*/ 	.word	0xffffffff


	//   ....[12]....
        /*0264*/ 	.word	0xffffffff


	//   ....[13]....
        /*0268*/ 	.word	0xffffffff


	//   ....[14]....
        /*026c*/ 	.word	0xffffffff


	//   ....[15]....
        /*0270*/ 	.word	0xffffffff


	//   ....[16]....
        /*0274*/ 	.word	0xffffffff


	//   ....[17]....
        /*0278*/ 	.word	0xffffffff


	//   ....[18]....
        /*027c*/ 	.word	0xffffffff


	//   ....[19]....
        /*0280*/ 	.word	0xffffffff


	//   ....[20]....
        /*0284*/ 	.word	0xffffffff


	//   ....[21]....
        /*0288*/ 	.word	0xffffffff


	//   ....[22]....
        /*028c*/ 	.word	0xffffffff


	//   ....[23]....
        /*0290*/ 	.word	0xffffffff


	//   ....[24]....
        /*0294*/ 	.word	0xffffffff


	//   ....[25]....
        /*0298*/ 	.word	0xffffffff


	//   ....[26]....
        /*029c*/ 	.word	0xffffffff


	//   ....[27]....
        /*02a0*/ 	.word	0xffffffff


	//   ....[28]....
        /*02a4*/ 	.word	0xffffffff


	//   ....[29]....
        /*02a8*/ 	.word	0xffffffff


	//   ....[30]....
        /*02ac*/ 	.word	0xffffffff


	//   ....[31]....
        /*02b0*/ 	.word	0xffffffff


	//   ....[32]....
        /*02b4*/ 	.word	0xffffffff


	//   ....[33]....
        /*02b8*/ 	.word	0xffffffff


	//   ....[34]....
        /*02bc*/ 	.word	0xffffffff


	//   ....[35]....
        /*02c0*/ 	.word	0xffffffff


	//   ....[36]....
        /*02c4*/ 	.word	0xffffffff


	//   ....[37]....
        /*02c8*/ 	.word	0xffffffff


	//   ....[38]....
        /*02cc*/ 	.word	0xffffffff


	//   ....[39]....
        /*02d0*/ 	.word	0xffffffff


	//   ....[40]....
        /*02d4*/ 	.word	0xffffffff


	//   ....[41]....
        /*02d8*/ 	.word	0xffffffff


	//   ....[42]....
        /*02dc*/ 	.word	0xffffffff


	//   ....[43]....
        /*02e0*/ 	.word	0xffffffff


	//   ....[44]....
        /*02e4*/ 	.word	0xffffffff


	//   ....[45]....
        /*02e8*/ 	.word	0xffffffff


	//   ....[46]....
        /*02ec*/ 	.word	0xffffffff


	//   ....[47]....
        /*02f0*/ 	.word	0xffffffff


	//   ....[48]....
        /*02f4*/ 	.word	0xffffffff


	//   ....[49]....
        /*02f8*/ 	.word	0xffffffff


	//   ....[50]....
        /*02fc*/ 	.word	0xffffffff


	//   ....[51]....
        /*0300*/ 	.word	0xffffffff


	//   ....[52]....
        /*0304*/ 	.word	0xffffffff


	//   ....[53]....
        /*0308*/ 	.word	0xffffffff


	//   ....[54]....
        /*030c*/ 	.word	0xffffffff


	//   ....[55]....
        /*0310*/ 	.word	0xffffffff


	//   ....[56]....
        /*0314*/ 	.word	0xffffffff


	//   ....[57]....
        /*0318*/ 	.word	0xffffffff


	//   ....[58]....
        /*031c*/ 	.word	0xffffffff


	//   ....[59]....
        /*0320*/ 	.word	0xffffffff


	//   ....[60]....
        /*0324*/ 	.word	0xffffffff


	//   ....[61]....
        /*0328*/ 	.word	0xffffffff


	//   ....[62]....
        /*032c*/ 	.word	0xffffffff


	//   ....[63]....
        /*0330*/ 	.word	0xffffffff


	//   ....[64]....
        /*0334*/ 	.word	0xffffffff


	//   ....[65]....
        /*0338*/ 	.word	0xffffffff


	//   ....[66]....
        /*033c*/ 	.word	0xffffffff


	//   ....[67]....
        /*0340*/ 	.word	0xffffffff


	//   ....[68]....
        /*0344*/ 	.word	0xffffffff


	//   ....[69]....
        /*0348*/ 	.word	0xffffffff


	//   ....[70]....
        /*034c*/ 	.word	0xffffffff


	//   ....[71]....
        /*0350*/ 	.word	0xffffffff


	//   ....[72]....
        /*0354*/ 	.word	0xffffffff


	//   ....[73]....
        /*0358*/ 	.word	0xffffffff


	//   ....[74]....
        /*035c*/ 	.word	0xffffffff


	//   ....[75]....
        /*0360*/ 	.word	0xffffffff


	//   ....[76]....
        /*0364*/ 	.word	0xffffffff


	//   ....[77]....
        /*0368*/ 	.word	0xffffffff


	//   ....[78]....
        /*036c*/ 	.word	0xffffffff


	//   ....[79]....
        /*0370*/ 	.word	0xffffffff


	//   ....[80]....
        /*0374*/ 	.word	0xffffffff


	//   ....[81]....
        /*0378*/ 	.word	0xffffffff


	//   ....[82]....
        /*037c*/ 	.word	0xffffffff


	//   ....[83]....
        /*0380*/ 	.word	0xffffffff


	//   ....[84]....
        /*0384*/ 	.word	0xffffffff


	//   ....[85]....
        /*0388*/ 	.word	0xffffffff


	//   ....[86]....
        /*038c*/ 	.word	0xffffffff


	//   ....[87]....
        /*0390*/ 	.word	0xffffffff


	//   ....[88]....
        /*0394*/ 	.word	0xffffffff


	//   ....[89]....
        /*0398*/ 	.word	0xffffffff


	//   ....[90]....
        /*039c*/ 	.word	0xffffffff


	//   ....[91]....
        /*03a0*/ 	.word	0xffffffff


	//   ....[92]....
        /*03a4*/ 	.word	0xffffffff


	//   ....[93]....
        /*03a8*/ 	.word	0xffffffff


	//   ....[94]....
        /*03ac*/ 	.word	0xffffffff


	//   ....[95]....
        /*03b0*/ 	.word	0xffffffff


	//   ....[96]....
        /*03b4*/ 	.word	0xffffffff


	//   ....[97]....
        /*03b8*/ 	.word	0xffffffff


	//   ....[98]....
        /*03bc*/ 	.word	0xffffffff


	//   ....[99]....
        /*03c0*/ 	.word	0xffffffff


	//   ....[100]....
        /*03c4*/ 	.word	0xffffffff


	//   ....[101]....
        /*03c8*/ 	.word	0xffffffff


	//   ....[102]....
        /*03cc*/ 	.word	0xffffffff


	//   ....[103]....
        /*03d0*/ 	.word	0xffffffff


	//   ....[104]....
        /*03d4*/ 	.word	0xffffffff


	//   ....[105]....
        /*03d8*/ 	.word	0xffffffff


	//   ....[106]....
        /*03dc*/ 	.word	0xffffffff


	//   ....[107]....
        /*03e0*/ 	.word	0xffffffff


	//   ....[108]....
        /*03e4*/ 	.word	0xffffffff


	//   ....[109]....
        /*03e8*/ 	.word	0xffffffff


	//   ....[110]....
        /*03ec*/ 	.word	0xffffffff


	//   ....[111]....
        /*03f0*/ 	.word	0xffffffff


	//   ....[112]....
        /*03f4*/ 	.word	0xffffffff


	//   ....[113]....
        /*03f8*/ 	.word	0xffffffff


	//   ....[114]....
        /*03fc*/ 	.word	0xffffffff


	//   ....[115]....
        /*0400*/ 	.word	0xffffffff


	//   ....[116]....
        /*0404*/ 	.word	0xffffffff


	//   ....[117]....
        /*0408*/ 	.word	0xffffffff


	//   ....[118]....
        /*040c*/ 	.word	0xffffffff


	//   ....[119]....
        /*0410*/ 	.word	0xffffffff


	//   ....[120]....
        /*0414*/ 	.word	0xffffffff


	//   ....[121]....
        /*0418*/ 	.word	0xffffffff


	//   ....[122]....
        /*041c*/ 	.word	0xffffffff


	//   ....[123]....
        /*0420*/ 	.word	0xffffffff


	//   ....[124]....
        /*0424*/ 	.word	0xffffffff


	//   ....[125]....
        /*0428*/ 	.word	0xffffffff


	//   ....[126]....
        /*042c*/ 	.word	0xffffffff


	//   ....[127]....
        /*0430*/ 	.word	0xffffffff


	//   ....[128]....
        /*0434*/ 	.word	0xffffffff


	//   ....[129]....
        /*0438*/ 	.word	0xffffffff


	//   ....[130]....
        /*043c*/ 	.word	0xffffffff


	//   ....[131]....
        /*0440*/ 	.word	0xffffffff


	//   ....[132]....
        /*0444*/ 	.word	0xffffffff


	//   ....[133]....
        /*0448*/ 	.word	0xffffffff


	//   ....[134]....
        /*044c*/ 	.word	0xffffffff


	//   ....[135]....
        /*0450*/ 	.word	0xffffffff


	//   ....[136]....
        /*0454*/ 	.word	0xffffffff


	//   ....[137]....
        /*0458*/ 	.word	0xffffffff


	//   ....[138]....
        /*045c*/ 	.word	0xffffffff


	//   ....[139]....
        /*0460*/ 	.word	0xffffffff


	//   ....[140]....
        /*0464*/ 	.word	0xffffffff


	//   ....[141]....
        /*0468*/ 	.word	0xffffffff


	//   ....[142]....
        /*046c*/ 	.word	0xffffffff


	//   ....[143]....
        /*0470*/ 	.word	0xffffffff


	//   ....[144]....
        /*0474*/ 	.word	0xffffffff


	//   ....[145]....
        /*0478*/ 	.word	0xffffffff


	//   ....[146]....
        /*047c*/ 	.word	0xffffffff


	//   ....[147]....
        /*0480*/ 	.word	0xffffffff


	//   ....[148]....
        /*0484*/ 	.word	0xffffffff


	//   ....[149]....
        /*0488*/ 	.word	0xffffffff


	//   ....[150]....
        /*048c*/ 	.word	0xffffffff


	//   ....[151]....
        /*0490*/ 	.word	0xffffffff


	//   ....[152]....
        /*0494*/ 	.word	0xffffffff


	//   ....[153]....
        /*0498*/ 	.word	0xffffffff


	//   ....[154]....
        /*049c*/ 	.word	0xffffffff


	//   ....[155]....
        /*04a0*/ 	.word	0xffffffff


	//   ....[156]....
        /*04a4*/ 	.word	0xffffffff


	//   ....[157]....
        /*04a8*/ 	.word	0xffffffff


	//   ....[158]....
        /*04ac*/ 	.word	0xffffffff


	//   ....[159]....
        /*04b0*/ 	.word	0xffffffff


	//   ....[160]....
        /*04b4*/ 	.word	0xffffffff


	//   ....[161]....
        /*04b8*/ 	.word	0xffffffff


	//   ....[162]....
        /*04bc*/ 	.word	0xffffffff


	//   ....[163]....
        /*04c0*/ 	.word	0xffffffff


	//   ....[164]....
        /*04c4*/ 	.word	0xffffffff


	//   ....[165]....
        /*04c8*/ 	.word	0xffffffff


	//   ....[166]....
        /*04cc*/ 	.word	0xffffffff


	//   ....[167]....
        /*04d0*/ 	.word	0xffffffff


	//   ....[168]....
        /*04d4*/ 	.word	0xffffffff


	//   ....[169]....
        /*04d8*/ 	.word	0x0500000f


	//   ....[170]....
        /*04dc*/ 	.word	0x0500000f


	//   ....[171]....
        /*04e0*/ 	.word	0x0500000f


	//   ....[172]....
        /*04e4*/ 	.word	0x0500000f


	//   ....[173]....
        /*04e8*/ 	.word	0x0500000f


	//   ....[174]....
        /*04ec*/ 	.word	0x0500000f


	//   ....[175]....
        /*04f0*/ 	.word	0x0500000f


	//   ....[176]....
        /*04f4*/ 	.word	0x0500000f


	//   ....[177]....
        /*04f8*/ 	.word	0x0500000f


	//   ....[178]....
        /*04fc*/ 	.word	0x0500000f


	//   ....[179]....
        /*0500*/ 	.word	0x0500000f


	//   ....[180]....
        /*0504*/ 	.word	0x0500000f


	//   ....[181]....
        /*0508*/ 	.word	0x0500000f


	//   ....[182]....
        /*050c*/ 	.word	0x0500000f


	//   ....[183]....
        /*0510*/ 	.word	0x0500000f


	//   ....[184]....
        /*0514*/ 	.word	0x0500000f


	//   ....[185]....
        /*0518*/ 	.word	0x0500000f


	//   ....[186]....
        /*051c*/ 	.word	0x0500000f


	//   ....[187]....
        /*0520*/ 	.word	0x0500000f


	//   ....[188]....
        /*0524*/ 	.word	0x0500000f


	//   ....[189]....
        /*0528*/ 	.word	0x0500000f


	//   ....[190]....
        /*052c*/ 	.word	0x0500000f


	//   ....[191]....
        /*0530*/ 	.word	0x0500000f


	//   ....[192]....
        /*0534*/ 	.word	0x0500000f


	//   ....[193]....
        /*0538*/ 	.word	0x0500000f


	//   ....[194]....
        /*053c*/ 	.word	0x0500000f


	//   ....[195]....
        /*0540*/ 	.word	0x0500000f


	//   ....[196]....
        /*0544*/ 	.word	0x0500000f


	//   ....[197]....
        /*0548*/ 	.word	0x0500000f


	//   ....[198]....
        /*054c*/ 	.word	0x0500000f


	//   ....[199]....
        /*0550*/ 	.word	0x0500000f


	//   ....[200]....
        /*0554*/ 	.word	0x0500000f


	//   ....[201]....
        /*0558*/ 	.word	0x0500000f


	//   ....[202]....
        /*055c*/ 	.word	0x0500000f


	//   ....[203]....
        /*0560*/ 	.word	0x0500000f


	//   ....[204]....
        /*0564*/ 	.word	0x0500000f


	//   ....[205]....
        /*0568*/ 	.word	0x0500000f


	//   ....[206]....
        /*056c*/ 	.word	0x0500000f


	//   ....[207]....
        /*0570*/ 	.word	0x0500000f


	//   ....[208]....
        /*0574*/ 	.word	0x0500000f


	//   ....[209]....
        /*0578*/ 	.word	0x0500000f


	//   ....[210]....
        /*057c*/ 	.word	0x0500000f


	//   ....[211]....
        /*0580*/ 	.word	0x0500000f


	//   ....[212]....
        /*0584*/ 	.word	0x0500000f


	//   ....[213]....
        /*0588*/ 	.word	0x0500000f


	//   ....[214]....
        /*058c*/ 	.word	0x0500000f


	//   ....[215]....
        /*0590*/ 	.word	0x0500000f


	//   ....[216]....
        /*0594*/ 	.word	0x0500000f


	//   ....[217]....
        /*0598*/ 	.word	0x0500000f


	//   ....[218]....
        /*059c*/ 	.word	0x0500000f


	//   ....[219]....
        /*05a0*/ 	.word	0x0500000f


	//   ....[220]....
        /*05a4*/ 	.word	0x0500000f


	//   ....[221]....
        /*05a8*/ 	.word	0x0500000f


	//   ....[222]....
        /*05ac*/ 	.word	0x0500000f


	//   ....[223]....
        /*05b0*/ 	.word	0x0500000f


	//   ....[224]....
        /*05b4*/ 	.word	0x0500000f


	//   ....[225]....
        /*05b8*/ 	.word	0x0500000f


	//   ....[226]....
        /*05bc*/ 	.word	0x0500000f


	//   ....[227]....
        /*05c0*/ 	.word	0x0500000f


	//   ....[228]....
        /*05c4*/ 	.word	0x0500000f


	//   ....[229]....
        /*05c8*/ 	.word	0x0500000f


	//   ....[230]....
        /*05cc*/ 	.word	0x0500000f


	//   ....[231]....
        /*05d0*/ 	.word	0x0500000f


	//   ....[232]....
        /*05d4*/ 	.word	0x0500000f


	//   ....[233]....
        /*05d8*/ 	.word	0x0500000f


	//   ....[234]....
        /*05dc*/ 	.word	0x0500000f


	//   ....[235]....
        /*05e0*/ 	.word	0x0500000f


	//   ....[236]....
        /*05e4*/ 	.word	0x0500000f


	//   ....[237]....
        /*05e8*/ 	.word	0x0500000f


	//   ....[238]....
        /*05ec*/ 	.word	0x0500000f


	//   ....[239]....
        /*05f0*/ 	.word	0x0500000f


	//   ....[240]....
        /*05f4*/ 	.word	0x0500000f


	//   ....[241]....
        /*05f8*/ 	.word	0x0500000f


	//   ....[242]....
        /*05fc*/ 	.word	0x0500000f


	//   ....[243]....
        /*0600*/ 	.word	0x0500000f


	//   ....[244]....
        /*0604*/ 	.word	0x0500000f


	//   ....[245]....
        /*0608*/ 	.word	0x0500000f


	//   ....[246]....
        /*060c*/ 	.word	0x0500000f


	//   ....[247]....
        /*0610*/ 	.word	0x0500000f


	//   ....[248]....
        /*0614*/ 	.word	0x0500000f


	//   ....[249]....
        /*0618*/ 	.word	0x0500000f


	//   ....[250]....
        /*061c*/ 	.word	0x0500000f


	//   ....[251]....
        /*0620*/ 	.word	0x0500000f


	//   ....[252]....
        /*0624*/ 	.word	0x0500000f


	//   ....[253]....
        /*0628*/ 	.word	0x0500000f


	//   ....[254]....
        /*062c*/ 	.word	0x0500000f


	//   ....[255]....
        /*0630*/ 	.word	0x0500000f


	//   ....[0]....
        /*0634*/ 	.word	0x0500000f


	//   ....[1]....
        /*0638*/ 	.word	0x0500000f


	//   ....[2]....
        /*063c*/ 	.word	0x0500000f


	//   ....[3]....
        /*0640*/ 	.word	0x0500000f


	//   ....[4]....
        /*0644*/ 	.word	0x0500000f


	//   ....[5]....
        /*0648*/ 	.word	0x0500000f


	//   ....[6]....
        /*064c*/ 	.word	0x0500000f


	//   ....[7]....
        /*0650*/ 	.word	0x0500000f


	//   ....[8]....
        /*0654*/ 	.word	0x0500000f


	//   ....[9]....
        /*0658*/ 	.word	0x0500000f


	//   ....[10]....
        /*065c*/ 	.word	0x0500000f


	//   ....[11]....
        /*0660*/ 	.word	0x0500000f


	//   ....[12]....
        /*0664*/ 	.word	0x0500000f


	//   ....[13]....
        /*0668*/ 	.word	0x0500000f


	//   ....[14]....
        /*066c*/ 	.word	0x0500000f


	//   ....[15]....
        /*0670*/ 	.word	0x0500000f


	//   ....[16]....
        /*0674*/ 	.word	0x0500000f


	//   ....[17]....
        /*0678*/ 	.word	0x0500000f


	//   ....[18]....
        /*067c*/ 	.word	0x0500000f


	//   ....[19]....
        /*0680*/ 	.word	0x0500000f


	//----- nvinfo : EIATTR_COOP_GROUP_INSTR_OFFSETS
	.align		4
.L_289:
        /*0684*/ 	.byte	0x04, 0x28
        /*0686*/ 	.short	(.L_291 - .L_290)


	//   ....[0]....
.L_290:
        /*0688*/ 	.word	0x00000080


	//   ....[1]....
        /*068c*/ 	.word	0x00000090


	//   ....[2]....
        /*0690*/ 	.word	0x000002d0


	//   ....[3]....
        /*0694*/ 	.word	0x00000430


	//   ....[4]....
        /*0698*/ 	.word	0x00000550


	//   ....[5]....
        /*069c*/ 	.word	0x000006b0


	//   ....[6]....
        /*06a0*/ 	.word	0x00001470


	//   ....[7]....
        /*06a4*/ 	.word	0x00001bb0


	//   ....[8]....
        /*06a8*/ 	.word	0x00002060


	//   ....[9]....
        /*06ac*/ 	.word	0x00002820


	//   ....[10]....
        /*06b0*/ 	.word	0x000028a0


	//   ....[11]....
        /*06b4*/ 	.word	0x00003340


	//   ....[12]....
        /*06b8*/ 	.word	0x000033b0


	//   ....[13]....
        /*06bc*/ 	.word	0x00004920


	//   ....[14]....
        /*06c0*/ 	.word	0x00004c60


	//   ....[15]....
        /*06c4*/ 	.word	0x00005510


	//   ....[16]....
        /*06c8*/ 	.word	0x00005620


	//   ....[17]....
        /*06cc*/ 	.word	0x00005f80


	//   ....[18]....
        /*06d0*/ 	.word	0x00005fd0


	//   ....[19]....
        /*06d4*/ 	.word	0x00008220


	//   ....[20]....
        /*06d8*/ 	.word	0x00008260


	//   ....[21]....
        /*06dc*/ 	.word	0x00008290


	//   ....[22]....
        /*06e0*/ 	.word	0x000082a0


	//   ....[23]....
        /*06e4*/ 	.word	0x00009520


	//   ....[24]....
        /*06e8*/ 	.word	0x00009550


	//   ....[25]....
        /*06ec*/ 	.word	0x000095f0


	//   ....[26]....
        /*06f0*/ 	.word	0x00009610


	//   ....[27]....
        /*06f4*/ 	.word	0x0000a3d0


	//   ....[28]....
        /*06f8*/ 	.word	0x0000a410


	//   ....[29]....
        /*06fc*/ 	.word	0x0000a450


	//   ....[30]....
        /*0700*/ 	.word	0x0000a480


	//   ....[31]....
        /*0704*/ 	.word	0x0000a940


	//   ....[32]....
        /*0708*/ 	.word	0x0000a980


	//   ....[33]....
        /*070c*/ 	.word	0x0000a9a0


	//   ....[34]....
        /*0710*/ 	.word	0x0000a9d0


	//   ....[35]....
        /*0714*/ 	.word	0x0000a9f0


	//   ....[36]....
        /*0718*/ 	.word	0x0000aa10


	//   ....[37]....
        /*071c*/ 	.word	0x0000aa40


	//   ....[38]....
        /*0720*/ 	.word	0x0000aa70


	//   ....[39]....
        /*0724*/ 	.word	0x0000b300


	//   ....[40]....
        /*0728*/ 	.word	0x0000b330


	//   ....[41]....
        /*072c*/ 	.word	0x0000b370


	//   ....[42]....
        /*0730*/ 	.word	0x0000b3a0


	//   ....[43]....
        /*0734*/ 	.word	0x0000b3b0


	//   ....[44]....
        /*0738*/ 	.word	0x0000b3c0


	//   ....[45]....
        /*073c*/ 	.word	0x0000b3d0


	//   ....[46]....
        /*0740*/ 	.word	0x0000b3f0


	//   ....[47]....
        /*0744*/ 	.word	0x0000b540


	//   ....[48]....
        /*0748*/ 	.word	0x0000b730


	//   ....[49]....
        /*074c*/ 	.word	0x0000b760


	//   ....[50]....
        /*0750*/ 	.word	0x0000b790


	//   ....[51]....
        /*0754*/ 	.word	0x0000b7c0


	//   ....[52]....
        /*0758*/ 	.word	0x0000b7f0


	//   ....[53]....
        /*075c*/ 	.word	0x0000b820


	//   ....[54]....
        /*0760*/ 	.word	0x0000b970


	//   ....[55]....
        /*0764*/ 	.word	0x0000b9a0


	//   ....[56]....
        /*0768*/ 	.word	0x0000b9d0


	//   ....[57]....
        /*076c*/ 	.word	0x0000ba00


	//   ....[58]....
        /*0770*/ 	.word	0x0000ba30


	//   ....[59]....
        /*0774*/ 	.word	0x0000ba60


	//   ....[60]....
        /*0778*/ 	.word	0x0000baf0


	//   ....[61]....
        /*077c*/ 	.word	0x0000bb50


	//   ....[62]....
        /*0780*/ 	.word	0x0000bbe0


	//   ....[63]....
        /*0784*/ 	.word	0x0000d4c0


	//   ....[64]....
        /*0788*/ 	.word	0x0000d4e0


	//   ....[65]....
        /*078c*/ 	.word	0x0000d570


	//   ....[66]....
        /*0790*/ 	.word	0x0000d590


	//   ....[67]....
        /*0794*/ 	.word	0x0000d610


	//   ....[68]....
        /*0798*/ 	.word	0x0000d630


	//   ....[69]....
        /*079c*/ 	.word	0x0000d6b0


	//   ....[70]....
        /*07a0*/ 	.word	0x0000d6d0


	//   ....[71]....
        /*07a4*/ 	.word	0x0000d750


	//   ....[72]....
        /*07a8*/ 	.word	0x0000d770


	//   ....[73]....
        /*07ac*/ 	.word	0x0000d7f0


	//   ....[74]....
        /*07b0*/ 	.word	0x0000d810


	//   ....[75]....
        /*07b4*/ 	.word	0x0000d890


	//   ....[76]....
        /*07b8*/ 	.word	0x0000d8b0


	//   ....[77]....
        /*07bc*/ 	.word	0x0000d8c0


	//   ....[78]....
        /*07c0*/ 	.word	0x0000d8d0


	//   ....[79]....
        /*07c4*/ 	.word	0x0000e1d0


	//   ....[80]....
        /*07c8*/ 	.word	0x0000e200


	//   ....[81]....
        /*07cc*/ 	.word	0x0000e2a0


	//   ....[82]....
        /*07d0*/ 	.word	0x0000e2c0


	//   ....[83]....
        /*07d4*/ 	.word	0x0000e340


	//   ....[84]....
        /*07d8*/ 	.word	0x0000e360


	//   ....[85]....
        /*07dc*/ 	.word	0x0000e3e0


	//   ....[86]....
        /*07e0*/ 	.word	0x0000e400


	//   ....[87]....
        /*07e4*/ 	.word	0x0000e480


	//   ....[88]....
        /*07e8*/ 	.word	0x0000e4a0


	//   ....[89]....
        /*07ec*/ 	.word	0x0000e520


	//   ....[90]....
        /*07f0*/ 	.word	0x0000e540


	//   ....[91]....
        /*07f4*/ 	.word	0x0000e5c0


	//   ....[92]....
        /*07f8*/ 	.word	0x0000e5e0


	//   ....[93]....
        /*07fc*/ 	.word	0x0000e5f0


	//   ....[94]....
        /*0800*/ 	.word	0x0000e660


	//   ....[95]....
        /*0804*/ 	.word	0x0000e6b0


	//   ....[96]....
        /*0808*/ 	.word	0x0000e6e0


	//   ....[97]....
        /*080c*/ 	.word	0x0000e770


	//   ....[98]....
        /*0810*/ 	.word	0x0000e780


	//   ....[99]....
        /*0814*/ 	.word	0x0000e7f0


	//   ....[100]....
        /*0818*/ 	.word	0x0000e800


	//   ....[101]....
        /*081c*/ 	.word	0x0000e840


	//   ....[102]....
        /*0820*/ 	.word	0x0000e860


	//   ....[103]....
        /*0824*/ 	.word	0x0000efe0


	//   ....[104]....
        /*0828*/ 	.word	0x0000f010


	//   ....[105]....
        /*082c*/ 	.word	0x0000f060


	//   ....[106]....
        /*0830*/ 	.word	0x0000f070


	//   ....[107]....
        /*0834*/ 	.word	0x0000f0b0


	//   ....[108]....
        /*0838*/ 	.word	0x0000f0c0


	//   ....[109]....
        /*083c*/ 	.word	0x0000f100


	//   ....[110]....
        /*0840*/ 	.word	0x0000f110


	//   ....[111]....
        /*0844*/ 	.word	0x0000f150


	//   ....[112]....
        /*0848*/ 	.word	0x0000f160


	//   ....[113]....
        /*084c*/ 	.word	0x0000f1a0


	//   ....[114]....
        /*0850*/ 	.word	0x0000f1b0


	//   ....[115]....
        /*0854*/ 	.word	0x0000f1f0


	//   ....[116]....
        /*0858*/ 	.word	0x0000f200


	//   ....[117]....
        /*085c*/ 	.word	0x0000f210


	//   ....[118]....
        /*0860*/ 	.word	0x0000f250


	//   ....[119]....
        /*0864*/ 	.word	0x0000f500


	//   ....[120]....
        /*0868*/ 	.word	0x0000f530


	//   ....[121]....
        /*086c*/ 	.word	0x0000f590


	//   ....[122]....
        /*0870*/ 	.word	0x0000f5a0


	//   ....[123]....
        /*0874*/ 	.word	0x0000f5f0


	//   ....[124]....
        /*0878*/ 	.word	0x0000f600


	//   ....[125]....
        /*087c*/ 	.word	0x0000f650


	//   ....[126]....
        /*0880*/ 	.word	0x0000f660


	//   ....[127]....
        /*0884*/ 	.word	0x0000f6b0


	//   ....[128]....
        /*0888*/ 	.word	0x0000f6c0


	//   ....[129]....
        /*088c*/ 	.word	0x0000f710


	//   ....[130]....
        /*0890*/ 	.word	0x0000f720


	//   ....[131]....
        /*0894*/ 	.word	0x0000f770


	//   ....[132]....
        /*0898*/ 	.word	0x0000f780


	//   ....[133]....
        /*089c*/ 	.word	0x0000f790


	//   ....[134]....
        /*08a0*/ 	.word	0x0000f7d0


	//   ....[135]....
        /*08a4*/ 	.word	0x0000fd90


	//   ....[136]....
        /*08a8*/ 	.word	0x0000fdc0


	//   ....[137]....
        /*08ac*/ 	.word	0x0000fde0


	//   ....[138]....
        /*08b0*/ 	.word	0x0000fdf0


	//   ....[139]....
        /*08b4*/ 	.word	0x0000fe00


	//   ....[140]....
        /*08b8*/ 	.word	0x0000fe10


	//   ....[141]....
        /*08bc*/ 	.word	0x0000fe30


	//   ....[142]....
        /*08c0*/ 	.word	0x0000fe80


	//   ....[143]....
        /*08c4*/ 	.word	0x0000fea0


	//   ....[144]....
        /*08c8*/ 	.word	0x0000fee0


	//   ....[145]....
        /*08cc*/ 	.word	0x0000ff00


	//   ....[146]....
        /*08d0*/ 	.word	0x0000ff40


	//   ....[147]....
        /*08d4*/ 	.word	0x0000ff60


	//   ....[148]....
        /*08d8*/ 	.word	0x0000ffb0


	//   ....[149]....
        /*08dc*/ 	.word	0x0000ffe0


	//   ....[150]....
        /*08e0*/ 	.word	0x00010040


	//   ....[151]....
        /*08e4*/ 	.word	0x000103b0


	//   ....[152]....
        /*08e8*/ 	.word	0x00010410


	//   ....[153]....
        /*08ec*/ 	.word	0x00010440


	//   ....[154]....
        /*08f0*/ 	.word	0x00010470


	//   ....[155]....
        /*08f4*/ 	.word	0x00010480


	//   ....[156]....
        /*08f8*/ 	.word	0x000104b0


	//   ....[157]....
        /*08fc*/ 	.word	0x000104e0


	//   ....[158]....
        /*0900*/ 	.word	0x00010510


	//   ....[159]....
        /*0904*/ 	.word	0x00010690


	//   ....[160]....
        /*0908*/ 	.word	0x000106c0


	//   ....[161]....
        /*090c*/ 	.word	0x000106f0


	//   ....[162]....
        /*0910*/ 	.word	0x00010720


	//   ....[163]....
        /*0914*/ 	.word	0x00010750


	//   ....[164]....
        /*0918*/ 	.word	0x00010780


	//   ....[165]....
        /*091c*/ 	.word	0x00010840


	//   ....[166]....
        /*0920*/ 	.word	0x00010860


	//   ....[167]....
        /*0924*/ 	.word	0x000108d0


	//   ....[168]....
        /*0928*/ 	.word	0x00010f70


	//   ....[169]....
        /*092c*/ 	.word	0x00011510


	//   ....[170]....
        /*0930*/ 	.word	0x00011600


	//   ....[171]....
        /*0934*/ 	.word	0x000116a0


	//   ....[172]....
        /*0938*/ 	.word	0x00011700


	//   ....[173]....
        /*093c*/ 	.word	0x000117f0


	//   ....[174]....
        /*0940*/ 	.word	0x00011860


	//   ....[175]....
        /*0944*/ 	.word	0x00011950


	//   ....[176]....
        /*0948*/ 	.word	0x000119c0


	//   ....[177]....
        /*094c*/ 	.word	0x00011ab0


	//   ....[178]....
        /*0950*/ 	.word	0x00011b20


	//   ....[179]....
        /*0954*/ 	.word	0x00011c10


	//   ....[180]....
        /*0958*/ 	.word	0x00011c80


	//   ....[181]....
        /*095c*/ 	.word	0x00011d70


	//   ....[182]....
        /*0960*/ 	.word	0x00011de0


	//   ....[183]....
        /*0964*/ 	.word	0x00011ed0


	//   ....[184]....
        /*0968*/ 	.word	0x00011f40


	//   ....[185]....
        /*096c*/ 	.word	0x00012020


	//   ....[186]....
        /*0970*/ 	.word	0x000120d0


	//   ....[187]....
        /*0974*/ 	.word	0x00012140


	//   ....[188]....
        /*0978*/ 	.word	0x000121a0


	//   ....[189]....
        /*097c*/ 	.word	0x00012290


	//   ....[190]....
        /*0980*/ 	.word	0x000122f0


	//   ....[191]....
        /*0984*/ 	.word	0x000123f0


	//   ....[192]....
        /*0988*/ 	.word	0x00012450


	//   ....[193]....
        /*098c*/ 	.word	0x00012550


	//   ....[194]....
        /*0990*/ 	.word	0x000125b0


	//   ....[195]....
        /*0994*/ 	.word	0x000126b0


	//   ....[196]....
        /*0998*/ 	.word	0x00012710


	//   ....[197]....
        /*099c*/ 	.word	0x00012810


	//   ....[198]....
        /*09a0*/ 	.word	0x00012870


	//   ....[199]....
        /*09a4*/ 	.word	0x00012970


	//   ....[200]....
        /*09a8*/ 	.word	0x000129d0


	//   ....[201]....
        /*09ac*/ 	.word	0x00012ae0


	//   ....[202]....
        /*09b0*/ 	.word	0x00012b40


	//   ....[203]....
        /*09b4*/ 	.word	0x00012c00


	//   ....[204]....
        /*09b8*/ 	.word	0x00012c60


	//   ....[205]....
        /*09bc*/ 	.word	0x00012d60


	//   ....[206]....
        /*09c0*/ 	.word	0x00012dc0


	//   ....[207]....
        /*09c4*/ 	.word	0x00012e90


	//   ....[208]....
        /*09c8*/ 	.word	0x00012ef0


	//   ....[209]....
        /*09cc*/ 	.word	0x00012fb0


	//   ....[210]....
        /*09d0*/ 	.word	0x000130f0


	//   ....[211]....
        /*09d4*/ 	.word	0x00013190


	//   ....[212]....
        /*09d8*/ 	.word	0x00013200


	//   ....[213]....
        /*09dc*/ 	.word	0x000132b0


	//   ....[214]....
        /*09e0*/ 	.word	0x00013310


	//   ....[215]....
        /*09e4*/ 	.word	0x000133c0


	//   ....[216]....
        /*09e8*/ 	.word	0x00013420


	//   ....[217]....
        /*09ec*/ 	.word	0x000134d0


	//   ....[218]....
        /*09f0*/ 	.word	0x00013530


	//   ....[219]....
        /*09f4*/ 	.word	0x000135e0


	//   ....[220]....
        /*09f8*/ 	.word	0x00013640


	//   ....[221]....
        /*09fc*/ 	.word	0x000136f0


	//   ....[222]....
        /*0a00*/ 	.word	0x00013750


	//   ....[223]....
        /*0a04*/ 	.word	0x00013800


	//   ....[224]....
        /*0a08*/ 	.word	0x00013860


	//   ....[225]....
        /*0a0c*/ 	.word	0x00013910


	//   ....[226]....
        /*0a10*/ 	.word	0x00013a00


	//   ....[227]....
        /*0a14*/ 	.word	0x00013ab0


	//   ....[228]....
        /*0a18*/ 	.word	0x00013b10


	//   ....[229]....
        /*0a1c*/ 	.word	0x00013bd0


	//   ....[230]....
        /*0a20*/ 	.word	0x00013c30


	//   ....[231]....
        /*0a24*/ 	.word	0x00013cf0


	//   ....[232]....
        /*0a28*/ 	.word	0x00013d50


	//   ....[233]....
        /*0a2c*/ 	.word	0x00013e10


	//   ....[234]....
        /*0a30*/ 	.word	0x00013e70


	//   ....[235]....
        /*0a34*/ 	.word	0x00013f30


	//   ....[236]....
        /*0a38*/ 	.word	0x00013f90


	//   ....[237]....
        /*0a3c*/ 	.word	0x00014050


	//   ....[238]....
        /*0a40*/ 	.word	0x000140b0


	//   ....[239]....
        /*0a44*/ 	.word	0x00014170


	//   ....[240]....
        /*0a48*/ 	.word	0x000141d0


	//   ....[241]....
        /*0a4c*/ 	.word	0x00014280


	//   ....[242]....
        /*0a50*/ 	.word	0x00014370


	//   ....[243]....
        /*0a54*/ 	.word	0x00014430


	//   ....[244]....
        /*0a58*/ 	.word	0x00014490


	//   ....[245]....
        /*0a5c*/ 	.word	0x00014540


	//   ....[246]....
        /*0a60*/ 	.word	0x000145a0


	//   ....[247]....
        /*0a64*/ 	.word	0x00014660


	//   ....[248]....
        /*0a68*/ 	.word	0x000146c0


	//   ....[249]....
        /*0a6c*/ 	.word	0x00014780


	//   ....[250]....
        /*0a70*/ 	.word	0x000147e0


	//   ....[251]....
        /*0a74*/ 	.word	0x000148a0


	//   ....[252]....
        /*0a78*/ 	.word	0x00014900


	//   ....[253]....
        /*0a7c*/ 	.word	0x000149c0


	//   ....[254]....
        /*0a80*/ 	.word	0x00014a20


	//   ....[255]....
        /*0a84*/ 	.word	0x00014ae0


	//   ....[0]....
        /*0a88*/ 	.word	0x00014b40


	//   ....[1]....
        /*0a8c*/ 	.word	0x00014be0


	//   ....[2]....
        /*0a90*/ 	.word	0x00014c70


	//   ....[3]....
        /*0a94*/ 	.word	0x00014d10


	//   ....[4]....
        /*0a98*/ 	.word	0x00014e30


	//   ....[5]....
        /*0a9c*/ 	.word	0x00014ea0


	//   ....[6]....
        /*0aa0*/ 	.word	0x00014f10


	//   ....[7]....
        /*0aa4*/ 	.word	0x00014f80


	//   ....[8]....
        /*0aa8*/ 	.word	0x00014ff0


	//   ....[9]....
        /*0aac*/ 	.word	0x00015070


	//   ....[10]....
        /*0ab0*/ 	.word	0x00015100


	//   ....[11]....
        /*0ab4*/ 	.word	0x00015190


	//   ....[12]....
        /*0ab8*/ 	.word	0x00015200


	//   ....[13]....
        /*0abc*/ 	.word	0x00015270


	//   ....[14]....
        /*0ac0*/ 	.word	0x000152e0


	//   ....[15]....
        /*0ac4*/ 	.word	0x00015360


	//   ....[16]....
        /*0ac8*/ 	.word	0x000153d0


	//   ....[17]....
        /*0acc*/ 	.word	0x00015470


	//   ....[18]....
        /*0ad0*/ 	.word	0x00015500


	//   ....[19]....
        /*0ad4*/ 	.word	0x00015620


	//----- nvinfo : EIATTR_REG_RECONFIG
	.align		4
.L_291:
        /*0ad8*/ 	.byte	0x01, 0x54
	.zero		2


	//----- nvinfo : EIATTR_SYSCALL_OFFSETS
	.align		4
        /*0adc*/ 	.byte	0x04, 0x46
        /*0ade*/ 	.short	(.L_293 - .L_292)


	//   ....[0]....
.L_292:
        /*0ae0*/ 	.word	0x00001650


	//   ....[1]....
        /*0ae4*/ 	.word	0x0000caa0


	//   ....[2]....
        /*0ae8*/ 	.word	0x0000cbf0


	//   ....[3]....
        /*0aec*/ 	.word	0x0000cce0


	//   ....[4]....
        /*0af0*/ 	.word	0x0000dce0


	//----- nvinfo : EIATTR_MBARRIER_INSTR_OFFSETS
	.align		4
.L_293:
        /*0af4*/ 	.byte	0x04, 0x39
        /*0af6*/ 	.short	(.L_295 - .L_294)


	//   ....[0]....
.L_294:
        /*0af8*/ 	.word	0x00000180
        /*0afc*/ 	.word	0x000000ff
        /*0b00*/ 	.word	0x00016800
        /*0b04*/ 	.short	0x0100
        /*0b06*/ 	.byte	0x08
	.zero		1


	//   ....[1]....
        /*0b08*/ 	.word	0x00000190
        /*0b0c*/ 	.word	0x000000ff
        /*0b10*/ 	.word	0x00016820
        /*0b14*/ 	.short	0x0100
        /*0b16*/ 	.byte	0x08
	.zero		1


	//   ....[2]....
        /*0b18*/ 	.word	0x00000280
        /*0b1c*/ 	.word	0x000000ff
        /*0b20*/ 	.word	0x00016830
        /*0b24*/ 	.short	0x0100
        /*0b26*/ 	.byte	0x08
	.zero		1


	//   ....[3]....
        /*0b28*/ 	.word	0x00000290
        /*0b2c*/ 	.word	0x000000ff
        /*0b30*/ 	.word	0x00016840
        /*0b34*/ 	.short	0x0100
        /*0b36*/ 	.byte	0x08
	.zero		1


	//   ....[4]....
        /*0b38*/ 	.word	0x000002a0
        /*0b3c*/ 	.word	0x000000ff
        /*0b40*/ 	.word	0x00016838
        /*0b44*/ 	.short	0x0100
        /*0b46*/ 	.byte	0x08
	.zero		1


	//   ....[5]....
        /*0b48*/ 	.word	0x000002b0
        /*0b4c*/ 	.word	0x000000ff
        /*0b50*/ 	.word	0x00016848
        /*0b54*/ 	.short	0x0100
        /*0b56*/ 	.byte	0x08
	.zero		1


	//   ....[6]....
        /*0b58*/ 	.word	0x000003e0
        /*0b5c*/ 	.word	0x000000ff
        /*0b60*/ 	.word	0x00016850
        /*0b64*/ 	.short	0x0100
        /*0b66*/ 	.byte	0x08
	.zero		1


	//   ....[7]....
        /*0b68*/ 	.word	0x000003f0
        /*0b6c*/ 	.word	0x000000ff
        /*0b70*/ 	.word	0x00016860
        /*0b74*/ 	.short	0x0100
        /*0b76*/ 	.byte	0x08
	.zero		1


	//   ....[8]....
        /*0b78*/ 	.word	0x00000400
        /*0b7c*/ 	.word	0x000000ff
        /*0b80*/ 	.word	0x00016858
        /*0b84*/ 	.short	0x0100
        /*0b86*/ 	.byte	0x08
	.zero		1


	//   ....[9]....
        /*0b88*/ 	.word	0x00000410
        /*0b8c*/ 	.word	0x000000ff
        /*0b90*/ 	.word	0x00016868
        /*0b94*/ 	.short	0x0100
        /*0b96*/ 	.byte	0x08
	.zero		1


	//   ....[10]....
        /*0b98*/ 	.word	0x00000500
        /*0b9c*/ 	.word	0x000000ff
        /*0ba0*/ 	.word	0x00016870
        /*0ba4*/ 	.short	0x0100
        /*0ba6*/ 	.byte	0x06
	.zero		1


	//   ....[11]....
        /*0ba8*/ 	.word	0x00000510
        /*0bac*/ 	.word	0x000000ff
        /*0bb0*/ 	.word	0x00016880
        /*0bb4*/ 	.short	0x0100
        /*0bb6*/ 	.byte	0x06
	.zero		1


	//   ....[12]....
        /*0bb8*/ 	.word	0x00000520
        /*0bbc*/ 	.word	0x000000ff
        /*0bc0*/ 	.word	0x00016878
        /*0bc4*/ 	.short	0x0100
        /*0bc6*/ 	.byte	0x06
	.zero		1


	//   ....[13]....
        /*0bc8*/ 	.word	0x00000530
        /*0bcc*/ 	.word	0x000000ff
        /*0bd0*/ 	.word	0x00016888
        /*0bd4*/ 	.short	0x0100
        /*0bd6*/ 	.byte	0x06
	.zero		1


	//   ....[14]....
        /*0bd8*/ 	.word	0x00000660
        /*0bdc*/ 	.word	0x000000ff
        /*0be0*/ 	.word	0x00016890
        /*0be4*/ 	.short	0x0100
        /*0be6*/ 	.byte	0x08
	.zero		1


	//   ....[15]....
        /*0be8*/ 	.word	0x00000670
        /*0bec*/ 	.word	0x000000ff
        /*0bf0*/ 	.word	0x000168a0
        /*0bf4*/ 	.short	0x0100
        /*0bf6*/ 	.byte	0x08
	.zero		1


	//   ....[16]....
        /*0bf8*/ 	.word	0x00000680
        /*0bfc*/ 	.word	0x000000ff
        /*0c00*/ 	.word	0x00016898
        /*0c04*/ 	.short	0x0100
        /*0c06*/ 	.byte	0x08
	.zero		1


	//   ....[17]....
        /*0c08*/ 	.word	0x00000690
        /*0c0c*/ 	.word	0x000000ff
        /*0c10*/ 	.word	0x000168a8
        /*0c14*/ 	.short	0x0100
        /*0c16*/ 	.byte	0x08
	.zero		1


	//   ....[18]....
        /*0c18*/ 	.word	0x000007d0
        /*0c1c*/ 	.word	0x000000ff
        /*0c20*/ 	.word	0x000168b0
        /*0c24*/ 	.short	0x0100
        /*0c26*/ 	.byte	0x08
	.zero		1


	//   ....[19]....
        /*0c28*/ 	.word	0x000007e0
        /*0c2c*/ 	.word	0x000000ff
        /*0c30*/ 	.word	0x000168c0
        /*0c34*/ 	.short	0x0100
        /*0c36*/ 	.byte	0x08
	.zero		1


	//   ....[20]....
        /*0c38*/ 	.word	0x000007f0
        /*0c3c*/ 	.word	0x000000ff
        /*0c40*/ 	.word	0x000168b8
        /*0c44*/ 	.short	0x0100
        /*0c46*/ 	.byte	0x08
	.zero		1


	//   ....[21]....
        /*0c48*/ 	.word	0x00000800
        /*0c4c*/ 	.word	0x000000ff
        /*0c50*/ 	.word	0x000168c8
        /*0c54*/ 	.short	0x0100
        /*0c56*/ 	.byte	0x08
	.zero		1


	//   ....[22]....
        /*0c58*/ 	.word	0x000016d0
        /*0c5c*/ 	.word	0x000000ff
        /*0c60*/ 	.word	0x00016800
        /*0c64*/ 	.short	0x010a
        /*0c66*/ 	.byte	0x2d
	.zero		1


	//   ....[23]....
        /*0c68*/ 	.word	0x00001750
        /*0c6c*/ 	.word	0x00000000
        /*0c70*/ 	.word	0x00016830
        /*0c74*/ 	.short	0x010a
        /*0c76*/ 	.byte	0x3f
	.zero		1


	//   ....[24]....
        /*0c78*/ 	.word	0x00001790
        /*0c7c*/ 	.word	0x00000000
        /*0c80*/ 	.word	0x00016830
        /*0c84*/ 	.short	0x010a
        /*0c86*/ 	.byte	0x3f
	.zero		1


	//   ....[25]....
        /*0c88*/ 	.word	0x00003060
        /*0c8c*/ 	.word	0x000000ff
        /*0c90*/ 	.word	0x00000000
        /*0c94*/ 	.short	0x0101
        /*0c96*/ 	.byte	0x06
	.zero		1


	//   ....[26]....
        /*0c98*/ 	.word	0x00004170
        /*0c9c*/ 	.word	0x000000ff
        /*0ca0*/ 	.word	0x00016830
        /*0ca4*/ 	.short	0x010a
        /*0ca6*/ 	.byte	0x06
	.zero		1


	//   ....[27]....
        /*0ca8*/ 	.word	0x000041b0
        /*0cac*/ 	.word	0x000000ff
        /*0cb0*/ 	.word	0x00016830
        /*0cb4*/ 	.short	0x010a
        /*0cb6*/ 	.byte	0x06
	.zero		1


	//   ....[28]....
        /*0cb8*/ 	.word	0x000043c0
        /*0cbc*/ 	.word	0x000000ff
        /*0cc0*/ 	.word	0x00016850
        /*0cc4*/ 	.short	0x010a
        /*0cc6*/ 	.byte	0x06
	.zero		1


	//   ....[29]....
        /*0cc8*/ 	.word	0x00004400
        /*0ccc*/ 	.word	0x000000ff
        /*0cd0*/ 	.word	0x00016850
        /*0cd4*/ 	.short	0x010a
        /*0cd6*/ 	.byte	0x06
	.zero		1


	//   ....[30]....
        /*0cd8*/ 	.word	0x00005080
        /*0cdc*/ 	.word	0x000000ff
        /*0ce0*/ 	.word	0x00000000
        /*0ce4*/ 	.short	0x0101
        /*0ce6*/ 	.byte	0x06
	.zero		1


	//   ....[31]....
        /*0ce8*/ 	.word	0x00006b70
        /*0cec*/ 	.word	0x000000ff
        /*0cf0*/ 	.word	0x00000000
        /*0cf4*/ 	.short	0x0101
        /*0cf6*/ 	.byte	0x06
	.zero		1


	//   ....[32]....
        /*0cf8*/ 	.word	0x00007050
        /*0cfc*/ 	.word	0x000000ff
        /*0d00*/ 	.word	0x00016830
        /*0d04*/ 	.short	0x010a
        /*0d06*/ 	.byte	0x06
	.zero		1


	//   ....[33]....
        /*0d08*/ 	.word	0x00007090
        /*0d0c*/ 	.word	0x000000ff
        /*0d10*/ 	.word	0x00016830
        /*0d14*/ 	.short	0x010a
        /*0d16*/ 	.byte	0x06
	.zero		1


	//   ....[34]....
        /*0d18*/ 	.word	0x00007270
        /*0d1c*/ 	.word	0x000000ff
        /*0d20*/ 	.word	0x00016850
        /*0d24*/ 	.short	0x010a
        /*0d26*/ 	.byte	0x06
	.zero		1


	//   ....[35]....
        /*0d28*/ 	.word	0x000072b0
        /*0d2c*/ 	.word	0x000000ff
        /*0d30*/ 	.word	0x00016850
        /*0d34*/ 	.short	0x010a
        /*0d36*/ 	.byte	0x06
	.zero		1


	//   ....[36]....
        /*0d38*/ 	.word	0x00007b90
        /*0d3c*/ 	.word	0x000000ff
        /*0d40*/ 	.word	0x00000000
        /*0d44*/ 	.short	0x0101
        /*0d46*/ 	.byte	0x06
	.zero		1


	//   ....[37]....
        /*0d48*/ 	.word	0x00009080
        /*0d4c*/ 	.word	0x000000ff
        /*0d50*/ 	.word	0x00000000
        /*0d54*/ 	.short	0x0101
        /*0d56*/ 	.byte	0x06
	.zero		1


	//   ....[38]....
        /*0d58*/ 	.word	0x00009490
        /*0d5c*/ 	.word	0x000000ff
        /*0d60*/ 	.word	0x00016850
        /*0d64*/ 	.short	0x010a
        /*0d66*/ 	.byte	0x05
	.zero		1


	//   ....[39]....
        /*0d68*/ 	.word	0x000094d0
        /*0d6c*/ 	.word	0x000000ff
        /*0d70*/ 	.word	0x00016850
        /*0d74*/ 	.short	0x010a
        /*0d76*/ 	.byte	0x05
	.zero		1


	//   ....[40]....
        /*0d78*/ 	.word	0x00009a30
        /*0d7c*/ 	.word	0x000000ff
        /*0d80*/ 	.word	0x00000000
        /*0d84*/ 	.short	0x0101
        /*0d86*/ 	.byte	0x04
	.zero		1


	//   ....[41]....
        /*0d88*/ 	.word	0x0000aa00
        /*0d8c*/ 	.word	0x00000000
        /*0d90*/ 	.word	0x00000000
        /*0d94*/ 	.short	0x0101
        /*0d96*/ 	.byte	0x3f
	.zero		1


	//   ....[42]....
        /*0d98*/ 	.word	0x0000d210
        /*0d9c*/ 	.word	0x00000003
        /*0da0*/ 	.word	0x00016840
        /*0da4*/ 	.short	0x010a
        /*0da6*/ 	.byte	0x3f
	.zero		1


	//   ....[43]....
        /*0da8*/ 	.word	0x0000d9d0
        /*0dac*/ 	.word	0x00000003
        /*0db0*/ 	.word	0x00016830
        /*0db4*/ 	.short	0x0107
        /*0db6*/ 	.byte	0x3f
	.zero		1


	//   ....[44]....
        /*0db8*/ 	.word	0x0000daa0
        /*0dbc*/ 	.word	0x00000003
        /*0dc0*/ 	.word	0x00016830
        /*0dc4*/ 	.short	0x0101
        /*0dc6*/ 	.byte	0x3f
	.zero		1


	//   ....[45]....
        /*0dc8*/ 	.word	0x0000e900
        /*0dcc*/ 	.word	0x00000016
        /*0dd0*/ 	.word	0x00016800
        /*0dd4*/ 	.short	0x0107
        /*0dd6*/ 	.byte	0x3f
	.zero		1


	//   ....[46]....
        /*0dd8*/ 	.word	0x0000ea00
        /*0ddc*/ 	.word	0x00000016
        /*0de0*/ 	.word	0x00016800
        /*0de4*/ 	.short	0x0101
        /*0de6*/ 	.byte	0x3f
	.zero		1


	//   ....[47]....
        /*0de8*/ 	.word	0x0000ea20
        /*0dec*/ 	.word	0x00000016
        /*0df0*/ 	.word	0x00016820
        /*0df4*/ 	.short	0x010a
        /*0df6*/ 	.byte	0x3f
	.zero		1


	//   ....[48]....
        /*0df8*/ 	.word	0x0000edc0
        /*0dfc*/ 	.word	0x00000005
        /*0e00*/ 	.word	0x00016840
        /*0e04*/ 	.short	0x010a
        /*0e06*/ 	.byte	0x3f
	.zero		1


	//   ....[49]....
        /*0e08*/ 	.word	0x0000f2d0
        /*0e0c*/ 	.word	0x00000005
        /*0e10*/ 	.word	0x00016830
        /*0e14*/ 	.short	0x0107
        /*0e16*/ 	.byte	0x3f
	.zero		1


	//   ....[50]....
        /*0e18*/ 	.word	0x0000f390
        /*0e1c*/ 	.word	0x00000005
        /*0e20*/ 	.word	0x00016830
        /*0e24*/ 	.short	0x0101
        /*0e26*/ 	.byte	0x3f
	.zero		1


	//   ....[51]....
        /*0e28*/ 	.word	0x0000f3f0
        /*0e2c*/ 	.word	0x00000005
        /*0e30*/ 	.word	0x00016860
        /*0e34*/ 	.short	0x010a
        /*0e36*/ 	.byte	0x3f
	.zero		1


	//   ....[52]....
        /*0e38*/ 	.word	0x0000f8c0
        /*0e3c*/ 	.word	0x00000005
        /*0e40*/ 	.word	0x00016850
        /*0e44*/ 	.short	0x0107
        /*0e46*/ 	.byte	0x3f
	.zero		1


	//   ....[53]....
        /*0e48*/ 	.word	0x0000fa60
        /*0e4c*/ 	.word	0x00000005
        /*0e50*/ 	.word	0x00016850
        /*0e54*/ 	.short	0x0101
        /*0e56*/ 	.byte	0x3f
	.zero		1


	//   ....[54]....
        /*0e58*/ 	.word	0x0000fc70
        /*0e5c*/ 	.word	0x00000000
        /*0e60*/ 	.word	0x00016860
        /*0e64*/ 	.short	0x010a
        /*0e66*/ 	.byte	0x3f
	.zero		1


	//   ....[55]....
        /*0e68*/ 	.word	0x000100f0
        /*0e6c*/ 	.word	0x00000000
        /*0e70*/ 	.word	0x00016850
        /*0e74*/ 	.short	0x0107
        /*0e76*/ 	.byte	0x3f
	.zero		1


	//   ....[56]....
        /*0e78*/ 	.word	0x000101c0
        /*0e7c*/ 	.word	0x00000000
        /*0e80*/ 	.word	0x00016850
        /*0e84*/ 	.short	0x0101
        /*0e86*/ 	.byte	0x3f
	.zero		1


	//   ....[57]....
        /*0e88*/ 	.word	0x00010ef0
        /*0e8c*/ 	.word	0x00000005
        /*0e90*/ 	.word	0x00016820
        /*0e94*/ 	.short	0x010a
        /*0e96*/ 	.byte	0x3f
	.zero		1


	//   ....[58]....
        /*0e98*/ 	.word	0x00011070
        /*0e9c*/ 	.word	0x00000003
        /*0ea0*/ 	.word	0x00016840
        /*0ea4*/ 	.short	0x010a
        /*0ea6*/ 	.byte	0x3f
	.zero		1


	//   ....[59]....
        /*0ea8*/ 	.word	0x00011110
        /*0eac*/ 	.word	0x00000019
        /*0eb0*/ 	.word	0x00016840
        /*0eb4*/ 	.short	0x010a
        /*0eb6*/ 	.byte	0x3f
	.zero		1


	//   ....[60]....
        /*0eb8*/ 	.word	0x00011150
        /*0ebc*/ 	.word	0x00000003
        /*0ec0*/ 	.word	0x00016860
        /*0ec4*/ 	.short	0x010a
        /*0ec6*/ 	.byte	0x3f
	.zero		1


	//   ....[61]....
        /*0ec8*/ 	.word	0x00011190
        /*0ecc*/ 	.word	0x00000019
        /*0ed0*/ 	.word	0x00016860
        /*0ed4*/ 	.short	0x010a
        /*0ed6*/ 	.byte	0x3f
	.zero		1


	//   ....[62]....
        /*0ed8*/ 	.word	0x00011200
        /*0edc*/ 	.word	0x00000003
        /*0ee0*/ 	.word	0x00016800
        /*0ee4*/ 	.short	0x010a
        /*0ee6*/ 	.byte	0x3f
	.zero		1


	//   ....[63]....
        /*0ee8*/ 	.word	0x00011250
        /*0eec*/ 	.word	0x00000000
        /*0ef0*/ 	.word	0x00016830
        /*0ef4*/ 	.short	0x010a
        /*0ef6*/ 	.byte	0x3f
	.zero		1


	//   ....[64]....
        /*0ef8*/ 	.word	0x000112b0
        /*0efc*/ 	.word	0x00000006
        /*0f00*/ 	.word	0x00016830
        /*0f04*/ 	.short	0x010a
        /*0f06*/ 	.byte	0x3f
	.zero		1


	//   ....[65]....
        /*0f08*/ 	.word	0x00011310
        /*0f0c*/ 	.word	0x00000006
        /*0f10*/ 	.word	0x00016850
        /*0f14*/ 	.short	0x010a
        /*0f16*/ 	.byte	0x3f
	.zero		1


	//   ....[66]....
        /*0f18*/ 	.word	0x00011370
        /*0f1c*/ 	.word	0x00000006
        /*0f20*/ 	.word	0x00016830
        /*0f24*/ 	.short	0x010a
        /*0f26*/ 	.byte	0x3f
	.zero		1


	//   ....[67]....
        /*0f28*/ 	.word	0x000113d0
        /*0f2c*/ 	.word	0x00000006
        /*0f30*/ 	.word	0x00016850
        /*0f34*/ 	.short	0x010a
        /*0f36*/ 	.byte	0x3f
	.zero		1


	//   ....[68]....
        /*0f38*/ 	.word	0x00011430
        /*0f3c*/ 	.word	0x00000004
        /*0f40*/ 	.word	0x00016850
        /*0f44*/ 	.short	0x010a
        /*0f46*/ 	.byte	0x3f
	.zero		1


	//   ....[69]....
        /*0f48*/ 	.word	0x00011550
        /*0f4c*/ 	.word	0x00000003
        /*0f50*/ 	.word	0x00016840
        /*0f54*/ 	.short	0x010a
        /*0f56*/ 	.byte	0x3f
	.zero		1


	//   ....[70]....
        /*0f58*/ 	.word	0x00012ff0
        /*0f5c*/ 	.word	0x00000016
        /*0f60*/ 	.word	0x00016820
        /*0f64*/ 	.short	0x010a
        /*0f66*/ 	.byte	0x3f
	.zero		1


	//   ....[71]....
        /*0f68*/ 	.word	0x00013040
        /*0f6c*/ 	.word	0x00000005
        /*0f70*/ 	.word	0x00016840
        /*0f74*/ 	.short	0x010a
        /*0f76*/ 	.byte	0x3f
	.zero		1


	//   ....[72]....
        /*0f78*/ 	.word	0x00013950
        /*0f7c*/ 	.word	0x00000005
        /*0f80*/ 	.word	0x00016860
        /*0f84*/ 	.short	0x010a
        /*0f86*/ 	.byte	0x3f
	.zero		1


	//   ....[73]....
        /*0f88*/ 	.word	0x000142c0
        /*0f8c*/ 	.word	0x00000000
        /*0f90*/ 	.word	0x00016860
        /*0f94*/ 	.short	0x010a
        /*0f96*/ 	.byte	0x3f
	.zero		1


	//   ....[74]....
        /*0f98*/ 	.word	0x00015540
        /*0f9c*/ 	.word	0x00000005
        /*0fa0*/ 	.word	0x00016820
        /*0fa4*/ 	.short	0x010a
        /*0fa6*/ 	.byte	0x3f
	.zero		1


	//   ....[75]....
        /*0fa8*/ 	.word	0x000156e0
        /*0fac*/ 	.word	0x00000003
        /*0fb0*/ 	.word	0x00016840
        /*0fb4*/ 	.short	0x010a
        /*0fb6*/ 	.byte	0x3f
	.zero		1


	//   ....[76]....
        /*0fb8*/ 	.word	0x00015730
        /*0fbc*/ 	.word	0x00000019
        /*0fc0*/ 	.word	0x00016840
        /*0fc4*/ 	.short	0x010a
        /*0fc6*/ 	.byte	0x3f
	.zero		1


	//   ....[77]....
        /*0fc8*/ 	.word	0x00015780
        /*0fcc*/ 	.word	0x00000003
        /*0fd0*/ 	.word	0x00016860
        /*0fd4*/ 	.short	0x010a
        /*0fd6*/ 	.byte	0x3f
	.zero		1


	//----- nvinfo : EIATTR_NUM_MBARRIERS
	.align		4
.L_295:
        /*0fd8*/ 	.byte	0x03, 0x38
        /*0fda*/ 	.short	0x0016


	//----- nvinfo : EIATTR_EXIT_INSTR_OFFSETS
	.align		4
        /*0fdc*/ 	.byte	0x04, 0x1c
        /*0fde*/ 	.short	(.L_297 - .L_296)


	//   ....[0]....
.L_296:
        /*0fe0*/ 	.word	0x000009b0


	//   ....[1]....
        /*0fe4*/ 	.word	0x0000b4f0


	//   ....[2]....
        /*0fe8*/ 	.word	0x000111e0


	//----- nvinfo : EIATTR_MAX_THREADS
	.align		4
.L_297:
        /*0fec*/ 	.byte	0x04, 0x05
        /*0fee*/ 	.short	(.L_299 - .L_298)
.L_298:
        /*0ff0*/ 	.word	0x00000200
        /*0ff4*/ 	.word	0x00000001
        /*0ff8*/ 	.word	0x00000001


	//----- nvinfo : EIATTR_CRS_STACK_SIZE
	.align		4
.L_299:
        /*0ffc*/ 	.byte	0x04, 0x1e
        /*0ffe*/ 	.short	(.L_301 - .L_300)
.L_300:
        /*1000*/ 	.word	0x00000000


	//----- nvinfo : EIATTR_CBANK_PARAM_SIZE
	.align		4
.L_301:
        /*1004*/ 	.byte	0x03, 0x19
        /*1006*/ 	.short	0x0af0


	//----- nvinfo : EIATTR_PARAM_CBANK
	.align		4
        /*1008*/ 	.byte	0x04, 0x0a
        /*100a*/ 	.short	(.L_303 - .L_302)
	.align		4
.L_302:
        /*100c*/ 	.word	index@(.nv.constant0._ZN7cutlass13device_kernelIN5flash11enable_sm90INS1_16FlashAttnFwdSm90INS1_25CollectiveMainloopFwdSm90ILi2EN4cute5tupleIJNS5_1CILi1EEES8_S8_EEENS6_IJNS7_ILi192EEENS7_ILi128EEENS7_ILi64EEEEEELi64ENS_6half_tEfNS_4arch4Sm90ELb1ELb0ELb1ELb1ELb1ELb0ELb0ELb1ELb1ELb1ELb0ELb0EEENS1_21CollectiveEpilogueFwdINS6_IJSA_SC_SB_EEES9_SE_SG_Li384ELb1ELb1ELb0ELb0EEENS1_36VarlenDynamicPersistentTileSchedulerILi192ELi128ELi384ELi128ELb0ELb1ELb1ELb1ELb1ELb1EEEEEEEEEvNT_6ParamsE)
        /*1010*/ 	.short	0x0210
        /*1012*/ 	.short	0x0af0


	//----- nvinfo : EIATTR_SW_WAR
	.align		4
.L_303:
        /*1014*/ 	.byte	0x04, 0x36
        /*1016*/ 	.short	(.L_305 - .L_304)
.L_304:
        /*1018*/ 	.word	0x00000008
.L_305:


//--------------------- .nv.info._ZN7cutlass13device_kernelIN5flash11enable_sm90INS1_16FlashAttnFwdSm90INS1_25CollectiveMainloopFwdSm90ILi2EN4cute5tupleIJNS5_1CILi1EEES8_S8_EEENS6_IJNS7_ILi192EEENS7_ILi128EEENS7_ILi64EEEEEELi64ENS_6half_tEfNS_4arch4Sm90ELb1ELb0ELb1ELb1ELb1ELb1ELb0ELb1ELb1ELb1ELb0ELb0EEENS1_21CollectiveEpilogueFwdINS6_IJSA_SC_SB_EEES9_SE_SG_Li384ELb1ELb1ELb0ELb0EEENS1_36VarlenDynamicPersistentTileSchedulerILi192ELi128ELi384ELi128ELb0ELb1ELb1ELb1ELb1ELb1EEEEEEEEEvNT_6ParamsE --------------------------
	.section	.nv.info._ZN7cutlass13device_kernelIN5flash11enable_sm90INS1_16FlashAttnFwdSm90INS1_25CollectiveMainloopFwdSm90ILi2EN4cute5tupleIJNS5_1CILi1EEES8_S8_EEENS6_IJNS7_ILi192EEENS7_ILi128EEENS7_ILi64EEEEEELi64ENS_6half_tEfNS_4arch4Sm90ELb1ELb0ELb1ELb1ELb1ELb1ELb0ELb1ELb1ELb1ELb0ELb0EEENS1_21CollectiveEpilogueFwdINS6_IJSA_SC_SB_EEES9_SE_SG_Li384ELb1ELb1ELb0ELb0EEENS1_36VarlenDynamicPersistentTileSchedulerILi192ELi128ELi384ELi128ELb0ELb1ELb1ELb1ELb1ELb1EEEEEEEEEvNT_6ParamsE,"",@"SHT_CUDA_INFO"
	.sectionflags	@""
	.align	4


	//----- nvinfo : EIATTR_CUDA_API_VERSION
	.align		4
        /*0000*/ 	.byte	0x04, 0x37
        /*0002*/ 	.short	(.L_307 - .L_306)
.L_306:
        /*0004*/ 	.word	0x00000082


	//----- nvinfo : EIATTR_KPARAM_INFO
	.align		4
.L_307:
        /*0008*/ 	.byte	0x04, 0x17
        /*000a*/ 	.short	(.L_309 - .L_308)
.L_308:
        /*000c*/ 	.word	0x00000000
        /*0010*/ 	.short	0x0000
        /*0012*/ 	.short	0x0070
        /*0014*/ 	.byte	0x00, 0xf0, 0x01, 0x2a


	//----- nvinfo : EIATTR_SPARSE_MMA_MASK
	.align		4
.L_309:
        /*0018*/ 	.byte	0x03, 0x50
        /*001a*/ 	.short	0x0000


	//----- nvinfo : EIATTR_MAXREG_COUNT
	.align		4
        /*001c*/ 	.byte	0x03, 0x1b
        /*001e*/ 	.short	0x0080


	//----- nvinfo : EIATTR_NUM_BARRIERS
	.align		4
        /*0020*/ 	.byte	0x02, 0x4c
        /*0022*/ 	.byte	0x10
	.zero		1


	//----- nvinfo : EIATTR_EXTERNS
	.align		4
        /*0024*/ 	.byte	0x04, 0x0f
        /*0026*/ 	.short	(.L_311 - .L_310)


	//   ....[0]....
	.align		4
.L_310:
        /*0028*/ 	.word	index@(__assertfail)


	//----- nvinfo : EIATTR_ANNOTATIONS
	.align		4
.L_311:
        /*002c*/ 	.byte	0x04, 0x55
        /*002e*/ 	.short	(.L_313 - .L_312)


	//   ....[0]....
.L_312:
        /* <DEDUP_REMOVED lines=84> */


	//----- nvinfo : EIATTR_MERCURY_ISA_VERSION
	.align		4
.L_313:
        /*0558*/ 	.byte	0x03, 0x5f
        /*055a*/ 	.short	0x0101


	//----- nvinfo : EIATTR_UNUSED_LOAD_BYTE_OFFSET
	.align		4
        /*055c*/ 	.byte	0x04, 0x44
        /*055e*/ 	.short	(.L_315 - .L_314)


	//   ....[0]....
.L_314:
        /*0560*/ 	.word	0x00000a60
        /*0564*/ 	.word	0x0000fff0


	//   ....[1]....
        /*0568*/ 	.word	0x00011a80
        /*056c*/ 	.word	0x0000fff0


	//----- nvinfo : EIATTR_INT_WARP_WIDE_INSTR_OFFSETS
	.align		4
.L_315:
        /*0570*/ 	.byte	0x04, 0x31
        /*0572*/ 	.short	(.L_317 - .L_316)


	//   ....[0]....
.L_316:
        /*0574*/ 	.word	0x00000120


	//   ....[1]....
        /*0578*/ 	.word	0x000001c0


	//   ....[2]....
        /*057c*/ 	.word	0x00000230


	//   ....[3]....
        /*0580*/ 	.word	0x000155b0


	//   ....[4]....
        /*0584*/ 	.word	0x00015640


	//   ....[5]....
        /*0588*/ 	.word	0x00018930


	//   ....[6]....
        /*058c*/ 	.word	0x000189c0


	//----- nvinfo : EIATTR_COOP_GROUP_MASK_REGIDS
	.align		4
.L_317:
        /*0590*/ 	.byte	0x04, 0x29
        /*0592*/ 	.short	(.L_319 - .L_318)


	//   ....[0]....
.L_318:
        /*0594*/ 	.word	0xffffffff


	//   ....[1]....
        /*0598*/ 	.word	0xffffffff


	//   ....[2]....
        /*059c*/ 	.word	0xffffffff


	//   ....[3]....
        /*05a0*/ 	.word	0xffffffff


	//   ....[4]....
        /*05a4*/ 	.word	0xffffffff


	//   ....[5]....
        /*05a8*/ 	.word	0xffffffff


	//   ....[6]....
        /*05ac*/ 	.word	0xffffffff


	//   ....[7]....
        /*05b0*/ 	.word	0xffffffff


	//   ....[8]....
        /*05b4*/ 	.word	0xffffffff


	//   ....[9]....
        /*05b8*/ 	.word	0xffffffff


	//   ....[10]....
        /*05bc*/ 	.word	0xffffffff


	//   ....[11]....
        /*05c0*/ 	.word	0xffffffff


	//   ....[12]....
        /*05c4*/ 	.word	0xffffffff


	//   ....[13]....
        /*05c8*/ 	.word	0xffffffff


	//   ....[14]....
        /*05cc*/ 	.word	0xffffffff


	//   ....[15]....
        /*05d0*/ 	.word	0xffffffff


	//   ....[16]....
        /*05d4*/ 	.word	0xffffffff


	//   ....[17]....
        /*05d8*/ 	.word	0xffffffff


	//   ....[18]....
        /*05dc*/ 	.word	0xffffffff


	//   ....[19]....
        /*05e0*/ 	.word	0xffffffff


	//   ....[20]....
        /*05e4*/ 	.word	0xffffffff


	//   ....[21]....
        /*05e8*/ 	.word	0xffffffff


	//   ....[22]....
        /*05ec*/ 	.word	0xffffffff


	//   ....[23]....
        /*05f0*/ 	.word	0xffffffff


	//   ....[24]....
        /*05f4*/ 	.word	0xffffffff


	//   ....[25]....
        /*05f8*/ 	.word	0xffffffff


	//   ....[26]....
        /*05fc*/ 	.word	0xffffffff


	//   ....[27]....
        /*0600*/ 	.word	0xffffffff


	//   ....[28]....
        /*0604*/ 	.word	0xffffffff


	//   ....[29]....
        /*0608*/ 	.word	0xffffffff


	//   ....[30]....
        /*060c*/ 	.word	0xffffffff


	//   ....[31]....
        /*0610*/ 	.word	0xffffffff


	//   ....[32]....
        /*0614*/ 	.word	0xffffffff


	//   ....[33]....
        /*0618*/ 	.word	0xffffffff


	//   ....[34]....
        /*061c*/ 	.word	0xffffffff


	//   ....[35]....
        /*0620*/ 	.word	0xffffffff


	//   ....[36]....
        /*0624*/ 	.word	0xffffffff


	//   ....[37]....
        /*0628*/ 	.word	0xffffffff


	//   ....[38]....
        /*062c*/ 	.word	0xffffffff


	//   ....[39]....
        /*0630*/ 	.word	0xffffffff


	//   ....[40]....
        /*0634*/ 	.word	0xffffffff


	//   ....[41]....
        /*0638*/ 	.word	0xffffffff


	//   ....[42]....
        /*063c*/ 	.word	0xffffffff


	//   ....[43]....
        /*0640*/ 	.word	0xffffffff


	//   ....[44]....
        /*0644*/ 	.word	0xffffffff


	//   ....[45]....
        /*0648*/ 	.word	0xffffffff


	//   ....[46]....
        /*064c*/ 	.word	0xffffffff


	//   ....[47]....
        /*0650*/ 	.word	0xffffffff


	//   ....[48]....
        /*0654*/ 	.word	0xffffffff


	//   ....[49]....
        /*0658*/ 	.word	0xffffffff


	//   ....[50]....
        /*065c*/ 	.word	0xffffffff


	//   ....[51]....
        /*0660*/ 	.word	0xffffffff


	//   ....[52]....
        /*0664*/ 	.word	0xffffffff


	//   ....[53]....
        /*0668*/ 	.word	0xffffffff


	//   ....[54]....
        /*066c*/ 	.word	0xffffffff


	//   ....[55]....
        /*0670*/ 	.word	0xffffffff


	//   ....[56]....
        /*0674*/ 	.word	0xffffffff


	//   ....[57]....
        /*0678*/ 	.word	0xffffffff


	//   ....[58]....
        /*067c*/ 	.word	0xffffffff


	//   ....[59]....
        /*0680*/ 	.word	0xffffffff


	//   ....[60]....
        /*0684*/ 	.word	0xffffffff


	//   ....[61]....
        /*0688*/ 	.word	0xffffffff


	//   ....[62]....
        /*068c*/ 	.word	0xffffffff


	//   ....[63]....
        /*0690*/ 	.word	0xffffffff


	//   ....[64]....
        /*0694*/ 	.word	0xffffffff


	//   ....[65]....
        /*0698*/ 	.word	0xffffffff


	//   ....[66]....
        /*069c*/ 	.word	0xffffffff


	//   ....[67]....
        /*06a0*/ 	.word	0xffffffff


	//   ....[68]....
        /*06a4*/ 	.word	0xffffffff


	//   ....[69]....
        /*06a8*/ 	.word	0xffffffff


	//   ....[70]....
        /*06ac*/ 	.word	0xffffffff


	//   ....[71]....
        /*06b0*/ 	.word	0xffffffff


	//   ....[72]....
        /*06b4*/ 	.word	0xffffffff


	//   ....[73]....
        /*06b8*/ 	.word	0xffffffff


	//   ....[74]....
        /*06bc*/ 	.word	0xffffffff


	//   ....[75]....
        /*06c0*/ 	.word	0xffffffff


	//   ....[76]....
        /*06c4*/ 	.word	0xffffffff


	//   ....[77]....
        /*06c8*/ 	.word	0xffffffff


	//   ....[78]....
        /*06cc*/ 	.word	0xffffffff


	//   ....[79]....
        /*06d0*/ 	.word	0xffffffff


	//   ....[80]....
        /*06d4*/ 	.word	0xffffffff


	//   ....[81]....
        /*06d8*/ 	.word	0xffffffff


	//   ....[82]....
        /*06dc*/ 	.word	0xffffffff


	//   ....[83]....
        /*06e0*/ 	.word	0xffffffff


	//   ....[84]....
        /*06e4*/ 	.word	0xffffffff


	//   ....[85]....
        /*06e8*/ 	.word	0xffffffff


	//   ....[86]....
        /*06ec*/ 	.word	0xffffffff


	//   ....[87]....
        /*06f0*/ 	.word	0xffffffff


	//   ....[88]....
        /*06f4*/ 	.word	0xffffffff


	//   ....[89]....
        /*06f8*/ 	.word	0xffffffff


	//   ....[90]....
        /*06fc*/ 	.word	0xffffffff


	//   ....[91]....
        /*0700*/ 	.word	0xffffffff


	//   ....[92]....
        /*0704*/ 	.word	0xffffffff


	//   ....[93]....
        /*0708*/ 	.word	0xffffffff


	//   ....[94]....
        /*070c*/ 	.word	0xffffffff


	//   ....[95]....
        /*0710*/ 	.word	0xffffffff


	//   ....[96]....
        /*0714*/ 	.word	0xffffffff


	//   ....[97]....
        /*0718*/ 	.word	0xffffffff


	//   ....[98]....
        /*071c*/ 	.word	0xffffffff


	//   ....[99]....
        /*0720*/ 	.word	0xffffffff


	//   ....[100]....
        /*0724*/ 	.word	0xffffffff


	//   ....[101]....
        /*0728*/ 	.word	0xffffffff


	//   ....[102]....
        /*072c*/ 	.word	0xffffffff


	//   ....[103]....
        /*0730*/ 	.word	0xffffffff


	//   ....[104]....
        /*0734*/ 	.word	0xffffffff


	//   ....[105]....
        /*0738*/ 	.word	0xffffffff


	//   ....[106]....
        /*073c*/ 	.word	0xffffffff


	//   ....[107]....
        /*0740*/ 	.word	0xffffffff


	//   ....[108]....
        /*0744*/ 	.word	0xffffffff


	//   ....[109]....
        /*0748*/ 	.word	0xffffffff


	//   ....[110]....
        /*074c*/ 	.word	0xffffffff


	//   ....[111]....
        /*0750*/ 	.word	0xffffffff


	//   ....[112]....
        /*0754*/ 	.word	0xffffffff


	//   ....[113]....
        /*0758*/ 	.word	0xffffffff


	//   ....[114]....
        /*075c*/ 	.word	0xffffffff


	//   ....[115]....
        /*0760*/ 	.word	0xffffffff


	//   ....[116]....
        /*0764*/ 	.word	0xffffffff


	//   ....[117]....
        /*0768*/ 	.word	0xffffffff


	//   ....[118]....
        /*076c*/ 	.word	0xffffffff


	//   ....[119]....
        /*0770*/ 	.word	0xffffffff


	//   ....[120]....
        /*0774*/ 	.word	0xffffffff


	//   ....[121]....
        /*0778*/ 	.word	0xffffffff


	//   ....[122]....
        /*077c*/ 	.word	0xffffffff


	//   ....[123]....
        /*0780*/ 	.word	0xffffffff


	//   ....[124]....
        /*0784*/ 	.word	0xffffffff


	//   ....[125]....
        /*0788*/ 	.word	0xffffffff


	//   ....[126]....
        /*078c*/ 	.word	0xffffffff


	//   ....[127]....
        /*0790*/ 	.word	0xffffffff


	//   ....[128]....
        /*0794*/ 	.word	0xffffffff


	//   ....[129]....
        /*0798*/ 	.word	0xffffffff


	//   ....[130]....
        /*079c*/ 	.word	0xffffffff


	//   ....[131]....
        /*07a0*/ 	.word	0xffffffff


	//   ....[132]....
        /*07a4*/ 	.word	0xffffffff


	//   ....[133]....
        /*07a8*/ 	.word	0xffffffff


	//   ....[134]....
        /*07ac*/ 	.word	0xffffffff


	//   ....[135]....
        /*07b0*/ 	.word	0xffffffff


	//   ....[136]....
        /*07b4*/ 	.word	0xffffffff


	//   ....[137]....
        /*07b8*/ 	.word	0xffffffff


	//   ....[138]....
        /*07bc*/ 	.word	0xffffffff


	//   ....[139]....
        /*07c0*/ 	.word	0xffffffff


	//   ....[140]....
        /*07c4*/ 	.word	0xffffffff


	//   ....[141]....
        /*07c8*/ 	.word	0xffffffff


	//   ....[142]....
        /*07cc*/ 	.word	0xffffffff


	//   ....[143]....
        /*07d0*/ 	.word	0xffffffff


	//   ....[144]....
        /*07d4*/ 	.word	0xffffffff


	//   ....[145]....
        /*07d8*/ 	.word	0xffffffff


	//   ....[146]....
        /*07dc*/ 	.word	0xffffffff


	//   ....[147]....
        /*07e0*/ 	.word	0xffffffff


	//   ....[148]....
        /*07e4*/ 	.word	0xffffffff


	//   ....[149]....
        /*07e8*/ 	.word	0xffffffff


	//   ....[150]....
        /*07ec*/ 	.word	0xffffffff


	//   ....[151]....
        /*07f0*/ 	.word	0xffffffff


	//   ....[152]....
        /*07f4*/ 	.word	0xffffffff


	//   ....[153]....
        /*07f8*/ 	.word	0xffffffff


	//   ....[154]....
        /*07fc*/ 	.word	0xffffffff


	//   ....[155]....
        /*0800*/ 	.word	0xffffffff


	//   ....[156]....
        /*0804*/ 	.word	0xffffffff


	//   ....[157]....
        /*0808*/ 	.word	0xffffffff


	//   ....[158]....
        /*080c*/ 	.word	0xffffffff


	//   ....[159]....
        /*0810*/ 	.word	0xffffffff


	//   ....[160]....
        /*0814*/ 	.word	0xffffffff


	//   ....[161]....
        /*0818*/ 	.word	0xffffffff


	//   ....[162]....
        /*081c*/ 	.word	0xffffffff


	//   ....[163]....
        /*0820*/ 	.word	0xffffffff


	//   ....[164]....
        /*0824*/ 	.word	0xffffffff


	//   ....[165]....
        /*0828*/ 	.word	0xffffffff


	//   ....[166]....
        /*082c*/ 	.word	0xffffffff


	//   ....[167]....
        /*0830*/ 	.word	0xffffffff


	//   ....[168]....
        /*0834*/ 	.word	0xffffffff


	//   ....[169]....
        /*0838*/ 	.word	0xffffffff


	//   ....[170]....
        /*083c*/ 	.word	0xffffffff


	//   ....[171]....
        /*0840*/ 	.word	0xffffffff


	//   ....[172]....
        /*0844*/ 	.word	0xffffffff


	//   ....[173]....
        /*0848*/ 	.word	0xffffffff


	//   ....[174]....
        /*084c*/ 	.word	0xffffffff


	//   ....[175]....
        /*0850*/ 	.word	0xffffffff


	//   ....[176]....
        /*0854*/ 	.word	0xffffffff


	//   ....[177]....
        /*0858*/ 	.word	0xffffffff


	//   ....[178]....
        /*085c*/ 	.word	0xffffffff


	//   ....[179]....
        /*0860*/ 	.word	0xffffffff


	//   ....[180]....
        /*0864*/ 	.word	0xffffffff


	//   ....[181]....
        /*0868*/ 	.word	0xffffffff


	//   ....[182]....
        /*086c*/ 	.word	0xffffffff


	//   ....[183]....
        /*0870*/ 	.word	0xffffffff


	//   ....[184]....
        /*0874*/ 	.word	0xffffffff


	//   ....[185]....
        /*0878*/ 	.word	0xffffffff


	//   ....[186]....
        /*087c*/ 	.word	0xffffffff


	//   ....[187]....
        /*0880*/ 	.word	0xffffffff


	//   ....[188]....
        /*0884*/ 	.word	0xffffffff


	//   ....[189]....
        /*0888*/ 	.word	0xffffffff


	//   ....[190]....
        /*088c*/ 	.word	0xffffffff


	//   ....[191]....
        /*0890*/ 	.word	0xffffffff


	//   ....[192]....
        /*0894*/ 	.word	0xffffffff


	//   ....[193]....
        /*0898*/ 	.word	0xffffffff


	//   ....[194]....
        /*089c*/ 	.word	0xffffffff


	//   ....[195]....
        /*08a0*/ 	.word	0xffffffff


	//   ....[196]....
        /*08a4*/ 	.word	0xffffffff


	//   ....[197]....
        /*08a8*/ 	.word	0xffffffff


	//   ....[198]....
        /*08ac*/ 	.word	0xffffffff


	//   ....[199]....
        /*08b0*/ 	.word	0xffffffff


	//   ....[200]....
        /*08b4*/ 	.word	0xffffffff


	//   ....[201]....
        /*08b8*/ 	.word	0xffffffff


	//   ....[202]....
        /*08bc*/ 	.word	0xffffffff


	//   ....[203]....
        /*08c0*/ 	.word	0x0500000f


	//   ....[204]....
        /*08c4*/ 	.word	0x0500000f


	//   ....[205]....
        /*08c8*/ 	.word	0x0500000f


	//   ....[206]....
        /*08cc*/ 	.word	0x0500000f


	//   ....[207]....
        /*08d0*/ 	.word	0x0500000f


	//   ....[208]....
        /*08d4*/ 	.word	0x0500000f


	//   ....[209]....
        /*08d8*/ 	.word	0x0500000f


	//   ....[210]....
        /*08dc*/ 	.word	0x0500000f


	//   ....[211]....
        /*08e0*/ 	.word	0x0500000f


	//   ....[212]....
        /*08e4*/ 	.word	0x0500000f


	//   ....[213]....
        /*08e8*/ 	.word	0x0500000f


	//   ....[214]....
        /*08ec*/ 	.word	0x0500000f


	//   ....[215]....
        /*08f0*/ 	.word	0x0500000f


	//   ....[216]....
        /*08f4*/ 	.word	0x0500000f


	//   ....[217]....
        /*08f8*/ 	.word	0x0500000f


	//   ....[218]....
        /*08fc*/ 	.word	0x0500000f


	//   ....[219]....
        /*0900*/ 	.word	0x0500000f


	//   ....[220]....
        /*0904*/ 	.word	0x0500000f


	//   ....[221]....
        /*0908*/ 	.word	0x0500000f


	//   ....[222]....
        /*090c*/ 	.word	0x0500000f


	//   ....[223]....
        /*0910*/ 	.word	0x0500000f


	//   ....[224]....
        /*0914*/ 	.word	0x0500000f


	//   ....[225]....
        /*0918*/ 	.word	0x0500000f


	//   ....[226]....
        /*091c*/ 	.word	0x0500000f


	//   ....[227]....
        /*0920*/ 	.word	0x0500000f


	//   ....[228]....
        /*0924*/ 	.word	0x0500000f


	//   ....[229]....
        /*0928*/ 	.word	0x0500000f


	//   ....[230]....
        /*092c*/ 	.word	0x0500000f


	//   ....[231]....
        /*0930*/ 	.word	0x0500000f


	//   ....[232]....
        /*0934*/ 	.word	0x0500000f


	//   ....[233]....
        /*0938*/ 	.word	0x0500000f


	//   ....[234]....
        /*093c*/ 	.word	0x0500000f


	//   ....[235]....
        /*0940*/ 	.word	0x0500000f


	//   ....[236]....
        /*0944*/ 	.word	0x0500000f


	//   ....[237]....
        /*0948*/ 	.word	0x0500000f


	//   ....[238]....
        /*094c*/ 	.word	0x0500000f


	//   ....[239]....
        /*0950*/ 	.word	0x0500000f


	//   ....[240]....
        /*0954*/ 	.word	0x0500000f


	//   ....[241]....
        /*0958*/ 	.word	0x0500000f


	//   ....[242]....
        /*095c*/ 	.word	0x0500000f


	//   ....[243]....
        /*0960*/ 	.word	0x0500000f


	//   ....[244]....
        /*0964*/ 	.word	0x0500000f


	//   ....[245]....
        /*0968*/ 	.word	0x0500000f


	//   ....[246]....
        /*096c*/ 	.word	0x0500000f


	//   ....[247]....
        /*0970*/ 	.word	0x0500000f


	//   ....[248]....
        /*0974*/ 	.word	0x0500000f


	//   ....[249]....
        /*0978*/ 	.word	0x0500000f


	//   ....[250]....
        /*097c*/ 	.word	0x0500000f


	//   ....[251]....
        /*0980*/ 	.word	0x0500000f


	//   ....[252]....
        /*0984*/ 	.word	0x0500000f


	//   ....[253]....
        /*0988*/ 	.word	0x0500000f


	//   ....[254]....
        /*098c*/ 	.word	0x0500000f


	//   ....[255]....
        /*0990*/ 	.word	0x0500000f


	//   ....[0]....
        /*0994*/ 	.word	0x0500000f


	//   ....[1]....
        /*0998*/ 	.word	0x0500000f


	//   ....[2]....
        /*099c*/ 	.word	0x0500000f


	//   ....[3]....
        /*09a0*/ 	.word	0x0500000f


	//   ....[4]....
        /*09a4*/ 	.word	0x0500000f


	//   ....[5]....
        /*09a8*/ 	.word	0x0500000f


	//   ....[6]....
        /*09ac*/ 	.word	0x0500000f


	//   ....[7]....
        /*09b0*/ 	.word	0x0500000f


	//   ....[8]....
        /*09b4*/ 	.word	0x0500000f


	//   ....[9]....
        /*09b8*/ 	.word	0x0500000f


	//   ....[10]....
        /*09bc*/ 	.word	0x0500000f


	//   ....[11]....
        /*09c0*/ 	.word	0x0500000f


	//   ....[12]....
        /*09c4*/ 	.word	0x0500000f


	//   ....[13]....
        /*09c8*/ 	.word	0x0500000f


	//   ....[14]....
        /*09cc*/ 	.word	0x0500000f


	//   ....[15]....
        /*09d0*/ 	.word	0x0500000f


	//   ....[16]....
        /*09d4*/ 	.word	0x0500000f


	//   ....[17]....
        /*09d8*/ 	.word	0x0500000f


	//   ....[18]....
        /*09dc*/ 	.word	0x0500000f


	//   ....[19]....
        /*09e0*/ 	.word	0x0500000f


	//   ....[20]....
        /*09e4*/ 	.word	0x0500000f


	//   ....[21]....
        /*09e8*/ 	.word	0x0500000f


	//   ....[22]....
        /*09ec*/ 	.word	0x0500000f


	//   ....[23]....
        /*09f0*/ 	.word	0x0500000f


	//   ....[24]....
        /*09f4*/ 	.word	0x0500000f


	//   ....[25]....
        /*09f8*/ 	.word	0x0500000f


	//   ....[26]....
        /*09fc*/ 	.word	0x0500000f


	//   ....[27]....
        /*0a00*/ 	.word	0x0500000f


	//   ....[28]....
        /*0a04*/ 	.word	0x0500000f


	//   ....[29]....
        /*0a08*/ 	.word	0x0500000f


	//   ....[30]....
        /*0a0c*/ 	.word	0x0500000f


	//   ....[31]....
        /*0a10*/ 	.word	0x0500000f


	//   ....[32]....
        /*0a14*/ 	.word	0x0500000f


	//   ....[33]....
        /*0a18*/ 	.word	0x0500000f


	//   ....[34]....
        /*0a1c*/ 	.word	0x0500000f


	//   ....[35]....
        /*0a20*/ 	.word	0x0500000f


	//   ....[36]....
        /*0a24*/ 	.word	0x0500000f


	//   ....[37]....
        /*0a28*/ 	.word	0x0500000f


	//   ....[38]....
        /*0a2c*/ 	.word	0x0500000f


	//   ....[39]....
        /*0a30*/ 	.word	0x0500000f


	//   ....[40]....
        /*0a34*/ 	.word	0x0500000f


	//   ....[41]....
        /*0a38*/ 	.word	0x0500000f


	//   ....[42]....
        /*0a3c*/ 	.word	0x0500000f


	//   ....[43]....
        /*0a40*/ 	.word	0x0500000f


	//   ....[44]....
        /*0a44*/ 	.word	0x0500000f


	//   ....[45]....
        /*0a48*/ 	.word	0x0500000f


	//   ....[46]....
        /*0a4c*/ 	.word	0x0500000f


	//   ....[47]....
        /*0a50*/ 	.word	0x0500000f


	//   ....[48]....
        /*0a54*/ 	.word	0x0500000f


	//   ....[49]....
        /*0a58*/ 	.word	0x0500000f


	//   ....[50]....
        /*0a5c*/ 	.word	0x0500000f


	//   ....[51]....
        /*0a60*/ 	.word	0x0500000f


	//   ....[52]....
        /*0a64*/ 	.word	0x0500000f


	//   ....[53]....
        /*0a68*/ 	.word	0x0500000f


	//   ....[54]....
        /*0a6c*/ 	.word	0x0500000f


	//   ....[55]....
        /*0a70*/ 	.word	0x0500000f


	//   ....[56]....
        /*0a74*/ 	.word	0x0500000f


	//   ....[57]....
        /*0a78*/ 	.word	0x0500000f


	//   ....[58]....
        /*0a7c*/ 	.word	0x0500000f


	//   ....[59]....
        /*0a80*/ 	.word	0x0500000f


	//   ....[60]....
        /*0a84*/ 	.word	0x0500000f


	//   ....[61]....
        /*0a88*/ 	.word	0x0500000f


	//   ....[62]....
        /*0a8c*/ 	.word	0x0500000f


	//   ....[63]....
        /*0a90*/ 	.word	0x0500000f


	//   ....[64]....
        /*0a94*/ 	.word	0x0500000f


	//   ....[65]....
        /*0a98*/ 	.word	0x0500000f


	//   ....[66]....
        /*0a9c*/ 	.word	0x0500000f


	//   ....[67]....
        /*0aa0*/ 	.word	0x0500000f


	//   ....[68]....
        /*0aa4*/ 	.word	0x0500000f


	//   ....[69]....
        /*0aa8*/ 	.word	0x0500000f


	//   ....[70]....
        /*0aac*/ 	.word	0x0500000f


	//   ....[71]....
        /*0ab0*/ 	.word	0x0500000f


	//   ....[72]....
        /*0ab4*/ 	.word	0x0500000f


	//   ....[73]....
        /*0ab8*/ 	.word	0x0500000f


	//   ....[74]....
        /*0abc*/ 	.word	0x0500000f


	//   ....[75]....
        /*0ac0*/ 	.word	0x0500000f


	//   ....[76]....
        /*0ac4*/ 	.word	0x0500000f


	//   ....[77]....
        /*0ac8*/ 	.word	0x0500000f


	//   ....[78]....
        /*0acc*/ 	.word	0x0500000f


	//   ....[79]....
        /*0ad0*/ 	.word	0x0500000f


	//   ....[80]....
        /*0ad4*/ 	.word	0x0500000f


	//   ....[81]....
        /*0ad8*/ 	.word	0x0500000f


	//   ....[82]....
        /*0adc*/ 	.word	0x0500000f


	//   ....[83]....
        /*0ae0*/ 	.word	0x0500000f


	//   ....[84]....
        /*0ae4*/ 	.word	0x0500000f


	//   ....[85]....
        /*0ae8*/ 	.word	0x0500000f


	//   ....[86]....
        /*0aec*/ 	.word	0x0500000f


	//   ....[87]....
        /*0af0*/ 	.word	0x0500000f


	//   ....[88]....
        /*0af4*/ 	.word	0x0500000f


	//   ....[89]....
        /*0af8*/ 	.word	0x0500000f


	//   ....[90]....
        /*0afc*/ 	.word	0x0500000f


	//   ....[91]....
        /*0b00*/ 	.word	0x0500000f


	//----- nvinfo : EIATTR_COOP_GROUP_INSTR_OFFSETS
	.align		4
.L_319:
        /*0b04*/ 	.byte	0x04, 0x28
        /*0b06*/ 	.short	(.L_321 - .L_320)


	//   ....[0]....
.L_320:
        /*0b08*/ 	.word	0x00000060


	//   ....[1]....
        /*0b0c*/ 	.word	0x00000130


	//   ....[2]....
        /*0b10*/ 	.word	0x000001e0


	//   ....[3]....
        /*0b14*/ 	.word	0x000003a0


	//   ....[4]....
        /*0b18*/ 	.word	0x00000500


	//   ....[5]....
        /*0b1c*/ 	.word	0x00000620


	//   ....[6]....
        /*0b20*/ 	.word	0x00000780


	//   ....[7]....
        /*0b24*/ 	.word	0x00002b70


	//   ....[8]....
        /*0b28*/ 	.word	0x00002b80


	//   ....[9]....
        /*0b2c*/ 	.word	0x00003250


	//   ....[10]....
        /*0b30*/ 	.word	0x00003260


	//   ....[11]....
        /*0b34*/ 	.word	0x00003ec0


	//   ....[12]....
        /*0b38*/ 	.word	0x00003ed0


	//   ....[13]....
        /*0b3c*/ 	.word	0x00004640


	//   ....[14]....
        /*0b40*/ 	.word	0x00004650


	//   ....[15]....
        /*0b44*/ 	.word	0x00005060


	//   ....[16]....
        /*0b48*/ 	.word	0x00005070


	//   ....[17]....
        /*0b4c*/ 	.word	0x00005180


	//   ....[18]....
        /*0b50*/ 	.word	0x00005190


	//   ....[19]....
        /*0b54*/ 	.word	0x00005520


	//   ....[20]....
        /*0b58*/ 	.word	0x00005540


	//   ....[21]....
        /*0b5c*/ 	.word	0x00005620


	//   ....[22]....
        /*0b60*/ 	.word	0x00005640


	//   ....[23]....
        /*0b64*/ 	.word	0x00005b80


	//   ....[24]....
        /*0b68*/ 	.word	0x00006330


	//   ....[25]....
        /*0b6c*/ 	.word	0x00006340


	//   ....[26]....
        /*0b70*/ 	.word	0x00006350


	//   ....[27]....
        /*0b74*/ 	.word	0x00006360


	//   ....[28]....
        /*0b78*/ 	.word	0x000066a0


	//   ....[29]....
        /*0b7c*/ 	.word	0x000066b0


	//   ....[30]....
        /*0b80*/ 	.word	0x000066c0


	//   ....[31]....
        /*0b84*/ 	.word	0x000066d0


	//   ....[32]....
        /*0b88*/ 	.word	0x000079f0


	//   ....[33]....
        /*0b8c*/ 	.word	0x00007a00


	//   ....[34]....
        /*0b90*/ 	.word	0x00007a10


	//   ....[35]....
        /*0b94*/ 	.word	0x00007a20


	//   ....[36]....
        /*0b98*/ 	.word	0x00007b20


	//   ....[37]....
        /*0b9c*/ 	.word	0x00007b40


	//   ....[38]....
        /*0ba0*/ 	.word	0x00007bf0


	//   ....[39]....
        /*0ba4*/ 	.word	0x00007c20


	//   ....[40]....
        /*0ba8*/ 	.word	0x00009660


	//   ....[41]....
        /*0bac*/ 	.word	0x00009ec0


	//   ....[42]....
        /*0bb0*/ 	.word	0x00009ee0


	//   ....[43]....
        /*0bb4*/ 	.word	0x00009f00


	//   ....[44]....
        /*0bb8*/ 	.word	0x0000aa30


	//   ....[45]....
        /*0bbc*/ 	.word	0x0000aa50


	//   ....[46]....
        /*0bc0*/ 	.word	0x0000c4d0


	//   ....[47]....
        /*0bc4*/ 	.word	0x0000c500


	//   ....[48]....
        /*0bc8*/ 	.word	0x0000cdb0


	//   ....[49]....
        /*0bcc*/ 	.word	0x0000ce20


	//   ....[50]....
        /*0bd0*/ 	.word	0x0000d930


	//   ....[51]....
        /*0bd4*/ 	.word	0x0000d950


	//   ....[52]....
        /*0bd8*/ 	.word	0x0000fae0


	//   ....[53]....
        /*0bdc*/ 	.word	0x0000fb40


	//   ....[54]....
        /*0be0*/ 	.word	0x0000ff10


	//   ....[55]....
        /*0be4*/ 	.word	0x0000ff30


	//   ....[56]....
        /*0be8*/ 	.word	0x00011210


	//   ....[57]....
        /*0bec*/ 	.word	0x000114e0


	//   ....[58]....
        /*0bf0*/ 	.word	0x00011560


	//   ....[59]....
        /*0bf4*/ 	.word	0x00011570


	//   ....[60]....
        /*0bf8*/ 	.word	0x00012240


	//   ....[61]....
        /*0bfc*/ 	.word	0x00012270


	//   ....[62]....
        /*0c00*/ 	.word	0x00012290


	//   ....[63]....
        /*0c04*/ 	.word	0x000122b0


	//   ....[64]....
        /*0c08*/ 	.word	0x00012710


	//   ....[65]....
        /*0c0c*/ 	.word	0x00012730


	//   ....[66]....
        /*0c10*/ 	.word	0x00012740


	//   ....[67]....
        /*0c14*/ 	.word	0x00012750


	//   ....[68]....
        /*0c18*/ 	.word	0x00012770


	//   ....[69]....
        /*0c1c*/ 	.word	0x000127a0


	//   ....[70]....
        /*0c20*/ 	.word	0x000128a0


	//   ....[71]....
        /*0c24*/ 	.word	0x000128b0


	//   ....[72]....
        /*0c28*/ 	.word	0x000130e0


	//   ....[73]....
        /*0c2c*/ 	.word	0x00013110


	//   ....[74]....
        /*0c30*/ 	.word	0x00013130


	//   ....[75]....
        /*0c34*/ 	.word	0x00013160


	//   ....[76]....
        /*0c38*/ 	.word	0x00013190


	//   ....[77]....
        /*0c3c*/ 	.word	0x000131a0


	//   ....[78]....
        /*0c40*/ 	.word	0x000131d0


	//   ....[79]....
        /*0c44*/ 	.word	0x00013210


	//   ....[80]....
        /*0c48*/ 	.word	0x00013360


	//   ....[81]....
        /*0c4c*/ 	.word	0x00013550


	//   ....[82]....
        /*0c50*/ 	.word	0x00013580


	//   ....[83]....
        /*0c54*/ 	.word	0x000135b0


	//   ....[84]....
        /*0c58*/ 	.word	0x000135e0


	//   ....[85]....
        /*0c5c*/ 	.word	0x00013610


	//   ....[86]....
        /*0c60*/ 	.word	0x00013640


	//   ....[87]....
        /*0c64*/ 	.word	0x000137b0


	//   ....[88]....
        /*0c68*/ 	.word	0x000137e0


	//   ....[89]....
        /*0c6c*/ 	.word	0x00013810


	//   ....[90]....
        /*0c70*/ 	.word	0x00013840


	//   ....[91]....
        /*0c74*/ 	.word	0x00013870


	//   ....[92]....
        /*0c78*/ 	.word	0x000138a0


	//   ....[93]....
        /*0c7c*/ 	.word	0x00013950


	//   ....[94]....
        /*0c80*/ 	.word	0x000139b0


	//   ....[95]....
        /*0c84*/ 	.word	0x00013a50


	//   ....[96]....
        /*0c88*/ 	.word	0x00014820


	//   ....[97]....
        /*0c8c*/ 	.word	0x000161c0


	//   ....[98]....
        /*0c90*/ 	.word	0x000161e0


	//   ....[99]....
        /*0c94*/ 	.word	0x00016270


	//   ....[100]....
        /*0c98*/ 	.word	0x00016290


	//   ....[101]....
        /*0c9c*/ 	.word	0x00016310


	//   ....[102]....
        /*0ca0*/ 	.word	0x00016330


	//   ....[103]....
        /*0ca4*/ 	.word	0x000163b0


	//   ....[104]....
        /*0ca8*/ 	.word	0x000163d0


	//   ....[105]....
        /*0cac*/ 	.word	0x00016450


	//   ....[106]....
        /*0cb0*/ 	.word	0x00016470


	//   ....[107]....
        /*0cb4*/ 	.word	0x000164f0


	//   ....[108]....
        /*0cb8*/ 	.word	0x00016510


	//   ....[109]....
        /*0cbc*/ 	.word	0x00016590


	//   ....[110]....
        /*0cc0*/ 	.word	0x000165b0


	//   ....[111]....
        /*0cc4*/ 	.word	0x000165c0


	//   ....[112]....
        /*0cc8*/ 	.word	0x000165d0


	//   ....[113]....
        /*0ccc*/ 	.word	0x00016f50


	//   ....[114]....
        /*0cd0*/ 	.word	0x00016f60


	//   ....[115]....
        /*0cd4*/ 	.word	0x00016f80


	//   ....[116]....
        /*0cd8*/ 	.word	0x00017010


	//   ....[117]....
        /*0cdc*/ 	.word	0x00017030


	//   ....[118]....
        /*0ce0*/ 	.word	0x000170b0


	//   ....[119]....
        /*0ce4*/ 	.word	0x000170d0


	//   ....[120]....
        /*0ce8*/ 	.word	0x00017150


	//   ....[121]....
        /*0cec*/ 	.word	0x00017170


	//   ....[122]....
        /*0cf0*/ 	.word	0x000171f0


	//   ....[123]....
        /*0cf4*/ 	.word	0x00017210


	//   ....[124]....
        /*0cf8*/ 	.word	0x00017290


	//   ....[125]....
        /*0cfc*/ 	.word	0x000172b0


	//   ....[126]....
        /*0d00*/ 	.word	0x00017330


	//   ....[127]....
        /*0d04*/ 	.word	0x00017350


	//   ....[128]....
        /*0d08*/ 	.word	0x00017360


	//   ....[129]....
        /*0d0c*/ 	.word	0x000173f0


	//   ....[130]....
        /*0d10*/ 	.word	0x00017420


	//   ....[131]....
        /*0d14*/ 	.word	0x00017480


	//   ....[132]....
        /*0d18*/ 	.word	0x00017500


	//   ....[133]....
        /*0d1c*/ 	.word	0x00017510


	//   ....[134]....
        /*0d20*/ 	.word	0x00017580


	//   ....[135]....
        /*0d24*/ 	.word	0x00017590


	//   ....[136]....
        /*0d28*/ 	.word	0x000175a0


	//   ....[137]....
        /*0d2c*/ 	.word	0x00017db0


	//   ....[138]....
        /*0d30*/ 	.word	0x00017dd0


	//   ....[139]....
        /*0d34*/ 	.word	0x00017e40


	//   ....[140]....
        /*0d38*/ 	.word	0x00017e50


	//   ....[141]....
        /*0d3c*/ 	.word	0x00017e90


	//   ....[142]....
        /*0d40*/ 	.word	0x00017ea0


	//   ....[143]....
        /*0d44*/ 	.word	0x00017ee0


	//   ....[144]....
        /*0d48*/ 	.word	0x00017ef0


	//   ....[145]....
        /*0d4c*/ 	.word	0x00017f30


	//   ....[146]....
        /*0d50*/ 	.word	0x00017f40


	//   ....[147]....
        /*0d54*/ 	.word	0x00017f80


	//   ....[148]....
        /*0d58*/ 	.word	0x00017f90


	//   ....[149]....
        /*0d5c*/ 	.word	0x00017fd0


	//   ....[150]....
        /*0d60*/ 	.word	0x00017fe0


	//   ....[151]....
        /*0d64*/ 	.word	0x00017ff0


	//   ....[152]....
        /*0d68*/ 	.word	0x00018030


	//   ....[153]....
        /*0d6c*/ 	.word	0x000182f0


	//   ....[154]....
        /*0d70*/ 	.word	0x00018320


	//   ....[155]....
        /*0d74*/ 	.word	0x00018380


	//   ....[156]....
        /*0d78*/ 	.word	0x00018390


	//   ....[157]....
        /*0d7c*/ 	.word	0x000183e0


	//   ....[158]....
        /*0d80*/ 	.word	0x000183f0


	//   ....[159]....
        /*0d84*/ 	.word	0x00018440


	//   ....[160]....
        /*0d88*/ 	.word	0x00018450


	//   ....[161]....
        /*0d8c*/ 	.word	0x000184a0


	//   ....[162]....
        /*0d90*/ 	.word	0x000184b0


	//   ....[163]....
        /*0d94*/ 	.word	0x00018500


	//   ....[164]....
        /*0d98*/ 	.word	0x00018510


	//   ....[165]....
        /*0d9c*/ 	.word	0x00018560


	//   ....[166]....
        /*0da0*/ 	.word	0x00018570


	//   ....[167]....
        /*0da4*/ 	.word	0x00018580


	//   ....[168]....
        /*0da8*/ 	.word	0x000185c0


	//   ....[169]....
        /*0dac*/ 	.word	0x00018bb0


	//   ....[170]....
        /*0db0*/ 	.word	0x00018bf0


	//   ....[171]....
        /*0db4*/ 	.word	0x00018c10


	//   ....[172]....
        /*0db8*/ 	.word	0x00018c50


	//   ....[173]....
        /*0dbc*/ 	.word	0x00018c70


	//   ....[174]....
        /*0dc0*/ 	.word	0x00018cb0


	//   ....[175]....
        /*0dc4*/ 	.word	0x00018cd0


	//   ....[176]....
        /*0dc8*/ 	.word	0x00018d10


	//   ....[177]....
        /*0dcc*/ 	.word	0x00018d30


	//   ....[178]....
        /*0dd0*/ 	.word	0x00018d70


	//   ....[179]....
        /*0dd4*/ 	.word	0x00018d90


	//   ....[180]....
        /*0dd8*/ 	.word	0x00018dd0


	//   ....[181]....
        /*0ddc*/ 	.word	0x00018df0


	//   ....[182]....
        /*0de0*/ 	.word	0x00018e30


	//   ....[183]....
        /*0de4*/ 	.word	0x00018e50


	//   ....[184]....
        /*0de8*/ 	.word	0x00018e60


	//   ....[185]....
        /*0dec*/ 	.word	0x000191d0


	//   ....[186]....
        /*0df0*/ 	.word	0x00019200


	//   ....[187]....
        /*0df4*/ 	.word	0x00019240


	//   ....[188]....
        /*0df8*/ 	.word	0x00019270


	//   ....[189]....
        /*0dfc*/ 	.word	0x000192a0


	//   ....[190]....
        /*0e00*/ 	.word	0x000192d0


	//   ....[191]....
        /*0e04*/ 	.word	0x00019300


	//   ....[192]....
        /*0e08*/ 	.word	0x00019330


	//   ....[193]....
        /*0e0c*/ 	.word	0x000194b0


	//   ....[194]....
        /*0e10*/ 	.word	0x000194e0


	//   ....[195]....
        /*0e14*/ 	.word	0x00019510


	//   ....[196]....
        /*0e18*/ 	.word	0x00019540


	//   ....[197]....
        /*0e1c*/ 	.word	0x00019570


	//   ....[198]....
        /*0e20*/ 	.word	0x000195a0


	//   ....[199]....
        /*0e24*/ 	.word	0x00019660


	//   ....[200]....
        /*0e28*/ 	.word	0x00019680


	//   ....[201]....
        /*0e2c*/ 	.word	0x000196f0


	//   ....[202]....
        /*0e30*/ 	.word	0x00019d90


	//   ....[203]....
        /*0e34*/ 	.word	0x0001a0b0


	//   ....[204]....
        /*0e38*/ 	.word	0x0001a140


	//   ....[205]....
        /*0e3c*/ 	.word	0x0001a1d0


	//   ....[206]....
        /*0e40*/ 	.word	0x0001a260


	//   ....[207]....
        /*0e44*/ 	.word	0x0001a340


	//   ....[208]....
        /*0e48*/ 	.word	0x0001a3d0


	//   ....[209]....
        /*0e4c*/ 	.word	0x0001a470


	//   ....[210]....
        /*0e50*/ 	.word	0x0001a500


	//   ....[211]....
        /*0e54*/ 	.word	0x0001a5f0


	//   ....[212]....
        /*0e58*/ 	.word	0x0001a680


	//   ....[213]....
        /*0e5c*/ 	.word	0x0001a720


	//   ....[214]....
        /*0e60*/ 	.word	0x0001a7b0


	//   ....[215]....
        /*0e64*/ 	.word	0x0001a8f0


	//   ....[216]....
        /*0e68*/ 	.word	0x0001a9a0


	//   ....[217]....
        /*0e6c*/ 	.word	0x0001aa30


	//   ....[218]....
        /*0e70*/ 	.word	0x0001aa80


	//   ....[219]....
        /*0e74*/ 	.word	0x0001aad0


	//   ....[220]....
        /*0e78*/ 	.word	0x0001ab60


	//   ....[221]....
        /*0e7c*/ 	.word	0x0001abf0


	//   ....[222]....
        /*0e80*/ 	.word	0x0001ac40


	//   ....[223]....
        /*0e84*/ 	.word	0x0001ac90


	//   ....[224]....
        /*0e88*/ 	.word	0x0001ad80


	//   ....[225]....
        /*0e8c*/ 	.word	0x0001ae30


	//   ....[226]....
        /*0e90*/ 	.word	0x0001ae80


	//   ....[227]....
        /*0e94*/ 	.word	0x0001aed0


	//   ....[228]....
        /*0e98*/ 	.word	0x0001b080


	//   ....[229]....
        /*0e9c*/ 	.word	0x0001b1d0


	//   ....[230]....
        /*0ea0*/ 	.word	0x0001b240


	//   ....[231]....
        /*0ea4*/ 	.word	0x0001b290


	//   ....[232]....
        /*0ea8*/ 	.word	0x0001b560


	//   ....[233]....
        /*0eac*/ 	.word	0x0001b600


	//   ....[234]....
        /*0eb0*/ 	.word	0x0001b660


	//   ....[235]....
        /*0eb4*/ 	.word	0x0001b6d0


	//   ....[236]....
        /*0eb8*/ 	.word	0x0001b730


	//   ....[237]....
        /*0ebc*/ 	.word	0x0001b7a0


	//   ....[238]....
        /*0ec0*/ 	.word	0x0001b870


	//   ....[239]....
        /*0ec4*/ 	.word	0x0001b8c0


	//   ....[240]....
        /*0ec8*/ 	.word	0x0001b980


	//   ....[241]....
        /*0ecc*/ 	.word	0x0001bc60


	//   ....[242]....
        /*0ed0*/ 	.word	0x0001bd50


	//   ....[243]....
        /*0ed4*/ 	.word	0x0001bdf0


	//   ....[244]....
        /*0ed8*/ 	.word	0x0001be50


	//   ....[245]....
        /*0edc*/ 	.word	0x0001bf40


	//   ....[246]....
        /*0ee0*/ 	.word	0x0001bfb0


	//   ....[247]....
        /*0ee4*/ 	.word	0x0001c0a0


	//   ....[248]....
        /*0ee8*/ 	.word	0x0001c110


	//   ....[249]....
        /*0eec*/ 	.word	0x0001c200


	//   ....[250]....
        /*0ef0*/ 	.word	0x0001c270


	//   ....[251]....
        /*0ef4*/ 	.word	0x0001c360


	//   ....[252]....
        /*0ef8*/ 	.word	0x0001c3d0


	//   ....[253]....
        /*0efc*/ 	.word	0x0001c4c0


	//   ....[254]....
        /*0f00*/ 	.word	0x0001c530


	//   ....[255]....
        /*0f04*/ 	.word	0x0001c620


	//   ....[0]....
        /*0f08*/ 	.word	0x0001c690


	//   ....[1]....
        /*0f0c*/ 	.word	0x0001c770


	//   ....[2]....
        /*0f10*/ 	.word	0x0001c850


	//   ....[3]....
        /*0f14*/ 	.word	0x0001c8a0


	//   ....[4]....
        /*0f18*/ 	.word	0x0001c900


	//   ....[5]....
        /*0f1c*/ 	.word	0x0001c9f0


	//   ....[6]....
        /*0f20*/ 	.word	0x0001ca50


	//   ....[7]....
        /*0f24*/ 	.word	0x0001cb50


	//   ....[8]....
        /*0f28*/ 	.word	0x0001cbb0


	//   ....[9]....
        /*0f2c*/ 	.word	0x0001ccb0


	//   ....[10]....
        /*0f30*/ 	.word	0x0001cd10


	//   ....[11]....
        /*0f34*/ 	.word	0x0001ce10


	//   ....[12]....
        /*0f38*/ 	.word	0x0001ce70


	//   ....[13]....
        /*0f3c*/ 	.word	0x0001cf70


	//   ....[14]....
        /*0f40*/ 	.word	0x0001cfd0


	//   ....[15]....
        /*0f44*/ 	.word	0x0001d0d0


	//   ....[16]....
        /*0f48*/ 	.word	0x0001d140


	//   ....[17]....
        /*0f4c*/ 	.word	0x0001d240


	//   ....[18]....
        /*0f50*/ 	.word	0x0001d2a0


	//   ....[19]....
        /*0f54*/ 	.word	0x0001d390


	//   ....[20]....
        /*0f58*/ 	.word	0x0001d3f0


	//   ....[21]....
        /*0f5c*/ 	.word	0x0001d4e0


	//   ....[22]....
        /*0f60*/ 	.word	0x0001d540


	//   ....[23]....
        /*0f64*/ 	.word	0x0001d610


	//   ....[24]....
        /*0f68*/ 	.word	0x0001d670


	//   ....[25]....
        /*0f6c*/ 	.word	0x0001d730


	//   ....[26]....
        /*0f70*/ 	.word	0x0001d870


	//   ....[27]....
        /*0f74*/ 	.word	0x0001d920


	//   ....[28]....
        /*0f78*/ 	.word	0x0001d990


	//   ....[29]....
        /*0f7c*/ 	.word	0x0001da60


	//   ....[30]....
        /*0f80*/ 	.word	0x0001dac0


	//   ....[31]....
        /*0f84*/ 	.word	0x0001db70


	//   ....[32]....
        /*0f88*/ 	.word	0x0001dbd0


	//   ....[33]....
        /*0f8c*/ 	.word	0x0001dc80


	//   ....[34]....
        /*0f90*/ 	.word	0x0001dce0


	//   ....[35]....
        /*0f94*/ 	.word	0x0001dd90


	//   ....[36]....
        /*0f98*/ 	.word	0x0001ddf0


	//   ....[37]....
        /*0f9c*/ 	.word	0x0001dea0


	//   ....[38]....
        /*0fa0*/ 	.word	0x0001df00


	//   ....[39]....
        /*0fa4*/ 	.word	0x0001dfb0


	//   ....[40]....
        /*0fa8*/ 	.word	0x0001e010


	//   ....[41]....
        /*0fac*/ 	.word	0x0001e0c0


	//   ....[42]....
        /*0fb0*/ 	.word	0x0001e1b0


	//   ....[43]....
        /*0fb4*/ 	.word	0x0001e260


	//   ....[44]....
        /*0fb8*/ 	.word	0x0001e2c0


	//   ....[45]....
        /*0fbc*/ 	.word	0x0001e380


	//   ....[46]....
        /*0fc0*/ 	.word	0x0001e3e0


	//   ....[47]....
        /*0fc4*/ 	.word	0x0001e4a0


	//   ....[48]....
        /*0fc8*/ 	.word	0x0001e500


	//   ....[49]....
        /*0fcc*/ 	.word	0x0001e5c0


	//   ....[50]....
        /*0fd0*/ 	.word	0x0001e620


	//   ....[51]....
        /*0fd4*/ 	.word	0x0001e6e0


	//   ....[52]....
        /*0fd8*/ 	.word	0x0001e740


	//   ....[53]....
        /*0fdc*/ 	.word	0x0001e800


	//   ....[54]....
        /*0fe0*/ 	.word	0x0001e860


	//   ....[55]....
        /*0fe4*/ 	.word	0x0001e920


	//   ....[56]....
        /*0fe8*/ 	.word	0x0001e980


	//   ....[57]....
        /*0fec*/ 	.word	0x0001ea30


	//   ....[58]....
        /*0ff0*/ 	.word	0x0001eb20


	//   ....[59]....
        /*0ff4*/ 	.word	0x0001ebe0


	//   ....[60]....
        /*0ff8*/ 	.word	0x0001ec40


	//   ....[61]....
        /*0ffc*/ 	.word	0x0001ecf0


	//   ....[62]....
        /*1000*/ 	.word	0x0001ed50


	//   ....[63]....
        /*1004*/ 	.word	0x0001ee00


	//   ....[64]....
        /*1008*/ 	.word	0x0001ee60


	//   ....[65]....
        /*100c*/ 	.word	0x0001ef10


	//   ....[66]....
        /*1010*/ 	.word	0x0001ef70


	//   ....[67]....
        /*1014*/ 	.word	0x0001f020


	//   ....[68]....
        /*1018*/ 	.word	0x0001f080


	//   ....[69]....
        /*101c*/ 	.word	0x0001f130


	//   ....[70]....
        /*1020*/ 	.word	0x0001f190


	//   ....[71]....
        /*1024*/ 	.word	0x0001f240


	//   ....[72]....
        /*1028*/ 	.word	0x0001f2a0


	//   ....[73]....
        /*102c*/ 	.word	0x0001f340


	//   ....[74]....
        /*1030*/ 	.word	0x0001f3d0


	//   ....[75]....
        /*1034*/ 	.word	0x0001f470


	//   ....[76]....
        /*1038*/ 	.word	0x0001f590


	//   ....[77]....
        /*103c*/ 	.word	0x0001f600


	//   ....[78]....
        /*1040*/ 	.word	0x0001f670


	//   ....[79]....
        /*1044*/ 	.word	0x0001f6e0


	//   ....[80]....
        /*1048*/ 	.word	0x0001f750


	//   ....[81]....
        /*104c*/ 	.word	0x0001f7d0


	//   ....[82]....
        /*1050*/ 	.word	0x0001f860


	//   ....[83]....
        /*1054*/ 	.word	0x0001f8f0


	//   ....[84]....
        /*1058*/ 	.word	0x0001f960


	//   ....[85]....
        /*105c*/ 	.word	0x0001f9d0


	//   ....[86]....
        /*1060*/ 	.word	0x0001fa40


	//   ....[87]....
        /*1064*/ 	.word	0x0001fac0


	//   ....[88]....
        /*1068*/ 	.word	0x0001fb30


	//   ....[89]....
        /*106c*/ 	.word	0x0001fbd0


	//   ....[90]....
        /*1070*/ 	.word	0x0001fc60


	//   ....[91]....
        /*1074*/ 	.word	0x0001fd90


	//----- nvinfo : EIATTR_REG_RECONFIG
	.align		4
.L_321:
        /*1078*/ 	.byte	0x01, 0x54
	.zero		2


	//----- nvinfo : EIATTR_SYSCALL_OFFSETS
	.align		4
        /*107c*/ 	.byte	0x04, 0x46
        /*107e*/ 	.short	(.L_323 - .L_322)


	//   ....[0]....
.L_322:
        /*1080*/ 	.word	0x000018d0


	//   ....[1]....
        /*1084*/ 	.word	0x00001a20


	//   ....[2]....
        /*1088*/ 	.word	0x00005d50


	//   ....[3]....
        /*108c*/ 	.word	0x00006070


	//   ....[4]....
        /*1090*/ 	.word	0x000157a0


	//   ....[5]....
        /*1094*/ 	.word	0x000158f0


	//   ....[6]....
        /*1098*/ 	.word	0x000159e0


	//   ....[7]....
        /*109c*/ 	.word	0x00016a10


	//----- nvinfo : EIATTR_MBARRIER_INSTR_OFFSETS
	.align		4
.L_323:
        /*10a0*/ 	.byte	0x04, 0x39
        /*10a2*/ 	.short	(.L_325 - .L_324)


	//   ....[0]....
.L_324:
        /*10a4*/ 	.word	0x00000250
        /*10a8*/ 	.word	0x000000ff
        /*10ac*/ 	.word	0x00016800
        /*10b0*/ 	.short	0x0100
        /*10b2*/ 	.byte	0x08
	.zero		1


	//   ....[1]....
        /*10b4*/ 	.word	0x00000260
        /*10b8*/ 	.word	0x000000ff
        /*10bc*/ 	.word	0x00016820
        /*10c0*/ 	.short	0x0100
        /*10c2*/ 	.byte	0x08
	.zero		1


	//   ....[2]....
        /*10c4*/ 	.word	0x00000350
        /*10c8*/ 	.word	0x000000ff
        /*10cc*/ 	.word	0x00016830
        /*10d0*/ 	.short	0x0100
        /*10d2*/ 	.byte	0x08
	.zero		1


	//   ....[3]....
        /*10d4*/ 	.word	0x00000360
        /*10d8*/ 	.word	0x000000ff
        /*10dc*/ 	.word	0x00016840
        /*10e0*/ 	.short	0x0100
        /*10e2*/ 	.byte	0x08
	.zero		1


	//   ....[4]....
        /*10e4*/ 	.word	0x00000370
        /*10e8*/ 	.word	0x000000ff
        /*10ec*/ 	.word	0x00016838
        /*10f0*/ 	.short	0x0100
        /*10f2*/ 	.byte	0x08
	.zero		1


	//   ....[5]....
        /*10f4*/ 	.word	0x00000380
        /*10f8*/ 	.word	0x000000ff
        /*10fc*/ 	.word	0x00016848
        /*1100*/ 	.short	0x0100
        /*1102*/ 	.byte	0x08
	.zero		1


	//   ....[6]....
        /*1104*/ 	.word	0x000004b0
        /*1108*/ 	.word	0x000000ff
        /*110c*/ 	.word	0x00016850
        /*1110*/ 	.short	0x0100
        /*1112*/ 	.byte	0x08
	.zero		1


	//   ....[7]....
        /*1114*/ 	.word	0x000004c0
        /*1118*/ 	.word	0x000000ff
        /*111c*/ 	.word	0x00016860
        /*1120*/ 	.short	0x0100
        /*1122*/ 	.byte	0x08
	.zero		1


	//   ....[8]....
        /*1124*/ 	.word	0x000004d0
        /*1128*/ 	.word	0x000000ff
        /*112c*/ 	.word	0x00016858
        /*1130*/ 	.short	0x0100
        /*1132*/ 	.byte	0x08
	.zero		1


	//   ....[9]....
        /*1134*/ 	.word	0x000004e0
        /*1138*/ 	.word	0x000000ff
        /*113c*/ 	.word	0x00016868
        /*1140*/ 	.short	0x0100
        /*1142*/ 	.byte	0x08
	.zero		1


	//   ....[10]....
        /*1144*/ 	.word	0x000005d0
        /*1148*/ 	.word	0x000000ff
        /*114c*/ 	.word	0x00016870
        /*1150*/ 	.short	0x0100
        /*1152*/ 	.byte	0x06
	.zero		1


	//   ....[11]....
        /*1154*/ 	.word	0x000005e0
        /*1158*/ 	.word	0x000000ff
        /*115c*/ 	.word	0x00016880
        /*1160*/ 	.short	0x0100
        /*1162*/ 	.byte	0x06
	.zero		1


	//   ....[12]....
        /*1164*/ 	.word	0x000005f0
        /*1168*/ 	.word	0x000000ff
        /*116c*/ 	.word	0x00016878
        /*1170*/ 	.short	0x0100
        /*1172*/ 	.byte	0x06
	.zero		1


	//   ....[13]....
        /*1174*/ 	.word	0x00000600
        /*1178*/ 	.word	0x000000ff
        /*117c*/ 	.word	0x00016888
        /*1180*/ 	.short	0x0100
        /*1182*/ 	.byte	0x06
	.zero		1


	//   ....[14]....
        /*1184*/ 	.word	0x00000730
        /*1188*/ 	.word	0x000000ff
        /*118c*/ 	.word	0x00016890
        /*1190*/ 	.short	0x0100
        /*1192*/ 	.byte	0x08
	.zero		1


	//   ....[15]....
        /*1194*/ 	.word	0x00000740
        /*1198*/ 	.word	0x000000ff
        /*119c*/ 	.word	0x000168a0
        /*11a0*/ 	.short	0x0100
        /*11a2*/ 	.byte	0x08
	.zero		1


	//   ....[16]....
        /*11a4*/ 	.word	0x00000750
        /*11a8*/ 	.word	0x000000ff
        /*11ac*/ 	.word	0x00016898
        /*11b0*/ 	.short	0x0100
        /*11b2*/ 	.byte	0x08
	.zero		1


	//   ....[17]....
        /*11b4*/ 	.word	0x00000760
        /*11b8*/ 	.word	0x000000ff
        /*11bc*/ 	.word	0x000168a8
        /*11c0*/ 	.short	0x0100
        /*11c2*/ 	.byte	0x08
	.zero		1


	//   ....[18]....
        /*11c4*/ 	.word	0x00000890
        /*11c8*/ 	.word	0x000000ff
        /*11cc*/ 	.word	0x000168b0
        /*11d0*/ 	.short	0x0100
        /*11d2*/ 	.byte	0x08
	.zero		1


	//   ....[19]....
        /*11d4*/ 	.word	0x000008a0
        /*11d8*/ 	.word	0x000000ff
        /*11dc*/ 	.word	0x000168c0
        /*11e0*/ 	.short	0x0100
        /*11e2*/ 	.byte	0x08
	.zero		1


	//   ....[20]....
        /*11e4*/ 	.word	0x000008b0
        /*11e8*/ 	.word	0x000000ff
        /*11ec*/ 	.word	0x000168b8
        /*11f0*/ 	.short	0x0100
        /*11f2*/ 	.byte	0x08
	.zero		1


	//   ....[21]....
        /*11f4*/ 	.word	0x000008c0
        /*11f8*/ 	.word	0x000000ff
        /*11fc*/ 	.word	0x000168c8
        /*1200*/ 	.short	0x0100
        /*1202*/ 	.byte	0x08
	.zero		1


	//   ....[22]....
        /*1204*/ 	.word	0x00002b20
        /*1208*/ 	.word	0x00000045
        /*120c*/ 	.word	0x00016890
        /*1210*/ 	.short	0x010a
        /*1212*/ 	.byte	0x3f
	.zero		1


	//   ....[23]....
        /*1214*/ 	.word	0x00003e60
        /*1218*/ 	.word	0x00000045
        /*121c*/ 	.word	0x00016890
        /*1220*/ 	.short	0x010a
        /*1222*/ 	.byte	0x3f
	.zero		1


	//   ....[24]....
        /*1224*/ 	.word	0x00004ea0
        /*1228*/ 	.word	0x00000045
        /*122c*/ 	.word	0x00016890
        /*1230*/ 	.short	0x010a
        /*1232*/ 	.byte	0x3f
	.zero		1


	//   ....[25]....
        /*1234*/ 	.word	0x00005350
        /*1238*/ 	.word	0x00000008
        /*123c*/ 	.word	0x00000000
        /*1240*/ 	.short	0x0101
        /*1242*/ 	.byte	0x3f
	.zero		1


	//   ....[26]....
        /*1244*/ 	.word	0x00005390
        /*1248*/ 	.word	0x00000045
        /*124c*/ 	.word	0x000168b0
        /*1250*/ 	.short	0x010a
        /*1252*/ 	.byte	0x3f
	.zero		1


	//   ....[27]....
        /*1254*/ 	.word	0x000057c0
        /*1258*/ 	.word	0x00000045
        /*125c*/ 	.word	0x00000000
        /*1260*/ 	.short	0x0101
        /*1262*/ 	.byte	0x3f
	.zero		1


	//   ....[28]....
        /*1264*/ 	.word	0x00005df0
        /*1268*/ 	.word	0x00000002
        /*126c*/ 	.word	0x00016800
        /*1270*/ 	.short	0x010a
        /*1272*/ 	.byte	0x3f
	.zero		1


	//   ....[29]....
        /*1274*/ 	.word	0x00005e40
        /*1278*/ 	.word	0x00000002
        /*127c*/ 	.word	0x00016800
        /*1280*/ 	.short	0x010a
        /*1282*/ 	.byte	0x3f
	.zero		1


	//   ....[30]....
        /*1284*/ 	.word	0x00006960
        /*1288*/ 	.word	0x00000002
        /*128c*/ 	.word	0x00016800
        /*1290*/ 	.short	0x010a
        /*1292*/ 	.byte	0x3f
	.zero		1


	//   ....[31]....
        /*1294*/ 	.word	0x00007e70
        /*1298*/ 	.word	0x00000002
        /*129c*/ 	.word	0x00016800
        /*12a0*/ 	.short	0x010a
        /*12a2*/ 	.byte	0x3f
	.zero		1


	//   ....[32]....
        /*12a4*/ 	.word	0x00008d60
        /*12a8*/ 	.word	0x00000000
        /*12ac*/ 	.word	0x00016830
        /*12b0*/ 	.short	0x010a
        /*12b2*/ 	.byte	0x3f
	.zero		1


	//   ....[33]....
        /*12b4*/ 	.word	0x00008e10
        /*12b8*/ 	.word	0x00000000
        /*12bc*/ 	.word	0x00016830
        /*12c0*/ 	.short	0x010a
        /*12c2*/ 	.byte	0x3f
	.zero		1


	//   ....[34]....
        /*12c4*/ 	.word	0x0000a990
        /*12c8*/ 	.word	0x00000000
        /*12cc*/ 	.word	0x00000000
        /*12d0*/ 	.short	0x0101
        /*12d2*/ 	.byte	0x3f
	.zero		1


	//   ....[35]....
        /*12d4*/ 	.word	0x0000b910
        /*12d8*/ 	.word	0x00000007
        /*12dc*/ 	.word	0x00016830
        /*12e0*/ 	.short	0x010a
        /*12e2*/ 	.byte	0x3f
	.zero		1


	//   ....[36]....
        /*12e4*/ 	.word	0x0000b960
        /*12e8*/ 	.word	0x00000007
        /*12ec*/ 	.word	0x00016830
        /*12f0*/ 	.short	0x010a
        /*12f2*/ 	.byte	0x3f
	.zero		1


	//   ....[37]....
        /*12f4*/ 	.word	0x0000bcb0
        /*12f8*/ 	.word	0x00000007
        /*12fc*/ 	.word	0x00016850
        /*1300*/ 	.short	0x010a
        /*1302*/ 	.byte	0x3f
	.zero		1


	//   ....[38]....
        /*1304*/ 	.word	0x0000bcf0
        /*1308*/ 	.word	0x00000007
        /*130c*/ 	.word	0x00016850
        /*1310*/ 	.short	0x010a
        /*1312*/ 	.byte	0x3f
	.zero		1


	//   ....[39]....
        /*1314*/ 	.word	0x0000dce0
        /*1318*/ 	.word	0x00000037
        /*131c*/ 	.word	0x00000000
        /*1320*/ 	.short	0x0101
        /*1322*/ 	.byte	0x3f
	.zero		1


	//   ....[40]....
        /*1324*/ 	.word	0x0000e4d0
        /*1328*/ 	.word	0x0000000d
        /*132c*/ 	.word	0x00000000
        /*1330*/ 	.short	0x0101
        /*1332*/ 	.byte	0x3f
	.zero		1


	//   ....[41]....
        /*1334*/ 	.word	0x0000ea60
        /*1338*/ 	.word	0x00000007
        /*133c*/ 	.word	0x00016830
        /*1340*/ 	.short	0x010a
        /*1342*/ 	.byte	0x3f
	.zero		1


	//   ....[42]....
        /*1344*/ 	.word	0x0000eab0
        /*1348*/ 	.word	0x00000007
        /*134c*/ 	.word	0x00016830
        /*1350*/ 	.short	0x010a
        /*1352*/ 	.byte	0x3f
	.zero		1


	//   ....[43]....
        /*1354*/ 	.word	0x0000edd0
        /*1358*/ 	.word	0x00000007
        /*135c*/ 	.word	0x00016850
        /*1360*/ 	.short	0x010a
        /*1362*/ 	.byte	0x3f
	.zero		1


	//   ....[44]....
        /*1364*/ 	.word	0x0000ee10
        /*1368*/ 	.word	0x00000007
        /*136c*/ 	.word	0x00016850
        /*1370*/ 	.short	0x010a
        /*1372*/ 	.byte	0x3f
	.zero		1


	//   ....[45]....
        /*1374*/ 	.word	0x0000f4b0
        /*1378*/ 	.word	0x00000007
        /*137c*/ 	.word	0x00000000
        /*1380*/ 	.short	0x0101
        /*1382*/ 	.byte	0x3f
	.zero		1


	//   ....[46]....
        /*1384*/ 	.word	0x00010e30
        /*1388*/ 	.word	0x0000000d
        /*138c*/ 	.word	0x00000000
        /*1390*/ 	.short	0x0101
        /*1392*/ 	.byte	0x3f
	.zero		1


	//   ....[47]....
        /*1394*/ 	.word	0x00011110
        /*1398*/ 	.word	0x0000000b
        /*139c*/ 	.word	0x00016850
        /*13a0*/ 	.short	0x010a
        /*13a2*/ 	.byte	0x3f
	.zero		1


	//   ....[48]....
        /*13a4*/ 	.word	0x00011180
        /*13a8*/ 	.word	0x0000000b
        /*13ac*/ 	.word	0x00016850
        /*13b0*/ 	.short	0x010a
        /*13b2*/ 	.byte	0x3f
	.zero		1


	//   ....[49]....
        /*13b4*/ 	.word	0x00011770
        /*13b8*/ 	.word	0x00000002
        /*13bc*/ 	.word	0x00000000
        /*13c0*/ 	.short	0x0101
        /*13c2*/ 	.byte	0x3f
	.zero		1


	//   ....[50]....
        /*13c4*/ 	.word	0x00012870
        /*13c8*/ 	.word	0x00000000
        /*13cc*/ 	.word	0x00000000
        /*13d0*/ 	.short	0x0101
        /*13d2*/ 	.byte	0x3f
	.zero		1


	//   ....[51]....
        /*13d4*/ 	.word	0x00014900
        /*13d8*/ 	.word	0x00000016
        /*13dc*/ 	.word	0x00016820
        /*13e0*/ 	.short	0x010a
        /*13e2*/ 	.byte	0x3f
	.zero		1


	//   ....[52]....
        /*13e4*/ 	.word	0x000149b0
        /*13e8*/ 	.word	0x00000005
        /*13ec*/ 	.word	0x000168a0
        /*13f0*/ 	.short	0x010a
        /*13f2*/ 	.byte	0x3f
	.zero		1


	//   ....[53]....
        /*13f4*/ 	.word	0x00014bf0
        /*13f8*/ 	.word	0x00000005
        /*13fc*/ 	.word	0x000168c0
        /*1400*/ 	.short	0x010a
        /*1402*/ 	.byte	0x3f
	.zero		1


	//   ....[54]....
        /*1404*/ 	.word	0x00014f50
        /*1408*/ 	.word	0x00000005
        /*140c*/ 	.word	0x000168a0
        /*1410*/ 	.short	0x010a
        /*1412*/ 	.byte	0x3f
	.zero		1


	//   ....[55]....
        /*1414*/ 	.word	0x00015170
        /*1418*/ 	.word	0x00000005
        /*141c*/ 	.word	0x000168c0
        /*1420*/ 	.short	0x010a
        /*1422*/ 	.byte	0x3f
	.zero		1


	//   ....[56]....
        /*1424*/ 	.word	0x00015ef0
        /*1428*/ 	.word	0x00000003
        /*142c*/ 	.word	0x00016840
        /*1430*/ 	.short	0x010a
        /*1432*/ 	.byte	0x3f
	.zero		1


	//   ....[57]....
        /*1434*/ 	.word	0x000166d0
        /*1438*/ 	.word	0x00000003
        /*143c*/ 	.word	0x00016830
        /*1440*/ 	.short	0x0107
        /*1442*/ 	.byte	0x3f
	.zero		1


	//   ....[58]....
        /*1444*/ 	.word	0x000167a0
        /*1448*/ 	.word	0x00000003
        /*144c*/ 	.word	0x00016830
        /*1450*/ 	.short	0x0101
        /*1452*/ 	.byte	0x3f
	.zero		1


	//   ....[59]....
        /*1454*/ 	.word	0x00017680
        /*1458*/ 	.word	0x00000016
        /*145c*/ 	.word	0x00016800
        /*1460*/ 	.short	0x0107
        /*1462*/ 	.byte	0x3f
	.zero		1


	//   ....[60]....
        /*1464*/ 	.word	0x00017770
        /*1468*/ 	.word	0x00000016
        /*146c*/ 	.word	0x00016800
        /*1470*/ 	.short	0x0101
        /*1472*/ 	.byte	0x3f
	.zero		1


	//   ....[61]....
        /*1474*/ 	.word	0x00017790
        /*1478*/ 	.word	0x00000016
        /*147c*/ 	.word	0x00016820
        /*1480*/ 	.short	0x010a
        /*1482*/ 	.byte	0x3f
	.zero		1


	//   ....[62]....
        /*1484*/ 	.word	0x00017b50
        /*1488*/ 	.word	0x00000005
        /*148c*/ 	.word	0x00016840
        /*1490*/ 	.short	0x010a
        /*1492*/ 	.byte	0x3f
	.zero		1


	//   ....[63]....
        /*1494*/ 	.word	0x000180b0
        /*1498*/ 	.word	0x00000005
        /*149c*/ 	.word	0x00016830
        /*14a0*/ 	.short	0x0107
        /*14a2*/ 	.byte	0x3f
	.zero		1


	//   ....[64]....
        /*14a4*/ 	.word	0x00018170
        /*14a8*/ 	.word	0x00000005
        /*14ac*/ 	.word	0x00016830
        /*14b0*/ 	.short	0x0101
        /*14b2*/ 	.byte	0x3f
	.zero		1


	//   ....[65]....
        /*14b4*/ 	.word	0x000181d0
        /*14b8*/ 	.word	0x00000005
        /*14bc*/ 	.word	0x00016860
        /*14c0*/ 	.short	0x010a
        /*14c2*/ 	.byte	0x3f
	.zero		1


	//   ....[66]....
        /*14c4*/ 	.word	0x000186b0
        /*14c8*/ 	.word	0x00000005
        /*14cc*/ 	.word	0x00016850
        /*14d0*/ 	.short	0x0107
        /*14d2*/ 	.byte	0x3f
	.zero		1


	//   ....[67]....
        /*14d4*/ 	.word	0x00018870
        /*14d8*/ 	.word	0x00000005
        /*14dc*/ 	.word	0x00016850
        /*14e0*/ 	.short	0x0101
        /*14e2*/ 	.byte	0x3f
	.zero		1


	//   ....[68]....
        /*14e4*/ 	.word	0x00018a70
        /*14e8*/ 	.word	0x00000000
        /*14ec*/ 	.word	0x00016860
        /*14f0*/ 	.short	0x010a
        /*14f2*/ 	.byte	0x3f
	.zero		1


	//   ....[69]....
        /*14f4*/ 	.word	0x00018f10
        /*14f8*/ 	.word	0x00000000
        /*14fc*/ 	.word	0x00016850
        /*1500*/ 	.short	0x0107
        /*1502*/ 	.byte	0x3f
	.zero		1


	//   ....[70]....
        /*1504*/ 	.word	0x00018fd0
        /*1508*/ 	.word	0x00000000
        /*150c*/ 	.word	0x00016850
        /*1510*/ 	.short	0x0101
        /*1512*/ 	.byte	0x3f
	.zero		1


	//   ....[71]....
        /*1514*/ 	.word	0x00019d10
        /*1518*/ 	.word	0x00000004
        /*151c*/ 	.word	0x00016820
        /*1520*/ 	.short	0x010a
        /*1522*/ 	.byte	0x3f
	.zero		1


	//   ....[72]....
        /*1524*/ 	.word	0x00019e80
        /*1528*/ 	.word	0x00000005
        /*152c*/ 	.word	0x00016840
        /*1530*/ 	.short	0x010a
        /*1532*/ 	.byte	0x3f
	.zero		1


	//   ....[73]....
        /*1534*/ 	.word	0x00019f20
        /*1538*/ 	.word	0x00000019
        /*153c*/ 	.word	0x00016840
        /*1540*/ 	.short	0x010a
        /*1542*/ 	.byte	0x3f
	.zero		1


	//   ....[74]....
        /*1544*/ 	.word	0x00019f60
        /*1548*/ 	.word	0x00000005
        /*154c*/ 	.word	0x00016860
        /*1550*/ 	.short	0x010a
        /*1552*/ 	.byte	0x3f
	.zero		1


	//   ....[75]....
        /*1554*/ 	.word	0x00019fa0
        /*1558*/ 	.word	0x00000019
        /*155c*/ 	.word	0x00016860
        /*1560*/ 	.short	0x010a
        /*1562*/ 	.byte	0x3f
	.zero		1


	//   ....[76]....
        /*1564*/ 	.word	0x0001a000
        /*1568*/ 	.word	0x00000045
        /*156c*/ 	.word	0x00016890
        /*1570*/ 	.short	0x010a
        /*1572*/ 	.byte	0x3f
	.zero		1


	//   ....[77]....
        /*1574*/ 	.word	0x0001a290
        /*1578*/ 	.word	0x00000045
        /*157c*/ 	.word	0x00016890
        /*1580*/ 	.short	0x010a
        /*1582*/ 	.byte	0x3f
	.zero		1


	//   ....[78]....
        /*1584*/ 	.word	0x0001a540
        /*1588*/ 	.word	0x00000045
        /*158c*/ 	.word	0x00016890
        /*1590*/ 	.short	0x010a
        /*1592*/ 	.byte	0x3f
	.zero		1


	//   ....[79]....
        /*1594*/ 	.word	0x0001a7f0
        /*1598*/ 	.word	0x00000045
        /*159c*/ 	.word	0x000168b0
        /*15a0*/ 	.short	0x010a
        /*15a2*/ 	.byte	0x3f
	.zero		1


	//   ....[80]....
        /*15a4*/ 	.word	0x0001acc0
        /*15a8*/ 	.word	0x00000002
        /*15ac*/ 	.word	0x00016800
        /*15b0*/ 	.short	0x010a
        /*15b2*/ 	.byte	0x3f
	.zero		1


	//   ....[81]....
        /*15b4*/ 	.word	0x0001b2c0
        /*15b8*/ 	.word	0x00000002
        /*15bc*/ 	.word	0x00016800
        /*15c0*/ 	.short	0x010a
        /*15c2*/ 	.byte	0x3f
	.zero		1


	//   ....[82]....
        /*15c4*/ 	.word	0x0001b310
        /*15c8*/ 	.word	0x00000000
        /*15cc*/ 	.word	0x00016830
        /*15d0*/ 	.short	0x010a
        /*15d2*/ 	.byte	0x3f
	.zero		1


	//   ....[83]....
        /*15d4*/ 	.word	0x0001b360
        /*15d8*/ 	.word	0x00000007
        /*15dc*/ 	.word	0x00016830
        /*15e0*/ 	.short	0x010a
        /*15e2*/ 	.byte	0x3f
	.zero		1


	//   ....[84]....
        /*15e4*/ 	.word	0x0001b3b0
        /*15e8*/ 	.word	0x00000007
        /*15ec*/ 	.word	0x00016850
        /*15f0*/ 	.short	0x010a
        /*15f2*/ 	.byte	0x3f
	.zero		1


	//   ....[85]....
        /*15f4*/ 	.word	0x0001b400
        /*15f8*/ 	.word	0x00000007
        /*15fc*/ 	.word	0x00016830
        /*1600*/ 	.short	0x010a
        /*1602*/ 	.byte	0x3f
	.zero		1


	//   ....[86]....
        /*1604*/ 	.word	0x0001b450
        /*1608*/ 	.word	0x00000007
        /*160c*/ 	.word	0x00016850
        /*1610*/ 	.short	0x010a
        /*1612*/ 	.byte	0x3f
	.zero		1


	//   ....[87]....
        /*1614*/ 	.word	0x0001b4a0
        /*1618*/ 	.word	0x0000000b
        /*161c*/ 	.word	0x00016850
        /*1620*/ 	.short	0x010a
        /*1622*/ 	.byte	0x3f
	.zero		1


	//   ....[88]....
        /*1624*/ 	.word	0x0001ba40
        /*1628*/ 	.word	0x00000016
        /*162c*/ 	.word	0x00016820
        /*1630*/ 	.short	0x010a
        /*1632*/ 	.byte	0x3f
	.zero		1


	//   ....[89]....
        /*1634*/ 	.word	0x0001ba90
        /*1638*/ 	.word	0x00000005
        /*163c*/ 	.word	0x000168a0
        /*1640*/ 	.short	0x010a
        /*1642*/ 	.byte	0x3f
	.zero		1


	//   ....[90]....
        /*1644*/ 	.word	0x0001bae0
        /*1648*/ 	.word	0x00000005
        /*164c*/ 	.word	0x000168c0
        /*1650*/ 	.short	0x010a
        /*1652*/ 	.byte	0x3f
	.zero		1


	//   ....[91]....
        /*1654*/ 	.word	0x0001bb30
        /*1658*/ 	.word	0x00000005
        /*165c*/ 	.word	0x000168a0
        /*1660*/ 	.short	0x010a
        /*1662*/ 	.byte	0x3f
	.zero		1


	//   ....[92]....
        /*1664*/ 	.word	0x0001bb80
        /*1668*/ 	.word	0x00000005
        /*166c*/ 	.word	0x000168c0
        /*1670*/ 	.short	0x010a
        /*1672*/ 	.byte	0x3f
	.zero		1


	//   ....[93]....
        /*1674*/ 	.word	0x0001bca0
        /*1678*/ 	.word	0x00000003
        /*167c*/ 	.word	0x00016840
        /*1680*/ 	.short	0x010a
        /*1682*/ 	.byte	0x3f
	.zero		1


	//   ....[94]....
        /*1684*/ 	.word	0x0001d770
        /*1688*/ 	.word	0x00000016
        /*168c*/ 	.word	0x00016820
        /*1690*/ 	.short	0x010a
        /*1692*/ 	.byte	0x3f
	.zero		1


	//   ....[95]....
        /*1694*/ 	.word	0x0001d7c0
        /*1698*/ 	.word	0x00000005
        /*169c*/ 	.word	0x00016840
        /*16a0*/ 	.short	0x010a
        /*16a2*/ 	.byte	0x3f
	.zero		1


	//   ....[96]....
        /*16a4*/ 	.word	0x0001e100
        /*16a8*/ 	.word	0x00000005
        /*16ac*/ 	.word	0x00016860
        /*16b0*/ 	.short	0x010a
        /*16b2*/ 	.byte	0x3f
	.zero		1


	//   ....[97]....
        /*16b4*/ 	.word	0x0001ea70
        /*16b8*/ 	.word	0x00000000
        /*16bc*/ 	.word	0x00016860
        /*16c0*/ 	.short	0x010a
        /*16c2*/ 	.byte	0x3f
	.zero		1


	//   ....[98]....
        /*16c4*/ 	.word	0x0001fcb0
        /*16c8*/ 	.word	0x00000004
        /*16cc*/ 	.word	0x00016820
        /*16d0*/ 	.short	0x010a
        /*16d2*/ 	.byte	0x3f
	.zero		1


	//   ....[99]....
        /*16d4*/ 	.word	0x0001fe50
        /*16d8*/ 	.word	0x00000005
        /*16dc*/ 	.word	0x00016840
        /*16e0*/ 	.short	0x010a
        /*16e2*/ 	.byte	0x3f
	.zero		1


	//   ....[100]....
        /*16e4*/ 	.word	0x0001fea0
        /*16e8*/ 	.word	0x00000019
        /*16ec*/ 	.word	0x00016840
        /*16f0*/ 	.short	0x010a
        /*16f2*/ 	.byte	0x3f
	.zero		1


	//   ....[101]....
        /*16f4*/ 	.word	0x0001fef0
        /*16f8*/ 	.word	0x00000005
        /*16fc*/ 	.word	0x00016860
        /*1700*/ 	.short	0x010a
        /*1702*/ 	.byte	0x3f
	.zero		1


	//----- nvinfo : EIATTR_NUM_MBARRIERS
	.align		4
.L_325:
        /*1704*/ 	.byte	0x03, 0x38
        /*1706*/ 	.short	0x0016


	//----- nvinfo : EIATTR_EXIT_INSTR_OFFSETS
	.align		4
        /*1708*/ 	.byte	0x04, 0x1c
        /*170a*/ 	.short	(.L_327 - .L_326)


	//   ....[0]....
.L_326:
        /*170c*/ 	.word	0x00019ff0


	//----- nvinfo : EIATTR_MAX_THREADS
	.align		4
.L_327:
        /*1710*/ 	.byte	0x04, 0x05
        /*1712*/ 	.short	(.L_329 - .L_328)
.L_328:
        /*1714*/ 	.word	0x00000200
        /*1718*/ 	.word	0x00000001
        /*171c*/ 	.word	0x00000001


	//----- nvinfo : EIATTR_CRS_STACK_SIZE
	.align		4
.L_329:
        /*1720*/ 	.byte	0x04, 0x1e
        /*1722*/ 	.short	(.L_331 - .L_330)
.L_330:
        /*1724*/ 	.word	0x00000000


	//----- nvinfo : EIATTR_CBANK_PARAM_SIZE
	.align		4
.L_331:
        /*1728*/ 	.byte	0x03, 0x19
        /*172a*/ 	.short	0x0af0


	//----- nvinfo : EIATTR_PARAM_CBANK
	.align		4
        /*172c*/ 	.byte	0x04, 0x0a
        /*172e*/ 	.short	(.L_333 - .L_332)
	.align		4
.L_332:
        /*1730*/ 	.word	index@(.nv.constant0._ZN7cutlass13device_kernelIN5flash11enable_sm90INS1_16FlashAttnFwdSm90INS1_25CollectiveMainloopFwdSm90ILi2EN4cute5tupleIJNS5_1CILi1EEES8_S8_EEENS6_IJNS7_ILi192EEENS7_ILi128EEENS7_ILi64EEEEEELi64ENS_6half_tEfNS_4arch4Sm90ELb1ELb0ELb1ELb1ELb1ELb1ELb0ELb1ELb1ELb1ELb0ELb0EEENS1_21CollectiveEpilogueFwdINS6_IJSA_SC_SB_EEES9_SE_SG_Li384ELb1ELb1ELb0ELb0EEENS1_36VarlenDynamicPersistentTileSchedulerILi192ELi128ELi384ELi128ELb0ELb1ELb1ELb1ELb1ELb1EEEEEEEEEvNT_6ParamsE)
        /*1734*/ 	.short	0x0210
        /*1736*/ 	.short	0x0af0


	//----- nvinfo : EIATTR_SW_WAR
	.align		4
.L_333:
        /*1738*/ 	.byte	0x04, 0x36
        /*173a*/ 	.short	(.L_335 - .L_334)
.L_334:
        /*173c*/ 	.word	0x00000008
.L_335:


//--------------------- .nv.callgraph             --------------------------
	.section	.nv.callgraph,"",@"SHT_CUDA_CALLGRAPH"
	.align	4
	.sectionentsize	8
	.align		4
        /*0000*/ 	.word	0x00000000
	.align		4
        /*0004*/ 	.word	0xffffffff
	.align		4
        /*0008*/ 	.word	index@(_ZN7cutlass13device_kernelIN5flash11enable_sm90INS1_16FlashAttnFwdSm90INS1_25CollectiveMainloopFwdSm90ILi2EN4cute5tupleIJNS5_1CILi1EEES8_S8_EEENS6_IJNS7_ILi192EEENS7_ILi128EEENS7_ILi64EEEEEELi64ENS_6half_tEfNS_4arch4Sm90ELb0ELb0ELb1ELb0ELb1ELb0ELb0ELb1ELb1ELb1ELb0ELb0EEENS1_21CollectiveEpilogueFwdINS6_IJSA_SC_SB_EEES9_SE_SG_Li384ELb0ELb1ELb0ELb0EEENS1_29StaticPersistentTileSchedulerILb0EEEEEEEEEvNT_6ParamsE)
	.align		4
        /*000c*/ 	.word	index@(__assertfail)
	.align		4
        /*0010*/ 	.word	index@(_ZN7cutlass13device_kernelIN5flash11enable_sm90INS1_16FlashAttnFwdSm90INS1_25CollectiveMainloopFwdSm90ILi2EN4cute5tupleIJNS5_1CILi1EEES8_S8_EEENS6_IJNS7_ILi192EEENS7_ILi128EEENS7_ILi64EEEEEELi64ENS_6half_tEfNS_4arch4Sm90ELb0ELb0ELb1ELb1ELb1ELb0ELb0ELb1ELb1ELb1ELb0ELb0EEENS1_21CollectiveEpilogueFwdINS6_IJSA_SC_SB_EEES9_SE_SG_Li384ELb1ELb1ELb0ELb0EEENS1_36VarlenDynamicPersistentTileSchedulerILi192ELi128ELi384ELi128ELb0ELb1ELb1ELb0ELb1ELb1EEEEEEEEEvNT_6ParamsE)
	.align		4
        /*0014*/ 	.word	index@(__assertfail)
	.align		4
        /*0018*/ 	.word	index@(_ZN7cutlass13device_kernelIN5flash11enable_sm90INS1_16FlashAttnFwdSm90INS1_25CollectiveMainloopFwdSm90ILi2EN4cute5tupleIJNS5_1CILi1EEES8_S8_EEENS6_IJNS7_ILi192EEENS7_ILi128EEENS7_ILi64EEEEEELi64ENS_6half_tEfNS_4arch4Sm90ELb0ELb0ELb1ELb1ELb1ELb1ELb0ELb1ELb1ELb1ELb0ELb0EEENS1_21CollectiveEpilogueFwdINS6_IJSA_SC_SB_EEES9_SE_SG_Li384ELb1ELb1ELb0ELb0EEENS1_36VarlenDynamicPersistentTileSchedulerILi192ELi128ELi384ELi128ELb0ELb1ELb1ELb0ELb1ELb1EEEEEEEEEvNT_6ParamsE)
	.align		4
        /*001c*/ 	.word	index@(__assertfail)
	.align		4
        /*0020*/ 	.word	index@(_ZN7cutlass13device_kernelIN5flash11enable_sm90INS1_16FlashAttnFwdSm90INS1_25CollectiveMainloopFwdSm90ILi2EN4cute5tupleIJNS5_1CILi1EEES8_S8_EEENS6_IJNS7_ILi192EEENS7_ILi128EEENS7_ILi64EEEEEELi64ENS_6half_tEfNS_4arch4Sm90ELb0ELb1ELb1ELb0ELb1ELb0ELb0ELb1ELb1ELb1ELb0ELb0EEENS1_21CollectiveEpilogueFwdINS6_IJSA_SC_SB_EEES9_SE_SG_Li384ELb0ELb1ELb0ELb0EEENS1_30DynamicPersistentTileSchedulerILi384ELi128ELb0ELb1ELb1EEEEEEEEEvNT_6ParamsE)
	.align		4
        /*0024*/ 	.word	index@(__assertfail)
	.align		4
        /*0028*/ 	.word	index@(_ZN7cutlass13device_kernelIN5flash11enable_sm90INS1_16FlashAttnFwdSm90INS1_25CollectiveMainloopFwdSm90ILi2EN4cute5tupleIJNS5_1CILi1EEES8_S8_EEENS6_IJNS7_ILi192EEENS7_ILi128EEENS7_ILi64EEEEEELi64ENS_6half_tEfNS_4arch4Sm90ELb0ELb1ELb1ELb1ELb1ELb0ELb0ELb1ELb1ELb1ELb0ELb0EEENS1_21CollectiveEpilogueFwdINS6_IJSA_SC_SB_EEES9_SE_SG_Li384ELb1ELb1ELb0ELb0EEENS1_36VarlenDynamicPersistentTileSchedulerILi192ELi128ELi384ELi128ELb0ELb1ELb1ELb1ELb0ELb1EEEEEEEEEvNT_6ParamsE)
	.align		4
        /*002c*/ 	.word	index@(__assertfail)
	.align		4
        /*0030*/ 	.word	index@(_ZN7cutlass13device_kernelIN5flash11enable_sm90INS1_16FlashAttnFwdSm90INS1_25CollectiveMainloopFwdSm90ILi2EN4cute5tupleIJNS5_1CILi1EEES8_S8_EEENS6_IJNS7_ILi192EEENS7_ILi128EEENS7_ILi64EEEEEELi64ENS_6half_tEfNS_4arch4Sm90ELb0ELb1ELb1ELb1ELb1ELb1ELb0ELb1ELb1ELb1ELb0ELb0EEENS1_21CollectiveEpilogueFwdINS6_IJSA_SC_SB_EEES9_SE_SG_Li384ELb1ELb1ELb0ELb0EEENS1_36VarlenDynamicPersistentTileSchedulerILi192ELi128ELi384ELi128ELb0ELb1ELb1ELb1ELb0ELb1EEEEEEEEEvNT_6ParamsE)
	.align		4
        /*0034*/ 	.word	index@(__assertfail)
	.align		4
        /*0038*/ 	.word	index@(_ZN7cutlass13device_kernelIN5flash11enable_sm90INS1_16FlashAttnFwdSm90INS1_25CollectiveMainloopFwdSm90ILi2EN4cute5tupleIJNS5_1CILi1EEES8_S8_EEENS6_IJNS7_ILi192EEENS7_ILi128EEENS7_ILi64EEEEEELi64ENS_6half_tEfNS_4arch4Sm90ELb1ELb0ELb1ELb0ELb1ELb0ELb0ELb1ELb1ELb1ELb0ELb0EEENS1_21CollectiveEpilogueFwdINS6_IJSA_SC_SB_EEES9_SE_SG_Li384ELb0ELb1ELb0ELb0EEENS1_30DynamicPersistentTileSchedulerILi384ELi128ELb0ELb1ELb1EEEEEEEEEvNT_6ParamsE)
	.align		4
        /*003c*/ 	.word	index@(__assertfail)
	.align		4
        /*0040*/ 	.word	index@(_ZN7cutlass13device_kernelIN5flash11enable_sm90INS1_16FlashAttnFwdSm90INS1_25CollectiveMainloopFwdSm90ILi2EN4cute5tupleIJNS5_1CILi1EEES8_S8_EEENS6_IJNS7_ILi192EEENS7_ILi128EEENS7_ILi64EEEEEELi64ENS_6half_tEfNS_4arch4Sm90ELb1ELb0ELb1ELb1ELb1ELb0ELb0ELb1ELb1ELb1ELb0ELb0EEENS1_21CollectiveEpilogueFwdINS6_IJSA_SC_SB_EEES9_SE_SG_Li384ELb1ELb1ELb0ELb0EEENS1_36VarlenDynamicPersistentTileSchedulerILi192ELi128ELi384ELi128ELb0ELb1ELb1ELb1ELb1ELb1EEEEEEEEEvNT_6ParamsE)
	.align		4
        /*0044*/ 	.word	index@(__assertfail)
	.align		4
        /*0048*/ 	.word	index@(_ZN7cutlass13device_kernelIN5flash11enable_sm90INS1_16FlashAttnFwdSm90INS1_25CollectiveMainloopFwdSm90ILi2EN4cute5tupleIJNS5_1CILi1EEES8_S8_EEENS6_IJNS7_ILi192EEENS7_ILi128EEENS7_ILi64EEEEEELi64ENS_6half_tEfNS_4arch4Sm90ELb1ELb0ELb1ELb1ELb1ELb1ELb0ELb1ELb1ELb1ELb0ELb0EEENS1_21CollectiveEpilogueFwdINS6_IJSA_SC_SB_EEES9_SE_SG_Li384ELb1ELb1ELb0ELb0EEENS1_36VarlenDynamicPersistentTileSchedulerILi192ELi128ELi384ELi128ELb0ELb1ELb1ELb1ELb1ELb1EEEEEEEEEvNT_6ParamsE)
	.align		4
        /*004c*/ 	.word	index@(__assertfail)
	.align		4
        /*0050*/ 	.word	0x00000000
	.align		4
        /*0054*/ 	.word	0xfffffffe
	.align		4
        /*0058*/ 	.word	0x00000000
	.align		4
        /*005c*/ 	.word	0xfffffffd
	.align		4
        /*0060*/ 	.word	0x00000000
	.align		4
        /*0064*/ 	.word	0xfffffffc


//--------------------- .nv.constant4             --------------------------
	.section	.nv.constant4,"a",@progbits
	.align	8
	.align		8
.nv.constant4:
        /*0000*/ 	.dword	__assertfail
	.align		8
        /*0008*/ 	.dword	__unnamed_1
	.align		8
        /*0010*/ 	.dword	__unnamed_2
	.align		8
        /*0018*/ 	.dword	__unnamed_3
	.align		8
        /*0020*/ 	.dword	__unnamed_4
	.align		8
        /*0028*/ 	.dword	__unnamed_5
	.align		8
        /*0030*/ 	.dword	_ZN79_INTERNAL_cae65edb_43_flash_fwd_hdim64_fp16_paged_softcap_sm90_cu_0106449f_34014cuda3std3__45__cpo5beginE
	.align		8
        /*0038*/ 	.dword	_ZN79_INTERNAL_cae65edb_43_flash_fwd_hdim64_fp16_paged_softcap_sm90_cu_0106449f_34014cuda3std3__45__cpo3endE
	.align		8
        /*0040*/ 	.dword	_ZN79_INTERNAL_cae65edb_43_flash_fwd_hdim64_fp16_paged_softcap_sm90_cu_0106449f_34014cuda3std3__45__cpo6cbeginE
	.align		8
        /*0048*/ 	.dword	_ZN79_INTERNAL_cae65edb_43_flash_fwd_hdim64_fp16_paged_softcap_sm90_cu_0106449f_34014cuda3std3__45__cpo4cendE
	.align		8
        /*0050*/ 	.dword	_ZN79_INTERNAL_cae65edb_43_flash_fwd_hdim64_fp16_paged_softcap_sm90_cu_0106449f_34014cuda3std3__481_GLOBAL__N__cae65edb_43_flash_fwd_hdim64_fp16_paged_softcap_sm90_cu_0106449f_34016ignoreE
	.align		8
        /*0058*/ 	.dword	_ZN79_INTERNAL_cae65edb_43_flash_fwd_hdim64_fp16_paged_softcap_sm90_cu_0106449f_34014cuda3std3__419piecewise_constructE
	.align		8
        /*0060*/ 	.dword	_ZN79_INTERNAL_cae65edb_43_flash_fwd_hdim64_fp16_paged_softcap_sm90_cu_0106449f_34014cuda3std3__48in_placeE
	.align		8
        /*0068*/ 	.dword	_ZN79_INTERNAL_cae65edb_43_flash_fwd_hdim64_fp16_paged_softcap_sm90_cu_0106449f_34014cuda3std6ranges3__45__cpo4swapE
	.align		8
        /*0070*/ 	.dword	_ZN79_INTERNAL_cae65edb_43_flash_fwd_hdim64_fp16_paged_softcap_sm90_cu_0106449f_34014cuda3std6ranges3__45__cpo9iter_moveE
	.align		8
        /*0078*/ 	.dword	_ZN79_INTERNAL_cae65edb_43_flash_fwd_hdim64_fp16_paged_softcap_sm90_cu_0106449f_34014cute7productE
	.align		8
        /*0080*/ 	.dword	_ZN79_INTERNAL_cae65edb_43_flash_fwd_hdim64_fp16_paged_softcap_sm90_cu_0106449f_34014cute1_E
	.align		8
        /*0088*/ 	.dword	$str$23
	.align		8
        /*0090*/ 	.dword	$str$24


//--------------------- .text._ZN7cutlass13device_kernelIN5flash11enable_sm90INS1_16FlashAttnFwdSm90INS1_25CollectiveMainloopFwdSm90ILi2EN4cute5tupleIJNS5_1CILi1EEES8_S8_EEENS6_IJNS7_ILi192EEENS7_ILi128EEENS7_ILi64EEEEEELi64ENS_6half_tEfNS_4arch4Sm90ELb0ELb0ELb1ELb0ELb1ELb0ELb0ELb1ELb1ELb1ELb0ELb0EEENS1_21CollectiveEpilogueFwdINS6_IJSA_SC_SB_EEES9_SE_SG_Li384ELb0ELb1ELb0ELb0EEENS1_29StaticPersistentTileSchedulerILb0EEEEEEEEEvNT_6ParamsE --------------------------
	.section	.text._ZN7cutlass13device_kernelIN5flash11enable_sm90INS1_16FlashAttnFwdSm90INS1_25CollectiveMainloopFwdSm90ILi2EN4cute5tupleIJNS5_1CILi1EEES8_S8_EEENS6_IJNS7_ILi192EEENS7_ILi128EEENS7_ILi64EEEEEELi64ENS_6half_tEfNS_4arch4Sm90ELb0ELb0ELb1ELb0ELb1ELb0ELb0ELb1ELb1ELb1ELb0ELb0EEENS1_21CollectiveEpilogueFwdINS6_IJSA_SC_SB_EEES9_SE_SG_Li384ELb0ELb1ELb0ELb0EEENS1_29StaticPersistentTileSchedulerILb0EEEEEEEEEvNT_6ParamsE,"ax",@progbits
	.align	128
.text._ZN7cutlass13device_kernelIN5flash11enable_sm90INS1_16FlashAttnFwdSm90INS1_25CollectiveMainloopFwdSm90ILi2EN4cute5tupleIJNS5_1CILi1EEES8_S8_EEENS6_IJNS7_ILi192EEENS7_ILi128EEENS7_ILi64EEEEEELi64ENS_6half_tEfNS_4arch4Sm90ELb0ELb0ELb1ELb0ELb1ELb0ELb0ELb1ELb1ELb1ELb0ELb0EEENS1_21CollectiveEpilogueFwdINS6_IJSA_SC_SB_EEES9_SE_SG_Li384ELb0ELb1ELb0ELb0EEENS1_29StaticPersistentTileSchedulerILb0EEEEEEEEEvNT_6ParamsE:
        .type           _ZN7cutlass13device_kernelIN5flash11enable_sm90INS1_16FlashAttnFwdSm90INS1_25CollectiveMainloopFwdSm90ILi2EN4cute5tupleIJNS5_1CILi1EEES8_S8_EEENS6_IJNS7_ILi192EEENS7_ILi128EEENS7_ILi64EEEEEELi64ENS_6half_tEfNS_4arch4Sm90ELb0ELb0ELb1ELb0ELb1ELb0ELb0ELb1ELb1ELb1ELb0ELb0EEENS1_21CollectiveEpilogueFwdINS6_IJSA_SC_SB_EEES9_SE_SG_Li384ELb0ELb1ELb0ELb0EEENS1_29StaticPersistentTileSchedulerILb0EEEEEEEEEvNT_6ParamsE,@function
        .size           _ZN7cutlass13device_kernelIN5flash11enable_sm90INS1_16FlashAttnFwdSm90INS1_25CollectiveMainloopFwdSm90ILi2EN4cute5tupleIJNS5_1CILi1EEES8_S8_EEENS6_IJNS7_ILi192EEENS7_ILi128EEENS7_ILi64EEEEEELi64ENS_6half_tEfNS_4arch4Sm90ELb0ELb0ELb1ELb0ELb1ELb0ELb0ELb1ELb1ELb1ELb0ELb0EEENS1_21CollectiveEpilogueFwdINS6_IJSA_SC_SB_EEES9_SE_SG_Li384ELb0ELb1ELb0ELb0EEENS1_29StaticPersistentTileSchedulerILb0EEEEEEEEEvNT_6ParamsE,(.L_x_3105 - _ZN7cutlass13device_kernelIN5flash11enable_sm90INS1_16FlashAttnFwdSm90INS1_25CollectiveMainloopFwdSm90ILi2EN4cute5tupleIJNS5_1CILi1EEES8_S8_EEENS6_IJNS7_ILi192EEENS7_ILi128EEENS7_ILi64EEEEEELi64ENS_6half_tEfNS_4arch4Sm90ELb0ELb0ELb1ELb0ELb1ELb0ELb0ELb1ELb1ELb1ELb0ELb0EEENS1_21CollectiveEpilogueFwdINS6_IJSA_SC_SB_EEES9_SE_SG_Li384ELb0ELb1ELb0ELb0EEENS1_29StaticPersistentTileSchedulerILb0EEEEEEEEEvNT_6ParamsE)
        .other          _ZN7cutlass13device_kernelIN5flash11enable_sm90INS1_16FlashAttnFwdSm90INS1_25CollectiveMainloopFwdSm90ILi2EN4cute5tupleIJNS5_1CILi1EEES8_S8_EEENS6_IJNS7_ILi192EEENS7_ILi128EEENS7_ILi64EEEEEELi64ENS_6half_tEfNS_4arch4Sm90ELb0ELb0ELb1ELb0ELb1ELb0ELb0ELb1ELb1ELb1ELb0ELb0EEENS1_21CollectiveEpilogueFwdINS6_IJSA_SC_SB_EEES9_SE_SG_Li384ELb0ELb1ELb0ELb0EEENS1_29StaticPersistentTileSchedulerILb0EEEEEEEEEvNT_6ParamsE,@"STO_CUDA_ENTRY STV_DEFAULT"
_ZN7cutlass13device_kernelIN5flash11enable_sm90INS1_16FlashAttnFwdSm90INS1_25CollectiveMainloopFwdSm90ILi2EN4cute5tupleIJNS5_1CILi1EEES8_S8_EEENS6_IJNS7_ILi192EEENS7_ILi128EEENS7_ILi64EEEEEELi64ENS_6half_tEfNS_4arch4Sm90ELb0ELb0ELb1ELb0ELb1ELb0ELb0ELb1ELb1ELb1ELb0ELb0EEENS1_21CollectiveEpilogueFwdINS6_IJSA_SC_SB_EEES9_SE_SG_Li384ELb0ELb1ELb0ELb0EEENS1_29StaticPersistentTileSchedulerILb0EEEEEEEEEvNT_6ParamsE:
[----:B------:R-:W0:Y:S02]  /*0000*/  LDC R1, c[0x0][0x28] ;  /* 0x00000a00ff017b82 */ /* 0x000e240000000800 */
[----:B0-----:R-:W-:Y:S01]  /*0010*/  VIADD R1, R1, 0xfffffff0 ;  /* 0xfffffff001017836 */ /* 0x001fe20000000000 */
[----:B------:R-:W0:Y:S01]  /*0020*/  S2R R3, SR_TID.X ;  /* 0x0000000000037919 */ /* 0x000e220000002100 */
[----:B------:R-:W-:Y:S01]  /*0030*/  ELECT P0, URZ, PT ;  /* 0x00000000003f782f */ /* 0x000fe20003800000 */
[----:B------:R-:W-:Y:S01]  /*0040*/  UMOV UR4, 0x80 ;  /* 0x0000008000047882 */ /* 0x000fe20000000000 */
[----:B------:R-:W-:Y:S01]  /*0050*/  UMOV UR7, 0x180 ;  /* 0x0000018000077882 */ /* 0x000fe20000000000 */
[--C-:B0-----:R-:W-:Y:S02]  /*0060*/  SHF.R.U32.HI R0, RZ, 0x5, R3.reuse ;  /* 0x00000005ff007819 */ /* 0x101fe40000011603 */
[----:B------:R-:W-:-:S03]  /*0070*/  SHF.R.U32.HI R18, RZ, 0x7, R3 ;  /* 0x00000007ff127819 */ /* 0x000fc60000011603 */
[----:B------:R-:W0:Y:S04]  /*0080*/  SHFL.IDX PT, R2, R0, RZ, 0x1f ;  /* 0x00001fff00027589 */ /* 0x000e2800000e0000 */
[----:B------:R1:W2:Y:S01]  /*0090*/  SHFL.IDX PT, R3, R18, RZ, 0x1f ;  /* 0x00001fff12037589 */ /* 0x0002a200000e0000 */
[C---:B0-----:R-:W-:Y:S02]  /*00a0*/  ISETP.NE.OR P0, PT, R2.reuse, RZ, !P0 ;  /* 0x000000ff0200720c */ /* 0x041fe40004705670 */
[----:B------:R-:W-:-:S11]  /*00b0*/  ISETP.NE.AND P1, PT, R2, RZ, PT ;  /* 0x000000ff0200720c */ /* 0x000fd60003f25270 */
[----:B------:R-:W-:Y:S01]  /*00c0*/  VOTEU.ALL UP0, P0 ;  /* 0x00000000003f7886 */ /* 0x000fe20000000000 */
[----:B------:R-:W-:-:S04]  /*00d0*/  VOTEU.ALL UP1, P0 ;  /* 0x00000000003f7886 */ /* 0x000fc80000020000 */
[----:B------:R-:W0:Y:S01]  /*00e0*/  @!UP0 S2UR UR8, SR_CgaCtaId ;  /* 0x00000000000889c3 */ /* 0x000e220000008800 */
[----:B------:R-:W-:Y:S01]  /*00f0*/  @!UP0 UMOV UR6, 0x400 ;  /* 0x0000040000068882 */ /* 0x000fe20000000000 */
[----:B------:R-:W-:-:S04]  /*0100*/  @!UP0 UIADD3 UR4, -UR4, 0x100000, URZ ;  /* 0x0010000004048890 */ /* 0x000fc8000fffe13f */
[----:B------:R-:W-:Y:S02]  /*0110*/  @!UP0 USHF.L.U32 UR5, UR4, 0xb, URZ ;  /* 0x0000000b04058899 */ /* 0x000fe4000800063f */
[----:B------:R-:W-:Y:S02]  /*0120*/  @!UP0 USHF.L.U32 UR4, UR4, 0x1, URZ ;  /* 0x0000000104048899 */ /* 0x000fe4000800063f */
[----:B0-----:R-:W-:Y:S02]  /*0130*/  @!UP0 ULEA UR8, UR8, UR6, 0x18 ;  /* 0x0000000608088291 */ /* 0x001fe4000f8ec03f */
[----:B------:R-:W-:-:S04]  /*0140*/  @!UP0 UIADD3 UR6, -UR7, 0x100000, URZ ;  /* 0x0010000007068890 */ /* 0x000fc8000fffe13f */
[----:B------:R-:W-:Y:S02]  /*0150*/  @!UP0 USHF.L.U32 UR7, UR6, 0xb, URZ ;  /* 0x0000000b06078899 */ /* 0x000fe4000800063f */
[----:B------:R-:W-:Y:S01]  /*0160*/  @!UP0 USHF.L.U32 UR6, UR6, 0x1, URZ ;  /* 0x0000000106068899 */ /* 0x000fe2000800063f */
[----:B------:R-:W-:-:S05]  /*0170*/  VOTEU.ALL UP0, P0 ;  /* 0x00000000003f7886 */ /* 0x000fca0000000000 */
[----:B------:R1:W0:Y:S06]  /*0180*/  @!UP0 SYNCS.EXCH.64 URZ, [UR8+0x16800], UR4 ;  /* 0x01680004083f85b2 */ /* 0x00022c0008000100 */
[----:B------:R1:W3:Y:S02]  /*0190*/  @!UP1 SYNCS.EXCH.64 URZ, [UR8+0x16820], UR6 ;  /* 0x01682006083f95b2 */ /* 0x0002e40008000100 */
[----:B-12---:R-:W-:Y:S05]  /*01a0*/  @P1 BRA `(.L_x_0) ;  /* 0x0000000000481947 */ /* 0x006fea0003800000 */
[----:B------:R-:W1:Y:S01]  /*01b0*/  S2UR UR5, SR_CgaCtaId ;  /* 0x00000000000579c3 */ /* 0x000e620000008800 */
[----:B------:R-:W-:Y:S01]  /*01c0*/  UMOV UR4, 0x400 ;  /* 0x0000040000047882 */ /* 0x000fe20000000000 */
[----:B------:R-:W-:Y:S01]  /*01d0*/  UMOV UR6, 0x80 ;  /* 0x0000008000067882 */ /* 0x000fe20000000000 */
[----:B------:R-:W-:Y:S01]  /*01e0*/  UMOV UR7, 0x180 ;  /* 0x0000018000077882 */ /* 0x000fe20000000000 */
[----:B------:R-:W-:Y:S01]  /*01f0*/  ELECT P0, URZ, PT ;  /* 0x00000000003f782f */ /* 0x000fe20003800000 */
[----:B-1----:R-:W-:Y:S02]  /*0200*/  ULEA UR8, UR5, UR4, 0x18 ;  /* 0x0000000405087291 */ /* 0x002fe4000f8ec03f */
[----:B------:R-:W-:-:S04]  /*0210*/  UIADD3 UR4, -UR6, 0x100000, URZ ;  /* 0x0010000006047890 */ /* 0x000fc8000fffe13f */
[----:B------:R-:W-:Y:S02]  /*0220*/  USHF.L.U32 UR5, UR4, 0xb, URZ ;  /* 0x0000000b04057899 */ /* 0x000fe4000800063f */
[----:B------:R-:W-:Y:S02]  /*0230*/  USHF.L.U32 UR4, UR4, 0x1, URZ ;  /* 0x0000000104047899 */ /* 0x000fe4000800063f */
[----:B------:R-:W-:-:S04]  /*0240*/  UIADD3 UR6, -UR7, 0x100000, URZ ;  /* 0x0010000007067890 */ /* 0x000fc8000fffe13f */
[----:B------:R-:W-:Y:S02]  /*0250*/  USHF.L.U32 UR7, UR6, 0xb, URZ ;  /* 0x0000000b06077899 */ /* 0x000fe4000800063f */
[----:B------:R-:W-:Y:S01]  /*0260*/  USHF.L.U32 UR6, UR6, 0x1, URZ ;  /* 0x0000000106067899 */ /* 0x000fe2000800063f */
[----:B------:R-:W1:Y:S03]  /*0270*/  FENCE.VIEW.ASYNC.S ;  /* 0x00000000000073c6 */ /* 0x000e660000000000 */
[----:B-1----:R1:W2:Y:S08]  /*0280*/  SYNCS.EXCH.64 URZ, [UR8+0x16830], UR4 ;  /* 0x01683004083f75b2 */ /* 0x0022b00008000100 */
[----:B------:R1:W4:Y:S01]  /*0290*/  SYNCS.EXCH.64 URZ, [UR8+0x16840], UR6 ;  /* 0x01684006083f75b2 */ /* 0x0003220008000100 */
[----:B------:R1:W0:Y:S01]  /*02a0*/  SYNCS.EXCH.64 URZ, [UR8+0x16838], UR4 ;  /* 0x01683804083f75b2 */ /* 0x0002220008000100 */
[----:B------:R1:W0:Y:S01]  /*02b0*/  SYNCS.EXCH.64 URZ, [UR8+0x16848], UR6 ;  /* 0x01684806083f75b2 */ /* 0x0002220008000100 */
[----:B------:R-:W-:Y:S01]  /*02c0*/  NOP ;  /* 0x0000000000007918 */ /* 0x000fe20000000000 */
.L_x_0:
[----:B------:R-:W5:Y:S01]  /*02d0*/  SHFL.IDX PT, R2, R0, RZ, 0x1f ;  /* 0x00001fff00027589 */ /* 0x000f6200000e0000 */
[----:B------:R-:W-:Y:S01]  /*02e0*/  NOP ;  /* 0x0000000000007918 */ /* 0x000fe20000000000 */
[----:B-----5:R-:W-:-:S13]  /*02f0*/  ISETP.NE.AND P0, PT, R2, RZ, PT ;  /* 0x000000ff0200720c */ /* 0x020fda0003f05270 */
[----:B------:R-:W-:Y:S05]  /*0300*/  @P0 BRA `(.L_x_1) ;  /* 0x0000000000480947 */ /* 0x000fea0003800000 */
[----:B-1----:R-:W1:Y:S01]  /*0310*/  S2UR UR5, SR_CgaCtaId ;  /* 0x00000000000579c3 */ /* 0x002e620000008800 */
        /* <DEDUP_REMOVED lines=12> */
[----:B-1----:R1:W0:Y:S08]  /*03e0*/  SYNCS.EXCH.64 URZ, [UR8+0x16850], UR4 ;  /* 0x01685004083f75b2 */ /* 0x0022300008000100 */
[----:B------:R1:W0:Y:S01]  /*03f0*/  SYNCS.EXCH.64 URZ, [UR8+0x16860], UR6 ;  /* 0x01686006083f75b2 */ /* 0x0002220008000100 */
[----:B------:R1:W0:Y:S01]  /*0400*/  SYNCS.EXCH.64 URZ, [UR8+0x16858], UR4 ;  /* 0x01685804083f75b2 */ /* 0x0002220008000100 */
[----:B------:R1:W0:Y:S01]  /*0410*/  SYNCS.EXCH.64 URZ, [UR8+0x16868], UR6 ;  /* 0x01686806083f75b2 */ /* 0x0002220008000100 */
[----:B------:R-:W-:Y:S01]  /*0420*/  NOP ;  /* 0x0000000000007918 */ /* 0x000fe20000000000 */
.L_x_1:
[----:B------:R-:W5:Y:S01]  /*0430*/  SHFL.IDX PT, R2, R0, RZ, 0x1f ;  /* 0x00001fff00027589 */ /* 0x000f6200000e0000 */
[----:B------:R-:W-:Y:S01]  /*0440*/  NOP ;  /* 0x0000000000007918 */ /* 0x000fe20000000000 */
[----:B-----5:R-:W-:-:S13]  /*0450*/  ISETP.NE.AND P0, PT, R2, RZ, PT ;  /* 0x000000ff0200720c */ /* 0x020fda0003f05270 */
[----:B------:R-:W-:Y:S05]  /*0460*/  @P0 BRA `(.L_x_2) ;  /* 0x0000000000380947 */ /* 0x000fea0003800000 */
[----:B-1----:R-:W1:Y:S01]  /*0470*/  S2UR UR5, SR_CgaCtaId ;  /* 0x00000000000579c3 */ /* 0x002e620000008800 */
[----:B------:R-:W-:Y:S01]  /*0480*/  UMOV UR4, 0x400 ;  /* 0x0000040000047882 */ /* 0x000fe20000000000 */
[----:B------:R-:W-:Y:S01]  /*0490*/  UMOV UR7, 0x80 ;  /* 0x0000008000077882 */ /* 0x000fe20000000000 */
[----:B------:R-:W-:Y:S01]  /*04a0*/  ELECT P0, URZ, PT ;  /* 0x00000000003f782f */ /* 0x000fe20003800000 */
[----:B-1----:R-:W-:Y:S02]  /*04b0*/  ULEA UR6, UR5, UR4, 0x18 ;  /* 0x0000000405067291 */ /* 0x002fe4000f8ec03f */
[----:B------:R-:W-:-:S04]  /*04c0*/  UIADD3 UR4, -UR7, 0x100000, URZ ;  /* 0x0010000007047890 */ /* 0x000fc8000fffe13f */
[----:B------:R-:W-:Y:S02]  /*04d0*/  USHF.L.U32 UR5, UR4, 0xb, URZ ;  /* 0x0000000b04057899 */ /* 0x000fe4000800063f */
[----:B------:R-:W-:Y:S01]  /*04e0*/  USHF.L.U32 UR4, UR4, 0x1, URZ ;  /* 0x0000000104047899 */ /* 0x000fe2000800063f */
[----:B------:R-:W1:Y:S11]  /*04f0*/  FENCE.VIEW.ASYNC.S ;  /* 0x00000000000073c6 */ /* 0x000e760000000000 */
[----:B-1----:R1:W0:Y:S01]  /*0500*/  SYNCS.EXCH.64 URZ, [UR6+0x16870], UR4 ;  /* 0x01687004063f75b2 */ /* 0x0022220008000100 */
[----:B------:R1:W0:Y:S01]  /*0510*/  SYNCS.EXCH.64 URZ, [UR6+0x16880], UR4 ;  /* 0x01688004063f75b2 */ /* 0x0002220008000100 */
[----:B------:R1:W0:Y:S01]  /*0520*/  SYNCS.EXCH.64 URZ, [UR6+0x16878], UR4 ;  /* 0x01687804063f75b2 */ /* 0x0002220008000100 */
[----:B------:R1:W0:Y:S01]  /*0530*/  SYNCS.EXCH.64 URZ, [UR6+0x16888], UR4 ;  /* 0x01688804063f75b2 */ /* 0x0002220008000100 */
[----:B------:R-:W-:Y:S01]  /*0540*/  NOP ;  /* 0x0000000000007918 */ /* 0x000fe20000000000 */
.L_x_2:
        /* <DEDUP_REMOVED lines=22> */
.L_x_3:
[----:B------:R-:W5:Y:S01]  /*06b0*/  SHFL.IDX PT, R2, R0, RZ, 0x1f ;  /* 0x00001fff00027589 */ /* 0x000f6200000e0000 */
[----:B------:R-:W-:Y:S01]  /*06c0*/  R2UR UR9, R3 ;  /* 0x00000000030972ca */ /* 0x000fe200000e0000 */
        /* <DEDUP_REMOVED lines=21> */
.L_x_4:
[----:B------:R-:W-:Y:S01]  /*0820*/  UISETP.NE.AND UP0, UPT, UR9, URZ, UPT ;  /* 0x0000003f0900728c */ /* 0x000fe2000bf05270 */
[----:B------:R-:W-:Y:S01]  /*0830*/  NOP ;  /* 0x0000000000007918 */ /* 0x000fe20000000000 */
[----:B------:R-:W-:Y:S01]  /*0840*/  UMOV UR39, 0x1 ;  /* 0x0000000100277882 */ /* 0x000fe20000000000 */
[----:B------:R-:W-:Y:S01]  /*0850*/  ULDC.64 UR50, c[0x0][0x208] ;  /* 0x0000820000327ab9 */ /* 0x000fe20000000a00 */
[----:B------:R-:W-:Y:S01]  /*0860*/  USEL UR39, UR39, 0x2, !UP0 ;  /* 0x0000000227277887 */ /* 0x000fe2000c000000 */
[----:B0-234-:R-:W-:Y:S01]  /*0870*/  BAR.SYNC.DEFER_BLOCKING 0x0 ;  /* 0x0000000000007b1d */ /* 0x01dfe20000010000 */
[----:B------:R-:W-:-:S13]  /*0880*/  PLOP3.LUT P0, PT, PT, PT, UP0, 0x80, 0x0 ;  /* 0x000000000000781c */ /* 0x000fda0003f0f008 */
[----:B------:R-:W-:Y:S05]  /*0890*/  @!P0 BRA `(.L_x_5) ;  /* 0x00000068005c8947 */ /* 0x000fea0003800000 */
.L_x_6:
[----:B------:R-:W-:-:S08]  /*08a0*/  NOP ;  /* 0x0000000000007918 */ /* 0x000fd00000000000 */
[----:B------:R-:W0:Y:S02]  /*08b0*/  USETMAXREG.TRY_ALLOC.CTAPOOL UP0, 0xa0 ;  /* 0x000000a0000079c8 */ /* 0x000e240008000600 */
[----:B0-----:R-:W-:-:S13]  /*08c0*/  PLOP3.LUT P0, PT, PT, PT, UP0, 0x80, 0x0 ;  /* 0x000000000000781c */ /* 0x001fda0003f0f008 */
[----:B------:R-:W-:Y:S05]  /*08d0*/  @!P0 BRA `(.L_x_6) ;  /* 0xfffffffc00f08947 */ /* 0x000fea000383ffff */
[----:B------:R-:W0:Y:S01]  /*08e0*/  S2R R2, SR_TID.X ;  /* 0x0000000000027919 */ /* 0x000e220000002100 */
[----:B------:R-:W2:Y:S08]  /*08f0*/  S2UR UR46, SR_CTAID.X ;  /* 0x00000000002e79c3 */ /* 0x000eb00000002500 */
[----:B------:R-:W-:Y:S06]  /*0900*/  BAR.ARV 0x8, 0x200 ;  /* 0x0208000000007b1d */ /* 0x000fec0000002000 */
[----:B0-----:R-:W-:-:S04]  /*0910*/  LOP3.LUT R0, R2, 0xffffff80, RZ, 0xc0, !PT ;  /* 0xffffff8002007812 */ /* 0x001fc800078ec0ff */
[----:B------:R-:W-:Y:S02]  /*0920*/  ISETP.NE.AND P0, PT, R0, 0x80, PT ;  /* 0x000000800000780c */ /* 0x000fe40003f05270 */
[----:B------:R-:W2:Y:S11]  /*0930*/  LDC R0, c[0x0][0xc34] ;  /* 0x00030d00ff007b82 */ /* 0x000eb60000000800 */
[----:B------:R-:W-:Y:S06]  /*0940*/  @!P0 BAR.ARV 0x9, 0x100 ;  /* 0x0244000000008b1d */ /* 0x000fec0000002000 */
[----:B--2---:R-:W-:-:S13]  /*0950*/  ISETP.LE.AND P0, PT, R0, UR46, PT ;  /* 0x0000002e00007c0c */ /* 0x004fda000bf03270 */
[----:B-1----:R-:W-:Y:S05]  /*0960*/  @P0 EXIT ;  /* 0x000000000000094d */ /* 0x002fea0003800000 */
[----:B------:R-:W-:Y:S01]  /*0970*/  VIADD R2, R2, 0xffffff80 ;  /* 0xffffff8002027836 */ /* 0x000fe20000000000 */
[----:B------:R-:W-:Y:S01]  /*0980*/  ULOP3.LUT UR40, UR39, 0x1, URZ, 0xfc, !UPT ;  /* 0x0000000127287892 */ /* 0x000fe2000f8efc3f */
[----:B------:R-:W-:Y:S01]  /*0990*/  IMAD.MOV.U32 R153, RZ, RZ, -0x2 ;  /* 0xfffffffeff997424 */ /* 0x000fe200078e00ff */
[----:B------:R-:W-:Y:S01]  /*09a0*/  UMOV UR36, URZ ;  /* 0x0000003f00247c82 */ /* 0x000fe20008000000 */
[----:B------:R-:W-:Y:S01]  /*09b0*/  UMOV UR37, URZ ;  /* 0x0000003f00257c82 */ /* 0x000fe20008000000 */
[----:B------:R-:W-:Y:S01]  /*09c0*/  SHF.R.S32.HI R3, RZ, 0x1f, R2 ;  /* 0x0000001fff037819 */ /* 0x000fe20000011402 */
[----:B------:R-:W-:-:S03]  /*09d0*/  UMOV UR38, URZ ;  /* 0x0000003f00267c82 */ /* 0x000fc60008000000 */
[CC--:B------:R-:W-:Y:S02]  /*09e0*/  LEA.HI R19, R3.reuse, R2.reuse, RZ, 0x7 ;  /* 0x0000000203137211 */ /* 0x0c0fe400078f38ff */
[-C--:B------:R-:W-:Y:S02]  /*09f0*/  LEA.HI R7, R3, R2.reuse, RZ, 0x2 ;  /* 0x0000000203077211 */ /* 0x080fe400078f10ff */
[----:B------:R-:W-:Y:S02]  /*0a00*/  LOP3.LUT R17, R19, 0xffffff80, RZ, 0xc0, !PT ;  /* 0xffffff8013117812 */ /* 0x000fe400078ec0ff */
[CC--:B------:R-:W-:Y:S02]  /*0a10*/  LEA.HI R0, R3.reuse, R2.reuse, RZ, 0x4 ;  /* 0x0000000203007211 */ /* 0x0c0fe400078f20ff */
[----:B------:R-:W-:Y:S01]  /*0a20*/  LEA.HI R5, R3, R2, RZ, 0x5 ;  /* 0x0000000203057211 */ /* 0x000fe200078f28ff */
[----:B------:R-:W-:Y:S01]  /*0a30*/  IMAD.IADD R17, R2, 0x1, -R17 ;  /* 0x0000000102117824 */ /* 0x000fe200078e0a11 */
[----:B------:R-:W-:-:S02]  /*0a40*/  LOP3.LUT R11, R7, 0xfffffffc, RZ, 0xc0, !PT ;  /* 0xfffffffc070b7812 */ /* 0x000fc400078ec0ff */
[----:B------:R-:W-:Y:S01]  /*0a50*/  SHF.R.S32.HI R7, RZ, 0x4, R0 ;  /* 0x00000004ff077819 */ /* 0x000fe20000011400 */
[----:B------:R-:W-:Y:S01]  /*0a60*/  IMAD.SHL.U32 R6, R5, 0x20, RZ ;  /* 0x0000002005067824 */ /* 0x000fe200078e00ff */
[----:B------:R-:W-:Y:S01]  /*0a70*/  SHF.R.S32.HI R4, RZ, 0x1f, R17 ;  /* 0x0000001fff047819 */ /* 0x000fe20000011411 */
[----:B------:R-:W-:Y:S01]  /*0a80*/  IMAD.IADD R11, R2, 0x1, -R11 ;  /* 0x00000001020b7824 */ /* 0x000fe200078e0a0b */
[----:B------:R-:W-:Y:S02]  /*0a90*/  LEA.HI R16, R3, R2, RZ, 0x3 ;  /* 0x0000000203107211 */ /* 0x000fe400078f18ff */
[----:B------:R-:W-:Y:S02]  /*0aa0*/  LEA.HI R3, R4, R17, RZ, 0x2 ;  /* 0x0000001104037211 */ /* 0x000fe400078f10ff */
[C---:B------:R-:W-:Y:S02]  /*0ab0*/  LOP3.LUT R5, R0.reuse, 0x3fffff0, RZ, 0xc0, !PT ;  /* 0x03fffff000057812 */ /* 0x040fe400078ec0ff */
[----:B------:R-:W-:-:S02]  /*0ac0*/  LEA.HI R0, R0, R7, RZ, 0x1 ;  /* 0x0000000700007211 */ /* 0x000fc400078f08ff */
[--C-:B------:R-:W-:Y:S02]  /*0ad0*/  SHF.R.S32.HI R8, RZ, 0x2, R3.reuse ;  /* 0x00000002ff087819 */ /* 0x100fe40000011403 */
[----:B------:R-:W-:Y:S02]  /*0ae0*/  SHF.R.S32.HI R9, RZ, 0x1f, R3 ;  /* 0x0000001fff097819 */ /* 0x000fe40000011403 */
[----:B------:R-:W-:Y:S02]  /*0af0*/  LOP3.LUT R0, R0, 0x1ffffffe, RZ, 0xc0, !PT ;  /* 0x1ffffffe00007812 */ /* 0x000fe400078ec0ff */
[----:B------:R-:W-:Y:S02]  /*0b00*/  SHF.R.S32.HI R19, RZ, 0x7, R19 ;  /* 0x00000007ff137819 */ /* 0x000fe40000011413 */
[----:B------:R-:W-:Y:S01]  /*0b10*/  LOP3.LUT R6, R6, 0xfffffc00, RZ, 0xc0, !PT ;  /* 0xfffffc0006067812 */ /* 0x000fe200078ec0ff */
[----:B------:R-:W-:Y:S01]  /*0b20*/  IMAD.IADD R152, R7, 0x1, -R0 ;  /* 0x0000000107987824 */ /* 0x000fe200078e0a00 */
[----:B------:R-:W-:Y:S01]  /*0b30*/  IADD3 R5, R2, -R5, RZ ;  /* 0x8000000502057210 */ /* 0x000fe20007ffe0ff */
[----:B------:R-:W-:Y:S01]  /*0b40*/  IMAD.HI R0, R19, 0x55555556, RZ ;  /* 0x5555555613007827 */ /* 0x000fe200078e02ff */
[----:B------:R-:W-:-:S02]  /*0b50*/  LEA.HI R9, R9, R8, RZ, 0x3 ;  /* 0x0000000809097211 */ /* 0x000fc400078f18ff */
[----:B------:R-:W-:Y:S01]  /*0b60*/  LEA.HI R7, R11, R11, RZ, 0x1 ;  /* 0x0000000b0b077211 */ /* 0x000fe200078f08ff */
[----:B------:R-:W-:Y:S01]  /*0b70*/  IMAD R5, R5, 0x40, R6 ;  /* 0x0000004005057824 */ /* 0x000fe200078e0206 */
[----:B------:R-:W-:Y:S02]  /*0b80*/  LOP3.LUT R9, R9, 0xfffffff8, RZ, 0xc0, !PT ;  /* 0xfffffff809097812 */ /* 0x000fe400078ec0ff */
[----:B------:R-:W-:Y:S01]  /*0b90*/  LEA.HI R6, R4, R17, RZ, 0x5 ;  /* 0x0000001104067211 */ /* 0x000fe200078f28ff */
[----:B------:R-:W-:Y:S01]  /*0ba0*/  IMAD R152, R152, 0x8, R5 ;  /* 0x0000000898987824 */ /* 0x000fe200078e0205 */
[----:B------:R-:W-:Y:S02]  /*0bb0*/  IADD3 R9, R8, -R9, RZ ;  /* 0x8000000908097210 */ /* 0x000fe40007ffe0ff */
[----:B------:R-:W-:Y:S02]  /*0bc0*/  LEA.HI R0, R0, R0, RZ, 0x1 ;  /* 0x0000000000007211 */ /* 0x000fe400078f08ff */
[----:B------:R-:W-:-:S02]  /*0bd0*/  SHF.R.S32.HI R6, RZ, 0x5, R6 ;  /* 0x00000005ff067819 */ /* 0x000fc40000011406 */
[----:B------:R-:W-:Y:S01]  /*0be0*/  LOP3.LUT R4, R3, 0x7ffffffc, RZ, 0xc0, !PT ;  /* 0x7ffffffc03047812 */ /* 0x000fe200078ec0ff */
[----:B------:R-:W-:Y:S01]  /*0bf0*/  IMAD R0, R0, -0x3, R19 ;  /* 0xfffffffd00007824 */ /* 0x000fe200078e0213 */
[----:B------:R-:W-:Y:S01]  /*0c00*/  LOP3.LUT R8, R7, 0x1ffffffe, RZ, 0xc0, !PT ;  /* 0x1ffffffe07087812 */ /* 0x000fe200078ec0ff */
[----:B------:R-:W-:Y:S01]  /*0c10*/  IMAD R9, R6, 0x10, R9 ;  /* 0x0000001006097824 */ /* 0x000fe200078e0209 */
[----:B------:R-:W-:Y:S01]  /*0c20*/  LOP3.LUT R13, R16, 0xfffffff8, RZ, 0xc0, !PT ;  /* 0xfffffff8100d7812 */ /* 0x000fe200078ec0ff */
[----:B------:R-:W-:Y:S01]  /*0c30*/  IMAD.IADD R4, R17, 0x1, -R4 ;  /* 0x0000000111047824 */ /* 0x000fe200078e0a04 */
[----:B------:R-:W-:Y:S01]  /*0c40*/  IADD3 R23, R11, -R8, RZ ;  /* 0x800000080b177210 */ /* 0x000fe20007ffe0ff */
[----:B------:R-:W-:Y:S01]  /*0c50*/  IMAD R22, R0, 0x40, R9 ;  /* 0x0000004000167824 */ /* 0x000fe200078e0209 */
[----:B------:R-:W-:Y:S01]  /*0c60*/  SHF.R.S32.HI R16, RZ, 0x3, R16 ;  /* 0x00000003ff107819 */ /* 0x000fe20000011410 */
[----:B------:R-:W-:Y:S02]  /*0c70*/  IMAD.IADD R2, R2, 0x1, -R13 ;  /* 0x0000000102027824 */ /* 0x000fe400078e0a0d */
[----:B------:R-:W-:-:S02]  /*0c80*/  IMAD R153, R4, R153, 0x80 ;  /* 0x0000008004997424 */ /* 0x000fc400078e0299 */
[----:B------:R-:W-:-:S07]  /*0c90*/  IMAD R23, R23, 0x8, R22 ;  /* 0x0000000817177824 */ /* 0x000fce00078e0216 */
.L_x_31:
[----:B0-----:R-:W0:Y:S01]  /*0ca0*/  SHFL.IDX PT, R0, R19, RZ, 0x1f ;  /* 0x00001fff13007589 */ /* 0x001e2200000e0000 */
[----:B------:R-:W1:Y:S01]  /*0cb0*/  S2UR UR41, SR_CgaCtaId ;  /* 0x00000000002979c3 */ /* 0x000e620000008800 */
[----:B------:R-:W-:Y:S01]  /*0cc0*/  ULDC UR4, c[0x0][0xc38] ;  /* 0x00030e0000047ab9 */ /* 0x000fe20000000800 */
[----:B------:R-:W-:Y:S01]  /*0cd0*/  ULDC.64 UR6, c[0x0][0x418] ;  /* 0x0001060000067ab9 */ /* 0x000fe20000000a00 */
[----:B------:R-:W-:Y:S02]  /*0ce0*/  UISETP.NE.AND UP2, UPT, UR4, 0x1, UPT ;  /* 0x000000010400788c */ /* 0x000fe4000bf45270 */
[----:B------:R-:W-:Y:S01]  /*0cf0*/  UISETP.NE.U32.AND UP0, UPT, UR6, URZ, UPT ;  /* 0x0000003f0600728c */ /* 0x000fe2000bf05070 */
[----:B------:R-:W-:Y:S01]  /*0d00*/  ULDC UR4, c[0x0][0xc44] ;  /* 0x0003110000047ab9 */ /* 0x000fe20000000800 */
[----:B------:R-:W-:Y:S01]  /*0d10*/  UMOV UR43, UR46 ;  /* 0x0000002e002b7c82 */ /* 0x000fe20008000000 */
[----:B------:R-:W-:Y:S01]  /*0d20*/  UISETP.NE.AND UP1, UPT, UR4, 0x1, UPT ;  /* 0x000000010400788c */ /* 0x000fe2000bf25270 */
[----:B------:R-:W-:Y:S01]  /*0d30*/  UMOV UR44, 0x400 ;  /* 0x00000400002c7882 */ /* 0x000fe20000000000 */
[----:B------:R-:W-:-:S04]  /*0d40*/  UISETP.NE.AND.EX UP0, UPT, UR7, URZ, UPT, UP0 ;  /* 0x0000003f0700728c */ /* 0x000fc8000bf05300 */
[----:B------:R-:W-:Y:S01]  /*0d50*/  @UP2 ULDC UR4, c[0x0][0xc3c] ;  /* 0x00030f0000042ab9 */ /* 0x000fe20000000800 */
[----:B------:R-:W-:Y:S01]  /*0d60*/  @UP2 ULDC UR6, c[0x0][0xc40] ;  /* 0x0003100000062ab9 */ /* 0x000fe20000000800 */
[----:B------:R-:W-:Y:S01]  /*0d70*/  UIMAD.WIDE.U32 UR4, UR46, UR4, URZ ;  /* 0x000000042e0472a5 */ /* 0x000fe2000f8e003f */
[----:B------:R-:W-:-:S03]  /*0d80*/  ULDC UR48, c[0x0][0x424] ;  /* 0x0001090000307ab9 */ /* 0x000fc60000000800 */
[----:B------:R-:W-:Y:S01]  /*0d90*/  @UP2 USHF.R.U32.HI UR43, URZ, UR6, UR5 ;  /* 0x000000063f2b2299 */ /* 0x000fe20008011605 */
[----:B------:R-:W-:Y:S01]  /*0da0*/  @UP1 ULDC.64 UR8, c[0x0][0xc48] ;  /* 0x0003120000081ab9 */ /* 0x000fe20000000a00 */
[----:B0-----:R-:W-:Y:S01]  /*0db0*/  R2UR UR42, R0 ;  /* 0x00000000002a72ca */ /* 0x001fe200000e0000 */
[----:B-1----:R-:W-:Y:S02]  /*0dc0*/  ULEA UR44, UR41, UR44, 0x18 ;  /* 0x0000002c292c7291 */ /* 0x002fe4000f8ec03f */
[----:B------:R-:W-:Y:S02]  /*0dd0*/  UIMAD.WIDE.U32 UR4, UR43, UR8, URZ ;  /* 0x000000082b0472a5 */ /* 0x000fe4000f8e003f */
[----:B------:R-:W-:Y:S02]  /*0de0*/  UIADD3 UR8, UR44, 0x8400, URZ ;  /* 0x000084002c087890 */ /* 0x000fe4000fffe03f */
[----:B------:R-:W-:Y:S02]  /*0df0*/  USEL UR48, UR48, 0x1, UP0 ;  /* 0x0000000130307887 */ /* 0x000fe40008000000 */
[----:B------:R-:W-:Y:S01]  /*0e00*/  ULOP3.LUT UP0, URZ, UR8, 0x3ff, URZ, 0xc0, !UPT ;  /* 0x000003ff083f7892 */ /* 0x000fe2000f80c03f */
[----:B------:R-:W-:Y:S01]  /*0e10*/  ULDC UR4, c[0x0][0x2f0] ;  /* 0x0000bc0000047ab9 */ /* 0x000fe20000000800 */
[----:B------:R-:W-:-:S02]  /*0e20*/  UMOV UR45, UR43 ;  /* 0x0000002b002d7c82 */ /* 0x000fc40008000000 */
[----:B------:R-:W-:Y:S02]  /*0e30*/  UIMAD.WIDE UR6, UR42, 0x55555556, URZ ;  /* 0x555555562a0678a5 */ /* 0x000fe4000f8e023f */
[----:B------:R-:W-:Y:S01]  /*0e40*/  UIMAD UR48, UR48, UR4, URZ ;  /* 0x00000004303072a4 */ /* 0x000fe2000f8e023f */
[----:B------:R-:W-:Y:S01]  /*0e50*/  PLOP3.LUT P0, PT, PT, PT, UP0, 0x80, 0x0 ;  /* 0x000000000000781c */ /* 0x000fe20003f0f008 */
[----:B------:R-:W-:Y:S02]  /*0e60*/  ULEA.HI UR7, UR7, UR7, URZ, 0x1 ;  /* 0x0000000707077291 */ /* 0x000fe4000f8f083f */
[----:B------:R-:W-:Y:S02]  /*0e70*/  UIADD3 UR4, UR48, 0x7f, URZ ;  /* 0x0000007f30047890 */ /* 0x000fe4000fffe03f */
[----:B------:R-:W-:Y:S02]  /*0e80*/  UIMAD UR7, UR7, -0x3, UR42 ;  /* 0xfffffffd070778a4 */ /* 0x000fe4000f8e022a */
[----:B------:R-:W-:-:S02]  /*0e90*/  @UP1 USHF.R.U32.HI UR45, URZ, UR9, UR5 ;  /* 0x000000093f2d1299 */ /* 0x000fc40008011605 */
[----:B------:R-:W-:Y:S02]  /*0ea0*/  USHF.R.S32.HI UR5, URZ, 0x1f, UR4 ;  /* 0x0000001f3f057899 */ /* 0x000fe40008011404 */
[----:B------:R-:W-:Y:S02]  /*0eb0*/  ULEA UR7, UR7, UR8, 0xd ;  /* 0x0000000807077291 */ /* 0x000fe4000f8e683f */
[----:B------:R-:W-:Y:S02]  /*0ec0*/  ULEA.HI UR5, UR5, UR4, URZ, 0x7 ;  /* 0x0000000405057291 */ /* 0x000fe4000f8f383f */
[----:B------:R-:W-:Y:S02]  /*0ed0*/  USHF.R.U32.HI UR7, URZ, 0x4, UR7 ;  /* 0x000000043f077899 */ /* 0x000fe40008011607 */
[----:B------:R-:W-:Y:S02]  /*0ee0*/  USHF.R.S32.HI UR47, URZ, 0x7, UR5 ;  /* 0x000000073f2f7899 */ /* 0x000fe40008011405 */
[----:B------:R-:W-:Y:S01]  /*0ef0*/  ULOP3.LUT UR49, UR7, 0x3fff, URZ, 0xc0, !UPT ;  /* 0x00003fff07317892 */ /* 0x000fe2000f8ec03f */
[----:B------:R-:W-:Y:S11]  /*0f00*/  @!P0 BRA `(.L_x_7) ;  /* 0x0000000000408947 */ /* 0x000ff60003800000 */
[----:B------:R-:W-:Y:S01]  /*0f10*/  MOV R0, 0x0 ;  /* 0x0000000000007802 */ /* 0x000fe20000000f00 */
[----:B------:R-:W-:Y:S01]  /*0f20*/  ULDC.64 UR4, c[0x4][0x88] ;  /* 0x0100220000047ab9 */ /* 0x000fe20000000a00 */
[----:B------:R-:W-:Y:S01]  /*0f30*/  ULDC.64 UR6, c[0x4][0x28] ;  /* 0x01000a0000067ab9 */ /* 0x000fe20000000a00 */
[----:B------:R-:W-:Y:S01]  /*0f40*/  IMAD.U32 R4, RZ, RZ, UR4 ;  /* 0x00000004ff047e24 */ /* 0x000fe2000f8e00ff */
[----:B------:R0:W1:Y:S01]  /*0f50*/  LDC.64 R14, c[0x4][R0] ;  /* 0x01000000000e7b82 */ /* 0x0000620000000a00 */
[----:B------:R-:W-:Y:S01]  /*0f60*/  IMAD.U32 R5, RZ, RZ, UR5 ;  /* 0x00000005ff057e24 */ /* 0x000fe2000f8e00ff */
[----:B------:R-:W-:Y:S01]  /*0f70*/  ULDC.64 UR4, c[0x4][0x90] ;  /* 0x0100240000047ab9 */ /* 0x000fe20000000a00 */
[----:B------:R-:W-:Y:S01]  /*0f80*/  IMAD.U32 R10, RZ, RZ, UR6 ;  /* 0x00000006ff0a7e24 */ /* 0x000fe2000f8e00ff */
[----:B------:R-:W-:Y:S01]  /*0f90*/  MOV R6, UR4 ;  /* 0x0000000400067c02 */ /* 0x000fe20008000f00 */
[----:B------:R-:W-:Y:S01]  /*0fa0*/  IMAD.U32 R7, RZ, RZ, UR5 ;  /* 0x00000005ff077e24 */ /* 0x000fe2000f8e00ff */
[----:B------:R-:W-:Y:S01]  /*0fb0*/  MOV R12, 0x1 ;  /* 0x00000001000c7802 */ /* 0x000fe20000000f00 */
[----:B------:R-:W-:-:S02]  /*0fc0*/  IMAD.U32 R11, RZ, RZ, UR7 ;  /* 0x00000007ff0b7e24 */ /* 0x000fc4000f8e00ff */
[----:B------:R-:W-:Y:S02]  /*0fd0*/  IMAD.MOV.U32 R8, RZ, RZ, 0x70 ;  /* 0x00000070ff087424 */ /* 0x000fe400078e00ff */
[----:B0-----:R-:W-:-:S07]  /*0fe0*/  IMAD.MOV.U32 R13, RZ, RZ, RZ ;  /* 0x000000ffff0d7224 */ /* 0x001fce00078e00ff */
[----:B------:R-:W-:-:S07]  /*0ff0*/  LEPC R20, `(.L_x_7) ;  /* 0x000000001014794e */ /* 0x000fce0000000000 */
[----:B-1----:R-:W-:Y:S05]  /*1000*/  CALL.ABS.NOINC R14 ;  /* 0x000000000e007343 */ /* 0x002fea0003c00000 */
.L_x_7:
[----:B------:R-:W-:Y:S01]  /*1010*/  ULOP3.LUT UR4, UR36, 0x1, URZ, 0xc0, !UPT ;  /* 0x0000000124047892 */ /* 0x000fe2000f8ec03f */
[----:B------:R-:W-:-:S05]  /*1020*/  IMAD.U32 R3, RZ, RZ, UR40 ;  /* 0x00000028ff037e24 */ /* 0x000fca000f8e00ff */
[----:B------:R-:W-:Y:S01]  /*1030*/  IMAD.U32 R0, RZ, RZ, UR4 ;  /* 0x00000004ff007e24 */ /* 0x000fe2000f8e00ff */
[----:B------:R-:W-:-:S04]  /*1040*/  ISETP.NE.AND P0, PT, R3, 0x3, PT ;  /* 0x000000030300780c */ /* 0x000fc80003f05270 */
[----:B------:R-:W-:-:S04]  /*1050*/  SHF.L.U32 R0, R0, 0x1f, RZ ;  /* 0x0000001f00007819 */ /* 0x000fc800000006ff */
[----:B------:R-:W0:Y:S02]  /*1060*/  SYNCS.PHASECHK.TRANS64.TRYWAIT P1, [UR44+0x16800], R0 ;  /* 0x01680000ff0075a7 */ /* 0x000e24000802016c */
[----:B0-----:R-:W-:Y:S05]  /*1070*/  @!P1 BRA `(.L_x_8) ;  /* 0x0000009c009c9947 */ /* 0x001fea0003800000 */
.L_x_81:
[----:B------:R-:W-:Y:S05]  /*1080*/  @!P0 BRA `(.L_x_9) ;  /* 0x0000000000048947 */ /* 0x000fea0003800000 */
[----:B------:R-:W-:Y:S01]  /*1090*/  BPT.TRAP 0x1 ;  /* 0x000000040000795c */ /* 0x000fe20000300000 */
.L_x_9:
[----:B0-----:R-:W-:Y:S01]  /*10a0*/  IMAD.U32 R0, RZ, RZ, UR38 ;  /* 0x00000026ff007e24 */ /* 0x001fe2000f8e00ff */
[----:B------:R-:W-:-:S04]  /*10b0*/  MOV R3, UR37 ;  /* 0x0000002500037c02 */ /* 0x000fc80008000f00 */
[----:B------:R-:W-:Y:S02]  /*10c0*/  LEA R0, R0, UR44, 0x3 ;  /* 0x0000002c00007c11 */ /* 0x000fe4000f8e18ff */
[----:B------:R-:W-:-:S04]  /*10d0*/  SHF.L.U32 R3, R3, 0x1f, RZ ;  /* 0x0000001f03037819 */ /* 0x000fc800000006ff */
[----:B------:R0:W1:Y:S01]  /*10e0*/  SYNCS.PHASECHK.TRANS64.TRYWAIT P1, [R0+URZ+0x16830], R3 ;  /* 0x01683003000075a7 */ /* 0x000062000802017f */
[----:B------:R-:W-:Y:S05]  /*10f0*/  @!P0 BRA `(.L_x_10) ;  /* 0x0000000000048947 */ /* 0x000fea0003800000 */
[----:B------:R-:W-:Y:S01]  /*1100*/  BPT.TRAP 0x1 ;  /* 0x000000040000795c */ /* 0x000fe20000300000 */
.L_x_10:
[----:B------:R-:W-:Y:S01]  /*1110*/  IMAD.MOV.U32 R119, RZ, RZ, RZ ;  /* 0x000000ffff777224 */ /* 0x000fe200078e00ff */
[----:B-1----:R-:W-:Y:S06]  /*1120*/  @P1 BRA `(.L_x_11) ;  /* 0x0000000000081947 */ /* 0x002fec0003800000 */
[----:B------:R-:W1:Y:S02]  /*1130*/  SYNCS.PHASECHK.TRANS64.TRYWAIT P1, [R0+URZ+0x16830], R3 ;  /* 0x01683003000075a7 */ /* 0x000e64000802017f */
[----:B-1----:R-:W-:Y:S05]  /*1140*/  @!P1 BRA `(.L_x_12) ;  /* 0x0000009c00809947 */ /* 0x002fea0003800000 */
.L_x_11:
[----:B------:R-:W-:Y:S05]  /*1150*/  WARPSYNC.ALL ;  /* 0x0000000000007948 */ /* 0x000fea0003800000 */
[----:B------:R-:W-:Y:S01]  /*1160*/  UIADD3 UR4, UR44, 0xe400, URZ ;  /* 0x0000e4002c047890 */ /* 0x000fe2000fffe03f */
[----:B------:R-:W-:Y:S01]  /*1170*/  WARPGROUP.ARRIVE ;  /* 0x00000000000079c5 */ /* 0x000fe20000000000 */
[----:B------:R-:W-:Y:S02]  /*1180*/  ULOP3.LUT UR16, UR49, 0x10000, URZ, 0xfc, !UPT ;  /* 0x0001000031107892 */ /* 0x000fe4000f8efc3f */
[----:B------:R-:W-:Y:S01]  /*1190*/  USHF.R.U32.HI UR4, URZ, 0x4, UR4 ;  /* 0x000000043f047899 */ /* 0x000fe20008011604 */
[----:B------:R-:W-:Y:S01]  /*11a0*/  UMOV UR17, 0x40000040 ;  /* 0x4000004000117882 */ /* 0x000fe20000000000 */
[----:B------:R-:W-:-:S02]  /*11b0*/  UMOV UR19, 0x40000040 ;  /* 0x4000004000137882 */ /* 0x000fc40000000000 */
[----:B------:R-:W-:Y:S01]  /*11c0*/  ULOP3.LUT UR4, UR4, 0x3fff, URZ, 0xc0, !UPT ;  /* 0x00003fff04047892 */ /* 0x000fe2000f8ec03f */
[----:B------:R-:W-:Y:S01]  /*11d0*/  UMOV UR5, 0x40000040 ;  /* 0x4000004000057882 */ /* 0x000fe20000000000 */
[----:B------:R-:W-:Y:S02]  /*11e0*/  UMOV UR7, 0x40000040 ;  /* 0x4000004000077882 */ /* 0x000fe40000000000 */
[----:B------:R-:W-:Y:S02]  /*11f0*/  ULOP3.LUT UR20, UR4, 0x10000, URZ, 0xfc, !UPT ;  /* 0x0001000004147892 */ /* 0x000fe4000f8efc3f */
[----:B------:R-:W-:Y:S02]  /*1200*/  UIADD3 UR4, UR16, 0x2, URZ ;  /* 0x0000000210047890 */ /* 0x000fe4000fffe03f */
[----:B------:R-:W-:Y:S02]  /*1210*/  ULEA UR18, UR38, UR20, 0xa ;  /* 0x0000001426127291 */ /* 0x000fe4000f8e503f */
[----:B------:R-:W-:-:S02]  /*1220*/  UIADD3 UR8, UR16, 0x4, URZ ;  /* 0x0000000410087890 */ /* 0x000fc4000fffe03f */
[----:B------:R-:W-:Y:S02]  /*1230*/  UIADD3 UR6, UR18, 0x2, URZ ;  /* 0x0000000212067890 */ /* 0x000fe4000fffe03f */
[----:B------:R-:W-:Y:S01]  /*1240*/  UIADD3 UR10, UR18, 0x4, URZ ;  /* 0x00000004120a7890 */ /* 0x000fe2000fffe03f */
[----:B------:R-:W-:Y:S02]  /*1250*/  UMOV UR9, 0x40000040 ;  /* 0x4000004000097882 */ /* 0x000fe40000000000 */
[----:B------:R-:W-:Y:S01]  /*1260*/  HGMMA.64x128x16.F32 R24, gdesc[UR16], RZ, !UPT, gsb0 ;  /* 0x01e00000101879f0 */ /* 0x000fe2000c0008ff */
[----:B------:R-:W-:Y:S01]  /*1270*/  UMOV UR11, 0x40000040 ;  /* 0x40000040000b7882 */ /* 0x000fe20000000000 */
[----:B------:R-:W-:Y:S02]  /*1280*/  UIADD3 UR12, UR16, 0x6, URZ ;  /* 0x00000006100c7890 */ /* 0x000fe4000fffe03f */
[----:B------:R-:W-:Y:S01]  /*1290*/  UIADD3 UR14, UR18, 0x6, URZ ;  /* 0x00000006120e7890 */ /* 0x000fe2000fffe03f */
[----:B------:R-:W-:Y:S01]  /*12a0*/  UMOV UR13, 0x40000040 ;  /* 0x40000040000d7882 */ /* 0x000fe20000000000 */
[----:B------:R-:W-:Y:S01]  /*12b0*/  UMOV UR15, 0x40000040 ;  /* 0x40000040000f7882 */ /* 0x000fe20000000000 */
[----:B------:R-:W-:-:S02]  /*12c0*/  WARPGROUP.DEPBAR.LE gsb0, 0x0 ;  /* 0x00008000000079c5 */ /* 0x000fc40000010000 */
[----:B------:R-:W-:-:S06]  /*12d0*/  WARPGROUP.ARRIVE ;  /* 0x00000000000079c5 */ /* 0x000fcc0000000000 */
[----:B------:R-:W-:Y:S03]  /*12e0*/  HGMMA.64x128x16.F32 R24, gdesc[UR4], R24, gsb0 ;  /* 0x01e00000041879f0 */ /* 0x000fe60008000818 */
[----:B------:R-:W-:Y:S02]  /*12f0*/  WARPGROUP.DEPBAR.LE gsb0, 0x0 ;  /* 0x00008000000079c5 */ /* 0x000fe40000010000 */
[----:B------:R-:W-:-:S07]  /*1300*/  WARPGROUP.ARRIVE ;  /* 0x00000000000079c5 */ /* 0x000fce0000000000 */
[----:B------:R-:W-:Y:S03]  /*1310*/  HGMMA.64x128x16.F32 R24, gdesc[UR8], R24, gsb0 ;  /* 0x01e00000081879f0 */ /* 0x000fe60008000818 */
[----:B------:R-:W-:Y:S02]  /*1320*/  WARPGROUP.DEPBAR.LE gsb0, 0x0 ;  /* 0x00008000000079c5 */ /* 0x000fe40000010000 */
[----:B------:R-:W-:-:S07]  /*1330*/  WARPGROUP.ARRIVE ;  /* 0x00000000000079c5 */ /* 0x000fce0000000000 */
[----:B------:R-:W-:Y:S03]  /*1340*/  HGMMA.64x128x16.F32 R24, gdesc[UR12], R24, gsb0 ;  /* 0x01e000000c1879f0 */ /* 0x000fe60008000818 */
[----:B------:R-:W-:Y:S02]  /*1350*/  WARPGROUP.DEPBAR.LE gsb0, 0x0 ;  /* 0x00008000000079c5 */ /* 0x000fe40000010000 */
[----:B------:R-:W-:Y:S05]  /*1360*/  @!P0 BRA `(.L_x_13) ;  /* 0x0000000000048947 */ /* 0x000fea0003800000 */
[----:B------:R-:W-:Y:S01]  /*1370*/  BPT.TRAP 0x1 ;  /* 0x000000040000795c */ /* 0x000fe20000300000 */
.L_x_13:
[----:B------:R-:W-:Y:S01]  /*1380*/  ULDC UR6, c[0x0][0x9d8] ;  /* 0x0002760000067ab9 */ /* 0x000fe20000000800 */
[----:B------:R-:W-:Y:S01]  /*1390*/  ULDC UR7, c[0x0][0x988] ;  /* 0x0002620000077ab9 */ /* 0x000fe20000000800 */
[----:B------:R-:W-:Y:S01]  /*13a0*/  FMUL.FTZ R5, R24, UR6 ;  /* 0x0000000618057c20 */ /* 0x000fe20008410000 */
[----:B------:R-:W-:Y:S01]  /*13b0*/  FMUL.FTZ R6, R25, UR6 ;  /* 0x0000000619067c20 */ /* 0x000fe20008410000 */
[----:B------:R-:W-:Y:S01]  /*13c0*/  FMUL.FTZ R10, R28, UR6 ;  /* 0x000000061c0a7c20 */ /* 0x000fe20008410000 */
[----:B------:R-:W-:Y:S01]  /*13d0*/  FMUL.FTZ R14, R32, UR6 ;  /* 0x00000006200e7c20 */ /* 0x000fe20008410000 */
[----:B------:R-:W-:Y:S01]  /*13e0*/  FMUL.FTZ R15, R33, UR6 ;  /* 0x00000006210f7c20 */ /* 0x000fe20008410000 */
[----:B------:R-:W-:Y:S01]  /*13f0*/  FMUL.FTZ R12, R29, UR6 ;  /* 0x000000061d0c7c20 */ /* 0x000fe20008410000 */
[----:B------:R-:W2:Y:S01]  /*1400*/  MUFU.TANH R5, R5 ;  /* 0x0000000500057308 */ /* 0x000ea20000002400 */
[----:B------:R-:W-:Y:S01]  /*1410*/  FMUL.FTZ R33, R47, UR6 ;  /* 0x000000062f217c20 */ /* 0x000fe20008410000 */
[----:B------:R-:W-:Y:S01]  /*1420*/  FMUL.FTZ R32, R49, UR6 ;  /* 0x0000000631207c20 */ /* 0x000fe20008410000 */
[----:B------:R-:W-:Y:S01]  /*1430*/  FMUL.FTZ R47, R62, UR6 ;  /* 0x000000063e2f7c20 */ /* 0x000fe20008410000 */
[----:B------:R-:W-:Y:S01]  /*1440*/  FMUL.FTZ R49, R63, UR6 ;  /* 0x000000063f317c20 */ /* 0x000fe20008410000 */
[----:B------:R-:W-:-:S02]  /*1450*/  VIADD R62, R153, UR48 ;  /* 0x00000030993e7c36 */ /* 0x000fc40008000000 */
[----:B01----:R-:W-:Y:S01]  /*1460*/  FMUL.FTZ R3, R26, UR6 ;  /* 0x000000061a037c20 */ /* 0x003fe20008410000 */
[----:B------:R-:W-:Y:S01]  /*1470*/  IMAD.U32 R63, RZ, RZ, UR47 ;  /* 0x0000002fff3f7e24 */ /* 0x000fe2000f8e00ff */
[----:B------:R-:W0:Y:S01]  /*1480*/  MUFU.TANH R6, R6 ;  /* 0x0000000600067308 */ /* 0x000e220000002400 */
[----:B------:R-:W-:Y:S01]  /*1490*/  FMUL.FTZ R4, R27, UR6 ;  /* 0x000000061b047c20 */ /* 0x000fe20008410000 */
[----:B------:R-:W-:Y:S01]  /*14a0*/  FMUL.FTZ R24, R36, UR6 ;  /* 0x0000000624187c20 */ /* 0x000fe20008410000 */
[----:B------:R-:W-:Y:S02]  /*14b0*/  IMAD R62, R63, -0x80, R62 ;  /* 0xffffff803f3e7824 */ /* 0x000fe400078e023e */
[----:B------:R-:W-:Y:S01]  /*14c0*/  FMUL.FTZ R8, R31, UR6 ;  /* 0x000000061f087c20 */ /* 0x000fe20008410000 */
[----:B------:R-:W-:Y:S01]  /*14d0*/  FMUL.FTZ R31, R44, UR6 ;  /* 0x000000062c1f7c20 */ /* 0x000fe20008410000 */
[----:B------:R-:W-:Y:S01]  /*14e0*/  FMUL.FTZ R7, R30, UR6 ;  /* 0x000000061e077c20 */ /* 0x000fe20008410000 */
[----:B------:R-:W-:Y:S01]  /*14f0*/  FMUL.FTZ R11, R35, UR6 ;  /* 0x00000006230b7c20 */ /* 0x000fe20008410000 */
[----:B------:R-:W1:Y:S01]  /*1500*/  MUFU.TANH R10, R10 ;  /* 0x0000000a000a7308 */ /* 0x000e620000002400 */
[C---:B------:R-:W-:Y:S01]  /*1510*/  ISETP.GT.AND P2, PT, R62.reuse, RZ, PT ;  /* 0x000000ff3e00720c */ /* 0x040fe20003f44270 */
[----:B------:R-:W-:Y:S01]  /*1520*/  FMUL.FTZ R20, R37, UR6 ;  /* 0x0000000625147c20 */ /* 0x000fe20008410000 */
[C---:B------:R-:W-:Y:S01]  /*1530*/  ISETP.GT.AND P1, PT, R62.reuse, 0x1, PT ;  /* 0x000000013e00780c */ /* 0x040fe20003f24270 */
[----:B------:R-:W-:Y:S01]  /*1540*/  FMUL.FTZ R27, R43, UR6 ;  /* 0x000000062b1b7c20 */ /* 0x000fe20008410000 */
[----:B------:R-:W-:Y:S01]  /*1550*/  ISETP.GT.AND P6, PT, R62, 0x8, PT ;  /* 0x000000083e00780c */ /* 0x000fe20003fc4270 */
[----:B------:R-:W-:Y:S01]  /*1560*/  FMUL.FTZ R35, R50, UR6 ;  /* 0x0000000632237c20 */ /* 0x000fe20008410000 */
[----:B--2---:R-:W-:Y:S01]  /*1570*/  FSEL R44, R5, -INF , P2 ;  /* 0xff800000052c7808 */ /* 0x004fe20001000000 */
[----:B------:R-:W2:Y:S01]  /*1580*/  MUFU.TANH R12, R12 ;  /* 0x0000000c000c7308 */ /* 0x000ea20000002400 */
[----:B0-----:R-:W-:Y:S01]  /*1590*/  FSEL R63, R6, -INF , P1 ;  /* 0xff800000063f7808 */ /* 0x001fe20000800000 */
[----:B------:R-:W-:Y:S01]  /*15a0*/  FMUL.FTZ R43, R58, UR6 ;  /* 0x000000063a2b7c20 */ /* 0x000fe20008410000 */
[----:B------:R-:W-:Y:S01]  /*15b0*/  FMUL.FTZ R50, R65, UR6 ;  /* 0x0000000641327c20 */ /* 0x000fe20008410000 */
[----:B------:R-:W-:Y:S01]  /*15c0*/  FMUL.FTZ R58, R72, UR6 ;  /* 0x00000006483a7c20 */ /* 0x000fe20008410000 */
[----:B------:R-:W-:Y:S01]  /*15d0*/  ISETP.GT.AND P5, PT, R62, 0x9, PT ;  /* 0x000000093e00780c */ /* 0x000fe20003fa4270 */
[----:B------:R-:W-:Y:S01]  /*15e0*/  FMUL.FTZ R28, R40, UR6 ;  /* 0x00000006281c7c20 */ /* 0x000fe20008410000 */
[----:B------:R-:W-:Y:S01]  /*15f0*/  FMNMX.FTZ R72, R44, R63, !PT ;  /* 0x0000003f2c487209 */ /* 0x000fe20007810000 */
[----:B------:R-:W0:Y:S01]  /*1600*/  MUFU.TANH R14, R14 ;  /* 0x0000000e000e7308 */ /* 0x000e220000002400 */
[----:B-1----:R-:W-:Y:S01]  /*1610*/  FSEL R65, R10, -INF , P6 ;  /* 0xff8000000a417808 */ /* 0x002fe20003000000 */
[----:B------:R-:W-:Y:S01]  /*1620*/  FMUL.FTZ R36, R53, UR6 ;  /* 0x0000000635247c20 */ /* 0x000fe20008410000 */
[----:B------:R-:W-:Y:S01]  /*1630*/  FMUL.FTZ R53, R67, UR6 ;  /* 0x0000000643357c20 */ /* 0x000fe20008410000 */
[----:B------:R-:W-:Y:S01]  /*1640*/  FMUL.FTZ R9, R34, UR6 ;  /* 0x0000000622097c20 */ /* 0x000fe20008410000 */
[----:B------:R-:W-:Y:S01]  /*1650*/  ISETP.GT.AND P4, PT, R62, 0x10, PT ;  /* 0x000000103e00780c */ /* 0x000fe20003f84270 */
[----:B------:R-:W-:Y:S01]  /*1660*/  FMUL.FTZ R26, R41, UR6 ;  /* 0x00000006291a7c20 */ /* 0x000fe20008410000 */
[----:B------:R-:W-:Y:S01]  /*1670*/  FMNMX.FTZ R72, R65, R72, !PT ;  /* 0x0000004841487209 */ /* 0x000fe20007810000 */
[----:B------:R-:W1:Y:S01]  /*1680*/  MUFU.TANH R3, R3 ;  /* 0x0000000300037308 */ /* 0x000e620000002400 */
[----:B--2---:R-:W-:Y:S01]  /*1690*/  FSEL R67, R12, -INF , P5 ;  /* 0xff8000000c437808 */ /* 0x004fe20002800000 */
[----:B------:R-:W-:Y:S01]  /*16a0*/  FMUL.FTZ R34, R48, UR6 ;  /* 0x0000000630227c20 */ /* 0x000fe20008410000 */
[----:B------:R-:W-:Y:S01]  /*16b0*/  FMUL.FTZ R48, R60, UR6 ;  /* 0x000000063c307c20 */ /* 0x000fe20008410000 */
[----:B------:R-:W-:Y:S01]  /*16c0*/  FMUL.FTZ R60, R73, UR6 ;  /* 0x00000006493c7c20 */ /* 0x000fe20008410000 */
[----:B------:R-:W-:Y:S01]  /*16d0*/  ISETP.GT.AND P3, PT, R62, 0x11, PT ;  /* 0x000000113e00780c */ /* 0x000fe20003f64270 */
[----:B------:R-:W-:Y:S01]  /*16e0*/  FMUL.FTZ R25, R42, UR6 ;  /* 0x000000062a197c20 */ /* 0x000fe20008410000 */
[----:B------:R-:W-:Y:S01]  /*16f0*/  FMNMX.FTZ R72, R67, R72, !PT ;  /* 0x0000004843487209 */ /* 0x000fe20007810000 */
[----:B------:R-:W2:Y:S01]  /*1700*/  MUFU.TANH R15, R15 ;  /* 0x0000000f000f7308 */ /* 0x000ea20000002400 */
[----:B0-----:R-:W-:Y:S01]  /*1710*/  FSEL R73, R14, -INF , P4 ;  /* 0xff8000000e497808 */ /* 0x001fe20002000000 */
[----:B------:R-:W-:Y:S01]  /*1720*/  FMUL.FTZ R42, R56, UR6 ;  /* 0x00000006382a7c20 */ /* 0x000fe20008410000 */
[----:B------:R-:W-:Y:S01]  /*1730*/  FMUL.FTZ R56, R69, UR6 ;  /* 0x0000000645387c20 */ /* 0x000fe20008410000 */
[----:B------:R-:W-:Y:S01]  /*1740*/  FMUL.FTZ R13, R38, UR6 ;  /* 0x00000006260d7c20 */ /* 0x000fe20008410000 */
[----:B------:R-:W-:Y:S01]  /*1750*/  FMNMX.FTZ R72, R73, R72, !PT ;  /* 0x0000004849487209 */ /* 0x000fe20007810000 */
[----:B------:R-:W-:Y:S01]  /*1760*/  FMUL.FTZ R30, R45, UR6 ;  /* 0x000000062d1e7c20 */ /* 0x000fe20008410000 */
[----:B------:R-:W-:Y:S01]  /*1770*/  FMUL.FTZ R40, R57, UR6 ;  /* 0x0000000639287c20 */ /* 0x000fe20008410000 */
[----:B------:R-:W0:Y:S01]  /*1780*/  MUFU.TANH R4, R4 ;  /* 0x0000000400047308 */ /* 0x000e220000002400 */
[----:B-1----:R-:W-:Y:S01]  /*1790*/  FSEL R3, R3, -INF , P2 ;  /* 0xff80000003037808 */ /* 0x002fe20001000000 */
[----:B------:R-:W-:Y:S01]  /*17a0*/  FMUL.FTZ R57, R71, UR6 ;  /* 0x0000000647397c20 */ /* 0x000fe20008410000 */
[----:B------:R-:W-:Y:S01]  /*17b0*/  ISETP.GT.AND P2, PT, R62, 0x18, PT ;  /* 0x000000183e00780c */ /* 0x000fe20003f44270 */
[----:B------:R-:W-:Y:S01]  /*17c0*/  FMUL.FTZ R21, R39, UR6 ;  /* 0x0000000627157c20 */ /* 0x000fe20008410000 */
[----:B------:R-:W-:Y:S01]  /*17d0*/  FMUL.FTZ R29, R46, UR6 ;  /* 0x000000062e1d7c20 */ /* 0x000fe20008410000 */
[----:B------:R-:W-:Y:S01]  /*17e0*/  FMUL.FTZ R46, R61, UR6 ;  /* 0x000000063d2e7c20 */ /* 0x000fe20008410000 */
[----:B------:R-:W-:Y:S01]  /*17f0*/  FMUL.FTZ R61, R75, UR6 ;  /* 0x000000064b3d7c20 */ /* 0x000fe20008410000 */
[----:B------:R-:W1:Y:S01]  /*1800*/  MUFU.TANH R24, R24 ;  /* 0x0000001800187308 */ /* 0x000e620000002400 */
[----:B--2---:R-:W-:Y:S01]  /*1810*/  FSEL R69, R15, -INF , P3 ;  /* 0xff8000000f457808 */ /* 0x004fe20001800000 */
[----:B------:R-:W-:Y:S01]  /*1820*/  FMUL.FTZ R39, R54, UR6 ;  /* 0x0000000636277c20 */ /* 0x000fe20008410000 */
[----:B------:R-:W-:Y:S01]  /*1830*/  FMUL.FTZ R54, R68, UR6 ;  /* 0x0000000644367c20 */ /* 0x000fe20008410000 */
[----:B------:R-:W-:Y:S01]  /*1840*/  FMUL.FTZ R68, R77, UR6 ;  /* 0x000000064d447c20 */ /* 0x000fe20008410000 */
[----:B------:R-:W-:Y:S01]  /*1850*/  FMNMX.FTZ R72, R69, R72, !PT ;  /* 0x0000004845487209 */ /* 0x000fe20007810000 */
[----:B------:R-:W-:Y:S01]  /*1860*/  FMUL.FTZ R38, R52, UR6 ;  /* 0x0000000634267c20 */ /* 0x000fe20008410000 */
[----:B------:R-:W-:Y:S01]  /*1870*/  FMUL.FTZ R41, R55, UR6 ;  /* 0x0000000637297c20 */ /* 0x000fe20008410000 */
[----:B------:R-:W2:Y:S01]  /*1880*/  MUFU.TANH R7, R7 ;  /* 0x0000000700077308 */ /* 0x000ea20000002400 */
[----:B0-----:R-:W-:Y:S01]  /*1890*/  FSEL R4, R4, -INF , P1 ;  /* 0xff80000004047808 */ /* 0x001fe20000800000 */
[----:B------:R-:W-:Y:S01]  /*18a0*/  FMUL.FTZ R55, R70, UR6 ;  /* 0x0000000646377c20 */ /* 0x000fe20008410000 */
[----:B------:R-:W-:Y:S01]  /*18b0*/  ISETP.GT.AND P1, PT, R62, 0x19, PT ;  /* 0x000000193e00780c */ /* 0x000fe20003f24270 */
[----:B------:R-:W-:Y:S01]  /*18c0*/  FMUL.FTZ R70, R81, UR6 ;  /* 0x0000000651467c20 */ /* 0x000fe20008410000 */
[----:B------:R-:W-:Y:S01]  /*18d0*/  FMUL.FTZ R10, R85, UR6 ;  /* 0x00000006550a7c20 */ /* 0x000fe20008410000 */
[----:B------:R-:W-:Y:S01]  /*18e0*/  FMUL.FTZ R37, R51, UR6 ;  /* 0x0000000633257c20 */ /* 0x000fe20008410000 */
[----:B------:R-:W-:Y:S01]  /*18f0*/  FMUL.FTZ R52, R64, UR6 ;  /* 0x0000000640347c20 */ /* 0x000fe20008410000 */
[----:B------:R-:W0:Y:S01]  /*1900*/  MUFU.TANH R20, R20 ;  /* 0x0000001400147308 */ /* 0x000e220000002400 */
[----:B-1----:R-:W-:Y:S01]  /*1910*/  FSEL R71, R24, -INF , P2 ;  /* 0xff80000018477808 */ /* 0x002fe20001000000 */
[----:B------:R-:W-:Y:S01]  /*1920*/  FMUL.FTZ R45, R59, UR6 ;  /* 0x000000063b2d7c20 */ /* 0x000fe20008410000 */
[----:B------:R-:W-:Y:S01]  /*1930*/  FMUL.FTZ R51, R66, UR6 ;  /* 0x0000000642337c20 */ /* 0x000fe20008410000 */
[----:B------:R-:W-:Y:S01]  /*1940*/  FMUL.FTZ R64, R76, UR6 ;  /* 0x000000064c407c20 */ /* 0x000fe20008410000 */
[----:B------:R-:W-:Y:S01]  /*1950*/  FMNMX.FTZ R72, R71, R72, !PT ;  /* 0x0000004847487209 */ /* 0x000fe20007810000 */
[----:B------:R-:W-:Y:S01]  /*1960*/  FMUL.FTZ R66, R80, UR6 ;  /* 0x0000000650427c20 */ /* 0x000fe20008410000 */
[----:B------:R-:W-:Y:S01]  /*1970*/  FMUL.FTZ R59, R74, UR6 ;  /* 0x000000064a3b7c20 */ /* 0x000fe20008410000 */
[----:B------:R-:W1:Y:S01]  /*1980*/  MUFU.TANH R8, R8 ;  /* 0x0000000800087308 */ /* 0x000e620000002400 */
[----:B--2---:R-:W-:Y:S01]  /*1990*/  FSEL R5, R7, -INF , P6 ;  /* 0xff80000007057808 */ /* 0x004fe20003000000 */
[----:B------:R-:W-:Y:S01]  /*19a0*/  FMUL.FTZ R84, R84, UR6 ;  /* 0x0000000654547c20 */ /* 0x000fe20008410000 */
[----:B------:R-:W-:Y:S01]  /*19b0*/  ISETP.GT.AND P6, PT, R62, 0x20, PT ;  /* 0x000000203e00780c */ /* 0x000fe20003fc4270 */
[----:B------:R-:W-:Y:S01]  /*19c0*/  FMUL.FTZ R78, R78, UR6 ;  /* 0x000000064e4e7c20 */ /* 0x000fe20008410000 */
[----:B------:R-:W-:Y:S01]  /*19d0*/  FMUL.FTZ R79, R79, UR6 ;  /* 0x000000064f4f7c20 */ /* 0x000fe20008410000 */
[----:B------:R-:W-:Y:S01]  /*19e0*/  FMUL.FTZ R82, R82, UR6 ;  /* 0x0000000652527c20 */ /* 0x000fe20008410000 */
[----:B------:R-:W-:Y:S01]  /*19f0*/  IMAD.U32 R14, RZ, RZ, UR7 ;  /* 0x00000007ff0e7e24 */ /* 0x000fe2000f8e00ff */
[----:B------:R-:W2:Y:S01]  /*1a00*/  MUFU.TANH R28, R28 ;  /* 0x0000001c001c7308 */ /* 0x000ea20000002400 */
[----:B0-----:R-:W-:Y:S01]  /*1a10*/  FSEL R75, R20, -INF , P1 ;  /* 0xff800000144b7808 */ /* 0x001fe20000800000 */
[----:B------:R-:W-:Y:S01]  /*1a20*/  FMUL.FTZ R83, R83, UR6 ;  /* 0x0000000653537c20 */ /* 0x000fe20008410000 */
[----:B------:R-:W-:Y:S01]  /*1a30*/  FMNMX.FTZ R20, R3, R4, !PT ;  /* 0x0000000403147209 */ /* 0x000fe20007810000 */
[----:B------:R-:W-:Y:S01]  /*1a40*/  FMUL.FTZ R86, R86, UR6 ;  /* 0x0000000656567c20 */ /* 0x000fe20008410000 */
[----:B------:R-:W-:Y:S01]  /*1a50*/  FMNMX.FTZ R72, R75, R72, !PT ;  /* 0x000000484b487209 */ /* 0x000fe20007810000 */
[----:B------:R-:W-:Y:S01]  /*1a60*/  FMUL.FTZ R87, R87, UR6 ;  /* 0x0000000657577c20 */ /* 0x000fe20008410000 */
[----:B------:R-:W-:Y:S01]  /*1a70*/  FMNMX.FTZ R20, R5, R20, !PT ;  /* 0x0000001405147209 */ /* 0x000fe20007810000 */
[----:B------:R-:W0:Y:S01]  /*1a80*/  MUFU.TANH R9, R9 ;  /* 0x0000000900097308 */ /* 0x000e220000002400 */
[----:B-1----:R-:W-:Y:S01]  /*1a90*/  FSEL R7, R8, -INF , P5 ;  /* 0xff80000008077808 */ /* 0x002fe20002800000 */
[----:B------:R-:W-:Y:S01]  /*1aa0*/  UISETP.GE.AND UP0, UPT, UR48, 0x81, UPT ;  /* 0x000000813000788c */ /* 0x000fe2000bf06270 */
[----:B------:R-:W-:Y:S01]  /*1ab0*/  ISETP.GT.AND P5, PT, R62, 0x21, PT ;  /* 0x000000213e00780c */ /* 0x000fe20003fa4270 */
[--C-:B------:R-:W-:Y:S01]  /*1ac0*/  IMAD.MOV.U32 R116, RZ, RZ, R119.reuse ;  /* 0x000000ffff747224 */ /* 0x100fe200078e0077 */
[----:B------:R-:W-:Y:S01]  /*1ad0*/  FMNMX.FTZ R20, R7, R20, !PT ;  /* 0x0000001407147209 */ /* 0x000fe20007810000 */
[--C-:B------:R-:W-:Y:S01]  /*1ae0*/  IMAD.MOV.U32 R114, RZ, RZ, R119.reuse ;  /* 0x000000ffff727224 */ /* 0x100fe200078e0077 */
[----:B------:R-:W-:Y:S01]  /*1af0*/  P2R R88, PR, RZ, 0x1 ;  /* 0x00000001ff587803 */ /* 0x000fe20000000000 */
[----:B------:R-:W1:Y:S01]  /*1b00*/  MUFU.TANH R26, R26 ;  /* 0x0000001a001a7308 */ /* 0x000e620000002400 */
[----:B--2---:R-:W-:Y:S01]  /*1b10*/  FSEL R77, R28, -INF , P6 ;  /* 0xff8000001c4d7808 */ /* 0x004fe20003000000 */
[--C-:B------:R-:W-:Y:S01]  /*1b20*/  IMAD.MOV.U32 R112, RZ, RZ, R119.reuse ;  /* 0x000000ffff707224 */ /* 0x100fe200078e0077 */
[----:B------:R-:W-:Y:S01]  /*1b30*/  R2UR UR6, R0 ;  /* 0x00000000000672ca */ /* 0x000fe200000e0000 */
[--C-:B------:R-:W-:Y:S01]  /*1b40*/  IMAD.MOV.U32 R110, RZ, RZ, R119.reuse ;  /* 0x000000ffff6e7224 */ /* 0x100fe200078e0077 */
[----:B------:R-:W-:Y:S01]  /*1b50*/  FMNMX.FTZ R72, R77, R72, !PT ;  /* 0x000000484d487209 */ /* 0x000fe20007810000 */
[--C-:B------:R-:W-:Y:S01]  /*1b60*/  IMAD.MOV.U32 R106, RZ, RZ, R119.reuse ;  /* 0x000000ffff6a7224 */ /* 0x100fe200078e0077 */
[-C--:B------:R-:W-:Y:S01]  /*1b70*/  MOV R118, R119.reuse ;  /* 0x0000007700767202 */ /* 0x080fe20000000f00 */
[----:B------:R-:W2:Y:S01]  /*1b80*/  MUFU.TANH R11, R11 ;  /* 0x0000000b000b7308 */ /* 0x000ea20000002400 */
[----:B0-----:R-:W-:Y:S01]  /*1b90*/  FSEL R9, R9, -INF , P4 ;  /* 0xff80000009097808 */ /* 0x001fe20002000000 */
[--C-:B------:R-:W-:Y:S01]  /*1ba0*/  IMAD.MOV.U32 R102, RZ, RZ, R119.reuse ;  /* 0x000000ffff667224 */ /* 0x100fe200078e0077 */
[----:B------:R-:W-:Y:S01]  /*1bb0*/  ISETP.GT.AND P4, PT, R62, 0x28, PT ;  /* 0x000000283e00780c */ /* 0x000fe20003f84270 */
[--C-:B------:R-:W-:Y:S01]  /*1bc0*/  IMAD.MOV.U32 R98, RZ, RZ, R119.reuse ;  /* 0x000000ffff627224 */ /* 0x100fe200078e0077 */
[----:B------:R-:W-:Y:S01]  /*1bd0*/  FMNMX.FTZ R20, R9, R20, !PT ;  /* 0x0000001409147209 */ /* 0x000fe20007810000 */
[--C-:B------:R-:W-:Y:S01]  /*1be0*/  IMAD.MOV.U32 R94, RZ, RZ, R119.reuse ;  /* 0x000000ffff5e7224 */ /* 0x100fe200078e0077 */
[-C--:B------:R-:W-:Y:S01]  /*1bf0*/  MOV R108, R119.reuse ;  /* 0x00000077006c7202 */ /* 0x080fe20000000f00 */
[----:B------:R-:W0:Y:S01]  /*1c00*/  MUFU.TANH R31, R31 ;  /* 0x0000001f001f7308 */ /* 0x000e220000002400 */
[----:B-1----:R-:W-:Y:S01]  /*1c10*/  FSEL R81, R26, -INF , P5 ;  /* 0xff8000001a517808 */ /* 0x002fe20002800000 */
[----:B------:R-:W-:Y:S01]  /*1c20*/  UIADD3 UR6, UR6, 0x16840, URZ ;  /* 0x0001684006067890 */ /* 0x000fe2000fffe03f */
[-C--:B------:R-:W-:Y:S01]  /*1c30*/  MOV R104, R119.reuse ;  /* 0x0000007700687202 */ /* 0x080fe20000000f00 */
[----:B------:R-:W-:Y:S01]  /*1c40*/  IMAD.MOV.U32 R90, RZ, RZ, R119 ;  /* 0x000000ffff5a7224 */ /* 0x000fe200078e0077 */
[----:B------:R-:W-:Y:S01]  /*1c50*/  FMNMX.FTZ R72, R81, R72, !PT ;  /* 0x0000004851487209 */ /* 0x000fe20007810000 */
[----:B------:R-:W-:Y:S01]  /*1c60*/  UPRMT UR6, UR41, 0x654, UR6 ;  /* 0x0000065429067896 */ /* 0x000fe20008000006 */
[----:B------:R-:W-:Y:S01]  /*1c70*/  MOV R100, R119 ;  /* 0x0000007700647202 */ /* 0x000fe20000000f00 */
[----:B------:R-:W1:Y:S01]  /*1c80*/  MUFU.TANH R13, R13 ;  /* 0x0000000d000d7308 */ /* 0x000e620000002400 */
[----:B--2---:R-:W-:-:S02]  /*1c90*/  FSEL R11, R11, -INF , P3 ;  /* 0xff8000000b0b7808 */ /* 0x004fc40001800000 */
[----:B------:R-:W-:Y:S02]  /*1ca0*/  ISETP.GT.AND P3, PT, R62, 0x29, PT ;  /* 0x000000293e00780c */ /* 0x000fe40003f64270 */
[----:B------:R-:W-:Y:S02]  /*1cb0*/  FMNMX.FTZ R20, R11, R20, !PT ;  /* 0x000000140b147209 */ /* 0x000fe40007810000 */
[----:B------:R-:W-:Y:S01]  /*1cc0*/  SYNCS.ARRIVE.TRANS64.RED.A1T0 RZ, [UR6], RZ ;  /* 0x000000ffffff79a7 */ /* 0x000fe20008100406 */
[----:B------:R-:W2:Y:S01]  /*1cd0*/  MUFU.TANH R30, R30 ;  /* 0x0000001e001e7308 */ /* 0x000ea20000002400 */
[----:B0-----:R-:W-:Y:S02]  /*1ce0*/  FSEL R31, R31, -INF , P4 ;  /* 0xff8000001f1f7808 */ /* 0x001fe40002000000 */
[----:B------:R-:W-:Y:S02]  /*1cf0*/  MOV R96, R119 ;  /* 0x0000007700607202 */ /* 0x000fe40000000f00 */
[----:B------:R-:W-:-:S02]  /*1d00*/  FMNMX.FTZ R72, R31, R72, !PT ;  /* 0x000000481f487209 */ /* 0x000fc40007810000 */
[----:B------:R-:W-:Y:S01]  /*1d10*/  MOV R92, R119 ;  /* 0x00000077005c7202 */ /* 0x000fe20000000f00 */
[----:B------:R-:W0:Y:S01]  /*1d20*/  MUFU.TANH R21, R21 ;  /* 0x0000001500157308 */ /* 0x000e220000002400 */
[----:B-1----:R-:W-:Y:S02]  /*1d30*/  FSEL R13, R13, -INF , P2 ;  /* 0xff8000000d0d7808 */ /* 0x002fe40001000000 */
[----:B------:R-:W-:Y:S02]  /*1d40*/  ISETP.GT.AND P2, PT, R62, 0x30, PT ;  /* 0x000000303e00780c */ /* 0x000fe40003f44270 */
[----:B------:R-:W-:-:S03]  /*1d50*/  FMNMX.FTZ R20, R13, R20, !PT ;  /* 0x000000140d147209 */ /* 0x000fc60007810000 */
[----:B------:R-:W1:Y:S01]  /*1d60*/  MUFU.TANH R34, R34 ;  /* 0x0000002200227308 */ /* 0x000e620000002400 */
[----:B--2---:R-:W-:-:S04]  /*1d70*/  FSEL R85, R30, -INF , P3 ;  /* 0xff8000001e557808 */ /* 0x004fc80001800000 */
[----:B------:R-:W-:-:S03]  /*1d80*/  FMNMX.FTZ R72, R85, R72, !PT ;  /* 0x0000004855487209 */ /* 0x000fc60007810000 */
[----:B------:R-:W2:Y:S01]  /*1d90*/  MUFU.TANH R25, R25 ;  /* 0x0000001900197308 */ /* 0x000ea20000002400 */
[----:B0-----:R-:W-:Y:S02]  /*1da0*/  FSEL R21, R21, -INF , P1 ;  /* 0xff80000015157808 */ /* 0x001fe40000800000 */
[----:B------:R-:W-:Y:S02]  /*1db0*/  ISETP.GT.AND P1, PT, R62, 0x31, PT ;  /* 0x000000313e00780c */ /* 0x000fe40003f24270 */
[----:B------:R-:W-:-:S03]  /*1dc0*/  FMNMX.FTZ R20, R21, R20, !PT ;  /* 0x0000001415147209 */ /* 0x000fc60007810000 */
[----:B------:R-:W0:Y:S01]  /*1dd0*/  MUFU.TANH R32, R32 ;  /* 0x0000002000207308 */ /* 0x000e220000002400 */
[----:B-1----:R-:W-:-:S04]  /*1de0*/  FSEL R89, R34, -INF , P2 ;  /* 0xff80000022597808 */ /* 0x002fc80001000000 */
[----:B------:R-:W-:-:S03]  /*1df0*/  FMNMX.FTZ R72, R89, R72, !PT ;  /* 0x0000004859487209 */ /* 0x000fc60007810000 */
[----:B------:R-:W1:Y:S01]  /*1e00*/  MUFU.TANH R27, R27 ;  /* 0x0000001b001b7308 */ /* 0x000e620000002400 */
[----:B--2---:R-:W-:Y:S02]  /*1e10*/  FSEL R25, R25, -INF , P6 ;  /* 0xff80000019197808 */ /* 0x004fe40003000000 */
[----:B------:R-:W-:Y:S02]  /*1e20*/  ISETP.GT.AND P6, PT, R62, 0x38, PT ;  /* 0x000000383e00780c */ /* 0x000fe40003fc4270 */
[----:B------:R-:W-:-:S03]  /*1e30*/  FMNMX.FTZ R20, R25, R20, !PT ;  /* 0x0000001419147209 */ /* 0x000fc60007810000 */
[----:B------:R-:W2:Y:S01]  /*1e40*/  MUFU.TANH R38, R38 ;  /* 0x0000002600267308 */ /* 0x000ea20000002400 */
[----:B0-----:R-:W-:-:S04]  /*1e50*/  FSEL R91, R32, -INF , P1 ;  /* 0xff800000205b7808 */ /* 0x001fc80000800000 */
[----:B------:R-:W-:-:S03]  /*1e60*/  FMNMX.FTZ R72, R91, R72, !PT ;  /* 0x000000485b487209 */ /* 0x000fc60007810000 */
        /* <DEDUP_REMOVED lines=119> */
[----:B------:R0:W-:Y:S01]  /*25e0*/  MUFU.TANH R8, R79 ;  /* 0x0000004f00087308 */ /* 0x0001e20000002400 */
[----:B--2---:R-:W-:-:S04]  /*25f0*/  FSEL R129, R10, -INF , P1 ;  /* 0xff8000000a817808 */ /* 0x004fc80000800000 */
[----:B------:R-:W-:-:S03]  /*2600*/  FMNMX.FTZ R72, R129, R72, !PT ;  /* 0x0000004881487209 */ /* 0x000fc60007810000 */
[----:B------:R-:W1:Y:S01]  /*2610*/  MUFU.TANH R82, R82 ;  /* 0x0000005200527308 */ /* 0x000e620000002400 */
[----:B0-----:R-:W-:Y:S01]  /*2620*/  FSEL R79, R78, -INF , P6 ;  /* 0xff8000004e4f7808 */ /* 0x001fe20003000000 */
[----:B------:R-:W0:Y:S03]  /*2630*/  SHFL.BFLY PT, R15, R72, 0x2, 0x1f ;  /* 0x0c401f00480f7f89 */ /* 0x000e2600000e0000 */
[----:B------:R-:W-:-:S03]  /*2640*/  FMNMX.FTZ R20, R79, R20, !PT ;  /* 0x000000144f147209 */ /* 0x000fc60007810000 */
[----:B------:R-:W-:Y:S08]  /*2650*/  MUFU.TANH R86, R86 ;  /* 0x0000005600567308 */ /* 0x000ff00000002400 */
[----:B------:R-:W-:Y:S01]  /*2660*/  MUFU.TANH R12, R87 ;  /* 0x00000057000c7308 */ /* 0x000fe20000002400 */
[----:B0-----:R-:W-:-:S05]  /*2670*/  FMNMX.FTZ R10, R72, R15, !PT ;  /* 0x0000000f480a7209 */ /* 0x001fca0007810000 */
[----:B------:R-:W0:Y:S02]  /*2680*/  SHFL.BFLY PT, R15, R10, 0x1, 0x1f ;  /* 0x0c201f000a0f7f89 */ /* 0x000e2400000e0000 */
[----:B0-----:R-:W-:Y:S02]  /*2690*/  FMNMX.FTZ R15, R10, R15, !PT ;  /* 0x0000000f0a0f7209 */ /* 0x001fe40007810000 */
[----:B------:R1:W0:Y:S02]  /*26a0*/  MUFU.TANH R10, R83 ;  /* 0x00000053000a7308 */ /* 0x0002240000002400 */
[C---:B------:R-:W-:Y:S01]  /*26b0*/  FSETP.NEU.FTZ.AND P0, PT, R15.reuse, -INF , PT ;  /* 0xff8000000f00780b */ /* 0x040fe20003f1d000 */
[----:B------:R-:W-:-:S05]  /*26c0*/  FMUL.FTZ R6, R15, R14 ;  /* 0x0000000e0f067220 */ /* 0x000fca0000410000 */
[----:B------:R-:W-:Y:S02]  /*26d0*/  FSEL R6, R6, RZ, P0 ;  /* 0x000000ff06067208 */ /* 0x000fe40000000000 */
[----:B-1----:R-:W-:Y:S02]  /*26e0*/  FSEL R83, R82, -INF , P4 ;  /* 0xff80000052537808 */ /* 0x002fe40002000000 */
[----:B------:R-:W-:Y:S01]  /*26f0*/  ISETP.NE.AND P0, PT, R88, RZ, PT ;  /* 0x000000ff5800720c */ /* 0x000fe20003f05270 */
[-CC-:B------:R-:W-:Y:S01]  /*2700*/  FFMA.FTZ R126, R71, R14.reuse, -R6.reuse ;  /* 0x0000000e477e7223 */ /* 0x180fe20000010806 */
[-CC-:B------:R-:W-:Y:S01]  /*2710*/  FFMA.FTZ R71, R81, R14.reuse, -R6.reuse ;  /* 0x0000000e51477223 */ /* 0x180fe20000010806 */
[----:B------:R-:W-:Y:S01]  /*2720*/  FSEL R81, R8, -INF , P5 ;  /* 0xff80000008517808 */ /* 0x000fe20002800000 */
[-CC-:B------:R-:W-:Y:S01]  /*2730*/  FFMA.FTZ R132, R89, R14.reuse, -R6.reuse ;  /* 0x0000000e59847223 */ /* 0x180fe20000010806 */
[----:B0-----:R-:W-:Y:S01]  /*2740*/  FSEL R87, R10, -INF , P3 ;  /* 0xff8000000a577808 */ /* 0x001fe20001800000 */
[--C-:B------:R-:W-:Y:S01]  /*2750*/  FFMA.FTZ R134, R93, R14, -R6.reuse ;  /* 0x0000000e5d867223 */ /* 0x100fe20000010806 */
[----:B------:R-:W-:Y:S01]  /*2760*/  FMNMX.FTZ R20, R81, R20, !PT ;  /* 0x0000001451147209 */ /* 0x000fe20007810000 */
[-CC-:B------:R-:W-:Y:S01]  /*2770*/  FFMA.FTZ R130, R31, R14.reuse, -R6.reuse ;  /* 0x0000000e1f827223 */ /* 0x180fe20000010806 */
[----:B------:R-:W-:Y:S01]  /*2780*/  FSEL R89, R86, -INF , P2 ;  /* 0xff80000056597808 */ /* 0x000fe20001000000 */
[--C-:B------:R-:W-:Y:S01]  /*2790*/  FFMA.FTZ R120, R44, R14, -R6.reuse ;  /* 0x0000000e2c787223 */ /* 0x100fe20000010806 */
[----:B------:R-:W-:Y:S01]  /*27a0*/  FMNMX.FTZ R20, R83, R20, !PT ;  /* 0x0000001453147209 */ /* 0x000fe20007810000 */
[-CC-:B------:R-:W-:Y:S01]  /*27b0*/  FFMA.FTZ R63, R63, R14.reuse, -R6.reuse ;  /* 0x0000000e3f3f7223 */ /* 0x180fe20000010806 */
[----:B------:R-:W-:Y:S01]  /*27c0*/  FSEL R93, R12, -INF , P1 ;  /* 0xff8000000c5d7808 */ /* 0x000fe20000800000 */
[--C-:B------:R-:W-:Y:S01]  /*27d0*/  FFMA.FTZ R122, R65, R14, -R6.reuse ;  /* 0x0000000e417a7223 */ /* 0x100fe20000010806 */
[----:B------:R-:W-:Y:S01]  /*27e0*/  FMNMX.FTZ R20, R87, R20, !PT ;  /* 0x0000001457147209 */ /* 0x000fe20007810000 */
[----:B------:R-:W-:Y:S01]  /*27f0*/  MUFU.EX2 R120, R120 ;  /* 0x0000007800787308 */ /* 0x000fe20000000800 */
[-CC-:B------:R-:W-:Y:S01]  /*2800*/  FFMA.FTZ R65, R67, R14.reuse, -R6.reuse ;  /* 0x0000000e43417223 */ /* 0x180fe20000010806 */
[--C-:B------:R-:W-:Y:S01]  /*2810*/  FFMA.FTZ R124, R73, R14, -R6.reuse ;  /* 0x0000000e497c7223 */ /* 0x100fe20000010806 */
[----:B------:R-:W-:Y:S01]  /*2820*/  FMNMX.FTZ R20, R89, R20, !PT ;  /* 0x0000001459147209 */ /* 0x000fe20007810000 */
[-CC-:B------:R-:W-:Y:S01]  /*2830*/  FFMA.FTZ R138, R101, R14.reuse, -R6.reuse ;  /* 0x0000000e658a7223 */ /* 0x180fe20000010806 */
[-CC-:B------:R-:W-:Y:S01]  /*2840*/  FFMA.FTZ R67, R69, R14.reuse, -R6.reuse ;  /* 0x0000000e45437223 */ /* 0x180fe20000010806 */
[--C-:B------:R-:W-:Y:S01]  /*2850*/  FFMA.FTZ R101, R121, R14, -R6.reuse ;  /* 0x0000000e79657223 */ /* 0x100fe20000010806 */
[----:B------:R-:W-:Y:S01]  /*2860*/  FMNMX.FTZ R20, R93, R20, !PT ;  /* 0x000000145d147209 */ /* 0x000fe20007810000 */
[----:B------:R-:W0:Y:S01]  /*2870*/  MUFU.EX2 R63, R63 ;  /* 0x0000003f003f7308 */ /* 0x000e220000000800 */
[-CC-:B------:R-:W-:Y:S01]  /*2880*/  FFMA.FTZ R148, R123, R14.reuse, -R6.reuse ;  /* 0x0000000e7b947223 */ /* 0x180fe20000010806 */
[-CC-:B------:R-:W-:Y:S01]  /*2890*/  FFMA.FTZ R69, R75, R14.reuse, -R6.reuse ;  /* 0x0000000e4b457223 */ /* 0x180fe20000010806 */
[-CC-:B------:R-:W-:Y:S01]  /*28a0*/  FFMA.FTZ R128, R77, R14.reuse, -R6.reuse ;  /* 0x0000000e4d807223 */ /* 0x180fe20000010806 */
[----:B------:R-:W1:Y:S01]  /*28b0*/  SHFL.BFLY PT, R31, R20, 0x2, 0x1f ;  /* 0x0c401f00141f7f89 */ /* 0x000e6200000e0000 */
[-CC-:B------:R-:W-:Y:S01]  /*28c0*/  FFMA.FTZ R73, R85, R14.reuse, -R6.reuse ;  /* 0x0000000e55497223 */ /* 0x180fe20000010806 */
[-CC-:B------:R-:W-:Y:S01]  /*28d0*/  FFMA.FTZ R75, R91, R14.reuse, -R6.reuse ;  /* 0x0000000e5b4b7223 */ /* 0x180fe20000010806 */
[-CC-:B------:R-:W-:Y:S01]  /*28e0*/  FFMA.FTZ R77, R99, R14.reuse, -R6.reuse ;  /* 0x0000000e634d7223 */ /* 0x180fe20000010806 */
[----:B------:R-:W2:Y:S01]  /*28f0*/  MUFU.EX2 R122, R122 ;  /* 0x0000007a007a7308 */ /* 0x000ea20000000800 */
[-CC-:B------:R-:W-:Y:S01]  /*2900*/  FFMA.FTZ R136, R97, R14.reuse, -R6.reuse ;  /* 0x0000000e61887223 */ /* 0x180fe20000010806 */
[-CC-:B------:R-:W-:Y:S01]  /*2910*/  FFMA.FTZ R85, R95, R14.reuse, -R6.reuse ;  /* 0x0000000e5f557223 */ /* 0x180fe20000010806 */
[-CC-:B------:R-:W-:Y:S01]  /*2920*/  FFMA.FTZ R91, R103, R14.reuse, -R6.reuse ;  /* 0x0000000e675b7223 */ /* 0x180fe20000010806 */
[-CC-:B------:R-:W-:Y:S01]  /*2930*/  FFMA.FTZ R140, R105, R14.reuse, -R6.reuse ;  /* 0x0000000e698c7223 */ /* 0x180fe20000010806 */
[-CC-:B------:R-:W-:Y:S01]  /*2940*/  FFMA.FTZ R95, R107, R14.reuse, -R6.reuse ;  /* 0x0000000e6b5f7223 */ /* 0x180fe20000010806 */
[-CC-:B------:R-:W-:Y:S01]  /*2950*/  FFMA.FTZ R142, R109, R14.reuse, -R6.reuse ;  /* 0x0000000e6d8e7223 */ /* 0x180fe20000010806 */
[-CC-:B------:R-:W-:Y:S01]  /*2960*/  FFMA.FTZ R97, R111, R14.reuse, -R6.reuse ;  /* 0x0000000e6f617223 */ /* 0x180fe20000010806 */
[----:B------:R-:W3:Y:S01]  /*2970*/  MUFU.EX2 R65, R65 ;  /* 0x0000004100417308 */ /* 0x000ee20000000800 */
[-CC-:B------:R-:W-:Y:S01]  /*2980*/  FFMA.FTZ R144, R113, R14.reuse, -R6.reuse ;  /* 0x0000000e71907223 */ /* 0x180fe20000010806 */
[-CC-:B------:R-:W-:Y:S01]  /*2990*/  FFMA.FTZ R99, R115, R14.reuse, -R6.reuse ;  /* 0x0000000e73637223 */ /* 0x180fe20000010806 */
[-CC-:B------:R-:W-:Y:S01]  /*29a0*/  FFMA.FTZ R146, R117, R14.reuse, -R6.reuse ;  /* 0x0000000e75927223 */ /* 0x180fe20000010806 */
[-CC-:B------:R-:W-:Y:S01]  /*29b0*/  FFMA.FTZ R103, R125, R14.reuse, -R6.reuse ;  /* 0x0000000e7d677223 */ /* 0x180fe20000010806 */
[-CC-:B------:R-:W-:Y:S01]  /*29c0*/  FFMA.FTZ R150, R127, R14.reuse, -R6.reuse ;  /* 0x0000000e7f967223 */ /* 0x180fe20000010806 */
[----:B------:R-:W-:Y:S01]  /*29d0*/  FFMA.FTZ R105, R129, R14, -R6 ;  /* 0x0000000e81697223 */ /* 0x000fe20000010806 */
[--C-:B------:R-:W-:Y:S01]  /*29e0*/  IMAD.MOV.U32 R117, RZ, RZ, R119.reuse ;  /* 0x000000ffff757224 */ /* 0x100fe200078e0077 */
[----:B------:R-:W4:Y:S01]  /*29f0*/  MUFU.EX2 R124, R124 ;  /* 0x0000007c007c7308 */ /* 0x000f220000000800 */
[--C-:B------:R-:W-:Y:S01]  /*2a00*/  IMAD.MOV.U32 R115, RZ, RZ, R119.reuse ;  /* 0x000000ffff737224 */ /* 0x100fe200078e0077 */
[----:B------:R-:W-:Y:S01]  /*2a10*/  MOV R113, R119 ;  /* 0x0000007700717202 */ /* 0x000fe20000000f00 */
[--C-:B------:R-:W-:Y:S01]  /*2a20*/  IMAD.MOV.U32 R111, RZ, RZ, R119.reuse ;  /* 0x000000ffff6f7224 */ /* 0x100fe200078e0077 */
[----:B-1----:R-:W-:Y:S01]  /*2a30*/  FMNMX.FTZ R8, R20, R31, !PT ;  /* 0x0000001f14087209 */ /* 0x002fe20007810000 */
[--C-:B------:R-:W-:Y:S01]  /*2a40*/  IMAD.MOV.U32 R109, RZ, RZ, R119.reuse ;  /* 0x000000ffff6d7224 */ /* 0x100fe200078e0077 */
[----:B------:R-:W-:Y:S01]  /*2a50*/  MOV R88, R119 ;  /* 0x0000007700587202 */ /* 0x000fe20000000f00 */
[----:B------:R-:W-:Y:S01]  /*2a60*/  IMAD.MOV.U32 R107, RZ, RZ, R119 ;  /* 0x000000ffff6b7224 */ /* 0x000fe200078e0077 */
[----:B------:R-:W1:Y:S01]  /*2a70*/  MUFU.EX2 R67, R67 ;  /* 0x0000004300437308 */ /* 0x000e620000000800 */
[----:B------:R-:W5:Y:S07]  /*2a80*/  SHFL.BFLY PT, R31, R8, 0x1, 0x1f ;  /* 0x0c201f00081f7f89 */ /* 0x000f6e00000e0000 */
[----:B------:R-:W1:Y:S08]  /*2a90*/  MUFU.EX2 R126, R126 ;  /* 0x0000007e007e7308 */ /* 0x000e700000000800 */
[----:B------:R-:W1:Y:S08]  /*2aa0*/  MUFU.EX2 R69, R69 ;  /* 0x0000004500457308 */ /* 0x000e700000000800 */
[----:B------:R-:W-:Y:S01]  /*2ab0*/  MUFU.EX2 R128, R128 ;  /* 0x0000008000807308 */ /* 0x000fe20000000800 */
[----:B-----5:R-:W-:-:S04]  /*2ac0*/  FMNMX.FTZ R31, R8, R31, !PT ;  /* 0x0000001f081f7209 */ /* 0x020fc80007810000 */
[C---:B------:R-:W-:Y:S01]  /*2ad0*/  FSETP.NEU.FTZ.AND P1, PT, R31.reuse, -INF , PT ;  /* 0xff8000001f00780b */ /* 0x040fe20003f3d000 */
[----:B------:R-:W-:Y:S02]  /*2ae0*/  FMUL.FTZ R26, R31, R14 ;  /* 0x0000000e1f1a7220 */ /* 0x000fe40000410000 */
[----:B------:R-:W-:Y:S03]  /*2af0*/  MUFU.EX2 R71, R71 ;  /* 0x0000004700477308 */ /* 0x000fe60000000800 */
[----:B------:R-:W-:Y:S02]  /*2b00*/  FSEL R26, R26, RZ, P1 ;  /* 0x000000ff1a1a7208 */ /* 0x000fe40000800000 */
[----:B------:R-:W-:-:S03]  /*2b10*/  PLOP3.LUT P1, PT, PT, PT, UP0, 0x80, 0x0 ;  /* 0x000000000000781c */ /* 0x000fc60003f2f008 */
[-CC-:B------:R-:W-:Y:S01]  /*2b20*/  FFMA.FTZ R121, R3, R14.reuse, -R26.reuse ;  /* 0x0000000e03797223 */ /* 0x180fe2000001081a */
[-CC-:B------:R-:W-:Y:S01]  /*2b30*/  FFMA.FTZ R4, R4, R14.reuse, -R26.reuse ;  /* 0x0000000e04047223 */ /* 0x180fe2000001081a */
[-CC-:B------:R-:W-:Y:S01]  /*2b40*/  FFMA.FTZ R123, R5, R14.reuse, -R26.reuse ;  /* 0x0000000e057b7223 */ /* 0x180fe2000001081a */
[----:B0-----:R-:W-:Y:S01]  /*2b50*/  FADD.FTZ R3, R120, R63 ;  /* 0x0000003f78037221 */ /* 0x001fe20000010000 */
[-CC-:B------:R-:W-:Y:S01]  /*2b60*/  FFMA.FTZ R6, R7, R14.reuse, -R26.reuse ;  /* 0x0000000e07067223 */ /* 0x180fe2000001081a */
[-CC-:B------:R-:W-:Y:S01]  /*2b70*/  FFMA.FTZ R125, R9, R14.reuse, -R26.reuse ;  /* 0x0000000e097d7223 */ /* 0x180fe2000001081a */
[----:B------:R-:W-:Y:S01]  /*2b80*/  MUFU.EX2 R121, R121 ;  /* 0x0000007900797308 */ /* 0x000fe20000000800 */
[----:B--2---:R-:W-:Y:S01]  /*2b90*/  FADD.FTZ R30, R122, R3 ;  /* 0x000000037a1e7221 */ /* 0x004fe20000010000 */
[-CC-:B------:R-:W-:Y:S01]  /*2ba0*/  FFMA.FTZ R8, R11, R14.reuse, -R26.reuse ;  /* 0x0000000e0b087223 */ /* 0x180fe2000001081a */
[-CC-:B------:R-:W-:Y:S01]  /*2bb0*/  FFMA.FTZ R127, R13, R14.reuse, -R26.reuse ;  /* 0x0000000e0d7f7223 */ /* 0x180fe2000001081a */
[-C--:B------:R-:W-:Y:S01]  /*2bc0*/  FFMA.FTZ R10, R21, R14.reuse, -R26 ;  /* 0x0000000e150a7223 */ /* 0x080fe2000001081a */
[----:B---3--:R-:W-:Y:S01]  /*2bd0*/  FADD.FTZ R3, R65, R30 ;  /* 0x0000001e41037221 */ /* 0x008fe20000010000 */
[-CC-:B------:R-:W-:Y:S01]  /*2be0*/  FFMA.FTZ R129, R25, R14.reuse, -R26.reuse ;  /* 0x0000000e19817223 */ /* 0x180fe2000001081a */
[-CC-:B------:R-:W-:Y:S01]  /*2bf0*/  FFMA.FTZ R12, R27, R14.reuse, -R26.reuse ;  /* 0x0000000e1b0c7223 */ /* 0x180fe2000001081a */
[----:B------:R-:W0:Y:S01]  /*2c00*/  MUFU.EX2 R4, R4 ;  /* 0x0000000400047308 */ /* 0x000e220000000800 */
[----:B----4-:R-:W-:Y:S01]  /*2c10*/  FADD.FTZ R32, R124, R3 ;  /* 0x000000037c207221 */ /* 0x010fe20000010000 */
[-CC-:B------:R-:W-:Y:S01]  /*2c20*/  FFMA.FTZ R131, R29, R14.reuse, -R26.reuse ;  /* 0x0000000e1d837223 */ /* 0x180fe2000001081a */
[-CC-:B------:R-:W-:Y:S01]  /*2c30*/  FFMA.FTZ R20, R33, R14.reuse, -R26.reuse ;  /* 0x0000000e21147223 */ /* 0x180fe2000001081a */
[-C--:B------:R-:W-:Y:S01]  /*2c40*/  FFMA.FTZ R133, R35, R14.reuse, -R26 ;  /* 0x0000000e23857223 */ /* 0x080fe2000001081a */
[----:B-1----:R-:W-:Y:S01]  /*2c50*/  FADD.FTZ R3, R67, R32 ;  /* 0x0000002043037221 */ /* 0x002fe20000010000 */
[-CC-:B------:R-:W-:Y:S01]  /*2c60*/  FFMA.FTZ R24, R37, R14.reuse, -R26.reuse ;  /* 0x0000000e25187223 */ /* 0x180fe2000001081a */
[-CC-:B------:R-:W-:Y:S01]  /*2c70*/  FFMA.FTZ R135, R39, R14.reuse, -R26.reuse ;  /* 0x0000000e27877223 */ /* 0x180fe2000001081a */
[----:B------:R-:W1:Y:S01]  /*2c80*/  MUFU.EX2 R123, R123 ;  /* 0x0000007b007b7308 */ /* 0x000e620000000800 */
[----:B------:R-:W-:Y:S01]  /*2c90*/  FADD.FTZ R32, R126, R3 ;  /* 0x000000037e207221 */ /* 0x000fe20000010000 */
[-CC-:B------:R-:W-:Y:S01]  /*2ca0*/  FFMA.FTZ R28, R41, R14.reuse, -R26.reuse ;  /* 0x0000000e291c7223 */ /* 0x180fe2000001081a */
[-CC-:B------:R-:W-:Y:S01]  /*2cb0*/  FFMA.FTZ R137, R43, R14.reuse, -R26.reuse ;  /* 0x0000000e2b897223 */ /* 0x180fe2000001081a */
[-C--:B------:R-:W-:Y:S01]  /*2cc0*/  FFMA.FTZ R30, R45, R14.reuse, -R26 ;  /* 0x0000000e2d1e7223 */ /* 0x080fe2000001081a */
[----:B------:R-:W-:Y:S01]  /*2cd0*/  FADD.FTZ R5, R69, R32 ;  /* 0x0000002045057221 */ /* 0x000fe20000010000 */
[-CC-:B------:R-:W-:Y:S01]  /*2ce0*/  FFMA.FTZ R139, R47, R14.reuse, -R26.reuse ;  /* 0x0000000e2f8b7223 */ /* 0x180fe2000001081a */
[-C--:B------:R-:W-:Y:S01]  /*2cf0*/  FFMA.FTZ R32, R49, R14.reuse, -R26 ;  /* 0x0000000e31207223 */ /* 0x080fe2000001081a */
[----:B------:R-:W2:Y:S01]  /*2d00*/  MUFU.EX2 R6, R6 ;  /* 0x0000000600067308 */ /* 0x000ea20000000800 */
[----:B0-----:R-:W-:Y:S01]  /*2d10*/  FADD.FTZ R34, R121, R4 ;  /* 0x0000000479227221 */ /* 0x001fe20000010000 */
[----:B------:R-:W-:Y:S01]  /*2d20*/  FADD.FTZ R36, R128, R5 ;  /* 0x0000000580247221 */ /* 0x000fe20000010000 */
[-CC-:B------:R-:W-:Y:S01]  /*2d30*/  FFMA.FTZ R141, R51, R14.reuse, -R26.reuse ;  /* 0x0000000e338d7223 */ /* 0x180fe2000001081a */
[-CC-:B------:R-:W-:Y:S01]  /*2d40*/  FFMA.FTZ R143, R55, R14.reuse, -R26.reuse ;  /* 0x0000000e378f7223 */ /* 0x180fe2000001081a */
[-C--:B------:R-:W-:Y:S01]  /*2d50*/  FFMA.FTZ R57, R57, R14.reuse, -R26 ;  /* 0x0000000e39397223 */ /* 0x080fe2000001081a */
[----:B------:R-:W-:Y:S01]  /*2d60*/  FADD.FTZ R5, R71, R36 ;  /* 0x0000002447057221 */ /* 0x000fe20000010000 */
[-C--:B------:R-:W-:Y:S01]  /*2d70*/  FFMA.FTZ R59, R59, R14.reuse, -R26 ;  /* 0x0000000e3b3b7223 */ /* 0x080fe2000001081a */
[----:B------:R-:W0:Y:S01]  /*2d80*/  MUFU.EX2 R125, R125 ;  /* 0x0000007d007d7308 */ /* 0x000e220000000800 */
[----:B-1----:R-:W-:Y:S01]  /*2d90*/  FADD.FTZ R3, R123, R34 ;  /* 0x000000227b037221 */ /* 0x002fe20000010000 */
[-CC-:B------:R-:W-:Y:S01]  /*2da0*/  FFMA.FTZ R61, R61, R14.reuse, -R26.reuse ;  /* 0x0000000e3d3d7223 */ /* 0x180fe2000001081a */
[-CC-:B------:R-:W-:Y:S01]  /*2db0*/  FFMA.FTZ R79, R79, R14.reuse, -R26.reuse ;  /* 0x0000000e4f4f7223 */ /* 0x180fe2000001081a */
[-CC-:B------:R-:W-:Y:S01]  /*2dc0*/  FFMA.FTZ R81, R81, R14.reuse, -R26.reuse ;  /* 0x0000000e51517223 */ /* 0x180fe2000001081a */
[-CC-:B------:R-:W-:Y:S01]  /*2dd0*/  FFMA.FTZ R83, R83, R14.reuse, -R26.reuse ;  /* 0x0000000e53537223 */ /* 0x180fe2000001081a */
[-CC-:B------:R-:W-:Y:S01]  /*2de0*/  FFMA.FTZ R87, R87, R14.reuse, -R26.reuse ;  /* 0x0000000e57577223 */ /* 0x180fe2000001081a */
[-CC-:B------:R-:W-:Y:S01]  /*2df0*/  FFMA.FTZ R89, R89, R14.reuse, -R26.reuse ;  /* 0x0000000e59597223 */ /* 0x180fe2000001081a */
[----:B------:R-:W1:Y:S01]  /*2e00*/  MUFU.EX2 R8, R8 ;  /* 0x0000000800087308 */ /* 0x000e620000000800 */
[----:B--2---:R-:W-:Y:S01]  /*2e10*/  FADD.FTZ R34, R6, R3 ;  /* 0x0000000306227221 */ /* 0x004fe20000010000 */
[----:B------:R-:W-:Y:S01]  /*2e20*/  FFMA.FTZ R93, R93, R14, -R26 ;  /* 0x0000000e5d5d7223 */ /* 0x000fe2000001081a */
[----:B------:R-:W-:-:S02]  /*2e30*/  F2FP.F16.F32.PACK_AB R121, R4, R121 ;  /* 0x000000790479723e */ /* 0x000fc400000000ff */
[----:B------:R-:W-:Y:S02]  /*2e40*/  F2FP.F16.F32.PACK_AB R123, R6, R123 ;  /* 0x0000007b067b723e */ /* 0x000fe400000000ff */
[----:B------:R-:W-:Y:S01]  /*2e50*/  F2FP.F16.F32.PACK_AB R120, R63, R120 ;  /* 0x000000783f78723e */ /* 0x000fe200000000ff */
[----:B------:R-:W2:Y:S01]  /*2e60*/  MUFU.EX2 R130, R130 ;  /* 0x0000008200827308 */ /* 0x000ea20000000800 */
[----:B0-----:R-:W-:Y:S01]  /*2e70*/  FADD.FTZ R3, R125, R34 ;  /* 0x000000227d037221 */ /* 0x001fe20000010000 */
[----:B------:R-:W-:Y:S02]  /*2e80*/  F2FP.F16.F32.PACK_AB R122, R65, R122 ;  /* 0x0000007a417a723e */ /* 0x000fe400000000ff */
[----:B------:R-:W-:Y:S02]  /*2e90*/  F2FP.F16.F32.PACK_AB R124, R67, R124 ;  /* 0x0000007c437c723e */ /* 0x000fe400000000ff */
[----:B------:R-:W-:Y:S02]  /*2ea0*/  F2FP.F16.F32.PACK_AB R126, R69, R126 ;  /* 0x0000007e457e723e */ /* 0x000fe400000000ff */
[----:B------:R-:W0:Y:S01]  /*2eb0*/  MUFU.EX2 R127, R127 ;  /* 0x0000007f007f7308 */ /* 0x000e220000000800 */
[----:B-1----:R-:W-:Y:S01]  /*2ec0*/  FADD.FTZ R36, R8, R3 ;  /* 0x0000000308247221 */ /* 0x002fe20000010000 */
[----:B------:R-:W-:-:S02]  /*2ed0*/  F2FP.F16.F32.PACK_AB R128, R71, R128 ;  /* 0x000000804780723e */ /* 0x000fc400000000ff */
[----:B------:R-:W-:-:S04]  /*2ee0*/  F2FP.F16.F32.PACK_AB R125, R8, R125 ;  /* 0x0000007d087d723e */ /* 0x000fc800000000ff */
[----:B------:R-:W1:Y:S01]  /*2ef0*/  MUFU.EX2 R73, R73 ;  /* 0x0000004900497308 */ /* 0x000e620000000800 */
[----:B--2---:R-:W-:-:S07]  /*2f00*/  FADD.FTZ R34, R130, R5 ;  /* 0x0000000582227221 */ /* 0x004fce0000010000 */
[----:B------:R-:W2:Y:S01]  /*2f10*/  MUFU.EX2 R10, R10 ;  /* 0x0000000a000a7308 */ /* 0x000ea20000000800 */
[----:B0-----:R-:W-:-:S07]  /*2f20*/  FADD.FTZ R3, R127, R36 ;  /* 0x000000247f037221 */ /* 0x001fce0000010000 */
[----:B------:R-:W0:Y:S01]  /*2f30*/  MUFU.EX2 R132, R132 ;  /* 0x0000008400847308 */ /* 0x000e220000000800 */
[----:B-1----:R-:W-:Y:S01]  /*2f40*/  FADD.FTZ R5, R73, R34 ;  /* 0x0000002249057221 */ /* 0x002fe20000010000 */
[----:B------:R-:W-:Y:S01]  /*2f50*/  FFMA.FTZ R34, R53, R14, -R26 ;  /* 0x0000000e35227223 */ /* 0x000fe2000001081a */
[----:B------:R-:W-:-:S05]  /*2f60*/  F2FP.F16.F32.PACK_AB R130, R73, R130 ;  /* 0x000000824982723e */ /* 0x000fca00000000ff */
[----:B------:R-:W1:Y:S01]  /*2f70*/  MUFU.EX2 R129, R129 ;  /* 0x0000008100817308 */ /* 0x000e620000000800 */
[C---:B--2---:R-:W-:Y:S01]  /*2f80*/  FADD.FTZ R36, R10.reuse, R3 ;  /* 0x000000030a247221 */ /* 0x044fe20000010000 */
[----:B------:R-:W-:-:S06]  /*2f90*/  F2FP.F16.F32.PACK_AB R127, R10, R127 ;  /* 0x0000007f0a7f723e */ /* 0x000fcc00000000ff */
[----:B------:R-:W2:Y:S01]  /*2fa0*/  MUFU.EX2 R75, R75 ;  /* 0x0000004b004b7308 */ /* 0x000ea20000000800 */
[----:B0-----:R-:W-:-:S07]  /*2fb0*/  FADD.FTZ R38, R132, R5 ;  /* 0x0000000584267221 */ /* 0x001fce0000010000 */
[----:B------:R-:W0:Y:S01]  /*2fc0*/  MUFU.EX2 R12, R12 ;  /* 0x0000000c000c7308 */ /* 0x000e220000000800 */
[----:B-1----:R-:W-:-:S07]  /*2fd0*/  FADD.FTZ R3, R129, R36 ;  /* 0x0000002481037221 */ /* 0x002fce0000010000 */
[----:B------:R-:W1:Y:S01]  /*2fe0*/  MUFU.EX2 R134, R134 ;  /* 0x0000008600867308 */ /* 0x000e620000000800 */
[C---:B--2---:R-:W-:Y:S01]  /*2ff0*/  FADD.FTZ R5, R75.reuse, R38 ;  /* 0x000000264b057221 */ /* 0x044fe20000010000 */
[----:B------:R-:W-:-:S06]  /*3000*/  F2FP.F16.F32.PACK_AB R132, R75, R132 ;  /* 0x000000844b84723e */ /* 0x000fcc00000000ff */
[----:B------:R-:W2:Y:S01]  /*3010*/  MUFU.EX2 R131, R131 ;  /* 0x0000008300837308 */ /* 0x000ea20000000800 */
[C---:B0-----:R-:W-:Y:S01]  /*3020*/  FADD.FTZ R0, R12.reuse, R3 ;  /* 0x000000030c007221 */ /* 0x041fe20000010000 */
[----:B------:R-:W-:-:S06]  /*3030*/  F2FP.F16.F32.PACK_AB R129, R12, R129 ;  /* 0x000000810c81723e */ /* 0x000fcc00000000ff */
[----:B------:R-:W0:Y:S01]  /*3040*/  MUFU.EX2 R77, R77 ;  /* 0x0000004d004d7308 */ /* 0x000e220000000800 */
[----:B-1----:R-:W-:-:S07]  /*3050*/  FADD.FTZ R36, R134, R5 ;  /* 0x0000000586247221 */ /* 0x002fce0000010000 */
[----:B------:R-:W1:Y:S01]  /*3060*/  MUFU.EX2 R20, R20 ;  /* 0x0000001400147308 */ /* 0x000e620000000800 */
[----:B--2---:R-:W-:-:S07]  /*3070*/  FADD.FTZ R3, R131, R0 ;  /* 0x0000000083037221 */ /* 0x004fce0000010000 */
[----:B------:R-:W2:Y:S01]  /*3080*/  MUFU.EX2 R136, R136 ;  /* 0x0000008800887308 */ /* 0x000ea20000000800 */
[C---:B0-----:R-:W-:Y:S01]  /*3090*/  FADD.FTZ R5, R77.reuse, R36 ;  /* 0x000000244d057221 */ /* 0x041fe20000010000 */
[----:B------:R-:W-:-:S06]  /*30a0*/  F2FP.F16.F32.PACK_AB R134, R77, R134 ;  /* 0x000000864d86723e */ /* 0x000fcc00000000ff */
[----:B------:R-:W0:Y:S01]  /*30b0*/  MUFU.EX2 R133, R133 ;  /* 0x0000008500857308 */ /* 0x000e220000000800 */
[C---:B-1----:R-:W-:Y:S01]  /*30c0*/  FADD.FTZ R36, R20.reuse, R3 ;  /* 0x0000000314247221 */ /* 0x042fe20000010000 */
[----:B------:R-:W-:-:S06]  /*30d0*/  F2FP.F16.F32.PACK_AB R131, R20, R131 ;  /* 0x000000831483723e */ /* 0x000fcc00000000ff */
[----:B------:R-:W1:Y:S01]  /*30e0*/  MUFU.EX2 R85, R85 ;  /* 0x0000005500557308 */ /* 0x000e620000000800 */
[----:B--2---:R-:W-:-:S07]  /*30f0*/  FADD.FTZ R38, R136, R5 ;  /* 0x0000000588267221 */ /* 0x004fce0000010000 */
[----:B------:R-:W2:Y:S01]  /*3100*/  MUFU.EX2 R24, R24 ;  /* 0x0000001800187308 */ /* 0x000ea20000000800 */
[----:B0-----:R-:W-:-:S07]  /*3110*/  FADD.FTZ R3, R133, R36 ;  /* 0x0000002485037221 */ /* 0x001fce0000010000 */
[----:B------:R-:W0:Y:S01]  /*3120*/  MUFU.EX2 R138, R138 ;  /* 0x0000008a008a7308 */ /* 0x000e220000000800 */
[C---:B-1----:R-:W-:Y:S01]  /*3130*/  FADD.FTZ R5, R85.reuse, R38 ;  /* 0x0000002655057221 */ /* 0x042fe20000010000 */
[----:B------:R-:W-:-:S06]  /*3140*/  F2FP.F16.F32.PACK_AB R136, R85, R136 ;  /* 0x000000885588723e */ /* 0x000fcc00000000ff */
        /* <DEDUP_REMOVED lines=9> */
[----:B------:R-:W-:Y:S01]  /*31e0*/  F2FP.F16.F32.PACK_AB R138, R91, R138 ;  /* 0x0000008a5b8a723e */ /* 0x000fe200000000ff */
[----:B------:R-:W-:-:S05]  /*31f0*/  IMAD.MOV.U32 R91, RZ, RZ, R119 ;  /* 0x000000ffff5b7224 */ /* 0x000fca00078e0077 */
        /* <DEDUP_REMOVED lines=9> */
[----:B------:R-:W-:Y:S01]  /*3290*/  F2FP.F16.F32.PACK_AB R140, R95, R140 ;  /* 0x0000008c5f8c723e */ /* 0x000fe200000000ff */
[----:B------:R-:W-:-:S05]  /*32a0*/  IMAD.MOV.U32 R95, RZ, RZ, R119 ;  /* 0x000000ffff5f7224 */ /* 0x000fca00078e0077 */
        /* <DEDUP_REMOVED lines=9> */
[----:B------:R-:W-:Y:S01]  /*3340*/  F2FP.F16.F32.PACK_AB R142, R97, R142 ;  /* 0x0000008e618e723e */ /* 0x000fe200000000ff */
[----:B------:R-:W-:-:S05]  /*3350*/  IMAD.MOV.U32 R97, RZ, RZ, R119 ;  /* 0x000000ffff617224 */ /* 0x000fca00078e0077 */
        /* <DEDUP_REMOVED lines=44> */
[----:B0-----:R-:W-:-:S07]  /*3620*/  FADD.FTZ R5, R83, R6 ;  /* 0x0000000653057221 */ /* 0x001fce0000010000 */
[----:B------:R-:W0:Y:S01]  /*3630*/  MUFU.EX2 R105, R105 ;  /* 0x0000006900697308 */ /* 0x000e220000000800 */
[C---:B-1----:R-:W-:Y:S01]  /*3640*/  FADD.FTZ R6, R38.reuse, R5 ;  /* 0x0000000526067221 */ /* 0x042fe20000010000 */
[----:B------:R-:W-:-:S06]  /*3650*/  F2FP.F16.F32.PACK_AB R149, R38, R83 ;  /* 0x000000532695723e */ /* 0x000fcc00000000ff */
[----:B------:R1:W3:Y:S01]  /*3660*/  MUFU.EX2 R4, R93 ;  /* 0x0000005d00047308 */ /* 0x0002e20000000800 */
[----:B--2---:R-:W-:Y:S01]  /*3670*/  FADD.FTZ R5, R89, R6 ;  /* 0x0000000659057221 */ /* 0x004fe20000010000 */
[C---:B0-----:R-:W-:Y:S01]  /*3680*/  FADD.FTZ R3, R105.reuse, R42 ;  /* 0x0000002a69037221 */ /* 0x041fe20000010000 */
[----:B------:R-:W-:Y:S01]  /*3690*/  F2FP.F16.F32.PACK_AB R150, R105, R150 ;  /* 0x000000966996723e */ /* 0x000fe200000000ff */
[--C-:B------:R-:W-:Y:S02]  /*36a0*/  IMAD.MOV.U32 R105, RZ, RZ, R119.reuse ;  /* 0x000000ffff697224 */ /* 0x100fe400078e0077 */
[----:B-1----:R-:W-:Y:S01]  /*36b0*/  IMAD.MOV.U32 R93, RZ, RZ, R119 ;  /* 0x000000ffff5d7224 */ /* 0x002fe200078e0077 */
[C---:B---3--:R-:W-:Y:S01]  /*36c0*/  F2FP.F16.F32.PACK_AB R151, R4.reuse, R89 ;  /* 0x000000590497723e */ /* 0x048fe200000000ff */
[----:B------:R-:W-:Y:S01]  /*36d0*/  FADD.FTZ R5, R4, R5 ;  /* 0x0000000504057221 */ /* 0x000fe20000010000 */
[----:B------:R-:W-:Y:S01]  /*36e0*/  IMAD.MOV.U32 R89, RZ, RZ, R119 ;  /* 0x000000ffff597224 */ /* 0x000fe200078e0077 */
[----:B------:R-:W-:Y:S06]  /*36f0*/  @!P1 BRA `(.L_x_14) ;  /* 0x0000002400909947 */ /* 0x000fec0003800000 */
[----:B------:R-:W-:Y:S01]  /*3700*/  IMAD.MOV.U32 R4, RZ, RZ, R31 ;  /* 0x000000ffff047224 */ /* 0x000fe200078e001f */
[----:B------:R-:W-:Y:S01]  /*3710*/  CS2R R118, SRZ ;  /* 0x0000000000767805 */ /* 0x000fe2000001ff00 */
[----:B------:R-:W-:Y:S01]  /*3720*/  IMAD.MOV.U32 R0, RZ, RZ, R15 ;  /* 0x000000ffff007224 */ /* 0x000fe200078e000f */
[----:B------:R-:W-:Y:S02]  /*3730*/  CS2R R116, SRZ ;  /* 0x0000000000747805 */ /* 0x000fe4000001ff00 */
[----:B------:R-:W-:Y:S02]  /*3740*/  CS2R R114, SRZ ;  /* 0x0000000000727805 */ /* 0x000fe4000001ff00 */
[----:B------:R-:W-:Y:S02]  /*3750*/  CS2R R112, SRZ ;  /* 0x0000000000707805 */ /* 0x000fe4000001ff00 */
[----:B------:R-:W-:Y:S02]  /*3760*/  CS2R R110, SRZ ;  /* 0x00000000006e7805 */ /* 0x000fe4000001ff00 */
[----:B------:R-:W-:-:S02]  /*3770*/  CS2R R108, SRZ ;  /* 0x00000000006c7805 */ /* 0x000fc4000001ff00 */
[----:B------:R-:W-:Y:S02]  /*3780*/  CS2R R106, SRZ ;  /* 0x00000000006a7805 */ /* 0x000fe4000001ff00 */
        /* <DEDUP_REMOVED lines=8> */
[----:B------:R-:W-:Y:S01]  /*3810*/  CS2R R88, SRZ ;  /* 0x0000000000587805 */ /* 0x000fe2000001ff00 */
[----:B------:R-:W-:Y:S01]  /*3820*/  UIADD3 UR47, UR47, -0x2, URZ ;  /* 0xfffffffe2f2f7890 */ /* 0x000fe2000fffe03f */
[----:B------:R-:W-:Y:S01]  /*3830*/  UMOV UR22, UR37 ;  /* 0x0000002500167c82 */ /* 0x000fe20008000000 */
[----:B------:R-:W-:Y:S01]  /*3840*/  UMOV UR21, UR38 ;  /* 0x0000002600157c82 */ /* 0x000fe20008000000 */
[----:B------:R-:W-:-:S09]  /*3850*/  ULDC UR23, c[0x0][0x9d8] ;  /* 0x0002760000177ab9 */ /* 0x000fd20000000800 */
.L_x_25:
[----:B------:R-:W-:Y:S01]  /*3860*/  ISETP.NE.AND P2, PT, RZ, UR42, PT ;  /* 0x0000002aff007c0c */ /* 0x000fe2000bf45270 */
[----:B------:R-:W-:-:S04]  /*3870*/  UISETP.NE.AND UP0, UPT, UR21, 0x1, UPT ;  /* 0x000000011500788c */ /* 0x000fc8000bf05270 */
[----:B------:R-:W-:-:S04]  /*3880*/  USEL UR37, URZ, 0x1, UP0 ;  /* 0x000000013f257887 */ /* 0x000fc80008000000 */
[----:B------:R-:W-:-:S04]  /*3890*/  ULOP3.LUT UR37, UR22, UR37, URZ, 0x3c, !UPT ;  /* 0x0000002516257292 */ /* 0x000fc8000f8e3c3f */
[----:B------:R-:W-:Y:S08]  /*38a0*/  @P2 BRA `(.L_x_15) ;  /* 0x0000000000382947 */ /* 0x000ff00003800000 */
[----:B------:R-:W-:Y:S05]  /*38b0*/  @!P0 BRA `(.L_x_16) ;  /* 0x0000000000048947 */ /* 0x000fea0003800000 */
[----:B------:R-:W-:Y:S01]  /*38c0*/  BPT.TRAP 0x1 ;  /* 0x000000040000795c */ /* 0x000fe20000300000 */
.L_x_16:
[----:B------:R-:W-:Y:S01]  /*38d0*/  UIADD3 UR6, UR21, 0x1, URZ ;  /* 0x0000000115067890 */ /* 0x000fe2000fffe03f */
[----:B------:R-:W-:-:S03]  /*38e0*/  IMAD.U32 R6, RZ, RZ, UR37 ;  /* 0x00000025ff067e24 */ /* 0x000fc6000f8e00ff */
[----:B------:R-:W-:Y:S02]  /*38f0*/  UISETP.NE.AND UP0, UPT, UR6, 0x2, UPT ;  /* 0x000000020600788c */ /* 0x000fe4000bf05270 */
[----:B------:R-:W-:Y:S02]  /*3900*/  SHF.L.U32 R6, R6, 0x1f, RZ ;  /* 0x0000001f06067819 */ /* 0x000fe400000006ff */
[----:B------:R-:W-:-:S04]  /*3910*/  USEL UR6, UR6, URZ, UP0 ;  /* 0x0000003f06067287 */ /* 0x000fc80008000000 */
[----:B------:R-:W-:-:S09]  /*3920*/  ULEA UR6, UR6, UR44, 0x3 ;  /* 0x0000002c06067291 */ /* 0x000fd2000f8e183f */
[----:B------:R0:W1:Y:S01]  /*3930*/  SYNCS.PHASECHK.TRANS64.TRYWAIT P1, [UR6+0x16830], R6 ;  /* 0x01683006ff0075a7 */ /* 0x0000620008020146 */
[----:B------:R-:W-:Y:S05]  /*3940*/  @!P0 BRA `(.L_x_17) ;  /* 0x0000000000048947 */ /* 0x000fea0003800000 */
[----:B------:R-:W-:Y:S01]  /*3950*/  BPT.TRAP 0x1 ;  /* 0x000000040000795c */ /* 0x000fe20000300000 */
.L_x_17:
[----:B-1----:R-:W-:Y:S05]  /*3960*/  @P1 BRA `(.L_x_15) ;  /* 0x0000000000081947 */ /* 0x002fea0003800000 */
[----:B------:R-:W1:Y:S02]  /*3970*/  SYNCS.PHASECHK.TRANS64.TRYWAIT P1, [UR6+0x16830], R6 ;  /* 0x01683006ff0075a7 */ /* 0x000e640008020146 */
[----:B-1----:R-:W-:Y:S05]  /*3980*/  @!P1 BRA `(.L_x_18) ;  /* 0x0000007400849947 */ /* 0x002fea0003800000 */
.L_x_15:
[----:B01----:R-:W-:Y:S01]  /*3990*/  IADD3 R6, R18, 0x8, RZ ;  /* 0x0000000812067810 */ /* 0x003fe20007ffe0ff */
[----:B------:R-:W-:Y:S01]  /*39a0*/  UIADD3 UR38, UR21, 0x1, URZ ;  /* 0x0000000115267890 */ /* 0x000fe2000fffe03f */
[----:B------:R-:W-:Y:S01]  /*39b0*/  UMOV UR19, 0x40000040 ;  /* 0x4000004000137882 */ /* 0x000fe20000000000 */
[----:B------:R-:W-:Y:S02]  /*39c0*/  UMOV UR7, 0x40000040 ;  /* 0x4000004000077882 */ /* 0x000fe40000000000 */
[----:B------:R0:W-:Y:S01]  /*39d0*/  BAR.SYNC.DEFER_BLOCKING R6, 0x100 ;  /* 0x000400060000751d */ /* 0x0001e20000010000 */
[----:B------:R-:W-:-:S04]  /*39e0*/  UISETP.NE.AND UP0, UPT, UR38, 0x2, UPT ;  /* 0x000000022600788c */ /* 0x000fc8000bf05270 */
[----:B------:R-:W-:Y:S01]  /*39f0*/  USEL UR38, UR38, URZ, UP0 ;  /* 0x0000003f26267287 */ /* 0x000fe20008000000 */
[----:B------:R-:W-:Y:S01]  /*3a00*/  UMOV UR11, 0x40000040 ;  /* 0x40000040000b7882 */ /* 0x000fe20000000000 */
[----:B------:R-:W-:Y:S02]  /*3a10*/  UMOV UR15, 0x40000040 ;  /* 0x40000040000f7882 */ /* 0x000fe40000000000 */
[----:B------:R-:W-:-:S04]  /*3a20*/  ULEA UR18, UR38, UR20, 0xa ;  /* 0x0000001426127291 */ /* 0x000fc8000f8e503f */
[----:B------:R-:W-:Y:S02]  /*3a30*/  UIADD3 UR6, UR18, 0x2, URZ ;  /* 0x0000000212067890 */ /* 0x000fe4000fffe03f */
[----:B------:R-:W-:Y:S02]  /*3a40*/  UIADD3 UR10, UR18, 0x4, URZ ;  /* 0x00000004120a7890 */ /* 0x000fe4000fffe03f */
[----:B------:R-:W-:Y:S01]  /*3a50*/  UIADD3 UR14, UR18, 0x6, URZ ;  /* 0x00000006120e7890 */ /* 0x000fe2000fffe03f */
[----:B------:R-:W-:-:S06]  /*3a60*/  WARPGROUP.ARRIVE ;  /* 0x00000000000079c5 */ /* 0x000fcc0000000000 */
[----:B------:R-:W-:Y:S03]  /*3a70*/  HGMMA.64x128x16.F32 R24, gdesc[UR16], RZ, !UPT, gsb0 ;  /* 0x01e00000101879f0 */ /* 0x000fe6000c0008ff */
[----:B------:R-:W-:Y:S02]  /*3a80*/  WARPGROUP.DEPBAR.LE gsb0, 0x0 ;  /* 0x00008000000079c5 */ /* 0x000fe40000010000 */
[----:B------:R-:W-:-:S07]  /*3a90*/  WARPGROUP.ARRIVE ;  /* 0x00000000000079c5 */ /* 0x000fce0000000000 */
        /* <DEDUP_REMOVED lines=8> */
[----:B0-----:R-:W-:Y:S05]  /*3b20*/  @P2 BRA `(.L_x_19) ;  /* 0x00000000002c2947 */ /* 0x001fea0003800000 */
[----:B------:R-:W-:Y:S05]  /*3b30*/  @!P0 BRA `(.L_x_20) ;  /* 0x0000000000048947 */ /* 0x000fea0003800000 */
[----:B------:R-:W-:Y:S01]  /*3b40*/  BPT.TRAP 0x1 ;  /* 0x000000040000795c */ /* 0x000fe20000300000 */
.L_x_20:
[----:B------:R-:W-:Y:S01]  /*3b50*/  ULEA UR6, UR21, UR44, 0x3 ;  /* 0x0000002c15067291 */ /* 0x000fe2000f8e183f */
[----:B------:R-:W-:-:S05]  /*3b60*/  IMAD.U32 R6, RZ, RZ, UR22 ;  /* 0x00000016ff067e24 */ /* 0x000fca000f8e00ff */
[----:B------:R-:W-:-:S04]  /*3b70*/  SHF.L.U32 R6, R6, 0x1f, RZ ;  /* 0x0000001f06067819 */ /* 0x000fc800000006ff */
[----:B------:R0:W1:Y:S01]  /*3b80*/  SYNCS.PHASECHK.TRANS64.TRYWAIT P1, [UR6+0x16850], R6 ;  /* 0x01685006ff0075a7 */ /* 0x0000620008020146 */
[----:B------:R-:W-:Y:S05]  /*3b90*/  @!P0 BRA `(.L_x_21) ;  /* 0x0000000000048947 */ /* 0x000fea0003800000 */
[----:B------:R-:W-:Y:S01]  /*3ba0*/  BPT.TRAP 0x1 ;  /* 0x000000040000795c */ /* 0x000fe20000300000 */
.L_x_21:
[----:B-1----:R-:W-:Y:S05]  /*3bb0*/  @P1 BRA `(.L_x_19) ;  /* 0x0000000000081947 */ /* 0x002fea0003800000 */
[----:B------:R-:W1:Y:S02]  /*3bc0*/  SYNCS.PHASECHK.TRANS64.TRYWAIT P1, [UR6+0x16850], R6 ;  /* 0x01685006ff0075a7 */ /* 0x000e640008020146 */
[----:B-1----:R-:W-:Y:S05]  /*3bd0*/  @!P1 BRA `(.L_x_22) ;  /* 0x0000007400089947 */ /* 0x002fea0003800000 */
.L_x_19:
[----:B------:R-:W-:Y:S01]  /*3be0*/  UIADD3 UR6, UR44, 0x400, URZ ;  /* 0x000004002c067890 */ /* 0x000fe2000fffe03f */
[----:B------:R-:W-:Y:S01]  /*3bf0*/  WARPGROUP.ARRIVE ;  /* 0x00000000000079c5 */ /* 0x000fe20000000000 */
[----:B------:R-:W-:-:S05]  /*3c00*/  UMOV UR7, 0x40000040 ;  /* 0x4000004000077882 */ /* 0x000fca0000000000 */
[----:B-1----:R-:W1:Y:S01]  /*3c10*/  S2R R7, SR_TID.X ;  /* 0x0000000000077919 */ /* 0x002e620000002100 */
[----:B------:R-:W-:Y:S01]  /*3c20*/  USHF.R.U32.HI UR6, URZ, 0x4, UR6 ;  /* 0x000000043f067899 */ /* 0x000fe20008011606 */
[----:B0-----:R-:W-:-:S03]  /*3c30*/  VIADD R6, R18, 0x9 ;  /* 0x0000000912067836 */ /* 0x001fc60000000000 */
[----:B------:R-:W-:-:S04]  /*3c40*/  ULOP3.LUT UR6, UR6, 0x3fff, URZ, 0xc0, !UPT ;  /* 0x00003fff06067892 */ /* 0x000fc8000f8ec03f */
[----:B------:R-:W-:-:S07]  /*3c50*/  ULEA UR10, UR21, UR6, 0xa ;  /* 0x00000006150a7291 */ /* 0x000fce000f8e503f */
[----:B------:R-:W-:Y:S02]  /*3c60*/  UMOV UR6, UR10 ;  /* 0x0000000a00067c82 */ /* 0x000fe40008000000 */
[----:B------:R-:W-:Y:S01]  /*3c70*/  HGMMA.64x64x16.F32 R88, R120, gdesc[UR4].tnspB, R88, gsb0 ;  /* 0x40e0000478587df0 */ /* 0x000fe20008000858 */
[----:B------:R-:W-:Y:S01]  /*3c80*/  UIADD3 UR6, UR10, 0x80, URZ ;  /* 0x000000800a067890 */ /* 0x000fe2000fffe03f */
[----:B------:R-:W-:Y:S01]  /*3c90*/  UMOV UR7, 0x40000040 ;  /* 0x4000004000077882 */ /* 0x000fe20000000000 */
[----:B-1----:R-:W-:-:S04]  /*3ca0*/  ISETP.GE.U32.AND P1, PT, R7, 0x180, PT ;  /* 0x000001800700780c */ /* 0x002fc80003f26070 */
[----:B------:R-:W-:Y:S01]  /*3cb0*/  SEL R6, R6, 0x9, !P1 ;  /* 0x0000000906067807 */ /* 0x000fe20004800000 */
[----:B------:R-:W-:Y:S02]  /*3cc0*/  WARPGROUP.DEPBAR.LE gsb0, 0x0 ;  /* 0x00008000000079c5 */ /* 0x000fe40000010000 */
[----:B------:R-:W-:-:S06]  /*3cd0*/  WARPGROUP.ARRIVE ;  /* 0x00000000000079c5 */ /* 0x000fcc0000000000 */
[----:B------:R-:W-:Y:S01]  /*3ce0*/  HGMMA.64x64x16.F32 R88, R124, gdesc[UR4].tnspB, R88, gsb0 ;  /* 0x40e000047c587df0 */ /* 0x000fe20008000858 */
[----:B------:R-:W-:Y:S01]  /*3cf0*/  UIADD3 UR6, UR10, 0x100, URZ ;  /* 0x000001000a067890 */ /* 0x000fe2000fffe03f */
[----:B------:R-:W-:Y:S01]  /*3d00*/  UMOV UR7, 0x40000040 ;  /* 0x4000004000077882 */ /* 0x000fe20000000000 */
        /* <DEDUP_REMOVED lines=27> */
[----:B------:R-:W-:Y:S03]  /*3ec0*/  HGMMA.64x64x16.F32 R88, R148, gdesc[UR4].tnspB, R88, gsb0 ;  /* 0x40e0000494587df0 */ /* 0x000fe60008000858 */
[----:B------:R-:W-:Y:S02]  /*3ed0*/  WARPGROUP.DEPBAR.LE gsb0, 0x0 ;  /* 0x00008000000079c5 */ /* 0x000fe40000010000 */
[----:B------:R0:W-:Y:S06]  /*3ee0*/  BAR.ARV R6, 0x100 ;  /* 0x000400060000751d */ /* 0x0001ec0000002000 */
[----:B------:R-:W-:Y:S05]  /*3ef0*/  @!P0 BRA `(.L_x_23) ;  /* 0x0000000000048947 */ /* 0x000fea0003800000 */
[----:B------:R-:W-:Y:S01]  /*3f00*/  BPT.TRAP 0x1 ;  /* 0x000000040000795c */ /* 0x000fe20000300000 */
.L_x_23:
[----:B------:R-:W-:Y:S01]  /*3f10*/  FMUL.FTZ R7, R24, UR23 ;  /* 0x0000001718077c20 */ /* 0x000fe20008410000 */
[----:B0-----:R-:W-:Y:S01]  /*3f20*/  FMUL.FTZ R6, R25, UR23 ;  /* 0x0000001719067c20 */ /* 0x001fe20008410000 */
[----:B------:R-:W-:Y:S01]  /*3f30*/  FMUL.FTZ R9, R26, UR23 ;  /* 0x000000171a097c20 */ /* 0x000fe20008410000 */
[----:B------:R-:W-:Y:S01]  /*3f40*/  FMUL.FTZ R10, R28, UR23 ;  /* 0x000000171c0a7c20 */ /* 0x000fe20008410000 */
[----:B------:R-:W-:Y:S01]  /*3f50*/  FMUL.FTZ R8, R27, UR23 ;  /* 0x000000171b087c20 */ /* 0x000fe20008410000 */
[----:B------:R-:W-:Y:S01]  /*3f60*/  FMUL.FTZ R11, R29, UR23 ;  /* 0x000000171d0b7c20 */ /* 0x000fe20008410000 */
[----:B------:R-:W0:Y:S01]  /*3f70*/  MUFU.TANH R7, R7 ;  /* 0x0000000700077308 */ /* 0x000e220000002400 */
[----:B------:R-:W-:Y:S01]  /*3f80*/  FMUL.FTZ R12, R30, UR23 ;  /* 0x000000171e0c7c20 */ /* 0x000fe20008410000 */
[----:B------:R-:W-:Y:S01]  /*3f90*/  FMUL.FTZ R21, R32, UR23 ;  /* 0x0000001720157c20 */ /* 0x000fe20008410000 */
[----:B------:R-:W-:Y:S01]  /*3fa0*/  FMUL.FTZ R13, R31, UR23 ;  /* 0x000000171f0d7c20 */ /* 0x000fe20008410000 */
[----:B------:R-:W-:Y:S01]  /*3fb0*/  FMUL.FTZ R25, R33, UR23 ;  /* 0x0000001721197c20 */ /* 0x000fe20008410000 */
[----:B------:R-:W-:Y:S01]  /*3fc0*/  FMUL.FTZ R27, R34, UR23 ;  /* 0x00000017221b7c20 */ /* 0x000fe20008410000 */
[----:B------:R-:W-:Y:S01]  /*3fd0*/  FMUL.FTZ R121, R36, UR23 ;  /* 0x0000001724797c20 */ /* 0x000fe20008410000 */
[----:B------:R-:W-:Y:S01]  /*3fe0*/  FMUL.FTZ R29, R35, UR23 ;  /* 0x00000017231d7c20 */ /* 0x000fe20008410000 */
[----:B------:R-:W1:Y:S01]  /*3ff0*/  MUFU.TANH R6, R6 ;  /* 0x0000000600067308 */ /* 0x000e620000002400 */
[----:B------:R-:W-:Y:S01]  /*4000*/  FMUL.FTZ R123, R37, UR23 ;  /* 0x00000017257b7c20 */ /* 0x000fe20008410000 */
[----:B------:R-:W-:Y:S01]  /*4010*/  FMUL.FTZ R33, R38, UR23 ;  /* 0x0000001726217c20 */ /* 0x000fe20008410000 */
[----:B------:R-:W-:Y:S01]  /*4020*/  FMUL.FTZ R125, R40, UR23 ;  /* 0x00000017287d7c20 */ /* 0x000fe20008410000 */
[----:B------:R-:W-:Y:S01]  /*4030*/  FMUL.FTZ R35, R39, UR23 ;  /* 0x0000001727237c20 */ /* 0x000fe20008410000 */
[----:B------:R-:W-:Y:S01]  /*4040*/  FMUL.FTZ R127, R41, UR23 ;  /* 0x00000017297f7c20 */ /* 0x000fe20008410000 */
[----:B------:R-:W-:Y:S01]  /*4050*/  FMUL.FTZ R37, R42, UR23 ;  /* 0x000000172a257c20 */ /* 0x000fe20008410000 */
[----:B------:R-:W-:Y:S01]  /*4060*/  FMUL.FTZ R129, R44, UR23 ;  /* 0x000000172c817c20 */ /* 0x000fe20008410000 */
[----:B------:R-:W2:Y:S01]  /*4070*/  MUFU.TANH R9, R9 ;  /* 0x0000000900097308 */ /* 0x000ea20000002400 */
[----:B0-----:R-:W-:Y:S01]  /*4080*/  FMNMX.FTZ R15, R7, R0, !PT ;  /* 0x00000000070f7209 */ /* 0x001fe20007810000 */
[----:B------:R-:W-:Y:S01]  /*4090*/  FMUL.FTZ R39, R43, UR23 ;  /* 0x000000172b277c20 */ /* 0x000fe20008410000 */
[----:B------:R-:W-:Y:S01]  /*40a0*/  FMUL.FTZ R131, R45, UR23 ;  /* 0x000000172d837c20 */ /* 0x000fe20008410000 */
[----:B------:R-:W-:Y:S01]  /*40b0*/  FMUL.FTZ R41, R46, UR23 ;  /* 0x000000172e297c20 */ /* 0x000fe20008410000 */
[----:B------:R-:W-:Y:S01]  /*40c0*/  FMUL.FTZ R133, R48, UR23 ;  /* 0x0000001730857c20 */ /* 0x000fe20008410000 */
[----:B------:R-:W-:Y:S01]  /*40d0*/  FMUL.FTZ R43, R47, UR23 ;  /* 0x000000172f2b7c20 */ /* 0x000fe20008410000 */
[----:B------:R-:W-:Y:S01]  /*40e0*/  FMUL.FTZ R135, R49, UR23 ;  /* 0x0000001731877c20 */ /* 0x000fe20008410000 */
[----:B------:R-:W0:Y:S01]  /*40f0*/  MUFU.TANH R10, R10 ;  /* 0x0000000a000a7308 */ /* 0x000e220000002400 */
[----:B-1----:R-:W-:Y:S01]  /*4100*/  FMNMX.FTZ R15, R6, R15, !PT ;  /* 0x0000000f060f7209 */ /* 0x002fe20007810000 */
[----:B------:R-:W-:Y:S01]  /*4110*/  FMUL.FTZ R45, R50, UR23 ;  /* 0x00000017322d7c20 */ /* 0x000fe20008410000 */
[----:B------:R-:W-:Y:S01]  /*4120*/  FMUL.FTZ R137, R52, UR23 ;  /* 0x0000001734897c20 */ /* 0x000fe20008410000 */
[----:B------:R-:W-:Y:S01]  /*4130*/  FMUL.FTZ R47, R51, UR23 ;  /* 0x00000017332f7c20 */ /* 0x000fe20008410000 */
[----:B------:R-:W-:Y:S01]  /*4140*/  FMUL.FTZ R139, R53, UR23 ;  /* 0x00000017358b7c20 */ /* 0x000fe20008410000 */
[----:B------:R-:W-:Y:S01]  /*4150*/  FMUL.FTZ R49, R54, UR23 ;  /* 0x0000001736317c20 */ /* 0x000fe20008410000 */
[----:B------:R-:W-:Y:S01]  /*4160*/  FMUL.FTZ R141, R56, UR23 ;  /* 0x00000017388d7c20 */ /* 0x000fe20008410000 */
[----:B------:R-:W1:Y:S01]  /*4170*/  MUFU.TANH R8, R8 ;  /* 0x0000000800087308 */ /* 0x000e620000002400 */
[----:B--2---:R-:W-:Y:S01]  /*4180*/  FMNMX.FTZ R31, R9, R4, !PT ;  /* 0x00000004091f7209 */ /* 0x004fe20007810000 */
        /* <DEDUP_REMOVED lines=32> */
[----:B------:R-:W-:-:S04]  /*4390*/  ULEA UR6, UR38, UR44, 0x3 ;  /* 0x0000002c26067291 */ /* 0x000fc8000f8e183f */
[----:B------:R-:W-:Y:S02]  /*43a0*/  UIADD3 UR6, UR6, 0x16840, URZ ;  /* 0x0001684006067890 */ /* 0x000fe4000fffe03f */
[----:B------:R-:W0:Y:S01]  /*43b0*/  MUFU.TANH R25, R25 ;  /* 0x0000001900197308 */ /* 0x000e220000002400 */
[----:B-1----:R-:W-:Y:S01]  /*43c0*/  FMNMX.FTZ R14, R21, R14, !PT ;  /* 0x0000000e150e7209 */ /* 0x002fe20007810000 */
[----:B------:R-:W-:-:S06]  /*43d0*/  UPRMT UR6, UR41, 0x654, UR6 ;  /* 0x0000065429067896 */ /* 0x000fcc0008000006 */
[----:B------:R-:W1:Y:S01]  /*43e0*/  MUFU.TANH R27, R27 ;  /* 0x0000001b001b7308 */ /* 0x000e620000002400 */
[----:B--2---:R-:W-:Y:S01]  /*43f0*/  FMNMX.FTZ R32, R13, R30, !PT ;  /* 0x0000001e0d207209 */ /* 0x004fe20007810000 */
[----:B------:R-:W-:Y:S01]  /*4400*/  FMUL.FTZ R30, R76, UR23 ;  /* 0x000000174c1e7c20 */ /* 0x000fe20008410000 */
[----:B------:R-:W-:Y:S05]  /*4410*/  SYNCS.ARRIVE.TRANS64.RED.A1T0 RZ, [UR6], RZ ;  /* 0x000000ffffff79a7 */ /* 0x000fea0008100406 */
[----:B------:R-:W2:Y:S01]  /*4420*/  MUFU.TANH R121, R121 ;  /* 0x0000007900797308 */ /* 0x000ea20000002400 */
[----:B0-----:R-:W-:-:S07]  /*4430*/  FMNMX.FTZ R14, R25, R14, !PT ;  /* 0x0000000e190e7209 */ /* 0x001fce0007810000 */
[----:B------:R-:W0:Y:S01]  /*4440*/  MUFU.TANH R29, R29 ;  /* 0x0000001d001d7308 */ /* 0x000e220000002400 */
[----:B-1----:R-:W-:-:S07]  /*4450*/  FMNMX.FTZ R32, R27, R32, !PT ;  /* 0x000000201b207209 */ /* 0x002fce0007810000 */
[----:B------:R-:W1:Y:S01]  /*4460*/  MUFU.TANH R123, R123 ;  /* 0x0000007b007b7308 */ /* 0x000e620000002400 */
[----:B--2---:R-:W-:-:S07]  /*4470*/  FMNMX.FTZ R14, R121, R14, !PT ;  /* 0x0000000e790e7209 */ /* 0x004fce0007810000 */
[----:B------:R-:W2:Y:S01]  /*4480*/  MUFU.TANH R33, R33 ;  /* 0x0000002100217308 */ /* 0x000ea20000002400 */
[----:B0-----:R-:W-:Y:S01]  /*4490*/  FMNMX.FTZ R34, R29, R32, !PT ;  /* 0x000000201d227209 */ /* 0x001fe20007810000 */
[----:B------:R-:W-:Y:S01]  /*44a0*/  FMUL.FTZ R32, R77, UR23 ;  /* 0x000000174d207c20 */ /* 0x000fe20008410000 */
[----:B------:R-:W-:-:S05]  /*44b0*/  FMUL.FTZ R77, R82, UR23 ;  /* 0x00000017524d7c20 */ /* 0x000fca0008410000 */
[----:B------:R-:W0:Y:S01]  /*44c0*/  MUFU.TANH R125, R125 ;  /* 0x0000007d007d7308 */ /* 0x000e220000002400 */
[----:B-1----:R-:W-:-:S07]  /*44d0*/  FMNMX.FTZ R14, R123, R14, !PT ;  /* 0x0000000e7b0e7209 */ /* 0x002fce0007810000 */
[----:B------:R-:W1:Y:S01]  /*44e0*/  MUFU.TANH R35, R35 ;  /* 0x0000002300237308 */ /* 0x000e620000002400 */
[----:B--2---:R-:W-:-:S07]  /*44f0*/  FMNMX.FTZ R34, R33, R34, !PT ;  /* 0x0000002221227209 */ /* 0x004fce0007810000 */
[----:B------:R-:W2:Y:S01]  /*4500*/  MUFU.TANH R127, R127 ;  /* 0x0000007f007f7308 */ /* 0x000ea20000002400 */
[----:B0-----:R-:W-:-:S07]  /*4510*/  FMNMX.FTZ R14, R125, R14, !PT ;  /* 0x0000000e7d0e7209 */ /* 0x001fce0007810000 */
        /* <DEDUP_REMOVED lines=18> */
[----:B------:R-:W-:-:S06]  /*4640*/  FMUL.FTZ R34, R80, UR23 ;  /* 0x0000001750227c20 */ /* 0x000fcc0008410000 */
[----:B------:R-:W0:Y:S01]  /*4650*/  MUFU.TANH R137, R137 ;  /* 0x0000008900897308 */ /* 0x000e220000002400 */
[----:B-1----:R-:W-:-:S07]  /*4660*/  FMNMX.FTZ R14, R135, R14, !PT ;  /* 0x0000000e870e7209 */ /* 0x002fce0007810000 */
[----:B------:R-:W1:Y:S01]  /*4670*/  MUFU.TANH R47, R47 ;  /* 0x0000002f002f7308 */ /* 0x000e620000002400 */
[----:B--2---:R-:W-:-:S07]  /*4680*/  FMNMX.FTZ R36, R45, R36, !PT ;  /* 0x000000242d247209 */ /* 0x004fce0007810000 */
[----:B------:R-:W2:Y:S01]  /*4690*/  MUFU.TANH R139, R139 ;  /* 0x0000008b008b7308 */ /* 0x000ea20000002400 */
[----:B0-----:R-:W-:-:S07]  /*46a0*/  FMNMX.FTZ R14, R137, R14, !PT ;  /* 0x0000000e890e7209 */ /* 0x001fce0007810000 */
[----:B------:R-:W0:Y:S01]  /*46b0*/  MUFU.TANH R49, R49 ;  /* 0x0000003100317308 */ /* 0x000e220000002400 */
[----:B-1----:R-:W-:Y:S01]  /*46c0*/  FMNMX.FTZ R38, R47, R36, !PT ;  /* 0x000000242f267209 */ /* 0x002fe20007810000 */
[----:B------:R-:W-:Y:S01]  /*46d0*/  FMUL.FTZ R36, R81, UR23 ;  /* 0x0000001751247c20 */ /* 0x000fe20008410000 */
[----:B------:R-:W-:-:S05]  /*46e0*/  FMUL.FTZ R81, R86, UR23 ;  /* 0x0000001756517c20 */ /* 0x000fca0008410000 */
        /* <DEDUP_REMOVED lines=24> */
[----:B------:R-:W-:-:S06]  /*4870*/  FMUL.FTZ R38, R84, UR23 ;  /* 0x0000001754267c20 */ /* 0x000fcc0008410000 */
[----:B------:R-:W1:Y:S01]  /*4880*/  MUFU.TANH R20, R20 ;  /* 0x0000001400147308 */ /* 0x000e620000002400 */
[----:B--2---:R-:W-:-:S07]  /*4890*/  FMNMX.FTZ R15, R151, R14, !PT ;  /* 0x0000000e970f7209 */ /* 0x004fce0007810000 */
[----:B------:R-:W2:Y:S01]  /*48a0*/  MUFU.TANH R63, R63 ;  /* 0x0000003f003f7308 */ /* 0x000ea20000002400 */
[----:B0-----:R-:W-:-:S07]  /*48b0*/  FMNMX.FTZ R40, R61, R40, !PT ;  /* 0x000000283d287209 */ /* 0x001fce0007810000 */
[----:B------:R-:W0:Y:S01]  /*48c0*/  MUFU.TANH R24, R24 ;  /* 0x0000001800187308 */ /* 0x000e220000002400 */
[----:B-1----:R-:W-:-:S07]  /*48d0*/  FMNMX.FTZ R15, R20, R15, !PT ;  /* 0x0000000f140f7209 */ /* 0x002fce0007810000 */
[----:B------:R-:W1:Y:S01]  /*48e0*/  MUFU.TANH R65, R65 ;  /* 0x0000004100417308 */ /* 0x000e620000002400 */
[----:B--2---:R-:W-:Y:S01]  /*48f0*/  FMNMX.FTZ R14, R63, R40, !PT ;  /* 0x000000283f0e7209 */ /* 0x004fe20007810000 */
[----:B------:R-:W-:-:S06]  /*4900*/  FMUL.FTZ R40, R85, UR23 ;  /* 0x0000001755287c20 */ /* 0x000fcc0008410000 */
        /* <DEDUP_REMOVED lines=33> */
[----:B-1----:R-:W-:-:S05]  /*4b20*/  FMNMX.FTZ R42, R40, R15, !PT ;  /* 0x0000000f282a7209 */ /* 0x002fca0007810000 */
[----:B------:R-:W1:Y:S01]  /*4b30*/  SHFL.BFLY PT, R15, R42, 0x2, 0x1f ;  /* 0x0c401f002a0f7f89 */ /* 0x000e6200000e0000 */
[----:B--2---:R-:W-:-:S04]  /*4b40*/  FMNMX.FTZ R14, R81, R14, !PT ;  /* 0x0000000e510e7209 */ /* 0x004fc80007810000 */
[----:B0-----:R-:W-:Y:S02]  /*4b50*/  FMNMX.FTZ R44, R83, R14, !PT ;  /* 0x0000000e532c7209 */ /* 0x001fe40007810000 */
[----:B------:R-:W0:Y:S03]  /*4b60*/  LDC R14, c[0x0][0x988] ;  /* 0x00026200ff0e7b82 */ /* 0x000e260000000800 */
[----:B------:R-:W2:Y:S01]  /*4b70*/  SHFL.BFLY PT, R31, R44, 0x2, 0x1f ;  /* 0x0c401f002c1f7f89 */ /* 0x000ea200000e0000 */
[----:B-1----:R-:W-:-:S05]  /*4b80*/  FMNMX.FTZ R46, R42, R15, !PT ;  /* 0x0000000f2a2e7209 */ /* 0x002fca0007810000 */
[----:B------:R-:W1:Y:S01]  /*4b90*/  SHFL.BFLY PT, R15, R46, 0x1, 0x1f ;  /* 0x0c201f002e0f7f89 */ /* 0x000e6200000e0000 */
[----:B--2---:R-:W-:-:S05]  /*4ba0*/  FMNMX.FTZ R48, R44, R31, !PT ;  /* 0x0000001f2c307209 */ /* 0x004fca0007810000 */
[----:B------:R-:W2:Y:S01]  /*4bb0*/  SHFL.BFLY PT, R31, R48, 0x1, 0x1f ;  /* 0x0c201f00301f7f89 */ /* 0x000ea200000e0000 */
[----:B-1----:R-:W-:-:S05]  /*4bc0*/  FMNMX.FTZ R15, R46, R15, !PT ;  /* 0x0000000f2e0f7209 */ /* 0x002fca0007810000 */
[C---:B0-----:R-:W-:Y:S01]  /*4bd0*/  FMUL.FTZ R42, R15.reuse, R14 ;  /* 0x0000000e0f2a7220 */ /* 0x041fe20000410000 */
[----:B------:R-:W-:-:S03]  /*4be0*/  FADD.FTZ R85, -R15, R0 ;  /* 0x000000000f557221 */ /* 0x000fc60000010100 */
[-CC-:B------:R-:W-:Y:S01]  /*4bf0*/  FFMA.FTZ R142, R20, R14.reuse, -R42.reuse ;  /* 0x0000000e148e7223 */ /* 0x180fe2000001082a */
[-CC-:B------:R-:W-:Y:S01]  /*4c00*/  FFMA.FTZ R7, R7, R14.reuse, -R42.reuse ;  /* 0x0000000e07077223 */ /* 0x180fe2000001082a */
[-CC-:B------:R-:W-:Y:S01]  /*4c10*/  FFMA.FTZ R126, R121, R14.reuse, -R42.reuse ;  /* 0x0000000e797e7223 */ /* 0x180fe2000001082a */
[-C--:B------:R-:W-:Y:S01]  /*4c20*/  FMUL.FTZ R85, R85, R14.reuse ;  /* 0x0000000e55557220 */ /* 0x080fe20000410000 */
[-CC-:B------:R-:W-:Y:S01]  /*4c30*/  FFMA.FTZ R120, R6, R14.reuse, -R42.reuse ;  /* 0x0000000e06787223 */ /* 0x180fe2000001082a */
[-CC-:B------:R-:W-:Y:S01]  /*4c40*/  FFMA.FTZ R122, R10, R14.reuse, -R42.reuse ;  /* 0x0000000e0a7a7223 */ /* 0x180fe2000001082a */
[-CC-:B------:R-:W-:Y:S01]  /*4c50*/  FFMA.FTZ R157, R123, R14.reuse, -R42.reuse ;  /* 0x0000000e7b9d7223 */ /* 0x180fe2000001082a */
[----:B--2---:R-:W-:Y:S01]  /*4c60*/  FMNMX.FTZ R31, R48, R31, !PT ;  /* 0x0000001f301f7209 */ /* 0x004fe20007810000 */
[----:B------:R-:W-:Y:S01]  /*4c70*/  MUFU.EX2 R7, R7 ;  /* 0x0000000700077308 */ /* 0x000fe20000000800 */
[-CC-:B------:R-:W-:Y:S01]  /*4c80*/  FFMA.FTZ R10, R11, R14.reuse, -R42.reuse ;  /* 0x0000000e0b0a7223 */ /* 0x180fe2000001082a */
[-CC-:B------:R-:W-:Y:S01]  /*4c90*/  FFMA.FTZ R124, R21, R14.reuse, -R42.reuse ;  /* 0x0000000e157c7223 */ /* 0x180fe2000001082a */
[-C--:B------:R-:W-:Y:S01]  /*4ca0*/  FFMA.FTZ R128, R125, R14.reuse, -R42 ;  /* 0x0000000e7d807223 */ /* 0x080fe2000001082a */
[C---:B------:R-:W-:Y:S01]  /*4cb0*/  FADD.FTZ R87, -R31.reuse, R4 ;  /* 0x000000041f577221 */ /* 0x040fe20000010100 */
[-C--:B------:R-:W-:Y:S01]  /*4cc0*/  FMUL.FTZ R20, R31, R14.reuse ;  /* 0x0000000e1f147220 */ /* 0x080fe20000410000 */
[-CC-:B------:R-:W-:Y:S01]  /*4cd0*/  FFMA.FTZ R6, R25, R14.reuse, -R42.reuse ;  /* 0x0000000e19067223 */ /* 0x180fe2000001082a */
[-C--:B------:R-:W-:Y:S01]  /*4ce0*/  FFMA.FTZ R155, R127, R14.reuse, -R42 ;  /* 0x0000000e7f9b7223 */ /* 0x080fe2000001082a */
[-C--:B------:R-:W-:Y:S01]  /*4cf0*/  FMUL.FTZ R0, R87, R14.reuse ;  /* 0x0000000e57007220 */ /* 0x080fe20000410000 */
[-CC-:B------:R-:W-:Y:S01]  /*4d00*/  FFMA.FTZ R121, R9, R14.reuse, -R20.reuse ;  /* 0x0000000e09797223 */ /* 0x180fe20000010814 */
[-CC-:B------:R-:W-:Y:S01]  /*4d10*/  FFMA.FTZ R8, R8, R14.reuse, -R20.reuse ;  /* 0x0000000e08087223 */ /* 0x180fe20000010814 */
[----:B------:R0:W1:Y:S01]  /*4d20*/  MUFU.EX2 R4, R85 ;  /* 0x0000005500047308 */ /* 0x0000620000000800 */
[-CC-:B------:R-:W-:Y:S01]  /*4d30*/  FFMA.FTZ R123, R12, R14.reuse, -R20.reuse ;  /* 0x0000000e0c7b7223 */ /* 0x180fe20000010814 */
[-CC-:B------:R-:W-:Y:S01]  /*4d40*/  FFMA.FTZ R12, R13, R14.reuse, -R20.reuse ;  /* 0x0000000e0d0c7223 */ /* 0x180fe20000010814 */
[-CC-:B------:R-:W-:Y:S01]  /*4d50*/  FFMA.FTZ R125, R27, R14.reuse, -R20.reuse ;  /* 0x0000000e1b7d7223 */ /* 0x180fe20000010814 */
[-C--:B------:R-:W-:Y:S01]  /*4d60*/  FFMA.FTZ R127, R33, R14.reuse, -R20 ;  /* 0x0000000e217f7223 */ /* 0x080fe20000010814 */
[-CC-:B------:R-:W-:Y:S01]  /*4d70*/  FFMA.FTZ R87, R151, R14.reuse, -R42.reuse ;  /* 0x0000000e97577223 */ /* 0x180fe2000001082a */
[-CC-:B------:R-:W-:Y:S01]  /*4d80*/  FFMA.FTZ R151, R40, R14.reuse, -R42.reuse ;  /* 0x0000000e28977223 */ /* 0x180fe2000001082a */
[-CC-:B------:R-:W-:Y:S01]  /*4d90*/  FFMA.FTZ R144, R26, R14.reuse, -R42.reuse ;  /* 0x0000000e1a907223 */ /* 0x180fe2000001082a */
[----:B------:R-:W-:Y:S01]  /*4da0*/  MUFU.EX2 R0, R0 ;  /* 0x0000000000007308 */ /* 0x000fe20000000800 */
[-C--:B0-----:R-:W-:Y:S01]  /*4db0*/  FFMA.FTZ R85, R24, R14.reuse, -R42 ;  /* 0x0000000e18557223 */ /* 0x081fe2000001082a */
[-CC-:B------:R-:W-:Y:S01]  /*4dc0*/  FFMA.FTZ R24, R29, R14.reuse, -R20.reuse ;  /* 0x0000000e1d187223 */ /* 0x180fe20000010814 */
[-C--:B------:R-:W-:Y:S01]  /*4dd0*/  FFMA.FTZ R26, R35, R14.reuse, -R20 ;  /* 0x0000000e231a7223 */ /* 0x080fe20000010814 */
[-C--:B------:R-:W-:Y:S01]  /*4de0*/  FFMA.FTZ R130, R129, R14.reuse, -R42 ;  /* 0x0000000e81827223 */ /* 0x080fe2000001082a */
[-C--:B------:R-:W-:Y:S01]  /*4df0*/  FFMA.FTZ R129, R37, R14.reuse, -R20 ;  /* 0x0000000e25817223 */ /* 0x080fe20000010814 */
[-C--:B------:R-:W-:Y:S01]  /*4e00*/  FFMA.FTZ R25, R28, R14.reuse, -R42 ;  /* 0x0000000e1c197223 */ /* 0x080fe2000001082a */
[-C--:B------:R-:W-:Y:S01]  /*4e10*/  FFMA.FTZ R28, R39, R14.reuse, -R20 ;  /* 0x0000000e271c7223 */ /* 0x080fe20000010814 */
[----:B------:R-:W0:Y:S01]  /*4e20*/  MUFU.EX2 R121, R121 ;  /* 0x0000007900797308 */ /* 0x000e220000000800 */
[----:B-1----:R-:W-:Y:S01]  /*4e30*/  FFMA.FTZ R3, R4, R3, R7 ;  /* 0x0000000304037223 */ /* 0x002fe20000010007 */
[-CC-:B------:R-:W-:Y:S01]  /*4e40*/  FFMA.FTZ R132, R133, R14.reuse, -R42.reuse ;  /* 0x0000000e85847223 */ /* 0x180fe2000001082a */
[-C--:B------:R-:W-:Y:S01]  /*4e50*/  FFMA.FTZ R133, R135, R14.reuse, -R42 ;  /* 0x0000000e87857223 */ /* 0x080fe2000001082a */
[-C--:B------:R-:W-:Y:S01]  /*4e60*/  FFMA.FTZ R9, R41, R14.reuse, -R20 ;  /* 0x0000000e29097223 */ /* 0x080fe20000010814 */
[-CC-:B------:R-:W-:Y:S01]  /*4e70*/  FFMA.FTZ R134, R137, R14.reuse, -R42.reuse ;  /* 0x0000000e89867223 */ /* 0x180fe2000001082a */
[-CC-:B------:R-:W-:Y:S01]  /*4e80*/  FFMA.FTZ R135, R139, R14.reuse, -R42.reuse ;  /* 0x0000000e8b877223 */ /* 0x180fe2000001082a */
[-CC-:B------:R-:W-:Y:S01]  /*4e90*/  FFMA.FTZ R131, R131, R14.reuse, -R42.reuse ;  /* 0x0000000e83837223 */ /* 0x180fe2000001082a */
[----:B------:R-:W1:Y:S01]  /*4ea0*/  MUFU.EX2 R120, R120 ;  /* 0x0000007800787308 */ /* 0x000e620000000800 */
[-CC-:B------:R-:W-:Y:S01]  /*4eb0*/  FFMA.FTZ R136, R141, R14.reuse, -R42.reuse ;  /* 0x0000000e8d887223 */ /* 0x180fe2000001082a */
[-CC-:B------:R-:W-:Y:S01]  /*4ec0*/  FFMA.FTZ R137, R143, R14.reuse, -R42.reuse ;  /* 0x0000000e8f897223 */ /* 0x180fe2000001082a */
[-CC-:B------:R-:W-:Y:S01]  /*4ed0*/  FFMA.FTZ R138, R145, R14.reuse, -R42.reuse ;  /* 0x0000000e918a7223 */ /* 0x180fe2000001082a */
[-CC-:B------:R-:W-:Y:S01]  /*4ee0*/  FFMA.FTZ R139, R147, R14.reuse, -R42.reuse ;  /* 0x0000000e938b7223 */ /* 0x180fe2000001082a */
[-CC-:B------:R-:W-:Y:S01]  /*4ef0*/  FFMA.FTZ R140, R149, R14.reuse, -R42.reuse ;  /* 0x0000000e958c7223 */ /* 0x180fe2000001082a */
[-CC-:B------:R-:W-:Y:S01]  /*4f00*/  FFMA.FTZ R146, R30, R14.reuse, -R42.reuse ;  /* 0x0000000e1e927223 */ /* 0x180fe2000001082a */
[-CC-:B------:R-:W-:Y:S01]  /*4f10*/  FFMA.FTZ R21, R32, R14.reuse, -R42.reuse ;  /* 0x0000000e20157223 */ /* 0x180fe2000001082a */
[----:B------:R-:W2:Y:S01]  /*4f20*/  MUFU.EX2 R8, R8 ;  /* 0x0000000800087308 */ /* 0x000ea20000000800 */
[----:B0-----:R-:W-:Y:S01]  /*4f30*/  FFMA.FTZ R5, R0, R5, R121 ;  /* 0x0000000500057223 */ /* 0x001fe20000010079 */
[-CC-:B------:R-:W-:Y:S01]  /*4f40*/  FFMA.FTZ R148, R34, R14.reuse, -R42.reuse ;  /* 0x0000000e22947223 */ /* 0x180fe2000001082a */
[-CC-:B------:R-:W-:Y:S01]  /*4f50*/  FFMA.FTZ R11, R36, R14.reuse, -R42.reuse ;  /* 0x0000000e240b7223 */ /* 0x180fe2000001082a */
[-C--:B------:R-:W-:Y:S01]  /*4f60*/  FFMA.FTZ R150, R38, R14.reuse, -R42 ;  /* 0x0000000e26967223 */ /* 0x080fe2000001082a */
[-CC-:B------:R-:W-:Y:S01]  /*4f70*/  FFMA.FTZ R30, R43, R14.reuse, -R20.reuse ;  /* 0x0000000e2b1e7223 */ /* 0x180fe20000010814 */
[-CC-:B------:R-:W-:Y:S01]  /*4f80*/  FFMA.FTZ R13, R45, R14.reuse, -R20.reuse ;  /* 0x0000000e2d0d7223 */ /* 0x180fe20000010814 */
[-CC-:B------:R-:W-:Y:S01]  /*4f90*/  FFMA.FTZ R32, R47, R14.reuse, -R20.reuse ;  /* 0x0000000e2f207223 */ /* 0x180fe20000010814 */
        /* <DEDUP_REMOVED lines=10> */
[-CC-:B------:R-:W-:Y:S01]  /*5040*/  FFMA.FTZ R141, R61, R14.reuse, -R20.reuse ;  /* 0x0000000e3d8d7223 */ /* 0x180fe20000010814 */
[-CC-:B------:R-:W-:Y:S01]  /*5050*/  FFMA.FTZ R143, R65, R14.reuse, -R20.reuse ;  /* 0x0000000e418f7223 */ /* 0x180fe20000010814 */
[-CC-:B------:R-:W-:Y:S01]  /*5060*/  FFMA.FTZ R145, R69, R14.reuse, -R20.reuse ;  /* 0x0000000e45917223 */ /* 0x180fe20000010814 */
[-CC-:B------:R-:W-:Y:S01]  /*5070*/  FFMA.FTZ R147, R73, R14.reuse, -R20.reuse ;  /* 0x0000000e49937223 */ /* 0x180fe20000010814 */
[-CC-:B------:R-:W-:Y:S01]  /*5080*/  FFMA.FTZ R149, R77, R14.reuse, -R20.reuse ;  /* 0x0000000e4d957223 */ /* 0x180fe20000010814 */
[----:B------:R-:W-:Y:S01]  /*5090*/  FFMA.FTZ R35, R81, R14, -R20 ;  /* 0x0000000e51237223 */ /* 0x000fe20000010814 */
[----:B------:R-:W2:Y:S01]  /*50a0*/  MUFU.EX2 R10, R10 ;  /* 0x0000000a000a7308 */ /* 0x000ea20000000800 */
[----:B0-----:R-:W-:-:S07]  /*50b0*/  FADD.FTZ R3, R122, R3 ;  /* 0x000000037a037221 */ /* 0x001fce0000010000 */
[----:B------:R-:W0:Y:S01]  /*50c0*/  MUFU.EX2 R12, R12 ;  /* 0x0000000c000c7308 */ /* 0x000e220000000800 */
[----:B-1----:R-:W-:-:S07]  /*50d0*/  FADD.FTZ R5, R123, R40 ;  /* 0x000000287b057221 */ /* 0x002fce0000010000 */
[----:B------:R-:W1:Y:S01]  /*50e0*/  MUFU.EX2 R124, R124 ;  /* 0x0000007c007c7308 */ /* 0x000e620000000800 */
[----:B--2---:R-:W-:-:S07]  /*50f0*/  FADD.FTZ R3, R10, R3 ;  /* 0x000000030a037221 */ /* 0x004fce0000010000 */
[----:B------:R-:W2:Y:S01]  /*5100*/  MUFU.EX2 R125, R125 ;  /* 0x0000007d007d7308 */ /* 0x000ea20000000800 */
[----:B0-----:R-:W-:-:S07]  /*5110*/  FADD.FTZ R40, R12, R5 ;  /* 0x000000050c287221 */ /* 0x001fce0000010000 */
[----:B------:R-:W0:Y:S01]  /*5120*/  MUFU.EX2 R6, R6 ;  /* 0x0000000600067308 */ /* 0x000e220000000800 */
[----:B-1----:R-:W-:-:S07]  /*5130*/  FADD.FTZ R3, R124, R3 ;  /* 0x000000037c037221 */ /* 0x002fce0000010000 */
[----:B------:R-:W1:Y:S01]  /*5140*/  MUFU.EX2 R24, R24 ;  /* 0x0000001800187308 */ /* 0x000e620000000800 */
[----:B--2---:R-:W-:Y:S01]  /*5150*/  FADD.FTZ R5, R125, R40 ;  /* 0x000000287d057221 */ /* 0x004fe20000010000 */
[----:B------:R-:W-:-:S06]  /*5160*/  FFMA.FTZ R40, R63, R14, -R20 ;  /* 0x0000000e3f287223 */ /* 0x000fcc0000010814 */
        /* <DEDUP_REMOVED lines=15> */
[----:B-1----:R-:W-:Y:S01]  /*5260*/  FADD.FTZ R3, R129, R42 ;  /* 0x0000002a81037221 */ /* 0x002fe20000010000 */
[----:B------:R-:W-:-:S06]  /*5270*/  FFMA.FTZ R42, R67, R14, -R20 ;  /* 0x0000000e432a7223 */ /* 0x000fcc0000010814 */
        /* <DEDUP_REMOVED lines=15> */
[----:B0-----:R-:W-:Y:S01]  /*5370*/  FADD.FTZ R3, R13, R44 ;  /* 0x0000002c0d037221 */ /* 0x001fe20000010000 */
[----:B------:R-:W-:-:S06]  /*5380*/  FFMA.FTZ R44, R71, R14, -R20 ;  /* 0x0000000e472c7223 */ /* 0x000fcc0000010814 */
        /* <DEDUP_REMOVED lines=33> */
[-CC-:B------:R-:W-:Y:S01]  /*55a0*/  FFMA.FTZ R48, R79, R14.reuse, -R20.reuse ;  /* 0x0000000e4f307223 */ /* 0x180fe20000010814 */
[----:B------:R-:W-:-:S05]  /*55b0*/  FFMA.FTZ R20, R83, R14, -R20 ;  /* 0x0000000e53147223 */ /* 0x000fca0000010814 */
        /* <DEDUP_REMOVED lines=40> */
[----:B-1----:R-:W-:-:S03]  /*5840*/  FADD.FTZ R3, R151, R52 ;  /* 0x0000003497037221 */ /* 0x002fc60000010000 */
[----:B--2---:R-:W-:Y:S01]  /*5850*/  FADD.FTZ R5, R20, R50 ;  /* 0x0000003214057221 */ /* 0x004fe20000010000 */
[----:B------:R-:W-:Y:S06]  /*5860*/  @!P0 BRA `(.L_x_24) ;  /* 0x0000000000048947 */ /* 0x000fec0003800000 */
[----:B------:R-:W-:Y:S01]  /*5870*/  BPT.TRAP 0x1 ;  /* 0x000000040000795c */ /* 0x000fe20000300000 */
.L_x_24:
[----:B------:R-:W-:Y:S01]  /*5880*/  ULEA UR6, UR21, UR44, 0x3 ;  /* 0x0000002c15067291 */ /* 0x000fe2000f8e183f */
[----:B------:R-:W-:Y:S01]  /*5890*/  ISETP.LT.AND P1, PT, RZ, UR47, PT ;  /* 0x0000002fff007c0c */ /* 0x000fe2000bf21270 */
[----:B------:R-:W-:Y:S01]  /*58a0*/  UIADD3 UR7, UR47, -0x1, URZ ;  /* 0xffffffff2f077890 */ /* 0x000fe2000fffe03f */
[----:B------:R-:W-:Y:S01]  /*58b0*/  F2FP.F16.F32.PACK_AB R130, R131, R130 ;  /* 0x000000828382723e */ /* 0x000fe200000000ff */
[----:B------:R-:W-:Y:S01]  /*58c0*/  UIADD3 UR6, UR6, 0x16860, URZ ;  /* 0x0001686006067890 */ /* 0x000fe2000fffe03f */
[----:B------:R-:W-:Y:S01]  /*58d0*/  F2FP.F16.F32.PACK_AB R132, R133, R132 ;  /* 0x000000848584723e */ /* 0x000fe200000000ff */
[----:B------:R-:W-:Y:S01]  /*58e0*/  UMOV UR22, UR37 ;  /* 0x0000002500167c82 */ /* 0x000fe20008000000 */
[----:B------:R-:W-:Y:S01]  /*58f0*/  UMOV UR21, UR38 ;  /* 0x0000002600157c82 */ /* 0x000fe20008000000 */
[----:B------:R-:W-:Y:S01]  /*5900*/  UPRMT UR6, UR41, 0x654, UR6 ;  /* 0x0000065429067896 */ /* 0x000fe20008000006 */
[----:B------:R-:W-:Y:S01]  /*5910*/  F2FP.F16.F32.PACK_AB R134, R135, R134 ;  /* 0x000000868786723e */ /* 0x000fe200000000ff */
[----:B------:R-:W-:Y:S01]  /*5920*/  UMOV UR47, UR7 ;  /* 0x00000007002f7c82 */ /* 0x000fe20008000000 */
[----:B------:R-:W-:Y:S01]  /*5930*/  F2FP.F16.F32.PACK_AB R136, R137, R136 ;  /* 0x000000888988723e */ /* 0x000fe200000000ff */
[----:B------:R-:W-:Y:S01]  /*5940*/  FMUL.FTZ R88, R88, R4 ;  /* 0x0000000458587220 */ /* 0x000fe20000410000 */
[----:B------:R-:W-:Y:S01]  /*5950*/  F2FP.F16.F32.PACK_AB R138, R139, R138 ;  /* 0x0000008a8b8a723e */ /* 0x000fe200000000ff */
[----:B------:R-:W-:Y:S01]  /*5960*/  FMUL.FTZ R89, R89, R4 ;  /* 0x0000000459597220 */ /* 0x000fe20000410000 */
[----:B------:R-:W-:Y:S01]  /*5970*/  F2FP.F16.F32.PACK_AB R150, R151, R150 ;  /* 0x000000969796723e */ /* 0x000fe200000000ff */
[-C--:B------:R-:W-:Y:S01]  /*5980*/  FMUL.FTZ R92, R92, R4.reuse ;  /* 0x000000045c5c7220 */ /* 0x080fe20000410000 */
[----:B------:R-:W-:Y:S01]  /*5990*/  SYNCS.ARRIVE.TRANS64.RED.A1T0 RZ, [UR6], RZ ;  /* 0x000000ffffff79a7 */ /* 0x000fe20008100406 */
[-C--:B------:R-:W-:Y:S01]  /*59a0*/  FMUL.FTZ R93, R93, R4.reuse ;  /* 0x000000045d5d7220 */ /* 0x080fe20000410000 */
        /* <DEDUP_REMOVED lines=11> */
[----:B------:R-:W-:Y:S01]  /*5a60*/  FMUL.FTZ R117, R117, R4 ;  /* 0x0000000475757220 */ /* 0x000fe20000410000 */
        /* <DEDUP_REMOVED lines=16> */
[----:B------:R-:W-:Y:S01]  /*5b70*/  F2FP.F16.F32.PACK_AB R120, R120, R7 ;  /* 0x000000077878723e */ /* 0x000fe200000000ff */
[----:B------:R-:W-:Y:S01]  /*5b80*/  IMAD.MOV.U32 R4, RZ, RZ, R31 ;  /* 0x000000ffff047224 */ /* 0x000fe200078e001f */
[----:B------:R-:W-:-:S02]  /*5b90*/  F2FP.F16.F32.PACK_AB R121, R8, R121 ;  /* 0x000000790879723e */ /* 0x000fc400000000ff */
[----:B------:R-:W-:Y:S02]  /*5ba0*/  F2FP.F16.F32.PACK_AB R122, R10, R122 ;  /* 0x0000007a0a7a723e */ /* 0x000fe400000000ff */
[----:B------:R-:W-:Y:S02]  /*5bb0*/  F2FP.F16.F32.PACK_AB R123, R12, R123 ;  /* 0x0000007b0c7b723e */ /* 0x000fe400000000ff */
[----:B------:R-:W-:Y:S02]  /*5bc0*/  F2FP.F16.F32.PACK_AB R124, R6, R124 ;  /* 0x0000007c067c723e */ /* 0x000fe400000000ff */
[----:B------:R-:W-:Y:S02]  /*5bd0*/  F2FP.F16.F32.PACK_AB R125, R24, R125 ;  /* 0x0000007d187d723e */ /* 0x000fe400000000ff */
[----:B------:R-:W-:Y:S02]  /*5be0*/  F2FP.F16.F32.PACK_AB R126, R157, R126 ;  /* 0x0000007e9d7e723e */ /* 0x000fe400000000ff */
        /* <DEDUP_REMOVED lines=19> */
[----:B------:R-:W-:Y:S01]  /*5d20*/  MOV R0, R15 ;  /* 0x0000000f00007202 */ /* 0x000fe20000000f00 */
[----:B------:R-:W-:Y:S06]  /*5d30*/  @P1 BRA `(.L_x_25) ;  /* 0xffffffd800c81947 */ /* 0x000fec000383ffff */
.L_x_14:
[----:B------:R-:W-:Y:S06]  /*5d40*/  BAR.ARV 0x8, 0x200 ;  /* 0x0208000000007b1d */ /* 0x000fec0000002000 */
[----:B------:R-:W-:Y:S05]  /*5d50*/  @!P0 BRA `(.L_x_26) ;  /* 0x0000000000048947 */ /* 0x000fea0003800000 */
[----:B------:R-:W-:Y:S01]  /*5d60*/  BPT.TRAP 0x1 ;  /* 0x000000040000795c */ /* 0x000fe20000300000 */
.L_x_26:
[----:B------:R-:W-:Y:S01]  /*5d70*/  ULEA UR4, UR38, UR44, 0x3 ;  /* 0x0000002c26047291 */ /* 0x000fe2000f8e183f */
[----:B------:R-:W-:-:S05]  /*5d80*/  IMAD.U32 R0, RZ, RZ, UR37 ;  /* 0x00000025ff007e24 */ /* 0x000fca000f8e00ff */
[----:B------:R-:W-:-:S04]  /*5d90*/  SHF.L.U32 R0, R0, 0x1f, RZ ;  /* 0x0000001f00007819 */ /* 0x000fc800000006ff */
[----:B------:R0:W1:Y:S01]  /*5da0*/  SYNCS.PHASECHK.TRANS64.TRYWAIT P1, [UR4+0x16850], R0 ;  /* 0x01685000ff0075a7 */ /* 0x0000620008020144 */
[----:B------:R-:W-:Y:S05]  /*5db0*/  @!P0 BRA `(.L_x_27) ;  /* 0x0000000000048947 */ /* 0x000fea0003800000 */
[----:B------:R-:W-:Y:S01]  /*5dc0*/  BPT.TRAP 0x1 ;  /* 0x000000040000795c */ /* 0x000fe20000300000 */
.L_x_27:
[----:B-1----:R-:W-:Y:S05]  /*5dd0*/  @P1 BRA `(.L_x_28) ;  /* 0x0000000000081947 */ /* 0x002fea0003800000 */
[----:B------:R-:W1:Y:S02]  /*5de0*/  SYNCS.PHASECHK.TRANS64.TRYWAIT P1, [UR4+0x16850], R0 ;  /* 0x01685000ff0075a7 */ /* 0x000e640008020144 */
[----:B-1----:R-:W-:Y:S05]  /*5df0*/  @!P1 BRA `(.L_x_29) ;  /* 0x0000005000989947 */ /* 0x002fea0003800000 */
.L_x_28:
[----:B------:R-:W-:Y:S01]  /*5e00*/  UIADD3 UR5, UR44, 0x400, URZ ;  /* 0x000004002c057890 */ /* 0x000fe2000fffe03f */
[----:B------:R-:W-:Y:S01]  /*5e10*/  WARPGROUP.ARRIVE ;  /* 0x00000000000079c5 */ /* 0x000fe20000000000 */
[----:B------:R-:W-:Y:S01]  /*5e20*/  UMOV UR7, 0x40000040 ;  /* 0x4000004000077882 */ /* 0x000fe20000000000 */
[----:B------:R-:W-:Y:S01]  /*5e30*/  UMOV UR11, 0x40000040 ;  /* 0x40000040000b7882 */ /* 0x000fe20000000000 */
[----:B------:R-:W-:Y:S01]  /*5e40*/  USHF.R.U32.HI UR5, URZ, 0x4, UR5 ;  /* 0x000000043f057899 */ /* 0x000fe20008011605 */
[----:B01----:R-:W0:Y:S01]  /*5e50*/  SHFL.BFLY PT, R0, R3, 0x2, 0x1f ;  /* 0x0c401f0003007f89 */ /* 0x003e2200000e0000 */
[----:B------:R-:W-:Y:S01]  /*5e60*/  IMAD.MOV.U32 R37, RZ, RZ, RZ ;  /* 0x000000ffff257224 */ /* 0x000fe200078e00ff */
[----:B------:R-:W-:Y:S01]  /*5e70*/  MOV R44, 0xff800000 ;  /* 0xff800000002c7802 */ /* 0x000fe20000000f00 */
[----:B------:R-:W-:Y:S01]  /*5e80*/  ULOP3.LUT UR5, UR5, 0x3fff, URZ, 0xc0, !UPT ;  /* 0x00003fff05057892 */ /* 0x000fe2000f8ec03f */
[----:B------:R-:W1:Y:S03]  /*5e90*/  SHFL.BFLY PT, R4, R5, 0x2, 0x1f ;  /* 0x0c401f0005047f89 */ /* 0x000e6600000e0000 */
[----:B------:R-:W-:-:S04]  /*5ea0*/  ULEA UR6, UR38, UR5, 0xa ;  /* 0x0000000526067291 */ /* 0x000fc8000f8e503f */
[----:B------:R-:W-:-:S05]  /*5eb0*/  UIADD3 UR8, UR6, 0x80, URZ ;  /* 0x0000008006087890 */ /* 0x000fca000fffe03f */
[----:B------:R-:W-:Y:S01]  /*5ec0*/  HGMMA.64x64x16.F32 R88, R120, gdesc[UR4].tnspB, R88, gsb0 ;  /* 0x40e0000478587df0 */ /* 0x000fe20008000858 */
[----:B------:R-:W-:Y:S01]  /*5ed0*/  UMOV UR7, 0x40000040 ;  /* 0x4000004000077882 */ /* 0x000fe20000000000 */
[----:B------:R-:W-:Y:S01]  /*5ee0*/  UMOV UR10, UR8 ;  /* 0x00000008000a7c82 */ /* 0x000fe20008000000 */
[----:B------:R-:W-:Y:S01]  /*5ef0*/  UIADD3 UR8, UR6, 0x100, URZ ;  /* 0x0000010006087890 */ /* 0x000fe2000fffe03f */
[----:B0-----:R-:W-:Y:S01]  /*5f00*/  FADD.FTZ R0, R0, R3 ;  /* 0x0000000300007221 */ /* 0x001fe20000010000 */
[----:B-1----:R-:W-:-:S04]  /*5f10*/  FADD.FTZ R4, R4, R5 ;  /* 0x0000000504047221 */ /* 0x002fc80000010000 */
[----:B------:R-:W0:Y:S01]  /*5f20*/  SHFL.BFLY PT, R7, R0, 0x1, 0x1f ;  /* 0x0c201f0000077f89 */ /* 0x000e2200000e0000 */
[----:B------:R-:W-:-:S03]  /*5f30*/  IMAD.MOV.U32 R5, RZ, RZ, RZ ;  /* 0x000000ffff057224 */ /* 0x000fc600078e00ff */
[----:B------:R-:W1:Y:S01]  /*5f40*/  SHFL.BFLY PT, R9, R4, 0x1, 0x1f ;  /* 0x0c201f0004097f89 */ /* 0x000e6200000e0000 */
[----:B0-----:R-:W-:Y:S01]  /*5f50*/  FADD.FTZ R7, R0, R7 ;  /* 0x0000000700077221 */ /* 0x001fe20000010000 */
[----:B------:R-:W-:Y:S02]  /*5f60*/  IMAD.MOV.U32 R0, RZ, RZ, -0x800000 ;  /* 0xff800000ff007424 */ /* 0x000fe400078e00ff */
[----:B-1----:R-:W-:Y:S02]  /*5f70*/  FADD.FTZ R9, R4, R9 ;  /* 0x0000000904097221 */ /* 0x002fe40000010000 */
[----:B------:R-:W-:-:S03]  /*5f80*/  FSETP.NE.FTZ.AND P1, PT, R7, RZ, PT ;  /* 0x000000ff0700720b */ /* 0x000fc60003f35000 */
[----:B------:R-:W-:-:S10]  /*5f90*/  FSETP.NE.FTZ.AND P2, PT, R9, RZ, PT ;  /* 0x000000ff0900720b */ /* 0x000fd40003f55000 */
[----:B------:R-:W0:Y:S01]  /*5fa0*/  @P1 MUFU.LG2 R3, R7 ;  /* 0x0000000700031308 */ /* 0x000e220000000c00 */
[C---:B------:R-:W-:Y:S02]  /*5fb0*/  @P1 FMUL.FTZ R4, R14.reuse, 0.69314718246459960938 ;  /* 0x3f3172180e041820 */ /* 0x040fe40000410000 */
[----:B------:R-:W-:-:S05]  /*5fc0*/  @P2 FMUL.FTZ R11, R14, 0.69314718246459960938 ;  /* 0x3f3172180e0b2820 */ /* 0x000fca0000410000 */
[----:B------:R-:W1:Y:S08]  /*5fd0*/  @P2 MUFU.LG2 R6, R9 ;  /* 0x0000000900062308 */ /* 0x000e700000000c00 */
[----:B------:R2:W3:Y:S01]  /*5fe0*/  @P1 MUFU.RCP R37, R7 ;  /* 0x0000000700251308 */ /* 0x0004e20000001000 */
[----:B0-----:R-:W-:-:S04]  /*5ff0*/  @P1 FMUL.FTZ R3, R3, 0.69314718246459960938 ;  /* 0x3f31721803031820 */ /* 0x001fc80000410000 */
[----:B------:R-:W-:Y:S01]  /*6000*/  @P1 FFMA.FTZ R44, R4, R15, R3 ;  /* 0x0000000f042c1223 */ /* 0x000fe20000010003 */
[----:B------:R-:W-:Y:S02]  /*6010*/  WARPGROUP.DEPBAR.LE gsb0, 0x0 ;  /* 0x00008000000079c5 */ /* 0x000fe40000010000 */
[----:B------:R-:W-:Y:S01]  /*6020*/  WARPGROUP.ARRIVE ;  /* 0x00000000000079c5 */ /* 0x000fe20000000000 */
[----:B------:R2:W0:Y:S01]  /*6030*/  @P2 MUFU.RCP R5, R9 ;  /* 0x0000000900052308 */ /* 0x0004220000001000 */
[----:B-1----:R-:W-:-:S04]  /*6040*/  @P2 FMUL.FTZ R6, R6, 0.69314718246459960938 ;  /* 0x3f31721806062820 */ /* 0x002fc80000410000 */
[----:B------:R-:W-:Y:S01]  /*6050*/  HGMMA.64x64x16.F32 R88, R124, gdesc[UR8].tnspB, R88, gsb0 ;  /* 0x40e000087c587df0 */ /* 0x000fe20008000858 */
[----:B------:R-:W-:Y:S01]  /*6060*/  UMOV UR10, UR8 ;  /* 0x00000008000a7c82 */ /* 0x000fe20008000000 */
[----:B------:R-:W-:Y:S01]  /*6070*/  UMOV UR11, 0x40000040 ;  /* 0x40000040000b7882 */ /* 0x000fe20000000000 */
[----:B------:R-:W-:Y:S01]  /*6080*/  UIADD3 UR8, UR6, 0x180, URZ ;  /* 0x0000018006087890 */ /* 0x000fe2000fffe03f */
[----:B------:R-:W-:Y:S01]  /*6090*/  @P2 FFMA.FTZ R0, R11, R31, R6 ;  /* 0x0000001f0b002223 */ /* 0x000fe20000010006 */
[----:B------:R-:W-:Y:S02]  /*60a0*/  WARPGROUP.DEPBAR.LE gsb0, 0x0 ;  /* 0x00008000000079c5 */ /* 0x000fe40000010000 */
[----:B------:R-:W-:-:S06]  /*60b0*/  WARPGROUP.ARRIVE ;  /* 0x00000000000079c5 */ /* 0x000fcc0000000000 */
[----:B------:R-:W-:Y:S01]  /*60c0*/  HGMMA.64x64x16.F32 R88, R128, gdesc[UR8].tnspB, R88, gsb0 ;  /* 0x40e0000880587df0 */ /* 0x000fe20008000858 */
[----:B------:R-:W-:Y:S01]  /*60d0*/  UMOV UR10, UR8 ;  /* 0x00000008000a7c82 */ /* 0x000fe20008000000 */
[----:B------:R-:W-:Y:S01]  /*60e0*/  UMOV UR11, 0x40000040 ;  /* 0x40000040000b7882 */ /* 0x000fe20000000000 */
[----:B------:R-:W-:Y:S01]  /*60f0*/  UIADD3 UR8, UR6, 0x200, URZ ;  /* 0x0000020006087890 */ /* 0x000fe2000fffe03f */
        /* <DEDUP_REMOVED lines=11> */
[----:B------:R-:W-:Y:S02]  /*61b0*/  UIADD3 UR8, UR6, 0x300, URZ ;  /* 0x0000030006087890 */ /* 0x000fe4000fffe03f */
[----:B------:R-:W-:Y:S01]  /*61c0*/  UIADD3 UR6, UR6, 0x380, URZ ;  /* 0x0000038006067890 */ /* 0x000fe2000fffe03f */
[----:B------:R-:W-:Y:S02]  /*61d0*/  WARPGROUP.DEPBAR.LE gsb0, 0x0 ;  /* 0x00008000000079c5 */ /* 0x000fe40000010000 */
[----:B------:R-:W-:-:S06]  /*61e0*/  WARPGROUP.ARRIVE ;  /* 0x00000000000079c5 */ /* 0x000fcc0000000000 */
[----:B------:R-:W-:Y:S01]  /*61f0*/  HGMMA.64x64x16.F32 R88, R140, gdesc[UR8].tnspB, R88, gsb0 ;  /* 0x40e000088c587df0 */ /* 0x000fe20008000858 */
[----:B------:R-:W-:Y:S01]  /*6200*/  UMOV UR10, UR8 ;  /* 0x00000008000a7c82 */ /* 0x000fe20008000000 */
[----:B------:R-:W-:Y:S01]  /*6210*/  UMOV UR11, 0x40000040 ;  /* 0x40000040000b7882 */ /* 0x000fe20000000000 */
[----:B------:R-:W-:Y:S02]  /*6220*/  WARPGROUP.DEPBAR.LE gsb0, 0x0 ;  /* 0x00008000000079c5 */ /* 0x000fe40000010000 */
[----:B------:R-:W-:-:S06]  /*6230*/  WARPGROUP.ARRIVE ;  /* 0x00000000000079c5 */ /* 0x000fcc0000000000 */
[----:B------:R-:W-:Y:S03]  /*6240*/  HGMMA.64x64x16.F32 R88, R144, gdesc[UR8].tnspB, R88, gsb0 ;  /* 0x40e0000890587df0 */ /* 0x000fe60008000858 */
[----:B------:R-:W-:Y:S02]  /*6250*/  WARPGROUP.DEPBAR.LE gsb0, 0x0 ;  /* 0x00008000000079c5 */ /* 0x000fe40000010000 */
[----:B------:R-:W-:-:S06]  /*6260*/  WARPGROUP.ARRIVE ;  /* 0x00000000000079c5 */ /* 0x000fcc0000000000 */
[----:B------:R-:W-:Y:S03]  /*6270*/  HGMMA.64x64x16.F32 R88, R148, gdesc[UR4].tnspB, R88, gsb0 ;  /* 0x40e0000494587df0 */ /* 0x000fe60008000858 */
[----:B------:R-:W-:Y:S02]  /*6280*/  WARPGROUP.DEPBAR.LE gsb0, 0x0 ;  /* 0x00008000000079c5 */ /* 0x000fe40000010000 */
[----:B0-23--:R-:W-:Y:S05]  /*6290*/  @!P0 BRA `(.L_x_30) ;  /* 0x0000000000048947 */ /* 0x00dfea0003800000 */
[----:B------:R-:W-:Y:S01]  /*62a0*/  BPT.TRAP 0x1 ;  /* 0x000000040000795c */ /* 0x000fe20000300000 */
.L_x_30:
[----:B------:R-:W0:Y:S01]  /*62b0*/  LDC R45, c[0x0][0xbe8] ;  /* 0x0002fa00ff2d7b82 */ /* 0x000e220000000800 */
[----:B------:R-:W-:Y:S01]  /*62c0*/  ULDC UR10, c[0x0][0xc44] ;  /* 0x00031100000a7ab9 */ /* 0x000fe20000000800 */
[----:B------:R-:W-:Y:S01]  /*62d0*/  IMAD R47, RZ, RZ, -UR43 ;  /* 0x8000002bff2f7e24 */ /* 0x000fe2000f8e02ff */
[----:B------:R-:W-:Y:S01]  /*62e0*/  ULDC.64 UR8, c[0x0][0xb90] ;  /* 0x0002e40000087ab9 */ /* 0x000fe20000000a00 */
[----:B------:R-:W-:Y:S01]  /*62f0*/  IMAD.SHL.U32 R3, R2, 0x8, RZ ;  /* 0x0000000802037824 */ /* 0x000fe200078e00ff */
[----:B------:R-:W-:Y:S01]  /*6300*/  UIADD3 UR4, UR4, 0x16860, URZ ;  /* 0x0001686004047890 */ /* 0x000fe2000fffe03f */
[-C--:B------:R-:W-:Y:S01]  /*6310*/  FMUL.FTZ R46, R91, R5.reuse ;  /* 0x000000055b2e7220 */ /* 0x080fe20000410000 */
[-C--:B------:R-:W-:Y:S01]  /*6320*/  FMUL.FTZ R51, R90, R5.reuse ;  /* 0x000000055a337220 */ /* 0x080fe20000410000 */
[----:B------:R-:W1:Y:S01]  /*6330*/  S2UR UR5, SR_SWINHI ;  /* 0x00000000000579c3 */ /* 0x000e620000002f00 */
[----:B------:R-:W-:Y:S01]  /*6340*/  IMAD R7, R16, 0x40, R3 ;  /* 0x0000004010077824 */ /* 0x000fe200078e0203 */
[----:B------:R-:W-:Y:S01]  /*6350*/  UPRMT UR4, UR41, 0x654, UR4 ;  /* 0x0000065429047896 */ /* 0x000fe20008000004 */
[-C--:B------:R-:W-:Y:S01]  /*6360*/  FMUL.FTZ R50, R95, R5.reuse ;  /* 0x000000055f327220 */ /* 0x080fe20000410000 */
[-C--:B------:R-:W-:Y:S01]  /*6370*/  FMUL.FTZ R53, R94, R5.reuse ;  /* 0x000000055e357220 */ /* 0x080fe20000410000 */
[-C--:B------:R-:W-:Y:S01]  /*6380*/  FMUL.FTZ R52, R99, R5.reuse ;  /* 0x0000000563347220 */ /* 0x080fe20000410000 */
[-C--:B------:R-:W-:Y:S01]  /*6390*/  FMUL.FTZ R55, R98, R5.reuse ;  /* 0x0000000562377220 */ /* 0x080fe20000410000 */
[-C--:B------:R-:W-:Y:S01]  /*63a0*/  FMUL.FTZ R54, R103, R5.reuse ;  /* 0x0000000567367220 */ /* 0x080fe20000410000 */
[----:B------:R-:W2:Y:S01]  /*63b0*/  LDC R24, c[0x0][0xc38] ;  /* 0x00030e00ff187b82 */ /* 0x000ea20000000800 */
[-C--:B------:R-:W-:Y:S01]  /*63c0*/  FMUL.FTZ R57, R102, R5.reuse ;  /* 0x0000000566397220 */ /* 0x080fe20000410000 */
[-C--:B------:R-:W-:Y:S01]  /*63d0*/  FMUL.FTZ R56, R107, R5.reuse ;  /* 0x000000056b387220 */ /* 0x080fe20000410000 */
[-C--:B------:R-:W-:Y:S01]  /*63e0*/  FMUL.FTZ R59, R106, R5.reuse ;  /* 0x000000056a3b7220 */ /* 0x080fe20000410000 */
[-C--:B------:R-:W-:Y:S01]  /*63f0*/  FMUL.FTZ R58, R111, R5.reuse ;  /* 0x000000056f3a7220 */ /* 0x080fe20000410000 */
[-C--:B------:R-:W-:Y:S01]  /*6400*/  FMUL.FTZ R61, R110, R5.reuse ;  /* 0x000000056e3d7220 */ /* 0x080fe20000410000 */
[-C--:B------:R-:W-:Y:S01]  /*6410*/  FMUL.FTZ R60, R115, R5.reuse ;  /* 0x00000005733c7220 */ /* 0x080fe20000410000 */
[-C--:B------:R-:W-:Y:S01]  /*6420*/  FMUL.FTZ R63, R114, R5.reuse ;  /* 0x00000005723f7220 */ /* 0x080fe20000410000 */
[----:B0-----:R-:W-:Y:S01]  /*6430*/  ISETP.NE.AND P1, PT, R45, 0x1, PT ;  /* 0x000000012d00780c */ /* 0x001fe20003f25270 */
[----:B------:R-:W0:Y:S01]  /*6440*/  LDC.64 R38, c[0x0][0xb98] ;  /* 0x0002e600ff267b82 */ /* 0x000e220000000a00 */
[-C--:B------:R-:W-:Y:S01]  /*6450*/  FMUL.FTZ R62, R119, R5.reuse ;  /* 0x00000005773e7220 */ /* 0x080fe20000410000 */
[----:B------:R-:W-:Y:S01]  /*6460*/  FMUL.FTZ R65, R118, R5 ;  /* 0x0000000576417220 */ /* 0x000fe20000410000 */
[-C--:B------:R-:W-:Y:S01]  /*6470*/  FMUL.FTZ R40, R89, R37.reuse ;  /* 0x0000002559287220 */ /* 0x080fe20000410000 */
[-C--:B------:R-:W-:Y:S01]  /*6480*/  FMUL.FTZ R43, R88, R37.reuse ;  /* 0x00000025582b7220 */ /* 0x080fe20000410000 */
[-C--:B------:R-:W-:Y:S01]  /*6490*/  FMUL.FTZ R41, R93, R37.reuse ;  /* 0x000000255d297220 */ /* 0x080fe20000410000 */
[-C--:B------:R-:W-:Y:S01]  /*64a0*/  FMUL.FTZ R42, R92, R37.reuse ;  /* 0x000000255c2a7220 */ /* 0x080fe20000410000 */
[----:B------:R-:W-:Y:S01]  /*64b0*/  UMOV UR6, UR44 ;  /* 0x0000002c00067c82 */ /* 0x000fe20008000000 */
[----:B-1----:R-:W-:Y:S01]  /*64c0*/  UMOV UR7, UR5 ;  /* 0x0000000500077c82 */ /* 0x002fe20008000000 */
[----:B------:R-:W-:Y:S01]  /*64d0*/  UIADD3 UR5, -UR45, URZ, URZ ;  /* 0x0000003f2d057290 */ /* 0x000fe2000fffe13f */
[----:B------:R-:W-:Y:S01]  /*64e0*/  MOV R29, UR7 ;  /* 0x00000007001d7c02 */ /* 0x000fe20008000f00 */
[----:B------:R-:W-:Y:S01]  /*64f0*/  IMAD.U32 R28, RZ, RZ, UR6 ;  /* 0x00000006ff1c7e24 */ /* 0x000fe2000f8e00ff */
[----:B------:R-:W-:Y:S01]  /*6500*/  SYNCS.ARRIVE.TRANS64.RED.A1T0 RZ, [UR4], RZ ;  /* 0x000000ffffff79a7 */ /* 0x000fe20008100404 */
[----:B------:R-:W-:Y:S01]  /*6510*/  UIMAD UR10, UR10, UR5, UR43 ;  /* 0x000000050a0a72a4 */ /* 0x000fe2000f8e022b */
[----:B------:R-:W-:Y:S01]  /*6520*/  FMUL.FTZ R12, R101, R37 ;  /* 0x00000025650c7220 */ /* 0x000fe20000410000 */
[----:B------:R-:W-:-:S04]  /*6530*/  IMAD.WIDE R10, R152, 0x2, R28 ;  /* 0x00000002980a7825 */ /* 0x000fc800078e021c */
[-C--:B------:R-:W-:Y:S01]  /*6540*/  FMUL.FTZ R35, R100, R37.reuse ;  /* 0x0000002564237220 */ /* 0x080fe20000410000 */
[----:B------:R-:W-:Y:S01]  /*6550*/  USHF.R.S32.HI UR11, URZ, 0x1f, UR10 ;  /* 0x0000001f3f0b7899 */ /* 0x000fe2000801140a */
[----:B------:R-:W-:Y:S01]  /*6560*/  FMUL.FTZ R15, R97, R37 ;  /* 0x00000025610f7220 */ /* 0x000fe20000410000 */
[----:B--2---:R-:W-:Y:S01]  /*6570*/  IMAD R47, R24, R47, UR46 ;  /* 0x0000002e182f7e24 */ /* 0x004fe2000f8e022f */
[----:B------:R-:W1:Y:S01]  /*6580*/  @P1 LDC R20, c[0x0][0xbec] ;  /* 0x0002fb00ff141b82 */ /* 0x000e620000000800 */
[----:B------:R-:W-:Y:S01]  /*6590*/  IADD3 R27, P0, R10, 0x60, RZ ;  /* 0x000000600a1b7810 */ /* 0x000fe20007f1e0ff */
[----:B------:R-:W-:Y:S01]  /*65a0*/  UIMAD UR5, UR11, UR8, URZ ;  /* 0x000000080b0572a4 */ /* 0x000fe2000f8e023f */
[----:B------:R-:W-:Y:S01]  /*65b0*/  IMAD R73, R47, 0xc0, R23 ;  /* 0x000000c02f497824 */ /* 0x000fe200078e0217 */
[----:B------:R-:W-:Y:S01]  /*65c0*/  UIMAD.WIDE.U32 UR6, UR10, UR8, URZ ;  /* 0x000000080a0672a5 */ /* 0x000fe2000f8e003f */
[----:B------:R-:W-:Y:S01]  /*65d0*/  LOP3.LUT R6, R27, 0x380, RZ, 0xc0, !PT ;  /* 0x000003801b067812 */ /* 0x000fe200078ec0ff */
[----:B------:R-:W-:Y:S01]  /*65e0*/  UIMAD UR5, UR10, UR9, UR5 ;  /* 0x000000090a0572a4 */ /* 0x000fe2000f8e0205 */
[----:B------:R-:W-:Y:S01]  /*65f0*/  IMAD.WIDE R28, R7, 0x2, R28 ;  /* 0x00000002071c7825 */ /* 0x000fe200078e021c */
[----:B------:R-:W2:Y:S01]  /*6600*/  @P1 LDC R69, c[0x0][0xbf0] ;  /* 0x0002fc00ff451b82 */ /* 0x000ea20000000800 */
[----:B------:R-:W-:Y:S01]  /*6610*/  SHF.R.U64 R6, R6, 0x3, RZ ;  /* 0x0000000306067819 */ /* 0x000fe200000012ff */
[----:B------:R-:W-:Y:S01]  /*6620*/  UIADD3 UR5, UR7, UR5, URZ ;  /* 0x0000000507057290 */ /* 0x000fe2000fffe03f */
[----:B------:R-:W-:Y:S01]  /*6630*/  IADD3 R25, P2, R10, 0x40, RZ ;  /* 0x000000400a197810 */ /* 0x000fe20007f5e0ff */
[----:B------:R-:W-:Y:S01]  /*6640*/  IMAD.X R9, RZ, RZ, R11, P0 ;  /* 0x000000ffff097224 */ /* 0x000fe200000e060b */
[----:B------:R-:W-:Y:S01]  /*6650*/  LOP3.LUT R8, R6, R27, RZ, 0x3c, !PT ;  /* 0x0000001b06087212 */ /* 0x000fe200078e3cff */
[----:B------:R-:W-:Y:S01]  /*6660*/  IMAD.MOV.U32 R67, RZ, RZ, R73 ;  /* 0x000000ffff437224 */ /* 0x000fe200078e0049 */
[----:B------:R-:W-:Y:S01]  /*6670*/  IADD3 R27, P0, R28, 0x1800, RZ ;  /* 0x000018001c1b7810 */ /* 0x000fe20007f1e0ff */
[----:B------:R-:W-:Y:S01]  /*6680*/  IMAD.U32 R49, RZ, RZ, UR7 ;  /* 0x00000007ff317e24 */ /* 0x000fe2000f8e00ff */
[----:B------:R-:W-:Y:S01]  /*6690*/  LOP3.LUT R4, R25, 0x380, RZ, 0xc0, !PT ;  /* 0x0000038019047812 */ /* 0x000fe200078ec0ff */
[----:B------:R-:W-:Y:S01]  /*66a0*/  USHF.R.S32.HI UR7, URZ, 0x1f, UR45 ;  /* 0x0000001f3f077899 */ /* 0x000fe2000801142d */
[----:B------:R-:W-:Y:S01]  /*66b0*/  MOV R49, UR5 ;  /* 0x0000000500317c02 */ /* 0x000fe20008000f00 */
[----:B------:R-:W-:Y:S01]  /*66c0*/  IMAD.U32 R48, RZ, RZ, UR6 ;  /* 0x00000006ff307e24 */ /* 0x000fe2000f8e00ff */
[----:B------:R-:W-:Y:S01]  /*66d0*/  LOP3.LUT R26, R27, 0x380, RZ, 0xc0, !PT ;  /* 0x000003801b1a7812 */ /* 0x000fe200078ec0ff */
[----:B------:R-:W-:Y:S01]  /*66e0*/  IMAD.X R7, RZ, RZ, R11, P2 ;  /* 0x000000ffff077224 */ /* 0x000fe200010e060b */
[----:B------:R-:W-:Y:S01]  /*66f0*/  SHF.R.U64 R4, R4, 0x3, RZ ;  /* 0x0000000304047819 */ /* 0x000fe200000012ff */
[----:B-1----:R-:W-:Y:S01]  /*6700*/  @P1 IMAD.HI.U32 R20, R73, R20, RZ ;  /* 0x0000001449141227 */ /* 0x002fe200078e00ff */
[----:B------:R-:W-:Y:S01]  /*6710*/  IADD3 R21, P3, R10, 0x20, RZ ;  /* 0x000000200a157810 */ /* 0x000fe20007f7e0ff */
[----:B------:R-:W-:Y:S01]  /*6720*/  ULDC.64 UR8, c[0x0][0xb88] ;  /* 0x0002e20000087ab9 */ /* 0x000fe20000000a00 */
[----:B------:R-:W-:Y:S01]  /*6730*/  SHF.R.U64 R26, R26, 0x3, RZ ;  /* 0x000000031a1a7819 */ /* 0x000fe200000012ff */
[----:B0-----:R-:W-:Y:S01]  /*6740*/  IMAD.WIDE.U32 R48, R38, UR45, R48 ;  /* 0x0000002d26307c25 */ /* 0x001fe2000f8e0030 */
[----:B------:R-:W-:Y:S01]  /*6750*/  LOP3.LUT R6, R4, R25, RZ, 0x3c, !PT ;  /* 0x0000001904067212 */ /* 0x000fe200078e3cff */
[----:B------:R-:W-:Y:S01]  /*6760*/  ULDC UR5, c[0x0][0xa88] ;  /* 0x0002a20000057ab9 */ /* 0x000fe20000000800 */
[----:B------:R-:W-:Y:S01]  /*6770*/  LOP3.LUT R4, R21, 0x380, RZ, 0xc0, !PT ;  /* 0x0000038015047812 */ /* 0x000fe200078ec0ff */
[----:B------:R-:W-:Y:S01]  /*6780*/  IMAD R64, R38, UR7, RZ ;  /* 0x0000000726407c24 */ /* 0x000fe2000f8e02ff */
[----:B--2---:R-:W-:Y:S01]  /*6790*/  @P1 SHF.R.U32.HI R67, RZ, R69, R20 ;  /* 0x00000045ff431219 */ /* 0x004fe20000011614 */
[----:B------:R-:W-:Y:S01]  /*67a0*/  FMUL.FTZ R36, R96, R37 ;  /* 0x0000002560247220 */ /* 0x000fe20000410000 */
[----:B------:R-:W-:Y:S01]  /*67b0*/  LOP3.LUT R5, R10, 0x380, RZ, 0xc0, !PT ;  /* 0x000003800a057812 */ /* 0x000fe200078ec0ff */
[----:B------:R-:W-:Y:S01]  /*67c0*/  IMAD R64, R39, UR45, R64 ;  /* 0x0000002d27407c24 */ /* 0x000fe2000f8e0240 */
[----:B------:R-:W-:Y:S01]  /*67d0*/  LOP3.LUT R26, R26, R27, RZ, 0x3c, !PT ;  /* 0x0000001b1a1a7212 */ /* 0x000fe200078e3cff */
[----:B------:R-:W-:Y:S01]  /*67e0*/  IMAD.MOV R66, RZ, RZ, -R67 ;  /* 0x000000ffff427224 */ /* 0x000fe200078e0a43 */
[----:B------:R-:W-:Y:S01]  /*67f0*/  SHF.R.U64 R4, R4, 0x3, RZ ;  /* 0x0000000304047819 */ /* 0x000fe200000012ff */
[----:B------:R-:W-:Y:S01]  /*6800*/  IMAD.X R27, RZ, RZ, R29, P0 ;  /* 0x000000ffff1b7224 */ /* 0x000fe200000e061d */
[----:B------:R-:W-:Y:S01]  /*6810*/  IADD3 R38, P0, R67, R48, RZ ;  /* 0x0000003043267210 */ /* 0x000fe20007f1e0ff */
[----:B------:R-:W-:Y:S01]  /*6820*/  IMAD R69, R45, R66, R73 ;  /* 0x000000422d457224 */ /* 0x000fe200078e0249 */
[----:B------:R-:W-:Y:S01]  /*6830*/  SHF.R.U64 R5, R5, 0x3, RZ ;  /* 0x0000000305057819 */ /* 0x000fe200000012ff */
[-C--:B------:R-:W-:Y:S01]  /*6840*/  FMUL.FTZ R13, R105, R37.reuse ;  /* 0x00000025690d7220 */ /* 0x080fe20000410000 */
[----:B------:R-:W-:Y:S01]  /*6850*/  SHF.R.S32.HI R39, RZ, 0x1f, R67 ;  /* 0x0000001fff277819 */ /* 0x000fe20000011443 */
[-C--:B------:R-:W-:Y:S01]  /*6860*/  FMUL.FTZ R34, R104, R37.reuse ;  /* 0x0000002568227220 */ /* 0x080fe20000410000 */
[----:B------:R-:W-:Y:S01]  /*6870*/  SHF.R.S32.HI R48, RZ, 0x1f, R69 ;  /* 0x0000001fff307819 */ /* 0x000fe20000011445 */
[-C--:B------:R-:W-:Y:S01]  /*6880*/  FMUL.FTZ R14, R109, R37.reuse ;  /* 0x000000256d0e7220 */ /* 0x080fe20000410000 */
[----:B------:R-:W-:Y:S01]  /*6890*/  IADD3 R25, P2, R28, 0x3000, RZ ;  /* 0x000030001c197810 */ /* 0x000fe20007f5e0ff */
[----:B------:R-:W-:Y:S01]  /*68a0*/  FMUL.FTZ R33, R108, R37 ;  /* 0x000000256c217220 */ /* 0x000fe20000410000 */
[----:B------:R-:W-:Y:S01]  /*68b0*/  LOP3.LUT R4, R4, R21, RZ, 0x3c, !PT ;  /* 0x0000001504047212 */ /* 0x000fe200078e3cff */
[----:B------:R-:W-:Y:S01]  /*68c0*/  IMAD R48, R48, UR8, RZ ;  /* 0x0000000830307c24 */ /* 0x000fe2000f8e02ff */
[----:B------:R-:W-:Y:S01]  /*68d0*/  LOP3.LUT R10, R5, R10, RZ, 0x3c, !PT ;  /* 0x0000000a050a7212 */ /* 0x000fe200078e3cff */
[-C--:B------:R-:W-:Y:S01]  /*68e0*/  FMUL.FTZ R31, R113, R37.reuse ;  /* 0x00000025711f7220 */ /* 0x080fe20000410000 */
[----:B------:R-:W-:Y:S01]  /*68f0*/  LOP3.LUT R21, R28, 0x380, RZ, 0xc0, !PT ;  /* 0x000003801c157812 */ /* 0x000fe200078ec0ff */
[----:B------:R-:W-:Y:S01]  /*6900*/  FMUL.FTZ R32, R112, R37 ;  /* 0x0000002570207220 */ /* 0x000fe20000410000 */
[----:B------:R-:W-:Y:S01]  /*6910*/  IADD3.X R39, R39, R49, R64, P0, !PT ;  /* 0x0000003127277210 */ /* 0x000fe200007fe440 */
[----:B------:R-:W-:Y:S01]  /*6920*/  IMAD R64, R45, UR5, RZ ;  /* 0x000000052d407c24 */ /* 0x000fe2000f8e02ff */
[----:B------:R-:W-:Y:S01]  /*6930*/  LOP3.LUT R24, R25, 0x380, RZ, 0xc0, !PT ;  /* 0x0000038019187812 */ /* 0x000fe200078ec0ff */
[----:B------:R-:W-:Y:S01]  /*6940*/  FMUL.FTZ R30, R117, R37 ;  /* 0x00000025751e7220 */ /* 0x000fe20000410000 */
[----:B------:R-:W-:Y:S01]  /*6950*/  IADD3.X R5, RZ, R11, RZ, P3, !PT ;  /* 0x0000000bff057210 */ /* 0x000fe20001ffe4ff */
[----:B------:R-:W-:Y:S01]  /*6960*/  FMUL.FTZ R37, R116, R37 ;  /* 0x0000002574257220 */ /* 0x000fe20000410000 */
[----:B------:R-:W-:-:S02]  /*6970*/  SHF.R.U64 R21, R21, 0x3, RZ ;  /* 0x0000000315157819 */ /* 0x000fc400000012ff */
[----:B------:R-:W-:Y:S01]  /*6980*/  MOV R70, R10 ;  /* 0x0000000a00467202 */ /* 0x000fe20000000f00 */
[C---:B------:R-:W-:Y:S01]  /*6990*/  IMAD R11, R69.reuse, UR9, R48 ;  /* 0x00000009450b7c24 */ /* 0x040fe2000f8e0230 */
[----:B------:R-:W-:Y:S01]  /*69a0*/  MOV R67, R6 ;  /* 0x0000000600437202 */ /* 0x000fe20000000f00 */
[----:B------:R-:W-:Y:S01]  /*69b0*/  IMAD.WIDE.U32 R6, R69, UR8, R38 ;  /* 0x0000000845067c25 */ /* 0x000fe2000f8e0026 */
[----:B------:R-:W-:Y:S01]  /*69c0*/  IADD3 R71, P3, R28, 0x4800, RZ ;  /* 0x000048001c477810 */ /* 0x000fe20007f7e0ff */
[----:B------:R-:W-:Y:S01]  /*69d0*/  ULDC.64 UR8, c[0x0][0xb50] ;  /* 0x0002d40000087ab9 */ /* 0x000fe20000000a00 */
[----:B------:R-:W-:Y:S01]  /*69e0*/  SHF.R.U64 R24, R24, 0x3, RZ ;  /* 0x0000000318187819 */ /* 0x000fe200000012ff */
[----:B------:R-:W-:Y:S01]  /*69f0*/  IMAD R39, R47, 0xc0, R22 ;  /* 0x000000c02f277824 */ /* 0x000fe200078e0216 */
[----:B------:R-:W-:Y:S01]  /*6a00*/  LOP3.LUT R28, R21, R28, RZ, 0x3c, !PT ;  /* 0x0000001c151c7212 */ /* 0x000fe200078e3cff */
[----:B------:R-:W-:Y:S01]  /*6a10*/  IMAD.IADD R7, R7, 0x1, R11 ;  /* 0x0000000107077824 */ /* 0x000fe200078e020b */
[----:B------:R-:W-:-:S02]  /*6a20*/  IADD3.X R21, RZ, R29, RZ, P3, !PT ;  /* 0x0000001dff157210 */ /* 0x000fc40001ffe4ff */
[----:B------:R-:W-:Y:S01]  /*6a30*/  MOV R66, R8 ;  /* 0x0000000800427202 */ /* 0x000fe20000000f00 */
[----:B------:R-:W-:Y:S01]  /*6a40*/  VIADD R9, R39, 0x8 ;  /* 0x0000000827097836 */ /* 0x000fe20000000000 */
[----:B------:R-:W-:Y:S02]  /*6a50*/  LOP3.LUT P0, RZ, R17, 0x3, RZ, 0xc0, !PT ;  /* 0x0000000311ff7812 */ /* 0x000fe4000780c0ff */
[----:B------:R-:W-:Y:S02]  /*6a60*/  LEA R38, P3, R6, UR8, 0x2 ;  /* 0x0000000806267c11 */ /* 0x000fe4000f8610ff */
[----:B------:R-:W-:Y:S01]  /*6a70*/  LOP3.LUT R24, R24, R25, RZ, 0x3c, !PT ;  /* 0x0000001918187212 */ /* 0x000fe200078e3cff */
[----:B------:R-:W-:Y:S01]  /*6a80*/  IMAD.X R25, RZ, RZ, R29, P2 ;  /* 0x000000ffff197224 */ /* 0x000fe200010e061d */
[----:B------:R-:W-:Y:S01]  /*6a90*/  ISETP.GE.OR P2, PT, R39, R64, P0 ;  /* 0x000000402700720c */ /* 0x000fe20000746670 */
[----:B------:R-:W-:Y:S01]  /*6aa0*/  SHFL.IDX PT, R48, R38, RZ, 0x1c1f ;  /* 0x001c1fff26307589 */ /* 0x000fe200000e0000 */
[----:B------:R-:W-:-:S02]  /*6ab0*/  MOV R68, R4 ;  /* 0x0000000400447202 */ /* 0x000fc40000000f00 */
[----:B------:R-:W-:Y:S01]  /*6ac0*/  LEA.HI.X R39, R6, UR9, R7, 0x2, P3 ;  /* 0x0000000906277c11 */ /* 0x000fe200098f1407 */
[----:B------:R-:W-:Y:S01]  /*6ad0*/  ULDC.64 UR8, c[0x0][0xae8] ;  /* 0x0002ba0000087ab9 */ /* 0x000fe20000000a00 */
[----:B------:R-:W-:Y:S02]  /*6ae0*/  ISETP.GE.OR P0, PT, R9, R64, P0 ;  /* 0x000000400900720c */ /* 0x000fe40000706670 */
[----:B------:R-:W-:Y:S01]  /*6af0*/  F2FP.F16.F32.PACK_AB R4, R40, R43 ;  /* 0x0000002b2804723e */ /* 0x000fe200000000ff */
[----:B------:R-:W0:Y:S01]  /*6b00*/  SHFL.IDX PT, R49, R39, RZ, 0x1c1f ;  /* 0x001c1fff27317589 */ /* 0x000e2200000e0000 */
[----:B------:R-:W-:Y:S02]  /*6b10*/  F2FP.F16.F32.PACK_AB R5, R46, R51 ;  /* 0x000000332e05723e */ /* 0x000fe400000000ff */
[----:B------:R-:W-:Y:S01]  /*6b20*/  F2FP.F16.F32.PACK_AB R6, R41, R42 ;  /* 0x0000002a2906723e */ /* 0x000fe200000000ff */
[----:B------:R-:W-:Y:S01]  /*6b30*/  BAR.SYNC.DEFER_BLOCKING 0x1, 0x180 ;  /* 0x0046000000007b1d */ /* 0x000fe20000010000 */
[----:B------:R-:W-:-:S02]  /*6b40*/  F2FP.F16.F32.PACK_AB R7, R50, R53 ;  /* 0x000000353207723e */ /* 0x000fc400000000ff */
[----:B------:R-:W-:Y:S02]  /*6b50*/  F2FP.F16.F32.PACK_AB R10, R12, R35 ;  /* 0x000000230c0a723e */ /* 0x000fe400000000ff */
[----:B------:R-:W-:Y:S02]  /*6b60*/  F2FP.F16.F32.PACK_AB R8, R15, R36 ;  /* 0x000000240f08723e */ /* 0x000fe400000000ff */
[----:B------:R-:W-:Y:S01]  /*6b70*/  F2FP.F16.F32.PACK_AB R9, R52, R55 ;  /* 0x000000373409723e */ /* 0x000fe200000000ff */
[----:B------:R-:W-:Y:S01]  /*6b80*/  SHFL.IDX PT, R50, R38, 0x1, 0x1c1f ;  /* 0x003c1f0026327f89 */ /* 0x000fe200000e0000 */
[----:B------:R-:W-:Y:S02]  /*6b90*/  F2FP.F16.F32.PACK_AB R11, R54, R57 ;  /* 0x00000039360b723e */ /* 0x000fe400000000ff */
[----:B------:R-:W-:Y:S01]  /*6ba0*/  F2FP.F16.F32.PACK_AB R12, R13, R34 ;  /* 0x000000220d0c723e */ /* 0x000fe200000000ff */
[----:B------:R-:W1:Y:S01]  /*6bb0*/  SHFL.IDX PT, R51, R39, 0x1, 0x1c1f ;  /* 0x003c1f0027337f89 */ /* 0x000e6200000e0000 */
[----:B------:R-:W-:-:S02]  /*6bc0*/  F2FP.F16.F32.PACK_AB R13, R56, R59 ;  /* 0x0000003b380d723e */ /* 0x000fc400000000ff */
[----:B------:R-:W-:Y:S02]  /*6bd0*/  F2FP.F16.F32.PACK_AB R14, R14, R33 ;  /* 0x000000210e0e723e */ /* 0x000fe400000000ff */
[----:B------:R-:W-:Y:S02]  /*6be0*/  F2FP.F16.F32.PACK_AB R15, R58, R61 ;  /* 0x0000003d3a0f723e */ /* 0x000fe400000000ff */
[----:B------:R-:W-:Y:S02]  /*6bf0*/  F2FP.F16.F32.PACK_AB R52, R31, R32 ;  /* 0x000000201f34723e */ /* 0x000fe400000000ff */
[----:B------:R-:W-:Y:S02]  /*6c00*/  F2FP.F16.F32.PACK_AB R53, R60, R63 ;  /* 0x0000003f3c35723e */ /* 0x000fe400000000ff */
[----:B------:R-:W-:Y:S01]  /*6c10*/  F2FP.F16.F32.PACK_AB R54, R30, R37 ;  /* 0x000000251e36723e */ /* 0x000fe200000000ff */
[----:B------:R2:W-:Y:S01]  /*6c20*/  STSM.16.M88.4 [R70], R4 ;  /* 0x0000000446007844 */ /* 0x0005e20000000200 */
[----:B------:R-:W-:-:S02]  /*6c30*/  F2FP.F16.F32.PACK_AB R55, R62, R65 ;  /* 0x000000413e37723e */ /* 0x000fc400000000ff */
[----:B------:R-:W-:Y:S01]  /*6c40*/  LOP3.LUT R20, R71, 0x380, RZ, 0xc0, !PT ;  /* 0x0000038047147812 */ /* 0x000fe200078ec0ff */
[----:B------:R3:W-:Y:S03]  /*6c50*/  STSM.16.M88.4 [R68], R8 ;  /* 0x0000000844007844 */ /* 0x0007e60000000200 */
[----:B------:R-:W-:Y:S01]  /*6c60*/  SHF.R.U64 R20, R20, 0x3, RZ ;  /* 0x0000000314147819 */ /* 0x000fe200000012ff */
[----:B------:R-:W-:Y:S03]  /*6c70*/  STSM.16.M88.4 [R67], R12 ;  /* 0x0000000c43007844 */ /* 0x000fe60000000200 */
[----:B------:R-:W-:Y:S01]  /*6c80*/  LOP3.LUT R20, R20, R71, RZ, 0x3c, !PT ;  /* 0x0000004714147212 */ /* 0x000fe200078e3cff */
[----:B------:R-:W-:Y:S01]  /*6c90*/  STSM.16.M88.4 [R66], R52 ;  /* 0x0000003442007844 */ /* 0x000fe20000000200 */
[----:B------:R-:W-:Y:S08]  /*6ca0*/  BAR.SYNC.DEFER_BLOCKING 0x1, 0x180 ;  /* 0x0046000000007b1d */ /* 0x000ff00000010000 */
[----:B--2---:R-:W2:Y:S08]  /*6cb0*/  @P1 LDC R5, c[0x0][0xbec] ;  /* 0x0002fb00ff051b82 */ /* 0x004eb00000000800 */
[----:B---3--:R-:W3:Y:S01]  /*6cc0*/  @P1 LDC R9, c[0x0][0xbf0] ;  /* 0x0002fc00ff091b82 */ /* 0x008ee20000000800 */
[----:B------:R-:W-:Y:S01]  /*6cd0*/  IMAD R4, R2, 0x30, R16 ;  /* 0x0000003002047824 */ /* 0x000fe200078e0210 */
[----:B------:R-:W-:-:S06]  /*6ce0*/  UIMAD UR6, UR11, UR8, URZ ;  /* 0x000000080b0672a4 */ /* 0x000fcc000f8e023f */
[----:B------:R-:W4:Y:S01]  /*6cf0*/  LDC.64 R6, c[0x0][0xae0] ;  /* 0x0002b800ff067b82 */ /* 0x000f220000000a00 */
[----:B0-----:R-:W-:Y:S04]  /*6d00*/  @!P2 ST.E desc[UR50][R48.64], R44 ;  /* 0x0000002c3000a985 */ /* 0x001fe8000c101932 */
[----:B-1----:R2:W-:Y:S04]  /*6d10*/  @!P0 ST.E desc[UR50][R50.64], R0 ;  /* 0x0000000032008985 */ /* 0x0025e8000c101932 */
[----:B------:R-:W5:Y:S04]  /*6d20*/  LD.E.128 R28, desc[UR50][R28.64] ;  /* 0x000000321c1c7980 */ /* 0x000f68000c101d00 */
[----:B------:R-:W5:Y:S04]  /*6d30*/  LD.E.128 R32, desc[UR50][R26.64] ;  /* 0x000000321a207980 */ /* 0x000f68000c101d00 */
[----:B------:R-:W5:Y:S04]  /*6d40*/  LD.E.128 R36, desc[UR50][R24.64] ;  /* 0x0000003218247980 */ /* 0x000f68000c101d00 */
[----:B------:R0:W5:Y:S01]  /*6d50*/  LD.E.128 R40, desc[UR50][R20.64] ;  /* 0x0000003214287980 */ /* 0x000162000c101d00 */
[C---:B------:R-:W-:Y:S01]  /*6d60*/  IMAD R8, R47.reuse, 0xc0, R4 ;  /* 0x000000c02f087824 */ /* 0x040fe200078e0204 */
[----:B------:R-:W-:Y:S01]  /*6d70*/  UIMAD.WIDE.U32 UR4, UR10, UR8, URZ ;  /* 0x000000080a0472a5 */ /* 0x000fe2000f8e003f */
[----:B------:R-:W-:Y:S01]  /*6d80*/  IMAD R47, R47, 0xc0, R16 ;  /* 0x000000c02f2f7824 */ /* 0x000fe200078e0210 */
[----:B------:R-:W-:Y:S01]  /*6d90*/  UIMAD UR6, UR10, UR9, UR6 ;  /* 0x000000090a0672a4 */ /* 0x000fe2000f8e0206 */
[----:B--2---:R-:W-:Y:S01]  /*6da0*/  @P1 IMAD.HI.U32 R0, R8, R5, RZ ;  /* 0x0000000508001227 */ /* 0x004fe200078e00ff */
[----:B------:R-:W-:Y:S01]  /*6db0*/  MOV R4, R8 ;  /* 0x0000000800047202 */ /* 0x000fe20000000f00 */
[----:B------:R-:W-:Y:S01]  /*6dc0*/  ULDC.64 UR8, c[0x0][0xaf0] ;  /* 0x0002bc0000087ab9 */ /* 0x000fe20000000a00 */
[----:B------:R-:W-:Y:S01]  /*6dd0*/  UIADD3 UR5, UR5, UR6, URZ ;  /* 0x0000000605057290 */ /* 0x000fe2000fffe03f */
[----:B------:R-:W-:Y:S01]  /*6de0*/  @!PT LDS RZ, [RZ] ;  /* 0x00000000fffff984 */ /* 0x000fe20000000800 */
[----:B------:R-:W-:Y:S01]  /*6df0*/  @!PT LDS RZ, [RZ] ;  /* 0x00000000fffff984 */ /* 0x000fe20000000800 */
[----:B------:R-:W-:Y:S01]  /*6e00*/  @!PT LDS RZ, [RZ] ;  /* 0x00000000fffff984 */ /* 0x000fe20000000800 */
[----:B------:R-:W-:Y:S01]  /*6e10*/  @!PT LDS RZ, [RZ] ;  /* 0x00000000fffff984 */ /* 0x000fe20000000800 */
[----:B------:R1:W-:Y:S06]  /*6e20*/  MEMBAR.ALL.CTA ;  /* 0x0000000000007992 */ /* 0x0003ec0000008000 */
[----:B-1----:R-:W1:Y:S01]  /*6e30*/  FENCE.VIEW.ASYNC.S ;  /* 0x00000000000073c6 */ /* 0x002e620000000000 */
[----:B---3--:R-:W-:Y:S01]  /*6e40*/  @P1 SHF.R.U32.HI R4, RZ, R9, R0 ;  /* 0x00000009ff041219 */ /* 0x008fe20000011600 */
[----:B------:R-:W-:Y:S01]  /*6e50*/  UIMAD UR6, UR7, UR8, URZ ;  /* 0x00000008070672a4 */ /* 0x000fe2000f8e023f */
[C---:B------:R-:W-:Y:S01]  /*6e60*/  IADD3 R13, R47.reuse, 0x30, RZ ;  /* 0x000000302f0d7810 */ /* 0x040fe20007ffe0ff */
[----:B------:R-:W-:Y:S01]  /*6e70*/  UIMAD.WIDE.U32 UR4, UR45, UR8, UR4 ;  /* 0x000000082d0472a5 */ /* 0x000fe2000f8e0004 */
[--C-:B------:R-:W-:Y:S01]  /*6e80*/  SHF.R.S32.HI R5, RZ, 0x1f, R4.reuse ;  /* 0x0000001fff057819 */ /* 0x100fe20000011404 */
[----:B------:R-:W-:Y:S01]  /*6e90*/  UIMAD UR6, UR45, UR9, UR6 ;  /* 0x000000092d0672a4 */ /* 0x000fe2000f8e0206 */
[----:B------:R-:W-:Y:S01]  /*6ea0*/  IMAD.MOV R0, RZ, RZ, -R4 ;  /* 0x000000ffff007224 */ /* 0x000fe200078e0a04 */
[----:B------:R-:W-:Y:S01]  /*6eb0*/  UIADD3 UR44, UR44, 0x16820, URZ ;  /* 0x000168202c2c7890 */ /* 0x000fe2000fffe03f */
[----:B------:R-:W-:Y:S01]  /*6ec0*/  VIADD R15, R47, 0x60 ;  /* 0x000000602f0f7836 */ /* 0x000fe20000000000 */
[----:B------:R-:W-:Y:S01]  /*6ed0*/  UIADD3 UR5, UR5, UR6, URZ ;  /* 0x0000000605057290 */ /* 0x000fe2000fffe03f */
[----:B------:R-:W-:Y:S01]  /*6ee0*/  IMAD R45, R45, R0, R8 ;  /* 0x000000002d2d7224 */ /* 0x000fe200078e0208 */
[----:B------:R-:W-:Y:S01]  /*6ef0*/  UPRMT UR44, URZ, 0x654, UR44 ;  /* 0x000006543f2c7896 */ /* 0x000fe2000800002c */
[-C--:B----4-:R-:W-:Y:S01]  /*6f00*/  IMAD R5, R5, R6.reuse, RZ ;  /* 0x0000000605057224 */ /* 0x090fe200078e02ff */
[----:B------:R-:W-:Y:S01]  /*6f10*/  UIADD3 UR38, UR38, 0x1, URZ ;  /* 0x0000000126267890 */ /* 0x000fe2000fffe03f */
[----:B0-----:R-:W-:Y:S01]  /*6f20*/  VIADD R21, R47, 0x90 ;  /* 0x000000902f157836 */ /* 0x001fe20000000000 */
[----:B------:R-:W-:Y:S01]  /*6f30*/  SHF.R.S32.HI R0, RZ, 0x1f, R45 ;  /* 0x0000001fff007819 */ /* 0x000fe2000001142d */
[C---:B------:R-:W-:Y:S01]  /*6f40*/  IMAD R7, R4.reuse, R7, R5 ;  /* 0x0000000704077224 */ /* 0x040fe200078e0205 */
[----:B------:R-:W-:Y:S01]  /*6f50*/  UISETP.NE.AND UP0, UPT, UR38, 0x2, UPT ;  /* 0x000000022600788c */ /* 0x000fe2000bf05270 */
[----:B------:R-:W-:Y:S01]  /*6f60*/  IMAD.WIDE.U32 R4, R4, R6, UR4 ;  /* 0x0000000404047e25 */ /* 0x000fe2000f8e0006 */
[----:B------:R-:W-:Y:S01]  /*6f70*/  ULDC.64 UR4, c[0x0][0xad8] ;  /* 0x0002b60000047ab9 */ /* 0x000fe20000000a00 */
[----:B------:R-:W-:-:S02]  /*6f80*/  UIADD3 UR36, UR36, 0x1, URZ ;  /* 0x0000000124247890 */ /* 0x000fc4000fffe03f */
[----:B------:R-:W-:Y:S01]  /*6f90*/  IMAD.IADD R5, R5, 0x1, R7 ;  /* 0x0000000105057824 */ /* 0x000fe200078e0207 */
[----:B-1----:R-:W-:Y:S01]  /*6fa0*/  SYNCS.ARRIVE.TRANS64.RED.A1T0 RZ, [UR44], RZ ;  /* 0x000000ffffff79a7 */ /* 0x002fe2000810042c */
[----:B------:R-:W-:Y:S01]  /*6fb0*/  IMAD R0, R0, UR4, RZ ;  /* 0x0000000400007c24 */ /* 0x000fe2000f8e02ff */
[----:B------:R-:W-:Y:S01]  /*6fc0*/  USEL UR38, UR38, URZ, UP0 ;  /* 0x0000003f26267287 */ /* 0x000fe20008000000 */
[----:B------:R-:W-:-:S04]  /*6fd0*/  IMAD.WIDE.U32 R4, R45, UR4, R4 ;  /* 0x000000042d047c25 */ /* 0x000fc8000f8e0004 */
[----:B------:R-:W-:Y:S01]  /*6fe0*/  IMAD R7, R45, UR5, R0 ;  /* 0x000000052d077c24 */ /* 0x000fe2000f8e0200 */
[----:B------:R-:W-:Y:S02]  /*6ff0*/  ULDC.64 UR4, c[0x0][0xa80] ;  /* 0x0002a00000047ab9 */ /* 0x000fe40000000a00 */
[----:B------:R-:W-:Y:S01]  /*7000*/  LEA R0, P0, R4, UR4, 0x1 ;  /* 0x0000000404007c11 */ /* 0x000fe2000f8008ff */
[----:B------:R-:W-:Y:S01]  /*7010*/  IMAD.IADD R5, R5, 0x1, R7 ;  /* 0x0000000105057824 */ /* 0x000fe200078e0207 */
[----:B------:R-:W-:-:S03]  /*7020*/  ULDC UR4, c[0x0][0xac8] ;  /* 0x0002b20000047ab9 */ /* 0x000fc60000000800 */
[----:B------:R-:W-:Y:S01]  /*7030*/  SHFL.IDX PT, R6, R0, 0x1, 0x181f ;  /* 0x00381f0000067f89 */ /* 0x000fe200000e0000 */
[----:B------:R-:W-:Y:S02]  /*7040*/  LEA.HI.X R12, R4, UR5, R5, 0x1, P0 ;  /* 0x00000005040c7c11 */ /* 0x000fe400080f0c05 */
[----:B------:R-:W-:Y:S01]  /*7050*/  ISETP.GE.AND P0, PT, R3, UR4, PT ;  /* 0x0000000403007c0c */ /* 0x000fe2000bf06270 */
[----:B------:R-:W-:Y:S01]  /*7060*/  SHFL.IDX PT, R4, R0, RZ, 0x181f ;  /* 0x00181fff00047589 */ /* 0x000fe200000e0000 */
[----:B------:R-:W-:Y:S02]  /*7070*/  ULDC UR4, c[0x0][0xc] ;  /* 0x0000030000047ab9 */ /* 0x000fe40000000800 */
[-C--:B------:R-:W-:Y:S01]  /*7080*/  ISETP.GE.OR P1, PT, R47, R64.reuse, P0 ;  /* 0x000000402f00720c */ /* 0x080fe20000726670 */
[----:B------:R-:W0:Y:S01]  /*7090*/  SHFL.IDX PT, R5, R12, RZ, 0x181f ;  /* 0x00181fff0c057589 */ /* 0x000e2200000e0000 */
[-C--:B------:R-:W-:Y:S01]  /*70a0*/  ISETP.GE.OR P2, PT, R13, R64.reuse, P0 ;  /* 0x000000400d00720c */ /* 0x080fe20000746670 */
[----:B------:R-:W-:Y:S01]  /*70b0*/  UIADD3 UR46, UR4, UR46, URZ ;  /* 0x0000002e042e7290 */ /* 0x000fe2000fffe03f */
[-C--:B------:R-:W-:Y:S01]  /*70c0*/  ISETP.GE.OR P3, PT, R15, R64.reuse, P0 ;  /* 0x000000400f00720c */ /* 0x080fe20000766670 */
[----:B------:R-:W1:Y:S01]  /*70d0*/  SHFL.IDX PT, R7, R12, 0x1, 0x181f ;  /* 0x00381f000c077f89 */ /* 0x000e6200000e0000 */
[----:B------:R-:W-:Y:S01]  /*70e0*/  ISETP.GE.OR P0, PT, R21, R64, P0 ;  /* 0x000000401500720c */ /* 0x000fe20000706670 */
[----:B------:R-:W-:-:S02]  /*70f0*/  USEL UR4, URZ, 0x1, UP0 ;  /* 0x000000013f047887 */ /* 0x000fc40008000000 */
[----:B------:R-:W-:Y:S02]  /*7100*/  SHFL.IDX PT, R8, R0, 0x2, 0x181f ;  /* 0x00581f0000087f89 */ /* 0x000fe400000e0000 */
[----:B------:R-:W-:Y:S02]  /*7110*/  ULOP3.LUT UR37, UR37, UR4, URZ, 0x3c, !UPT ;  /* 0x0000000425257292 */ /* 0x000fe4000f8e3c3f */
[----:B------:R-:W2:Y:S04]  /*7120*/  SHFL.IDX PT, R9, R12, 0x2, 0x181f ;  /* 0x00581f000c097f89 */ /* 0x000ea800000e0000 */
[----:B------:R3:W-:Y:S04]  /*7130*/  SHFL.IDX PT, R10, R0, 0x3, 0x181f ;  /* 0x00781f00000a7f89 */ /* 0x0007e800000e0000 */
[----:B------:R-:W4:Y:S01]  /*7140*/  SHFL.IDX PT, R11, R12, 0x3, 0x181f ;  /* 0x00781f000c0b7f89 */ /* 0x000f2200000e0000 */
[----:B---3--:R-:W3:Y:S01]  /*7150*/  LDC R0, c[0x0][0xc34] ;  /* 0x00030d00ff007b82 */ /* 0x008ee20000000800 */
[----:B0-----:R-:W-:-:S04]  /*7160*/  @!P1 IMAD.WIDE R4, R3, 0x2, R4 ;  /* 0x0000000203049825 */ /* 0x001fc800078e0204 */
[----:B-1----:R-:W-:-:S04]  /*7170*/  @!P2 IMAD.WIDE R6, R3, 0x2, R6 ;  /* 0x000000020306a825 */ /* 0x002fc800078e0206 */
[----:B--2---:R-:W-:-:S04]  /*7180*/  @!P3 IMAD.WIDE R8, R3, 0x2, R8 ;  /* 0x000000020308b825 */ /* 0x004fc800078e0208 */
[----:B----4-:R-:W-:Y:S01]  /*7190*/  @!P0 IMAD.WIDE R10, R3, 0x2, R10 ;  /* 0x00000002030a8825 */ /* 0x010fe200078e020a */
[----:B-----5:R0:W-:Y:S04]  /*71a0*/  @!P1 ST.E.128 desc[UR50][R4.64], R28 ;  /* 0x0000001c04009985 */ /* 0x0201e8000c101d32 */
[----:B------:R0:W-:Y:S04]  /*71b0*/  @!P2 ST.E.128 desc[UR50][R6.64], R32 ;  /* 0x000000200600a985 */ /* 0x0001e8000c101d32 */
[----:B------:R0:W-:Y:S04]  /*71c0*/  @!P3 ST.E.128 desc[UR50][R8.64], R36 ;  /* 0x000000240800b985 */ /* 0x0001e8000c101d32 */
[----:B------:R0:W-:Y:S01]  /*71d0*/  @!P0 ST.E.128 desc[UR50][R10.64], R40 ;  /* 0x000000280a008985 */ /* 0x0001e2000c101d32 */
[----:B---3--:R-:W-:-:S13]  /*71e0*/  ISETP.LE.AND P0, PT, R0, UR46, PT ;  /* 0x0000002e00007c0c */ /* 0x008fda000bf03270 */
[----:B------:R-:W-:Y:S05]  /*71f0*/  @!P0 BRA `(.L_x_31) ;  /* 0xffffff9800a88947 */ /* 0x000fea000383ffff */
[----:B------:R-:W-:Y:S05]  /*7200*/  EXIT ;  /* 0x000000000000794d */ /* 0x000fea0003800000 */
.L_x_5:
[----:B------:R-:W-:-:S08]  /*7210*/  NOP ;  /* 0x0000000000007918 */ /* 0x000fd00000000000 */
[----:B------:R-:W0:-:S00]  /*7220*/  USETMAXREG.DEALLOC.CTAPOOL 0x20 ;  /* 0x00000020000079c8 */ /* 0x000e0000080e0500 */
[----:B------:R-:W2:Y:S01]  /*7230*/  S2UR UR10, SR_CTAID.X ;  /* 0x00000000000a79c3 */ /* 0x000ea20000002500 */
[----:B0-----:R-:W-:Y:S01]  /*7240*/  IMAD.MOV.U32 R0, RZ, RZ, 0x1 ;  /* 0x00000001ff007424 */ /* 0x001fe200078e00ff */
[----:B------:R-:W-:Y:S01]  /*7250*/  MOV R22, RZ ;  /* 0x000000ff00167202 */ /* 0x000fe20000000f00 */
[----:B------:R-:W-:-:S05]  /*7260*/  IMAD.MOV.U32 R24, RZ, RZ, 0x1 ;  /* 0x00000001ff187424 */ /* 0x000fca00078e00ff */
[----:B------:R-:W2:Y:S02]  /*7270*/  LDC R2, c[0x0][0xc34] ;  /* 0x00030d00ff027b82 */ /* 0x000ea40000000800 */
[----:B--2---:R-:W-:-:S13]  /*7280*/  ISETP.LE.AND P0, PT, R2, UR10, PT ;  /* 0x0000000a02007c0c */ /* 0x004fda000bf03270 */
[----:B------:R-:W-:Y:S05]  /*7290*/  @P0 BRA `(.L_x_32) ;  /* 0x0000003800400947 */ /* 0x000fea0003800000 */
[----:B------:R-:W0:Y:S01]  /*72a0*/  S2R R3, SR_TID.X ;  /* 0x0000000000037919 */ /* 0x000e220000002100 */
[----:B-1----:R-:W-:Y:S01]  /*72b0*/  ULDC.64 UR4, c[0x0][0x418] ;  /* 0x0001060000047ab9 */ /* 0x002fe20000000a00 */
[----:B------:R-:W-:Y:S01]  /*72c0*/  ULDC.64 UR6, c[0x0][0x2f0] ;  /* 0x0000bc0000067ab9 */ /* 0x000fe20000000a00 */
[----:B------:R-:W-:Y:S01]  /*72d0*/  UISETP.NE.U32.AND UP0, UPT, UR4, URZ, UPT ;  /* 0x0000003f0400728c */ /* 0x000fe2000bf05070 */
[----:B------:R-:W1:Y:S01]  /*72e0*/  S2UR UR8, SR_CgaCtaId ;  /* 0x00000000000879c3 */ /* 0x000e620000008800 */
[----:B------:R-:W-:Y:S01]  /*72f0*/  LOP3.LUT R25, R25, 0xfffffffe, RZ, 0xc0, !PT ;  /* 0xfffffffe19197812 */ /* 0x000fe200078ec0ff */
[----:B------:R-:W-:Y:S01]  /*7300*/  ULDC UR4, c[0x0][0x424] ;  /* 0x0001090000047ab9 */ /* 0x000fe20000000800 */
[----:B------:R-:W-:Y:S01]  /*7310*/  UISETP.NE.AND.EX UP0, UPT, UR5, URZ, UPT, UP0 ;  /* 0x0000003f0500728c */ /* 0x000fe2000bf05300 */
[----:B------:R-:W-:Y:S01]  /*7320*/  IMAD.MOV.U32 R24, RZ, RZ, 0x1 ;  /* 0x00000001ff187424 */ /* 0x000fe200078e00ff */
[----:B------:R-:W-:Y:S01]  /*7330*/  ULDC UR9, c[0x0][0x2b8] ;  /* 0x0000ae0000097ab9 */ /* 0x000fe20000000800 */
[----:B------:R-:W-:Y:S01]  /*7340*/  ULDC UR37, c[0x0][0x448] ;  /* 0x0001120000257ab9 */ /* 0x000fe20000000800 */
[----:B------:R-:W-:Y:S01]  /*7350*/  USEL UR4, UR4, 0x1, UP0 ;  /* 0x0000000104047887 */ /* 0x000fe20008000000 */
[----:B------:R-:W-:Y:S01]  /*7360*/  IMAD.MOV.U32 R22, RZ, RZ, RZ ;  /* 0x000000ffff167224 */ /* 0x000fe200078e00ff */
[----:B------:R-:W-:Y:S01]  /*7370*/  UMOV UR38, 0x400 ;  /* 0x0000040000267882 */ /* 0x000fe20000000000 */
[----:B------:R-:W-:-:S02]  /*7380*/  ULOP3.LUT UR41, UR39, 0x2, URZ, 0xfc, !UPT ;  /* 0x0000000227297892 */ /* 0x000fc4000f8efc3f */
[----:B------:R-:W-:Y:S01]  /*7390*/  UIMAD UR36, UR4, UR6, URZ ;  /* 0x00000006042472a4 */ /* 0x000fe2000f8e023f */
[----:B------:R-:W-:Y:S02]  /*73a0*/  ULDC UR43, c[0x0][0xc] ;  /* 0x00000300002b7ab9 */ /* 0x000fe40000000800 */
[----:B------:R-:W-:Y:S01]  /*73b0*/  ULDC UR4, c[0x0][0x288] ;  /* 0x0000a20000047ab9 */ /* 0x000fe20000000800 */
[----:B------:R-:W-:Y:S02]  /*73c0*/  UIADD3 UR5, UR36, 0x7f, URZ ;  /* 0x0000007f24057890 */ /* 0x000fe4000fffe03f */
[----:B------:R-:W-:Y:S02]  /*73d0*/  UIMAD UR37, UR37, UR4, URZ ;  /* 0x00000004252572a4 */ /* 0x000fe4000f8e023f */
[----:B------:R-:W-:-:S04]  /*73e0*/  USHF.R.S32.HI UR6, URZ, 0x1f, UR5 ;  /* 0x0000001f3f067899 */ /* 0x000fc80008011405 */
[----:B------:R-:W-:Y:S02]  /*73f0*/  ULEA.HI UR6, UR6, UR5, URZ, 0x7 ;  /* 0x0000000506067291 */ /* 0x000fe4000f8f383f */
[----:B-1----:R-:W-:Y:S01]  /*7400*/  ULEA UR38, UR8, UR38, 0x18 ;  /* 0x0000002608267291 */ /* 0x002fe2000f8ec03f */
[C---:B0-----:R-:W-:Y:S01]  /*7410*/  IMAD.SHL.U32 R29, R3.reuse, 0x8, RZ ;  /* 0x00000008031d7824 */ /* 0x041fe200078e00ff */
[----:B------:R-:W-:Y:S01]  /*7420*/  ULEA.HI.SX32 UR42, UR6, 0xffffffff, 0x19 ;  /* 0xffffffff062a7891 */ /* 0x000fe2000f8fca3f */
[----:B------:R-:W-:Y:S01]  /*7430*/  IMAD.SHL.U32 R2, R3, 0x10, RZ ;  /* 0x0000001003027824 */ /* 0x000fe200078e00ff */
[----:B------:R-:W-:Y:S02]  /*7440*/  ULEA.HI.SX32 UR40, UR6, 0xfffffffe, 0x19 ;  /* 0xfffffffe06287891 */ /* 0x000fe4000f8fca3f */
[C---:B------:R-:W-:Y:S01]  /*7450*/  LOP3.LUT R4, R29.reuse, 0x38, RZ, 0xc0, !PT ;  /* 0x000000381d047812 */ /* 0x040fe200078ec0ff */
[----:B------:R-:W-:Y:S01]  /*7460*/  USHF.L.U32 UR4, UR42, 0x7, URZ ;  /* 0x000000072a047899 */ /* 0x000fe2000800063f */
[----:B------:R-:W-:-:S02]  /*7470*/  LOP3.LUT R0, R29, 0x1f8, RZ, 0xc0, !PT ;  /* 0x000001f81d007812 */ /* 0x000fc400078ec0ff */
[----:B------:R-:W-:Y:S02]  /*7480*/  ISETP.GE.AND P1, PT, R4, UR7, PT ;  /* 0x0000000704007c0c */ /* 0x000fe4000bf26270 */
[----:B------:R-:W-:Y:S02]  /*7490*/  LOP3.LUT R0, R0, 0x38, R3, 0x78, !PT ;  /* 0x0000003800007812 */ /* 0x000fe400078e7803 */
[----:B------:R-:W-:Y:S02]  /*74a0*/  ISETP.GE.AND P0, PT, R4, UR7, PT ;  /* 0x0000000704007c0c */ /* 0x000fe4000bf06270 */
[----:B------:R-:W-:Y:S02]  /*74b0*/  LOP3.LUT R29, R0, 0x200, R29, 0xf8, !PT ;  /* 0x00000200001d7812 */ /* 0x000fe400078ef81d */
[----:B------:R-:W-:Y:S02]  /*74c0*/  SHF.R.U32.HI R0, RZ, 0x3, R3 ;  /* 0x00000003ff007819 */ /* 0x000fe40000011603 */
[----:B------:R-:W-:-:S02]  /*74d0*/  MOV R3, UR10 ;  /* 0x0000000a00037c02 */ /* 0x000fc40008000f00 */
[----:B------:R-:W-:Y:S02]  /*74e0*/  LOP3.LUT R2, R2, 0x70, RZ, 0xc0, !PT ;  /* 0x0000007002027812 */ /* 0x000fe400078ec0ff */
[----:B------:R-:W-:Y:S01]  /*74f0*/  @P1 LOP3.LUT R25, R25, 0x1, RZ, 0xfc, !PT ;  /* 0x0000000119191812 */ /* 0x000fe200078efcff */
[----:B------:R0:W-:Y:S03]  /*7500*/  STL [R1+0x8], R3 ;  /* 0x0000080301007387 */ /* 0x0001e60000100800 */
[----:B------:R-:W-:Y:S01]  /*7510*/  LOP3.LUT R25, R25, 0xfffffffd, RZ, 0xc0, !PT ;  /* 0xfffffffd19197812 */ /* 0x000fe200078ec0ff */
[----:B------:R1:W-:Y:S03]  /*7520*/  STL [R1+0xc], RZ ;  /* 0x00000cff01007387 */ /* 0x0003e60000100800 */
[----:B------:R-:W-:-:S02]  /*7530*/  @P0 LOP3.LUT R25, R25, 0x2, RZ, 0xfc, !PT ;  /* 0x0000000219190812 */ /* 0x000fc400078efcff */
[----:B------:R-:W-:Y:S02]  /*7540*/  ISETP.GE.AND P0, PT, R4, UR9, PT ;  /* 0x0000000904007c0c */ /* 0x000fe4000bf06270 */
[----:B0-----:R-:W-:Y:S01]  /*7550*/  LOP3.LUT R3, R0, 0xf, RZ, 0xc0, !PT ;  /* 0x0000000f00037812 */ /* 0x001fe200078ec0ff */
[----:B------:R-:W-:Y:S01]  /*7560*/  IMAD.U32 R0, RZ, RZ, UR4 ;  /* 0x00000004ff007e24 */ /* 0x000fe2000f8e00ff */
[----:B------:R-:W-:Y:S02]  /*7570*/  LOP3.LUT R25, R25, 0xffffffef, RZ, 0xc0, !PT ;  /* 0xffffffef19197812 */ /* 0x000fe400078ec0ff */
[----:B------:R-:W-:Y:S02]  /*7580*/  LOP3.LUT R5, R3, R2, RZ, 0xfc, !PT ;  /* 0x0000000203057212 */ /* 0x000fe400078efcff */
[----:B------:R-:W-:Y:S02]  /*7590*/  LEA R4, R29, UR38, 0x1 ;  /* 0x000000261d047c11 */ /* 0x000fe4000f8e08ff */
[----:B------:R-:W-:-:S02]  /*75a0*/  LOP3.LUT R2, R3, UR4, R2, 0xfe, !PT ;  /* 0x0000000403027c12 */ /* 0x000fc4000f8efe02 */
[----:B------:R-:W-:Y:S02]  /*75b0*/  IADD3 R0, -R3, UR36, -R0 ;  /* 0x0000002403007c10 */ /* 0x000fe4000fffe900 */
[----:B-1----:R-:W-:-:S07]  /*75c0*/  @P0 LOP3.LUT R25, R25, 0x10, RZ, 0xfc, !PT ;  /* 0x0000001019190812 */ /* 0x002fce00078efcff */
.L_x_67:
[----:B------:R-:W2:Y:S01]  /*75d0*/  LDL R6, [R1+0x8] ;  /* 0x0000080001067983 */ /* 0x000ea20000100800 */
[----:B------:R-:W0:Y:S01]  /*75e0*/  LDC R0, c[0x0][0xc38] ;  /* 0x00030e00ff007b82 */ /* 0x000e220000000800 */
[----:B------:R-:W-:Y:S05]  /*75f0*/  YIELD ;  /* 0x0000000000007946 */ /* 0x000fea0003800000 */
[----:B------:R-:W-:Y:S01]  /*7600*/  ULDC.64 UR4, c[0x0][0xa28] ;  /* 0x00028a0000047ab9 */ /* 0x000fe20000000a00 */
[----:B------:R-:W-:Y:S01]  /*7610*/  IMAD.MOV.U32 R17, RZ, RZ, RZ ;  /* 0x000000ffff117224 */ /* 0x000fe200078e00ff */
[----:B------:R-:W1:Y:S01]  /*7620*/  LDC R2, c[0x0][0xc44] ;  /* 0x00031100ff027b82 */ /* 0x000e620000000800 */
[----:B------:R-:W-:-:S04]  /*7630*/  ISETP.NE.U32.AND P0, PT, RZ, UR4, PT ;  /* 0x00000004ff007c0c */ /* 0x000fc8000bf05070 */
[----:B------:R-:W-:Y:S02]  /*7640*/  ISETP.NE.AND.EX P0, PT, RZ, UR5, PT, P0 ;  /* 0x00000005ff007c0c */ /* 0x000fe4000bf05300 */
[----:B0-----:R-:W-:Y:S02]  /*7650*/  ISETP.NE.AND P1, PT, R0, 0x1, PT ;  /* 0x000000010000780c */ /* 0x001fe40003f25270 */
[----:B-1----:R-:W-:-:S09]  /*7660*/  ISETP.NE.AND P2, PT, R2, 0x1, PT ;  /* 0x000000010200780c */ /* 0x002fd20003f45270 */
[----:B------:R-:W0:Y:S08]  /*7670*/  @P0 LDC.64 R2, c[0x0][0xa28] ;  /* 0x00028a00ff020b82 */ /* 0x000e300000000a00 */
[----:B------:R-:W2:Y:S08]  /*7680*/  @P1 LDC R0, c[0x0][0xc3c] ;  /* 0x00030f00ff001b82 */ /* 0x000eb00000000800 */
[----:B------:R-:W1:Y:S08]  /*7690*/  @P1 LDC R7, c[0x0][0xc40] ;  /* 0x00031000ff071b82 */ /* 0x000e700000000800 */
[----:B------:R-:W3:Y:S01]  /*76a0*/  @P2 LDC.64 R4, c[0x0][0xc48] ;  /* 0x00031200ff042b82 */ /* 0x000ee20000000a00 */
[----:B--2---:R-:W-:Y:S01]  /*76b0*/  @P1 IMAD.HI.U32 R0, R6, R0, RZ ;  /* 0x0000000006001227 */ /* 0x004fe200078e00ff */
[----:B------:R-:W-:-:S04]  /*76c0*/  MOV R23, R6 ;  /* 0x0000000600177202 */ /* 0x000fc80000000f00 */
[----:B-1----:R-:W-:-:S05]  /*76d0*/  @P1 SHF.R.U32.HI R23, RZ, R7, R0 ;  /* 0x00000007ff171219 */ /* 0x002fca0000011600 */
[----:B---3--:R-:W-:-:S04]  /*76e0*/  @P2 IMAD.HI.U32 R4, R23, R4, RZ ;  /* 0x0000000417042227 */ /* 0x008fc800078e00ff */
[----:B------:R-:W-:Y:S01]  /*76f0*/  IMAD.MOV.U32 R18, RZ, RZ, R23 ;  /* 0x000000ffff127224 */ /* 0x000fe200078e0017 */
[----:B------:R-:W-:-:S05]  /*7700*/  @P2 SHF.R.U32.HI R18, RZ, R5, R4 ;  /* 0x00000005ff122219 */ /* 0x000fca0000011604 */
[----:B0-----:R-:W-:-:S05]  /*7710*/  @P0 IMAD.WIDE R2, R18, 0x4, R2 ;  /* 0x0000000412020825 */ /* 0x001fca00078e0202 */
[----:B------:R-:W2:Y:S01]  /*7720*/  @P0 LDG.E R17, desc[UR50][R2.64] ;  /* 0x0000003202110981 */ /* 0x000ea2000c1e1900 */
[----:B------:R-:W-:-:S04]  /*7730*/  UIADD3 UR4, UR38, 0xe400, URZ ;  /* 0x0000e40026047890 */ /* 0x000fc8000fffe03f */
[----:B------:R-:W-:-:S06]  /*7740*/  ULOP3.LUT UP0, URZ, UR4, 0x3ff, URZ, 0xc0, !UPT ;  /* 0x000003ff043f7892 */ /* 0x000fcc000f80c03f */
[----:B------:R-:W-:Y:S01]  /*7750*/  PLOP3.LUT P0, PT, PT, PT, UP0, 0x80, 0x0 ;  /* 0x000000000000781c */ /* 0x000fe20003f0f008 */
[----:B--2---:R0:W-:-:S12]  /*7760*/  STL [R1+0x4], R17 ;  /* 0x0000041101007387 */ /* 0x0041d80000100800 */
[----:B------:R-:W-:Y:S05]  /*7770*/  @!P0 BRA `(.L_x_33) ;  /* 0x0000000000408947 */ /* 0x000fea0003800000 */
[----:B------:R-:W-:Y:S01]  /*7780*/  MOV R2, 0x0 ;  /* 0x0000000000027802 */ /* 0x000fe20000000f00 */
[----:B------:R-:W-:Y:S01]  /*7790*/  ULDC.64 UR6, c[0x4][0x88] ;  /* 0x0100220000067ab9 */ /* 0x000fe20000000a00 */
[----:B------:R-:W-:Y:S01]  /*77a0*/  ULDC.64 UR8, c[0x4][0x90] ;  /* 0x0100240000087ab9 */ /* 0x000fe20000000a00 */
[----:B------:R-:W-:Y:S01]  /*77b0*/  ULDC.64 UR4, c[0x4][0x8] ;  /* 0x0100020000047ab9 */ /* 0x000fe20000000a00 */
[----:B------:R-:W-:Y:S01]  /*77c0*/  IMAD.U32 R4, RZ, RZ, UR6 ;  /* 0x00000006ff047e24 */ /* 0x000fe2000f8e00ff */
[----:B------:R-:W-:Y:S01]  /*77d0*/  MOV R5, UR7 ;  /* 0x0000000700057c02 */ /* 0x000fe20008000f00 */
[----:B------:R-:W1:Y:S01]  /*77e0*/  LDC.64 R2, c[0x4][R2] ;  /* 0x0100000002027b82 */ /* 0x000e620000000a00 */
[----:B------:R-:W-:Y:S01]  /*77f0*/  IMAD.U32 R6, RZ, RZ, UR8 ;  /* 0x00000008ff067e24 */ /* 0x000fe2000f8e00ff */
[----:B------:R-:W-:Y:S01]  /*7800*/  MOV R11, UR5 ;  /* 0x00000005000b7c02 */ /* 0x000fe20008000f00 */
[----:B------:R-:W-:Y:S02]  /*7810*/  IMAD.U32 R7, RZ, RZ, UR9 ;  /* 0x00000009ff077e24 */ /* 0x000fe4000f8e00ff */
[----:B------:R-:W-:-:S02]  /*7820*/  IMAD.U32 R10, RZ, RZ, UR4 ;  /* 0x00000004ff0a7e24 */ /* 0x000fc4000f8e00ff */
[----:B------:R-:W-:Y:S02]  /*7830*/  IMAD.MOV.U32 R8, RZ, RZ, 0x70 ;  /* 0x00000070ff087424 */ /* 0x000fe400078e00ff */
[----:B------:R-:W-:Y:S02]  /*7840*/  IMAD.MOV.U32 R12, RZ, RZ, 0x1 ;  /* 0x00000001ff0c7424 */ /* 0x000fe400078e00ff */
[----:B------:R-:W-:-:S07]  /*7850*/  IMAD.MOV.U32 R13, RZ, RZ, RZ ;  /* 0x000000ffff0d7224 */ /* 0x000fce00078e00ff */
[----:B------:R-:W-:-:S07]  /*7860*/  LEPC R20, `(.L_x_33) ;  /* 0x000000001014794e */ /* 0x000fce0000000000 */
[----:B01----:R-:W-:Y:S05]  /*7870*/  CALL.ABS.NOINC R2 ;  /* 0x0000000002007343 */ /* 0x003fea0003c00000 */
.L_x_33:
[----:B------:R-:W-:-:S04]  /*7880*/  UIADD3 UR4, UR38, 0x400, URZ ;  /* 0x0000040026047890 */ /* 0x000fc8000fffe03f */
[----:B------:R-:W-:-:S06]  /*7890*/  ULOP3.LUT UP0, URZ, UR4, 0x3ff, URZ, 0xc0, !UPT ;  /* 0x000003ff043f7892 */ /* 0x000fcc000f80c03f */
[----:B------:R-:W-:-:S13]  /*78a0*/  PLOP3.LUT P0, PT, PT, PT, UP0, 0x80, 0x0 ;  /* 0x000000000000781c */ /* 0x000fda0003f0f008 */
[----:B------:R-:W-:Y:S05]  /*78b0*/  @!P0 BRA `(.L_x_34) ;  /* 0x00000000007c8947 */ /* 0x000fea0003800000 */
[----:B------:R-:W-:Y:S01]  /*78c0*/  MOV R16, 0x0 ;  /* 0x0000000000107802 */ /* 0x000fe20000000f00 */
[----:B------:R-:W-:Y:S01]  /*78d0*/  ULDC.64 UR6, c[0x4][0x88] ;  /* 0x0100220000067ab9 */ /* 0x000fe20000000a00 */
[----:B------:R-:W-:Y:S01]  /*78e0*/  ULDC.64 UR8, c[0x4][0x90] ;  /* 0x0100240000087ab9 */ /* 0x000fe20000000a00 */
[----:B------:R-:W-:Y:S01]  /*78f0*/  ULDC.64 UR4, c[0x4][0x10] ;  /* 0x0100040000047ab9 */ /* 0x000fe20000000a00 */
[----:B------:R1:W2:Y:S01]  /*7900*/  LDC.64 R2, c[0x4][R16] ;  /* 0x0100000010027b82 */ /* 0x0002a20000000a00 */
[----:B------:R-:W-:Y:S01]  /*7910*/  MOV R4, UR6 ;  /* 0x0000000600047c02 */ /* 0x000fe20008000f00 */
[----:B------:R-:W-:Y:S01]  /*7920*/  IMAD.U32 R5, RZ, RZ, UR7 ;  /* 0x00000007ff057e24 */ /* 0x000fe2000f8e00ff */
[----:B------:R-:W-:Y:S01]  /*7930*/  MOV R10, UR4 ;  /* 0x00000004000a7c02 */ /* 0x000fe20008000f00 */
[----:B------:R-:W-:Y:S01]  /*7940*/  IMAD.U32 R6, RZ, RZ, UR8 ;  /* 0x00000008ff067e24 */ /* 0x000fe2000f8e00ff */
[----:B------:R-:W-:Y:S01]  /*7950*/  MOV R13, RZ ;  /* 0x000000ff000d7202 */ /* 0x000fe20000000f00 */
[----:B------:R-:W-:-:S02]  /*7960*/  IMAD.U32 R7, RZ, RZ, UR9 ;  /* 0x00000009ff077e24 */ /* 0x000fc4000f8e00ff */
[----:B------:R-:W-:Y:S02]  /*7970*/  IMAD.U32 R11, RZ, RZ, UR5 ;  /* 0x00000005ff0b7e24 */ /* 0x000fe4000f8e00ff */
[----:B------:R-:W-:Y:S02]  /*7980*/  IMAD.MOV.U32 R8, RZ, RZ, 0x70 ;  /* 0x00000070ff087424 */ /* 0x000fe400078e00ff */
[----:B-1----:R-:W-:-:S07]  /*7990*/  IMAD.MOV.U32 R12, RZ, RZ, 0x1 ;  /* 0x00000001ff0c7424 */ /* 0x002fce00078e00ff */
[----:B------:R-:W-:-:S07]  /*79a0*/  LEPC R20, `(.L_x_35) ;  /* 0x000000001014794e */ /* 0x000fce0000000000 */
[----:B0-2---:R-:W-:Y:S05]  /*79b0*/  CALL.ABS.NOINC R2 ;  /* 0x0000000002007343 */ /* 0x005fea0003c00000 */
.L_x_35:
[----:B------:R0:W1:Y:S01]  /*79c0*/  LDC.64 R2, c[0x4][R16] ;  /* 0x0100000010027b82 */ /* 0x0000620000000a00 */
[----:B------:R-:W-:Y:S01]  /*79d0*/  ULDC.64 UR6, c[0x4][0x88] ;  /* 0x0100220000067ab9 */ /* 0x000fe20000000a00 */
[----:B------:R-:W-:Y:S01]  /*79e0*/  ULDC.64 UR8, c[0x4][0x90] ;  /* 0x0100240000087ab9 */ /* 0x000fe20000000a00 */
[----:B------:R-:W-:Y:S01]  /*79f0*/  ULDC.64 UR4, c[0x4][0x18] ;  /* 0x0100060000047ab9 */ /* 0x000fe20000000a00 */
[----:B------:R-:W-:Y:S01]  /*7a00*/  IMAD.U32 R4, RZ, RZ, UR6 ;  /* 0x00000006ff047e24 */ /* 0x000fe2000f8e00ff */
[----:B------:R-:W-:Y:S01]  /*7a10*/  MOV R7, UR9 ;  /* 0x0000000900077c02 */ /* 0x000fe20008000f00 */
[----:B------:R-:W-:Y:S01]  /*7a20*/  IMAD.U32 R5, RZ, RZ, UR7 ;  /* 0x00000007ff057e24 */ /* 0x000fe2000f8e00ff */
[----:B------:R-:W-:Y:S01]  /*7a30*/  MOV R12, 0x1 ;  /* 0x00000001000c7802 */ /* 0x000fe20000000f00 */
[----:B------:R-:W-:Y:S02]  /*7a40*/  IMAD.U32 R6, RZ, RZ, UR8 ;  /* 0x00000008ff067e24 */ /* 0x000fe4000f8e00ff */
[----:B------:R-:W-:-:S02]  /*7a50*/  IMAD.U32 R10, RZ, RZ, UR4 ;  /* 0x00000004ff0a7e24 */ /* 0x000fc4000f8e00ff */
[----:B------:R-:W-:Y:S02]  /*7a60*/  IMAD.U32 R11, RZ, RZ, UR5 ;  /* 0x00000005ff0b7e24 */ /* 0x000fe4000f8e00ff */
[----:B------:R-:W-:Y:S02]  /*7a70*/  IMAD.MOV.U32 R8, RZ, RZ, 0x70 ;  /* 0x00000070ff087424 */ /* 0x000fe400078e00ff */
[----:B0-----:R-:W-:-:S07]  /*7a80*/  IMAD.MOV.U32 R13, RZ, RZ, RZ ;  /* 0x000000ffff0d7224 */ /* 0x001fce00078e00ff */
[----:B------:R-:W-:-:S07]  /*7a90*/  LEPC R20, `(.L_x_34) ;  /* 0x000000001014794e */ /* 0x000fce0000000000 */
[----:B-1----:R-:W-:Y:S05]  /*7aa0*/  CALL.ABS.NOINC R2 ;  /* 0x0000000002007343 */ /* 0x002fea0003c00000 */
.L_x_34:
[----:B------:R-:W-:Y:S01]  /*7ab0*/  ULDC.64 UR4, c[0x0][0x9f8] ;  /* 0x00027e0000047ab9 */ /* 0x000fe20000000a00 */
[----:B------:R-:W-:Y:S01]  /*7ac0*/  IMAD.MOV.U32 R28, RZ, RZ, R18 ;  /* 0x000000ffff1c7224 */ /* 0x000fe200078e0012 */
[----:B------:R-:W-:Y:S01]  /*7ad0*/  ISETP.NE.U32.AND P0, PT, RZ, UR4, PT ;  /* 0x00000004ff007c0c */ /* 0x000fe2000bf05070 */
[----:B------:R-:W1:Y:S01]  /*7ae0*/  LDC R9, c[0x0][0x430] ;  /* 0x00010c00ff097b82 */ /* 0x000e620000000800 */
[----:B------:R-:W2:Y:S01]  /*7af0*/  S2R R19, SR_TID.X ;  /* 0x0000000000137919 */ /* 0x000ea20000002100 */
[----:B------:R-:W-:Y:S01]  /*7b00*/  USHF.L.U32 UR44, UR42, 0x7, URZ ;  /* 0x000000072a2c7899 */ /* 0x000fe2000800063f */
[----:B------:R-:W-:Y:S01]  /*7b10*/  ISETP.NE.AND.EX P0, PT, RZ, UR5, PT, P0 ;  /* 0x00000005ff007c0c */ /* 0x000fe2000bf05300 */
[----:B------:R-:W-:-:S12]  /*7b20*/  ULDC UR4, c[0x0][0xc44] ;  /* 0x0003110000047ab9 */ /* 0x000fd80000000800 */
[----:B------:R-:W3:Y:S02]  /*7b30*/  @P0 LDC.64 R2, c[0x0][0x9f8] ;  /* 0x00027e00ff020b82 */ /* 0x000ee40000000a00 */
[----:B---3--:R-:W-:-:S05]  /*7b40*/  @P0 IMAD.WIDE R2, R18, 0x4, R2 ;  /* 0x0000000412020825 */ /* 0x008fca00078e0202 */
[----:B------:R3:W4:Y:S01]  /*7b50*/  @P0 LDG.E R28, desc[UR50][R2.64] ;  /* 0x00000032021c0981 */ /* 0x000722000c1e1900 */
[----:B-1----:R-:W-:Y:S02]  /*7b60*/  ISETP.NE.AND P1, PT, R9, 0x1, PT ;  /* 0x000000010900780c */ /* 0x002fe40003f25270 */
[----:B--2---:R-:W-:Y:S01]  /*7b70*/  SHF.R.U32.HI R16, RZ, 0x3, R19 ;  /* 0x00000003ff107819 */ /* 0x004fe20000011613 */
[----:B------:R-:W-:Y:S01]  /*7b80*/  IMAD.SHL.U32 R19, R19, 0x10, RZ ;  /* 0x0000001013137824 */ /* 0x000fe200078e00ff */
[----:B------:R-:W-:Y:S02]  /*7b90*/  LOP3.LUT R25, R25, 0xfffffff7, RZ, 0xc0, !PT ;  /* 0xfffffff719197812 */ /* 0x000fe400078ec0ff */
[----:B------:R-:W-:Y:S02]  /*7ba0*/  LOP3.LUT R16, R16, 0xf, RZ, 0xc0, !PT ;  /* 0x0000000f10107812 */ /* 0x000fe400078ec0ff */
[----:B------:R-:W-:-:S04]  /*7bb0*/  LOP3.LUT R19, R19, 0x70, RZ, 0xc0, !PT ;  /* 0x0000007013137812 */ /* 0x000fc800078ec0ff */
[----:B------:R-:W-:Y:S01]  /*7bc0*/  LOP3.LUT R16, R16, UR44, R19, 0xfe, !PT ;  /* 0x0000002c10107c12 */ /* 0x000fe2000f8efe13 */
[----:B------:R-:W1:Y:S01]  /*7bd0*/  @P1 LDC R5, c[0x0][0x434] ;  /* 0x00010d00ff051b82 */ /* 0x000e620000000800 */
[----:B------:R-:W-:Y:S02]  /*7be0*/  @P1 LOP3.LUT R25, R25, 0x8, RZ, 0xfc, !PT ;  /* 0x0000000819191812 */ /* 0x000fe400078efcff */
[C---:B------:R-:W-:Y:S02]  /*7bf0*/  ISETP.GE.AND P0, PT, R16.reuse, UR36, PT ;  /* 0x0000002410007c0c */ /* 0x040fe4000bf06270 */
[----:B------:R-:W-:-:S03]  /*7c00*/  IADD3 R0, R16, R17, RZ ;  /* 0x0000001110007210 */ /* 0x000fc60007ffe0ff */
[----:B------:R-:W2:Y:S02]  /*7c10*/  @P1 LDC R7, c[0x0][0x438] ;  /* 0x00010e00ff071b82 */ /* 0x000ea40000000800 */
[----:B------:R-:W-:Y:S02]  /*7c20*/  IMAD.MOV.U32 R8, RZ, RZ, R0 ;  /* 0x000000ffff087224 */ /* 0x000fe400078e0000 */
[----:B-1----:R-:W-:-:S05]  /*7c30*/  @P1 IMAD.HI.U32 R4, R0, R5, RZ ;  /* 0x0000000500041227 */ /* 0x002fca00078e00ff */
[----:B--2---:R-:W-:Y:S02]  /*7c40*/  @P1 SHF.R.U32.HI R8, RZ, R7, R4 ;  /* 0x00000007ff081219 */ /* 0x004fe40000011604 */
[----:B------:R-:W1:Y:S02]  /*7c50*/  @!P0 LDC.64 R4, c[0x0][0x428] ;  /* 0x00010a00ff048b82 */ /* 0x000e640000000a00 */
[--C-:B---3--:R-:W-:Y:S01]  /*7c60*/  @!P0 SHF.R.S32.HI R3, RZ, 0x1f, R8.reuse ;  /* 0x0000001fff038819 */ /* 0x108fe20000011408 */
[----:B------:R-:W-:-:S05]  /*7c70*/  @!P0 IMAD.MOV.U32 R2, RZ, RZ, R8 ;  /* 0x000000ffff028224 */ /* 0x000fca00078e0008 */
[----:B------:R-:W2:Y:S01]  /*7c80*/  @!P0 LDC.64 R6, c[0x0][0x418] ;  /* 0x00010600ff068b82 */ /* 0x000ea20000000a00 */
[----:B----4-:R-:W-:Y:S01]  /*7c90*/  SHF.R.S32.HI R10, RZ, 0x1f, R28 ;  /* 0x0000001fff0a7819 */ /* 0x010fe2000001141c */
[----:B-1----:R-:W-:-:S04]  /*7ca0*/  @!P0 IMAD.WIDE.U32 R2, R28, R4, R2 ;  /* 0x000000041c028225 */ /* 0x002fc800078e0002 */
[----:B------:R-:W-:Y:S01]  /*7cb0*/  @!P0 IMAD R4, R10, R4, RZ ;  /* 0x000000040a048224 */ /* 0x000fe200078e02ff */
[----:B--2---:R-:W-:Y:S01]  /*7cc0*/  @!P0 LEA R6, P1, R2, R6, 0x2 ;  /* 0x0000000602068211 */ /* 0x004fe200078210ff */
[----:B------:R1:W-:Y:S02]  /*7cd0*/  STL [R1], R10 ;  /* 0x0000000a01007387 */ /* 0x0003e40000100800 */
[----:B------:R-:W-:Y:S01]  /*7ce0*/  @!P0 IMAD R5, R28, R5, R4 ;  /* 0x000000051c058224 */ /* 0x000fe200078e0204 */
[----:B------:R-:W-:-:S03]  /*7cf0*/  MOV R4, RZ ;  /* 0x000000ff00047202 */ /* 0x000fc60000000f00 */
[----:B------:R-:W-:-:S05]  /*7d00*/  @!P0 IMAD.IADD R3, R3, 0x1, R5 ;  /* 0x0000000103038824 */ /* 0x000fca00078e0205 */
[----:B------:R-:W-:-:S05]  /*7d10*/  @!P0 LEA.HI.X R7, R2, R7, R3, 0x2, P1 ;  /* 0x0000000702078211 */ /* 0x000fca00008f1403 */
[----:B------:R1:W5:Y:S01]  /*7d20*/  @!P0 LDG.E R4, desc[UR50][R6.64] ;  /* 0x0000003206048981 */ /* 0x000362000c1e1900 */
[----:B------:R-:W-:Y:S01]  /*7d30*/  IMAD.U32 R2, RZ, RZ, UR41 ;  /* 0x00000029ff027e24 */ /* 0x000fe2000f8e00ff */
[----:B------:R-:W-:Y:S01]  /*7d40*/  UMOV UR5, 0xffffffff ;  /* 0xffffffff00057882 */ /* 0x000fe20000000000 */
[----:B------:R-:W-:Y:S01]  /*7d50*/  IMAD.MOV R5, RZ, RZ, -R8 ;  /* 0x000000ffff057224 */ /* 0x000fe200078e0a08 */
[----:B------:R-:W-:Y:S02]  /*7d60*/  LOP3.LUT R25, R25, 0xfffffffb, RZ, 0xc0, !PT ;  /* 0xfffffffb19197812 */ /* 0x000fe400078ec0ff */
[----:B------:R-:W-:Y:S01]  /*7d70*/  ISETP.NE.AND P2, PT, R2, 0x3, PT ;  /* 0x000000030200780c */ /* 0x000fe20003f45270 */
[----:B------:R-:W-:Y:S02]  /*7d80*/  IMAD R5, R9, R5, R0 ;  /* 0x0000000509057224 */ /* 0x000fe400078e0200 */
[----:B------:R-:W-:-:S04]  /*7d90*/  IMAD.MOV R0, RZ, RZ, -R18 ;  /* 0x000000ffff007224 */ /* 0x000fc800078e0a12 */
[----:B------:R-:W-:-:S06]  /*7da0*/  IMAD R19, R0, UR4, R23 ;  /* 0x0000000400137c24 */ /* 0x000fcc000f8e0217 */
[----:B------:R-:W-:Y:S01]  /*7db0*/  @P2 LOP3.LUT R25, R25, 0x4, RZ, 0xfc, !PT ;  /* 0x0000000419192812 */ /* 0x000fe200078efcff */
[----:B-1----:R-:W-:Y:S06]  /*7dc0*/  BRA.DIV UR5, `(.L_x_36) ;  /* 0x0000003205bc7947 */ /* 0x002fec000b800000 */
.L_x_84:
[----:B------:R-:W-:Y:S01]  /*7dd0*/  SHF.R.S32.HI R27, RZ, 0x1f, R19 ;  /* 0x0000001fff1b7819 */ /* 0x000fe20000011413 */
[----:B------:R-:W-:Y:S06]  /*7de0*/  @!P2 BRA `(.L_x_37) ;  /* 0x000000000004a947 */ /* 0x000fec0003800000 */
[----:B------:R-:W-:Y:S01]  /*7df0*/  BPT.TRAP 0x1 ;  /* 0x000000040000795c */ /* 0x000fe20000300000 */
.L_x_37:
[----:B------:R-:W-:Y:S01]  /*7e00*/  SHF.R.S32.HI R7, RZ, 0x1f, R5 ;  /* 0x0000001fff077819 */ /* 0x000fe20000011405 */
[----:B------:R-:W-:Y:S01]  /*7e10*/  ULDC.64 UR4, c[0x0][0x328] ;  /* 0x0000ca0000047ab9 */ /* 0x000fe20000000a00 */
[----:B-----5:R-:W-:Y:S01]  /*7e20*/  SHF.R.S32.HI R6, RZ, 0x1f, R4 ;  /* 0x0000001fff067819 */ /* 0x020fe20000011404 */
[----:B------:R-:W-:Y:S01]  /*7e30*/  IMAD.WIDE.U32 R2, R5, UR4, RZ ;  /* 0x0000000405027c25 */ /* 0x000fe2000f8e00ff */
[----:B------:R-:W-:Y:S03]  /*7e40*/  BSSY B0, `(.L_x_38) ;  /* 0x0000015000007945 */ /* 0x000fe60003800000 */
[----:B------:R-:W-:-:S04]  /*7e50*/  IMAD R0, R7, UR4, RZ ;  /* 0x0000000407007c24 */ /* 0x000fc8000f8e02ff */
[----:B------:R-:W-:Y:S01]  /*7e60*/  IMAD R9, R5, UR5, R0 ;  /* 0x0000000505097c24 */ /* 0x000fe2000f8e0200 */
[----:B------:R-:W-:Y:S02]  /*7e70*/  ULDC.64 UR4, c[0x0][0x338] ;  /* 0x0000ce0000047ab9 */ /* 0x000fe40000000a00 */
[----:B------:R-:W-:Y:S02]  /*7e80*/  IMAD R0, R6, UR4, RZ ;  /* 0x0000000406007c24 */ /* 0x000fe4000f8e02ff */
[----:B------:R-:W-:Y:S02]  /*7e90*/  IADD3 R3, R3, R9, RZ ;  /* 0x0000000903037210 */ /* 0x000fe40007ffe0ff */
[C---:B------:R-:W-:Y:S02]  /*7ea0*/  IMAD R0, R4.reuse, UR5, R0 ;  /* 0x0000000504007c24 */ /* 0x040fe4000f8e0200 */
[----:B------:R-:W-:Y:S01]  /*7eb0*/  IMAD.WIDE.U32 R2, R4, UR4, R2 ;  /* 0x0000000404027c25 */ /* 0x000fe2000f8e0002 */
[----:B------:R-:W-:-:S03]  /*7ec0*/  ULDC.64 UR4, c[0x0][0x330] ;  /* 0x0000cc0000047ab9 */ /* 0x000fc60000000a00 */
[----:B------:R-:W-:Y:S02]  /*7ed0*/  IMAD.IADD R3, R3, 0x1, R0 ;  /* 0x0000000103037824 */ /* 0x000fe400078e0200 */
[----:B------:R-:W-:Y:S02]  /*7ee0*/  IMAD R0, R27, UR4, RZ ;  /* 0x000000041b007c24 */ /* 0x000fe4000f8e02ff */
[----:B------:R-:W-:-:S04]  /*7ef0*/  IMAD.WIDE.U32 R2, R19, UR4, R2 ;  /* 0x0000000413027c25 */ /* 0x000fc8000f8e0002 */
[----:B------:R-:W-:Y:S01]  /*7f00*/  IMAD R0, R19, UR5, R0 ;  /* 0x0000000513007c24 */ /* 0x000fe2000f8e0200 */
[----:B------:R-:W-:Y:S02]  /*7f10*/  ULDC.64 UR4, c[0x0][0x318] ;  /* 0x0000c60000047ab9 */ /* 0x000fe40000000a00 */
[----:B------:R-:W-:Y:S01]  /*7f20*/  LEA R16, P0, R2, UR4, 0x1 ;  /* 0x0000000402107c11 */ /* 0x000fe2000f8008ff */
[----:B------:R-:W-:-:S05]  /*7f30*/  IMAD.IADD R0, R3, 0x1, R0 ;  /* 0x0000000103007824 */ /* 0x000fca00078e0200 */
[----:B0-----:R-:W-:Y:S02]  /*7f40*/  LEA.HI.X R17, R2, UR5, R0, 0x1, P0 ;  /* 0x0000000502117c11 */ /* 0x001fe400080f0c00 */
[----:B------:R-:W-:Y:S02]  /*7f50*/  LEA R0, R22, UR38, 0x3 ;  /* 0x0000002616007c11 */ /* 0x000fe4000f8e18ff */
[----:B------:R-:W-:-:S04]  /*7f60*/  SHF.L.U32 R2, R24, 0x1f, RZ ;  /* 0x0000001f18027819 */ /* 0x000fc800000006ff */
[----:B------:R-:W0:Y:S02]  /*7f70*/  SYNCS.PHASECHK.TRANS64.TRYWAIT P0, [R0+URZ+0x16840], R2 ;  /* 0x01684002000075a7 */ /* 0x000e24000800017f */
[----:B0-----:R-:W-:Y:S05]  /*7f80*/  @!P0 BRA `(.L_x_39) ;  /* 0x0000003000808947 */ /* 0x001fea0003800000 */
.L_x_85:
[----:B------:R-:W-:Y:S05]  /*7f90*/  BSYNC B0 ;  /* 0x0000000000007941 */ /* 0x000fea0003800000 */
.L_x_38:
[----:B------:R-:W1:Y:S01]  /*7fa0*/  S2R R9, SR_TID.X ;  /* 0x0000000000097919 */ /* 0x000e620000002100 */
[----:B------:R-:W-:Y:S01]  /*7fb0*/  ULDC.64 UR4, c[0x0][0x300] ;  /* 0x0000c00000047ab9 */ /* 0x000fe20000000a00 */
[----:B------:R-:W-:Y:S01]  /*7fc0*/  USHF.L.U32 UR6, UR42, 0x7, URZ ;  /* 0x000000072a067899 */ /* 0x000fe2000800063f */
[----:B------:R-:W-:Y:S01]  /*7fd0*/  IMAD R7, R7, UR4, RZ ;  /* 0x0000000407077c24 */ /* 0x000fe2000f8e02ff */
[----:B------:R-:W-:Y:S01]  /*7fe0*/  LOP3.LUT P2, RZ, R25, 0x1, RZ, 0xc0, !PT ;  /* 0x0000000119ff7812 */ /* 0x000fe2000784c0ff */
[----:B0-----:R-:W-:-:S04]  /*7ff0*/  IMAD.WIDE.U32 R2, R5, UR4, RZ ;  /* 0x0000000405027c25 */ /* 0x001fc8000f8e00ff */
[----:B------:R-:W-:Y:S01]  /*8000*/  IMAD R7, R5, UR5, R7 ;  /* 0x0000000505077c24 */ /* 0x000fe2000f8e0207 */
[----:B------:R-:W-:Y:S02]  /*8010*/  ULDC.64 UR4, c[0x0][0x310] ;  /* 0x0000c40000047ab9 */ /* 0x000fe40000000a00 */
[----:B------:R-:W-:Y:S02]  /*8020*/  IMAD R6, R6, UR4, RZ ;  /* 0x0000000406067c24 */ /* 0x000fe4000f8e02ff */
[----:B------:R-:W-:Y:S02]  /*8030*/  IMAD.IADD R3, R3, 0x1, R7 ;  /* 0x0000000103037824 */ /* 0x000fe400078e0207 */
[C---:B------:R-:W-:Y:S02]  /*8040*/  IMAD R5, R4.reuse, UR5, R6 ;  /* 0x0000000504057c24 */ /* 0x040fe4000f8e0206 */
[----:B------:R-:W-:Y:S01]  /*8050*/  IMAD.WIDE.U32 R2, R4, UR4, R2 ;  /* 0x0000000404027c25 */ /* 0x000fe2000f8e0002 */
[----:B------:R-:W-:-:S03]  /*8060*/  ULDC.64 UR4, c[0x0][0x308] ;  /* 0x0000c20000047ab9 */ /* 0x000fc60000000a00 */
[----:B------:R-:W-:Y:S01]  /*8070*/  IMAD R4, R27, UR4, RZ ;  /* 0x000000041b047c24 */ /* 0x000fe2000f8e02ff */
[----:B------:R-:W-:Y:S01]  /*8080*/  IADD3 R3, R3, R5, RZ ;  /* 0x0000000503037210 */ /* 0x000fe20007ffe0ff */
[----:B------:R-:W-:Y:S02]  /*8090*/  IMAD R6, R22, 0x2000, R29 ;  /* 0x0000200016067824 */ /* 0x000fe400078e021d */
[C---:B------:R-:W-:Y:S02]  /*80a0*/  IMAD R4, R19.reuse, UR5, R4 ;  /* 0x0000000513047c24 */ /* 0x040fe4000f8e0204 */
[----:B------:R-:W-:Y:S01]  /*80b0*/  IMAD.WIDE.U32 R2, R19, UR4, R2 ;  /* 0x0000000413027c25 */ /* 0x000fe2000f8e0002 */
[----:B------:R-:W-:-:S03]  /*80c0*/  ULDC.64 UR4, c[0x0][0x2e8] ;  /* 0x0000ba0000047ab9 */ /* 0x000fc60000000a00 */
[----:B------:R-:W-:Y:S01]  /*80d0*/  IMAD.IADD R5, R3, 0x1, R4 ;  /* 0x0000000103057824 */ /* 0x000fe200078e0204 */
[----:B-1----:R-:W-:Y:S01]  /*80e0*/  SHF.R.U32.HI R10, RZ, 0x3, R9 ;  /* 0x00000003ff0a7819 */ /* 0x002fe20000011609 */
[----:B------:R-:W-:Y:S01]  /*80f0*/  IMAD.SHL.U32 R8, R9, 0x8, RZ ;  /* 0x0000000809087824 */ /* 0x000fe200078e00ff */
[----:B------:R-:W-:Y:S01]  /*8100*/  LEA R4, P0, R2, UR4, 0x1 ;  /* 0x0000000402047c11 */ /* 0x000fe2000f8008ff */
[----:B------:R-:W-:Y:S01]  /*8110*/  UMOV UR4, 0xffffffff ;  /* 0xffffffff00047882 */ /* 0x000fe20000000000 */
[----:B------:R-:W-:Y:S02]  /*8120*/  LOP3.LUT R10, R10, 0xf, RZ, 0xc0, !PT ;  /* 0x0000000f0a0a7812 */ /* 0x000fe400078ec0ff */
[----:B------:R-:W-:Y:S02]  /*8130*/  MOV R9, UR6 ;  /* 0x0000000600097c02 */ /* 0x000fe40008000f00 */
[----:B------:R-:W-:Y:S02]  /*8140*/  LEA.HI.X R5, R2, UR5, R5, 0x1, P0 ;  /* 0x0000000502057c11 */ /* 0x000fe400080f0c05 */
[----:B------:R-:W-:-:S02]  /*8150*/  LOP3.LUT R8, R8, 0x38, RZ, 0xc0, !PT ;  /* 0x0000003808087812 */ /* 0x000fc400078ec0ff */
[----:B------:R-:W-:Y:S01]  /*8160*/  IADD3 R9, -R10, UR36, -R9 ;  /* 0x000000240a097c10 */ /* 0x000fe2000fffe909 */
[----:B------:R-:W-:Y:S06]  /*8170*/  BRA.DIV UR4, `(.L_x_40) ;  /* 0x0000003204187947 */ /* 0x000fec000b800000 */
[----:B------:R-:W0:Y:S01]  /*8180*/  SHFL.IDX PT, R3, R4, RZ, 0x181f ;  /* 0x00181fff04037589 */ /* 0x000e2200000e0000 */
[----:B------:R-:W-:-:S03]  /*8190*/  ISETP.GE.AND P1, PT, R9, 0x1, PT ;  /* 0x000000010900780c */ /* 0x000fc60003f26270 */
[----:B------:R-:W1:Y:S04]  /*81a0*/  SHFL.IDX PT, R2, R5, RZ, 0x181f ;  /* 0x00181fff05027589 */ /* 0x000e6800000e0000 */
[----:B------:R-:W-:Y:S06]  /*81b0*/  SHFL.IDX PT, R14, R4, 0x7, 0x181f ;  /* 0x00f81f00040e7f89 */ /* 0x000fec00000e0000 */
[----:B------:R-:W-:-:S02]  /*81c0*/  @P1 LEA R7, R6, UR38, 0x1 ;  /* 0x0000002606071c11 */ /* 0x000fc4000f8e08ff */
[----:B0-----:R-:W-:-:S05]  /*81d0*/  @P1 LEA R3, P0, R8, R3, 0x1 ;  /* 0x0000000308031211 */ /* 0x001fca00078008ff */
[----:B-1----:R-:W-:-:S05]  /*81e0*/  @P1 IMAD.X R2, RZ, RZ, R2, P0 ;  /* 0x000000ffff021224 */ /* 0x002fca00000e0602 */
[----:B------:R-:W-:-:S04]  /*81f0*/  @P1 LOP3.LUT R3, R3, R2, RZ, 0x3c, !PT ;  /* 0x0000000203031212 */ /* 0x000fc800078e3cff */
[----:B------:R-:W-:-:S04]  /*8200*/  @P1 LOP3.LUT R2, R3, R2, RZ, 0x3c, !PT ;  /* 0x0000000203021212 */ /* 0x000fc800078e3cff */
[----:B------:R-:W-:-:S05]  /*8210*/  @P1 LOP3.LUT R3, R3, R2, RZ, 0x3c, !PT ;  /* 0x0000000203031212 */ /* 0x000fca00078e3cff */
[----:B------:R0:W-:Y:S01]  /*8220*/  @P1 LDGSTS.E.BYPASS.LTC128B.128 [R7+0xe400], desc[UR50][R2.64], !P2 ;  /* 0x0e40000002071fae */ /* 0x0001e2000d101d72 */
[----:B------:R-:W-:-:S03]  /*8230*/  ISETP.GE.AND P1, PT, R9, 0x11, PT ;  /* 0x000000110900780c */ /* 0x000fc60003f26270 */
[----:B0-----:R-:W0:Y:S10]  /*8240*/  SHFL.IDX PT, R3, R4, 0x1, 0x181f ;  /* 0x00381f0004037f89 */ /* 0x001e3400000e0000 */
[----:B------:R-:W-:Y:S01]  /*8250*/  @P1 LEA R7, R6, UR38, 0x1 ;  /* 0x0000002606071c11 */ /* 0x000fe2000f8e08ff */
[----:B------:R-:W1:Y:S01]  /*8260*/  SHFL.IDX PT, R2, R5, 0x1, 0x181f ;  /* 0x00381f0005027f89 */ /* 0x000e6200000e0000 */
        /* <DEDUP_REMOVED lines=20> */
[----:B0-----:R-:W-:-:S04]  /*83b0*/  @P1 LEA R3, P0, R8, R3, 0x1 ;  /* 0x0000000308031211 */ /* 0x001fc800078008ff */
[----:B-1----:R-:W-:-:S04]  /*83c0*/  @P1 IADD3.X R2, RZ, R2, RZ, P0, !PT ;  /* 0x00000002ff021210 */ /* 0x002fc800007fe4ff */
        /* <DEDUP_REMOVED lines=27> */
[----:B------:R-:W1:Y:S04]  /*8580*/  SHFL.IDX PT, R2, R5, 0x6, 0x181f ;  /* 0x00d81f0005027f89 */ /* 0x000e6800000e0000 */
[----:B------:R-:W2:Y:S01]  /*8590*/  SHFL.IDX PT, R5, R5, 0x7, 0x181f ;  /* 0x00f81f0005057f89 */ /* 0x000ea200000e0000 */
[----:B0-----:R-:W-:-:S05]  /*85a0*/  @P1 LEA R3, P0, R8, R3, 0x1 ;  /* 0x0000000308031211 */ /* 0x001fca00078008ff */
[----:B-1----:R-:W-:-:S05]  /*85b0*/  @P1 IMAD.X R2, RZ, RZ, R2, P0 ;  /* 0x000000ffff021224 */ /* 0x002fca00000e0602 */
[----:B------:R-:W-:-:S04]  /*85c0*/  @P1 LOP3.LUT R3, R3, R2, RZ, 0x3c, !PT ;  /* 0x0000000203031212 */ /* 0x000fc800078e3cff */
[----:B------:R-:W-:-:S04]  /*85d0*/  @P1 LOP3.LUT R2, R3, R2, RZ, 0x3c, !PT ;  /* 0x0000000203021212 */ /* 0x000fc800078e3cff */
[----:B------:R-:W-:-:S05]  /*85e0*/  @P1 LOP3.LUT R3, R3, R2, RZ, 0x3c, !PT ;  /* 0x0000000203031212 */ /* 0x000fca00078e3cff */
[----:B--2---:R0:W-:Y:S02]  /*85f0*/  @P1 LDGSTS.E.BYPASS.LTC128B.128 [R7+0x11400], desc[UR50][R2.64], !P2 ;  /* 0x1140000002071fae */ /* 0x0041e4000d101d72 */
.L_x_103:
[----:B------:R-:W-:-:S13]  /*8600*/  ISETP.GE.AND P0, PT, R9, 0x71, PT ;  /* 0x000000710900780c */ /* 0x000fda0003f06270 */
[----:B0-----:R-:W-:-:S04]  /*8610*/  @P0 LEA R2, P1, R8, R14, 0x1 ;  /* 0x0000000e08020211 */ /* 0x001fc800078208ff */
[----:B------:R-:W-:Y:S02]  /*8620*/  @P0 IADD3.X R3, RZ, R5, RZ, P1, !PT ;  /* 0x00000005ff030210 */ /* 0x000fe40000ffe4ff */
[----:B------:R-:W-:-:S05]  /*8630*/  @P0 LEA R5, R6, UR38, 0x1 ;  /* 0x0000002606050c11 */ /* 0x000fca000f8e08ff */
[----:B------:R-:W-:Y:S01]  /*8640*/  @!PT LDS RZ, [RZ] ;  /* 0x00000000fffff984 */ /* 0x000fe20000000800 */
[----:B------:R-:W-:Y:S01]  /*8650*/  @!PT LDS RZ, [RZ] ;  /* 0x00000000fffff984 */ /* 0x000fe20000000800 */
[----:B------:R-:W-:Y:S01]  /*8660*/  @!PT LDS RZ, [RZ] ;  /* 0x00000000fffff984 */ /* 0x000fe20000000800 */
[----:B------:R0:W-:Y:S01]  /*8670*/  @P0 LDGSTS.E.BYPASS.LTC128B.128 [R5+0x11c00], desc[UR50][R2.64], !P2 ;  /* 0x11c0000002050fae */ /* 0x0001e2000d101d72 */
[----:B------:R-:W-:Y:S01]  /*8680*/  PLOP3.LUT P0, PT, PT, PT, PT, 0x80, 0x0 ;  /* 0x000000000000781c */ /* 0x000fe20003f0f070 */
[----:B------:R-:W-:-:S12]  /*8690*/  NOP ;  /* 0x0000000000007918 */ /* 0x000fd80000000000 */
.L_x_41:
[----:B------:R-:W-:Y:S02]  /*86a0*/  PLOP3.LUT P1, PT, P1, P0, PT, 0xa2, 0x0 ;  /* 0x000000000000781c */ /* 0x000fe40000f21472 */
[----:B------:R-:W-:-:S08]  /*86b0*/  @P0 R2UR P1, UR4, R0 ;  /* 0x00000000000402ca */ /* 0x000fd00000020000 */
[----:B------:R-:W-:-:S05]  /*86c0*/  @P0 PLOP3.LUT P0, PT, P1, PT, PT, 0x80, 0x0 ;  /* 0x000000000000081c */ /* 0x000fca0000f0f070 */
[----:B------:R-:W-:Y:S01]  /*86d0*/  @!P1 SYNCS.ARRIVE.TRANS64.RED.A0T1 RZ, [UR4+0x16830], RZ ;  /* 0x016830ffffff99a7 */ /* 0x000fe20008200404 */
[----:B------:R-:W-:Y:S07]  /*86e0*/  @!P1 ARRIVES.LDGSTSBAR.64.TRANSCNT [UR4+0x16830] ;  /* 0x01683000ff0099b0 */ /* 0x000fee0008000a84 */
[----:B------:R-:W-:Y:S05]  /*86f0*/  @P0 BRA.U.ANY `(.L_x_41) ;  /* 0xfffffffd00e80947 */ /* 0x000fea000393ffff */
[----:B------:R-:W-:Y:S01]  /*8700*/  NOP ;  /* 0x0000000000007918 */ /* 0x000fe20000000000 */
[----:B0-----:R-:W-:-:S05]  /*8710*/  IMAD.U32 R2, RZ, RZ, UR41 ;  /* 0x00000029ff027e24 */ /* 0x001fca000f8e00ff */
[----:B------:R-:W-:-:S13]  /*8720*/  ISETP.NE.AND P2, PT, R2, 0x3, PT ;  /* 0x000000030200780c */ /* 0x000fda0003f45270 */
[----:B------:R-:W-:Y:S05]  /*8730*/  @!P2 BRA `(.L_x_42) ;  /* 0x000000000004a947 */ /* 0x000fea0003800000 */
[----:B------:R-:W-:Y:S01]  /*8740*/  BPT.TRAP 0x1 ;  /* 0x000000040000795c */ /* 0x000fe20000300000 */
.L_x_42:
[----:B------:R0:W-:Y:S02]  /*8750*/  SYNCS.ARRIVE.TRANS64.A1T0 RZ, [R0+URZ+0x16830], RZ ;  /* 0x016830ff00ff79a7 */ /* 0x0001e4000810003f */
[----:B------:R-:W-:Y:S05]  /*8760*/  WARPSYNC.ALL ;  /* 0x0000000000007948 */ /* 0x000fea0003800000 */
[----:B------:R-:W-:-:S04]  /*8770*/  UIADD3 UR4, UR38, 0x8400, URZ ;  /* 0x0000840026047890 */ /* 0x000fc8000fffe03f */
[----:B------:R-:W-:Y:S01]  /*8780*/  ULOP3.LUT UP0, URZ, UR4, 0x3ff, URZ, 0xc0, !UPT ;  /* 0x000003ff043f7892 */ /* 0x000fe2000f80c03f */
[----:B------:R-:W-:Y:S05]  /*8790*/  BAR.SYNC.DEFER_BLOCKING 0x8, 0x200 ;  /* 0x0208000000007b1d */ /* 0x000fea0000010000 */
[----:B------:R-:W-:-:S13]  /*87a0*/  PLOP3.LUT P0, PT, PT, PT, UP0, 0x80, 0x0 ;  /* 0x000000000000781c */ /* 0x000fda0003f0f008 */
        /* <DEDUP_REMOVED lines=9> */
[----:B------:R-:W-:Y:S01]  /*8840*/  MOV R8, 0x70 ;  /* 0x0000007000087802 */ /* 0x000fe20000000f00 */
[----:B------:R-:W-:Y:S02]  /*8850*/  IMAD.U32 R7, RZ, RZ, UR9 ;  /* 0x00000009ff077e24 */ /* 0x000fe4000f8e00ff */
[----:B------:R-:W-:-:S02]  /*8860*/  IMAD.U32 R10, RZ, RZ, UR4 ;  /* 0x00000004ff0a7e24 */ /* 0x000fc4000f8e00ff */
[----:B------:R-:W-:Y:S02]  /*8870*/  IMAD.U32 R11, RZ, RZ, UR5 ;  /* 0x00000005ff0b7e24 */ /* 0x000fe4000f8e00ff */
[----:B------:R-:W-:Y:S02]  /*8880*/  IMAD.MOV.U32 R12, RZ, RZ, 0x1 ;  /* 0x00000001ff0c7424 */ /* 0x000fe400078e00ff */
[----:B------:R-:W-:-:S07]  /*8890*/  IMAD.MOV.U32 R13, RZ, RZ, RZ ;  /* 0x000000ffff0d7224 */ /* 0x000fce00078e00ff */
[----:B------:R-:W-:-:S07]  /*88a0*/  LEPC R20, `(.L_x_43) ;  /* 0x000000001014794e */ /* 0x000fce0000000000 */
[----:B01----:R-:W-:Y:S05]  /*88b0*/  CALL.ABS.NOINC R2 ;  /* 0x0000000002007343 */ /* 0x003fea0003c00000 */
.L_x_43:
[----:B------:R-:W2:Y:S01]  /*88c0*/  LDL R21, [R1+0x8] ;  /* 0x0000080001157983 */ /* 0x000ea20000100800 */
[----:B------:R-:W1:Y:S01]  /*88d0*/  LDC R10, c[0x0][0x448] ;  /* 0x00011200ff0a7b82 */ /* 0x000e620000000800 */
[----:B------:R-:W-:Y:S01]  /*88e0*/  ULDC.64 UR4, c[0x0][0x2d8] ;  /* 0x0000b60000047ab9 */ /* 0x000fe20000000a00 */
[----:B0-----:R-:W-:Y:S01]  /*88f0*/  SHF.R.S32.HI R0, RZ, 0x1f, R18 ;  /* 0x0000001fff007819 */ /* 0x001fe20000011412 */
[----:B------:R-:W0:Y:S01]  /*8900*/  S2R R26, SR_TID.X ;  /* 0x00000000001a7919 */ /* 0x000e220000002100 */
[----:B------:R-:W-:Y:S01]  /*8910*/  IMAD R4, R27, UR4, RZ ;  /* 0x000000041b047c24 */ /* 0x000fe2000f8e02ff */
[----:B------:R-:W-:Y:S01]  /*8920*/  ULDC.64 UR6, c[0x0][0x2c8] ;  /* 0x0000b20000067ab9 */ /* 0x000fe20000000a00 */
[----:B------:R-:W-:Y:S01]  /*8930*/  IMAD.WIDE.U32 R2, R19, UR4, RZ ;  /* 0x0000000413027c25 */ /* 0x000fe2000f8e00ff */
[----:B------:R-:W-:Y:S01]  /*8940*/  ULDC.64 UR8, c[0x0][0x280] ;  /* 0x0000a00000087ab9 */ /* 0x000fe20000000a00 */
[----:B------:R-:W3:Y:S01]  /*8950*/  S2R R11, SR_TID.X ;  /* 0x00000000000b7919 */ /* 0x000ee20000002100 */
[----:B------:R-:W-:Y:S01]  /*8960*/  LOP3.LUT P5, RZ, R25, 0x10, RZ, 0xc0, !PT ;  /* 0x0000001019ff7812 */ /* 0x000fe200078ac0ff */
[----:B------:R-:W-:Y:S01]  /*8970*/  IMAD R4, R19, UR5, R4 ;  /* 0x0000000513047c24 */ /* 0x000fe2000f8e0204 */
[----:B------:R-:W-:Y:S01]  /*8980*/  ULDC.64 UR4, c[0x0][0x2e0] ;  /* 0x0000b80000047ab9 */ /* 0x000fe20000000a00 */
[----:B------:R-:W-:-:S02]  /*8990*/  IMAD.MOV R6, RZ, RZ, -R23 ;  /* 0x000000ffff067224 */ /* 0x000fc400078e0a17 */
[----:B------:R-:W-:Y:S02]  /*89a0*/  IMAD.IADD R3, R3, 0x1, R4 ;  /* 0x0000000103037824 */ /* 0x000fe400078e0204 */
[----:B------:R-:W-:Y:S02]  /*89b0*/  IMAD R0, R0, UR4, RZ ;  /* 0x0000000400007c24 */ /* 0x000fe4000f8e02ff */
[----:B------:R-:W-:Y:S01]  /*89c0*/  IMAD.WIDE.U32 R2, R18, UR4, R2 ;  /* 0x0000000412027c25 */ /* 0x000fe2000f8e0002 */
[----:B------:R-:W-:-:S03]  /*89d0*/  ULDC UR4, c[0x0][0xc38] ;  /* 0x00030e0000047ab9 */ /* 0x000fc60000000800 */
[----:B------:R-:W-:Y:S01]  /*89e0*/  IMAD R0, R18, UR5, R0 ;  /* 0x0000000512007c24 */ /* 0x000fe2000f8e0200 */
[----:B------:R-:W-:Y:S02]  /*89f0*/  LEA R18, R29, UR38, 0x1 ;  /* 0x000000261d127c11 */ /* 0x000fe4000f8e08ff */
[----:B-1----:R-:W-:Y:S01]  /*8a00*/  ISETP.NE.AND P0, PT, R10, 0x1, PT ;  /* 0x000000010a00780c */ /* 0x002fe20003f05270 */
[----:B------:R-:W-:Y:S01]  /*8a10*/  IMAD.IADD R3, R3, 0x1, R0 ;  /* 0x0000000103037824 */ /* 0x000fe200078e0200 */
[----:B0-----:R-:W-:Y:S02]  /*8a20*/  SHF.R.U32.HI R20, RZ, 0x3, R26 ;  /* 0x00000003ff147819 */ /* 0x001fe4000001161a */
[----:B------:R-:W-:-:S09]  /*8a30*/  SHF.L.U32 R26, R26, 0x4, RZ ;  /* 0x000000041a1a7819 */ /* 0x000fd200000006ff */
[----:B------:R-:W0:Y:S01]  /*8a40*/  @P0 LDC R4, c[0x0][0x44c] ;  /* 0x00011300ff040b82 */ /* 0x000e220000000800 */
[----:B------:R-:W-:Y:S02]  /*8a50*/  LOP3.LUT R20, R20, 0xf, RZ, 0xc0, !PT ;  /* 0x0000000f14147812 */ /* 0x000fe400078ec0ff */
[----:B------:R-:W-:-:S04]  /*8a60*/  LOP3.LUT R26, R26, 0x70, RZ, 0xc0, !PT ;  /* 0x000000701a1a7812 */ /* 0x000fc800078ec0ff */
[----:B------:R-:W-:Y:S01]  /*8a70*/  LOP3.LUT R20, R20, R26, RZ, 0xfc, !PT ;  /* 0x0000001a14147212 */ /* 0x000fe200078efcff */
[----:B------:R-:W1:Y:S01]  /*8a80*/  @P0 LDC R5, c[0x0][0x450] ;  /* 0x00011400ff050b82 */ /* 0x000e620000000800 */
[----:B--2---:R-:W-:Y:S01]  /*8a90*/  IMAD R0, R6, UR4, R21 ;  /* 0x0000000406007c24 */ /* 0x004fe2000f8e0215 */
[----:B------:R-:W-:Y:S01]  /*8aa0*/  ULDC.64 UR4, c[0x0][0x2d0] ;  /* 0x0000b40000047ab9 */ /* 0x000fe20000000a00 */
[----:B---3--:R-:W-:Y:S02]  /*8ab0*/  SHF.R.U32.HI R21, RZ, 0x3, R11 ;  /* 0x00000003ff157819 */ /* 0x008fe4000001160b */
[----:B------:R-:W-:Y:S01]  /*8ac0*/  IMAD R6, R0, 0xc0, R20 ;  /* 0x000000c000067824 */ /* 0x000fe200078e0214 */
[----:B------:R-:W-:Y:S02]  /*8ad0*/  SHF.L.U32 R20, R11, 0x3, RZ ;  /* 0x000000030b147819 */ /* 0x000fe400000006ff */
[----:B------:R-:W-:Y:S01]  /*8ae0*/  LOP3.LUT R21, R21, 0xf, RZ, 0xc0, !PT ;  /* 0x0000000f15157812 */ /* 0x000fe200078ec0ff */
[----:B0-----:R-:W-:Y:S01]  /*8af0*/  @P0 IMAD.HI.U32 R7, R6, R4, RZ ;  /* 0x0000000406070227 */ /* 0x001fe200078e00ff */
[----:B------:R-:W-:-:S03]  /*8b00*/  LOP3.LUT R20, R20, 0x38, RZ, 0xc0, !PT ;  /* 0x0000003814147812 */ /* 0x000fc600078ec0ff */
[----:B------:R-:W-:Y:S01]  /*8b10*/  IMAD.MOV.U32 R4, RZ, RZ, R6 ;  /* 0x000000ffff047224 */ /* 0x000fe200078e0006 */
[----:B-1----:R-:W-:-:S04]  /*8b20*/  @P0 SHF.R.U32.HI R4, RZ, R5, R7 ;  /* 0x00000005ff040219 */ /* 0x002fc80000011607 */
[----:B------:R-:W-:Y:S02]  /*8b30*/  SHF.R.S32.HI R5, RZ, 0x1f, R4 ;  /* 0x0000001fff057819 */ /* 0x000fe40000011404 */
[----:B------:R-:W-:-:S03]  /*8b40*/  IADD3 R7, -R4, RZ, RZ ;  /* 0x000000ff04077210 */ /* 0x000fc60007ffe1ff */
[----:B------:R-:W-:Y:S02]  /*8b50*/  IMAD R5, R5, UR4, RZ ;  /* 0x0000000405057c24 */ /* 0x000fe4000f8e02ff */
[----:B------:R-:W-:Y:S02]  /*8b60*/  IMAD R7, R10, R7, R6 ;  /* 0x000000070a077224 */ /* 0x000fe400078e0206 */
[C---:B------:R-:W-:Y:S02]  /*8b70*/  IMAD R8, R4.reuse, UR5, R5 ;  /* 0x0000000504087c24 */ /* 0x040fe4000f8e0205 */
[----:B------:R-:W-:-:S04]  /*8b80*/  IMAD.WIDE.U32 R4, R4, UR4, R2 ;  /* 0x0000000404047c25 */ /* 0x000fc8000f8e0002 */
[----:B------:R-:W-:Y:S01]  /*8b90*/  IMAD.IADD R5, R5, 0x1, R8 ;  /* 0x0000000105057824 */ /* 0x000fe200078e0208 */
[----:B------:R-:W-:Y:S01]  /*8ba0*/  SHF.R.S32.HI R8, RZ, 0x1f, R7 ;  /* 0x0000001fff087819 */ /* 0x000fe20000011407 */
[----:B------:R-:W-:Y:S02]  /*8bb0*/  VIADD R6, R6, 0x80 ;  /* 0x0000008006067836 */ /* 0x000fe40000000000 */
[----:B------:R-:W-:-:S04]  /*8bc0*/  IMAD.WIDE.U32 R4, R7, UR6, R4 ;  /* 0x0000000607047c25 */ /* 0x000fc8000f8e0004 */
[----:B------:R-:W-:-:S04]  /*8bd0*/  IMAD R8, R8, UR6, RZ ;  /* 0x0000000608087c24 */ /* 0x000fc8000f8e02ff */
[----:B------:R-:W-:Y:S02]  /*8be0*/  IMAD R7, R7, UR7, R8 ;  /* 0x0000000707077c24 */ /* 0x000fe4000f8e0208 */
[----:B------:R-:W0:Y:S02]  /*8bf0*/  @P0 LDC R8, c[0x0][0x450] ;  /* 0x00011400ff080b82 */ /* 0x000e240000000800 */
[----:B------:R-:W-:Y:S01]  /*8c00*/  IMAD.IADD R7, R5, 0x1, R7 ;  /* 0x0000000105077824 */ /* 0x000fe200078e0207 */
[----:B------:R-:W-:-:S04]  /*8c10*/  LEA R5, P1, R4, UR8, 0x1 ;  /* 0x0000000804057c11 */ /* 0x000fc8000f8208ff */
[----:B------:R-:W-:Y:S02]  /*8c20*/  LEA.HI.X R4, R4, UR9, R7, 0x1, P1 ;  /* 0x0000000904047c11 */ /* 0x000fe400088f0c07 */
[----:B------:R-:W1:Y:S02]  /*8c30*/  @P0 LDC R7, c[0x0][0x44c] ;  /* 0x00011300ff070b82 */ /* 0x000e640000000800 */
[----:B-1----:R-:W-:Y:S01]  /*8c40*/  @P0 IMAD.HI.U32 R9, R6, R7, RZ ;  /* 0x0000000706090227 */ /* 0x002fe200078e00ff */
[----:B------:R-:W-:-:S04]  /*8c50*/  MOV R7, R6 ;  /* 0x0000000600077202 */ /* 0x000fc80000000f00 */
[----:B0-----:R-:W-:-:S05]  /*8c60*/  @P0 SHF.R.U32.HI R7, RZ, R8, R9 ;  /* 0x00000008ff070219 */ /* 0x001fca0000011609 */
[----:B------:R-:W-:Y:S02]  /*8c70*/  IMAD.MOV R8, RZ, RZ, -R7 ;  /* 0x000000ffff087224 */ /* 0x000fe400078e0a07 */
[----:B------:R-:W-:-:S04]  /*8c80*/  IMAD.WIDE.U32 R2, R7, UR4, R2 ;  /* 0x0000000407027c25 */ /* 0x000fc8000f8e0002 */
[----:B------:R-:W-:Y:S01]  /*8c90*/  IMAD R6, R10, R8, R6 ;  /* 0x000000080a067224 */ /* 0x000fe200078e0206 */
[----:B------:R-:W-:-:S05]  /*8ca0*/  SHF.R.S32.HI R8, RZ, 0x1f, R7 ;  /* 0x0000001fff087819 */ /* 0x000fca0000011407 */
[----:B------:R-:W-:Y:S01]  /*8cb0*/  IMAD R8, R8, UR4, RZ ;  /* 0x0000000408087c24 */ /* 0x000fe2000f8e02ff */
[----:B------:R-:W-:-:S03]  /*8cc0*/  UMOV UR4, 0xffffffff ;  /* 0xffffffff00047882 */ /* 0x000fc60000000000 */
[----:B------:R-:W-:Y:S01]  /*8cd0*/  IMAD R8, R7, UR5, R8 ;  /* 0x0000000507087c24 */ /* 0x000fe2000f8e0208 */
[----:B------:R-:W-:-:S03]  /*8ce0*/  SHF.R.S32.HI R7, RZ, 0x1f, R6 ;  /* 0x0000001fff077819 */ /* 0x000fc60000011406 */
[----:B------:R-:W-:Y:S02]  /*8cf0*/  IMAD.IADD R3, R3, 0x1, R8 ;  /* 0x0000000103037824 */ /* 0x000fe400078e0208 */
[----:B------:R-:W-:Y:S02]  /*8d00*/  IMAD R7, R7, UR6, RZ ;  /* 0x0000000607077c24 */ /* 0x000fe4000f8e02ff */
[----:B------:R-:W-:-:S04]  /*8d10*/  IMAD.WIDE.U32 R2, R6, UR6, R2 ;  /* 0x0000000606027c25 */ /* 0x000fc8000f8e0002 */
[----:B------:R-:W-:Y:S01]  /*8d20*/  IMAD R7, R6, UR7, R7 ;  /* 0x0000000706077c24 */ /* 0x000fe2000f8e0207 */
[----:B------:R-:W-:-:S03]  /*8d30*/  LEA R6, P0, R2, UR8, 0x1 ;  /* 0x0000000802067c11 */ /* 0x000fc6000f8008ff */
[----:B------:R-:W-:-:S05]  /*8d40*/  IMAD.IADD R7, R3, 0x1, R7 ;  /* 0x0000000103077824 */ /* 0x000fca00078e0207 */
[----:B------:R-:W-:Y:S01]  /*8d50*/  LEA.HI.X R7, R2, UR9, R7, 0x1, P0 ;  /* 0x0000000902077c11 */ /* 0x000fe200080f0c07 */
[----:B------:R-:W-:Y:S06]  /*8d60*/  BRA.DIV UR4, `(.L_x_44) ;  /* 0x0000002e04cc7947 */ /* 0x000fec000b800000 */
[----:B------:R-:W0:Y:S01]  /*8d70*/  SHFL.IDX PT, R3, R5, RZ, 0x181f ;  /* 0x00181fff05037589 */ /* 0x000e2200000e0000 */
[----:B------:R-:W-:-:S03]  /*8d80*/  IMAD R0, R0, 0xc0, R21 ;  /* 0x000000c000007824 */ /* 0x000fc600078e0215 */
[----:B------:R-:W1:Y:S01]  /*8d90*/  SHFL.IDX PT, R2, R4, RZ, 0x181f ;  /* 0x00181fff04027589 */ /* 0x000e6200000e0000 */
[C---:B------:R-:W-:Y:S01]  /*8da0*/  VIADD R8, R0.reuse, 0x10 ;  /* 0x0000001000087836 */ /* 0x040fe20000000000 */
[----:B------:R-:W-:Y:S02]  /*8db0*/  ISETP.GE.AND P1, PT, R0, UR37, PT ;  /* 0x0000002500007c0c */ /* 0x000fe4000bf26270 */
[----:B------:R-:W-:Y:S11]  /*8dc0*/  SHFL.IDX PT, R14, R5, 0x7, 0x181f ;  /* 0x00f81f00050e7f89 */ /* 0x000ff600000e0000 */
[----:B0-----:R-:W-:-:S05]  /*8dd0*/  @!P1 LEA R3, P0, R20, R3, 0x1 ;  /* 0x0000000314039211 */ /* 0x001fca00078008ff */
[----:B-1----:R-:W-:Y:S01]  /*8de0*/  @!P1 IMAD.X R2, RZ, RZ, R2, P0 ;  /* 0x000000ffff029224 */ /* 0x002fe200000e0602 */
[----:B------:R-:W-:Y:S02]  /*8df0*/  ISETP.GE.AND P0, PT, R8, UR37, PT ;  /* 0x0000002508007c0c */ /* 0x000fe4000bf06270 */
[----:B------:R-:W-:Y:S02]  /*8e00*/  IADD3 R8, R0, 0x20, RZ ;  /* 0x0000002000087810 */ /* 0x000fe40007ffe0ff */
[----:B------:R-:W-:-:S04]  /*8e10*/  @!P1 LOP3.LUT R3, R3, R2, RZ, 0x3c, !PT ;  /* 0x0000000203039212 */ /* 0x000fc800078e3cff */
[----:B------:R-:W-:-:S04]  /*8e20*/  @!P1 LOP3.LUT R2, R3, R2, RZ, 0x3c, !PT ;  /* 0x0000000203029212 */ /* 0x000fc800078e3cff */
[----:B------:R-:W-:-:S05]  /*8e30*/  @!P1 LOP3.LUT R3, R3, R2, RZ, 0x3c, !PT ;  /* 0x0000000203039212 */ /* 0x000fca00078e3cff */
[----:B------:R0:W-:Y:S04]  /*8e40*/  @!P1 LDGSTS.E.BYPASS.LTC128B.128 [R18+0x8400], desc[UR50][R2.64], !P5 ;  /* 0x0840000002129fae */ /* 0x0001e8000e901d72 */
[----:B0-----:R-:W0:Y:S04]  /*8e50*/  SHFL.IDX PT, R3, R5, 0x1, 0x181f ;  /* 0x00381f0005037f89 */ /* 0x001e2800000e0000 */
[----:B------:R-:W1:Y:S01]  /*8e60*/  SHFL.IDX PT, R2, R4, 0x1, 0x181f ;  /* 0x00381f0004027f89 */ /* 0x000e6200000e0000 */
[----:B0-----:R-:W-:-:S05]  /*8e70*/  @!P0 LEA R3, P1, R20, R3, 0x1 ;  /* 0x0000000314038211 */ /* 0x001fca00078208ff */
[----:B-1----:R-:W-:-:S05]  /*8e80*/  @!P0 IMAD.X R2, RZ, RZ, R2, P1 ;  /* 0x000000ffff028224 */ /* 0x002fca00008e0602 */
[----:B------:R-:W-:-:S04]  /*8e90*/  @!P0 LOP3.LUT R3, R3, R2, RZ, 0x3c, !PT ;  /* 0x0000000203038212 */ /* 0x000fc800078e3cff */
[----:B------:R-:W-:-:S04]  /*8ea0*/  @!P0 LOP3.LUT R2, R3, R2, RZ, 0x3c, !PT ;  /* 0x0000000203028212 */ /* 0x000fc800078e3cff */
[----:B------:R-:W-:-:S05]  /*8eb0*/  @!P0 LOP3.LUT R3, R3, R2, RZ, 0x3c, !PT ;  /* 0x0000000203038212 */ /* 0x000fca00078e3cff */
[----:B------:R0:W-:Y:S01]  /*8ec0*/  @!P0 LDGSTS.E.BYPASS.LTC128B.128 [R18+0x8c00], desc[UR50][R2.64], !P5 ;  /* 0x08c0000002128fae */ /* 0x0001e2000e901d72 */
[----:B------:R-:W-:Y:S01]  /*8ed0*/  ISETP.GE.AND P0, PT, R8, UR37, PT ;  /* 0x0000002508007c0c */ /* 0x000fe2000bf06270 */
[----:B------:R-:W-:Y:S02]  /*8ee0*/  VIADD R8, R0, 0x30 ;  /* 0x0000003000087836 */ /* 0x000fe40000000000 */
[----:B0-----:R-:W0:Y:S04]  /*8ef0*/  SHFL.IDX PT, R3, R5, 0x2, 0x181f ;  /* 0x00581f0005037f89 */ /* 0x001e2800000e0000 */
[----:B------:R-:W1:Y:S06]  /*8f00*/  SHFL.IDX PT, R2, R4, 0x2, 0x181f ;  /* 0x00581f0004027f89 */ /* 0x000e6c00000e0000 */
[----:B0-----:R-:W-:-:S05]  /*8f10*/  @!P0 LEA R3, P1, R20, R3, 0x1 ;  /* 0x0000000314038211 */ /* 0x001fca00078208ff */
[----:B-1----:R-:W-:-:S05]  /*8f20*/  @!P0 IMAD.X R2, RZ, RZ, R2, P1 ;  /* 0x000000ffff028224 */ /* 0x002fca00008e0602 */
[----:B------:R-:W-:-:S04]  /*8f30*/  @!P0 LOP3.LUT R3, R3, R2, RZ, 0x3c, !PT ;  /* 0x0000000203038212 */ /* 0x000fc800078e3cff */
[----:B------:R-:W-:-:S04]  /*8f40*/  @!P0 LOP3.LUT R2, R3, R2, RZ, 0x3c, !PT ;  /* 0x0000000203028212 */ /* 0x000fc800078e3cff */
[----:B------:R-:W-:-:S05]  /*8f50*/  @!P0 LOP3.LUT R3, R3, R2, RZ, 0x3c, !PT ;  /* 0x0000000203038212 */ /* 0x000fca00078e3cff */
[----:B------:R0:W-:Y:S01]  /*8f60*/  @!P0 LDGSTS.E.BYPASS.LTC128B.128 [R18+0x9400], desc[UR50][R2.64], !P5 ;  /* 0x0940000002128fae */ /* 0x0001e2000e901d72 */
[----:B------:R-:W-:Y:S02]  /*8f70*/  ISETP.GE.AND P0, PT, R8, UR37, PT ;  /* 0x0000002508007c0c */ /* 0x000fe4000bf06270 */
[----:B------:R-:W-:Y:S01]  /*8f80*/  IADD3 R8, R0, 0x40, RZ ;  /* 0x0000004000087810 */ /* 0x000fe20007ffe0ff */
        /* <DEDUP_REMOVED lines=31> */
[----:B------:R-:W1:Y:S04]  /*9180*/  SHFL.IDX PT, R2, R4, 0x6, 0x181f ;  /* 0x00d81f0004027f89 */ /* 0x000e6800000e0000 */
[----:B------:R-:W2:Y:S02]  /*9190*/  SHFL.IDX PT, R4, R4, 0x7, 0x181f ;  /* 0x00f81f0004047f89 */ /* 0x000ea400000e0000 */
[----:B0-----:R-:W-:-:S05]  /*91a0*/  @!P0 LEA R3, P1, R20, R3, 0x1 ;  /* 0x0000000314038211 */ /* 0x001fca00078208ff */
[----:B-1----:R-:W-:-:S05]  /*91b0*/  @!P0 IMAD.X R2, RZ, RZ, R2, P1 ;  /* 0x000000ffff028224 */ /* 0x002fca00008e0602 */
[----:B------:R-:W-:-:S04]  /*91c0*/  @!P0 LOP3.LUT R3, R3, R2, RZ, 0x3c, !PT ;  /* 0x0000000203038212 */ /* 0x000fc800078e3cff */
[----:B------:R-:W-:-:S04]  /*91d0*/  @!P0 LOP3.LUT R2, R3, R2, RZ, 0x3c, !PT ;  /* 0x0000000203028212 */ /* 0x000fc800078e3cff */
[----:B------:R-:W-:-:S05]  /*91e0*/  @!P0 LOP3.LUT R3, R3, R2, RZ, 0x3c, !PT ;  /* 0x0000000203038212 */ /* 0x000fca00078e3cff */
[----:B------:R0:W-:Y:S01]  /*91f0*/  @!P0 LDGSTS.E.BYPASS.LTC128B.128 [R18+0xb400], desc[UR50][R2.64], !P5 ;  /* 0x0b40000002128fae */ /* 0x0001e2000e901d72 */
[----:B------:R-:W-:Y:S01]  /*9200*/  ISETP.GE.AND P0, PT, R8, UR37, PT ;  /* 0x0000002508007c0c */ /* 0x000fe2000bf06270 */
[----:B0-----:R-:W-:-:S12]  /*9210*/  VIADD R2, R0, 0x80 ;  /* 0x0000008000027836 */ /* 0x001fd80000000000 */
[----:B------:R-:W-:Y:S02]  /*9220*/  @!P0 LEA R3, P1, R20, R14, 0x1 ;  /* 0x0000000e14038211 */ /* 0x000fe400078208ff */
[----:B------:R-:W-:Y:S02]  /*9230*/  SHFL.IDX PT, R14, R6, 0x1, 0x181f ;  /* 0x00381f00060e7f89 */ /* 0x000fe400000e0000 */
[----:B--2---:R-:W-:Y:S02]  /*9240*/  @!P0 IADD3.X R8, RZ, R4, RZ, P1, !PT ;  /* 0x00000004ff088210 */ /* 0x004fe40000ffe4ff */
[----:B------:R-:W0:Y:S01]  /*9250*/  SHFL.IDX PT, R4, R6, RZ, 0x181f ;  /* 0x00181fff06047589 */ /* 0x000e2200000e0000 */
[----:B------:R-:W-:-:S03]  /*9260*/  ISETP.GE.AND P1, PT, R2, UR37, PT ;  /* 0x0000002502007c0c */ /* 0x000fc6000bf26270 */
[----:B------:R-:W1:Y:S10]  /*9270*/  SHFL.IDX PT, R2, R7, RZ, 0x181f ;  /* 0x00181fff07027589 */ /* 0x000e7400000e0000 */
[----:B0-----:R-:W-:-:S05]  /*9280*/  @!P1 LEA R4, P2, R20, R4, 0x1 ;  /* 0x0000000414049211 */ /* 0x001fca00078408ff */
[----:B-1----:R-:W-:Y:S02]  /*9290*/  @!P1 IMAD.X R5, RZ, RZ, R2, P2 ;  /* 0x000000ffff059224 */ /* 0x002fe400010e0602 */
[----:B------:R-:W-:Y:S02]  /*92a0*/  @!P0 IMAD.MOV.U32 R2, RZ, RZ, R3 ;  /* 0x000000ffff028224 */ /* 0x000fe400078e0003 */
[----:B------:R-:W-:-:S05]  /*92b0*/  @!P0 IMAD.MOV.U32 R3, RZ, RZ, R8 ;  /* 0x000000ffff038224 */ /* 0x000fca00078e0008 */
[----:B------:R0:W-:Y:S02]  /*92c0*/  @!P0 LDGSTS.E.BYPASS.LTC128B.128 [R18+0xbc00], desc[UR50][R2.64], !P5 ;  /* 0x0bc0000002128fae */ /* 0x0001e4000e901d72 */
[----:B0-----:R-:W-:Y:S01]  /*92d0*/  @!P1 MOV R2, R4 ;  /* 0x0000000400029202 */ /* 0x001fe20000000f00 */
[----:B------:R-:W-:Y:S02]  /*92e0*/  @!P1 IMAD.MOV.U32 R3, RZ, RZ, R5 ;  /* 0x000000ffff039224 */ /* 0x000fe400078e0005 */
[----:B------:R-:W-:-:S03]  /*92f0*/  VIADD R4, R0, 0x90 ;  /* 0x0000009000047836 */ /* 0x000fc60000000000 */
[----:B------:R0:W-:Y:S02]  /*9300*/  @!P1 LDGSTS.E.BYPASS.LTC128B.128 [R18+0xc400], desc[UR50][R2.64], !P5 ;  /* 0x0c40000002129fae */ /* 0x0001e4000e901d72 */
[----:B------:R-:W-:Y:S01]  /*9310*/  ISETP.GE.AND P0, PT, R4, UR37, PT ;  /* 0x0000002504007c0c */ /* 0x000fe2000bf06270 */
[----:B------:R-:W-:Y:S01]  /*9320*/  VIADD R4, R0, 0xa0 ;  /* 0x000000a000047836 */ /* 0x000fe20000000000 */
[----:B0-----:R-:W0:Y:S11]  /*9330*/  SHFL.IDX PT, R2, R7, 0x1, 0x181f ;  /* 0x00381f0007027f89 */ /* 0x001e3600000e0000 */
[----:B------:R-:W-:-:S05]  /*9340*/  @!P0 LEA R14, P1, R20, R14, 0x1 ;  /* 0x0000000e140e8211 */ /* 0x000fca00078208ff */
[----:B0-----:R-:W-:Y:S01]  /*9350*/  @!P0 IMAD.X R5, RZ, RZ, R2, P1 ;  /* 0x000000ffff058224 */ /* 0x001fe200008e0602 */
[----:B------:R-:W-:Y:S02]  /*9360*/  @!P0 MOV R2, R14 ;  /* 0x0000000e00028202 */ /* 0x000fe40000000f00 */
[----:B------:R-:W0:Y:S01]  /*9370*/  SHFL.IDX PT, R14, R6, 0x2, 0x181f ;  /* 0x00581f00060e7f89 */ /* 0x000e2200000e0000 */
[----:B------:R-:W-:Y:S01]  /*9380*/  @!P0 IMAD.MOV.U32 R3, RZ, RZ, R5 ;  /* 0x000000ffff038224 */ /* 0x000fe200078e0005 */
[----:B------:R-:W-:-:S04]  /*9390*/  ISETP.GE.AND P1, PT, R4, UR37, PT ;  /* 0x0000002504007c0c */ /* 0x000fc8000bf26270 */
[----:B------:R1:W-:Y:S04]  /*93a0*/  @!P0 LDGSTS.E.BYPASS.LTC128B.128 [R18+0xcc00], desc[UR50][R2.64], !P5 ;  /* 0x0cc0000002128fae */ /* 0x0003e8000e901d72 */
[----:B-1----:R-:W1:Y:S04]  /*93b0*/  SHFL.IDX PT, R2, R7, 0x2, 0x181f ;  /* 0x00581f0007027f89 */ /* 0x002e6800000e0000 */
[----:B------:R-:W2:Y:S01]  /*93c0*/  SHFL.IDX PT, R7, R7, 0x3, 0x181f ;  /* 0x00781f0007077f89 */ /* 0x000ea200000e0000 */
[----:B0-----:R-:W-:-:S05]  /*93d0*/  @!P1 LEA R14, P0, R20, R14, 0x1 ;  /* 0x0000000e140e9211 */ /* 0x001fca00078008ff */
[----:B-1----:R-:W-:Y:S01]  /*93e0*/  @!P1 IMAD.X R3, RZ, RZ, R2, P0 ;  /* 0x000000ffff039224 */ /* 0x002fe200000e0602 */
[----:B------:R-:W-:Y:S02]  /*93f0*/  @!P1 MOV R2, R14 ;  /* 0x0000000e00029202 */ /* 0x000fe40000000f00 */
[----:B------:R0:W1:Y:S04]  /*9400*/  SHFL.IDX PT, R14, R6, 0x3, 0x181f ;  /* 0x00781f00060e7f89 */ /* 0x00006800000e0000 */
[----:B--2---:R0:W-:Y:S02]  /*9410*/  @!P1 LDGSTS.E.BYPASS.LTC128B.128 [R18+0xd400], desc[UR50][R2.64], !P5 ;  /* 0x0d40000002129fae */ /* 0x0041e4000e901d72 */
.L_x_128:
[----:B------:R-:W2:Y:S01]  /*9420*/  LDL R5, [R1+0xc] ;  /* 0x00000c0001057983 */ /* 0x000ea20000100800 */
[----:B------:R-:W-:-:S05]  /*9430*/  VIADD R0, R0, 0xb0 ;  /* 0x000000b000007836 */ /* 0x000fca0000000000 */
[----:B------:R-:W-:-:S13]  /*9440*/  ISETP.GE.AND P0, PT, R0, UR37, PT ;  /* 0x0000002500007c0c */ /* 0x000fda000bf06270 */
[----:B01----:R-:W-:-:S05]  /*9450*/  @!P0 LEA R2, P1, R20, R14, 0x1 ;  /* 0x0000000e14028211 */ /* 0x003fca00078208ff */
[----:B------:R-:W-:-:S05]  /*9460*/  @!P0 IMAD.X R3, RZ, RZ, R7, P1 ;  /* 0x000000ffff038224 */ /* 0x000fca00008e0607 */
[----:B------:R-:W-:Y:S01]  /*9470*/  @!PT LDS RZ, [RZ] ;  /* 0x00000000fffff984 */ /* 0x000fe20000000800 */
[----:B------:R-:W-:Y:S01]  /*9480*/  @!PT LDS RZ, [RZ] ;  /* 0x00000000fffff984 */ /* 0x000fe20000000800 */
[----:B------:R-:W-:Y:S01]  /*9490*/  @!PT LDS RZ, [RZ] ;  /* 0x00000000fffff984 */ /* 0x000fe20000000800 */
[----:B------:R0:W-:Y:S01]  /*94a0*/  @!P0 LDGSTS.E.BYPASS.LTC128B.128 [R18+0xdc00], desc[UR50][R2.64], !P5 ;  /* 0x0dc0000002128fae */ /* 0x0001e2000e901d72 */
[----:B------:R-:W-:Y:S01]  /*94b0*/  NOP ;  /* 0x0000000000007918 */ /* 0x000fe20000000000 */
[----:B------:R-:W-:Y:S02]  /*94c0*/  SYNCS.ARRIVE.TRANS64.RED.A0T1 RZ, [UR38+0x16800], RZ ;  /* 0x016800ffffff79a7 */ /* 0x000fe40008200426 */
[----:B------:R-:W-:Y:S01]  /*94d0*/  ARRIVES.LDGSTSBAR.64.TRANSCNT [UR38+0x16800] ;  /* 0x01680000ff0079b0 */ /* 0x000fe20008000aa6 */
[----:B--2---:R-:W-:-:S04]  /*94e0*/  LOP3.LUT R0, R5, 0x1, RZ, 0xc, !PT ;  /* 0x0000000105007812 */ /* 0x004fc800078e0cff */
[----:B------:R-:W-:Y:S01]  /*94f0*/  SHF.L.U32 R0, R0, 0x1f, RZ ;  /* 0x0000001f00007819 */ /* 0x000fe200000006ff */
[----:B------:R-:W-:Y:S01]  /*9500*/  NOP ;  /* 0x0000000000007918 */ /* 0x000fe20000000000 */
[----:B------:R-:W-:Y:S01]  /*9510*/  SYNCS.ARRIVE.TRANS64.A1T0 RZ, [UR38+0x16800], RZ ;  /* 0x016800ffffff79a7 */ /* 0x000fe20008100026 */
[----:B------:R-:W-:Y:S01]  /*9520*/  BSSY B0, `(.L_x_45) ;  /* 0x0000003000007945 */ /* 0x000fe20003800000 */
[----:B------:R-:W1:Y:S03]  /*9530*/  SYNCS.PHASECHK.TRANS64.TRYWAIT P0, [UR38+0x16820], R0 ;  /* 0x01682000ff0075a7 */ /* 0x000e660008000166 */
[----:B01----:R-:W-:Y:S05]  /*9540*/  @!P0 BRA `(.L_x_46) ;  /* 0x0000003400b08947 */ /* 0x003fea0003800000 */
.L_x_129:
[----:B------:R-:W-:Y:S05]  /*9550*/  BSYNC B0 ;  /* 0x0000000000007941 */ /* 0x000fea0003800000 */
.L_x_45:
[----:B------:R-:W-:Y:S01]  /*9560*/  UISETP.GE.AND UP0, UPT, UR36, 0x81, UPT ;  /* 0x000000812400788c */ /* 0x000fe2000bf06270 */
[----:B------:R-:W-:-:S05]  /*9570*/  IMAD.U32 R18, RZ, RZ, UR42 ;  /* 0x0000002aff127e24 */ /* 0x000fca000f8e00ff */
[----:B------:R-:W-:-:S13]  /*9580*/  PLOP3.LUT P0, PT, PT, PT, UP0, 0x80, 0x0 ;  /* 0x000000000000781c */ /* 0x000fda0003f0f008 */
[----:B------:R-:W-:Y:S05]  /*9590*/  @!P0 BRA `(.L_x_47) ;  /* 0x0000000c00dc8947 */ /* 0x000fea0003800000 */
[----:B------:R-:W-:Y:S01]  /*95a0*/  BSSY B0, `(.L_x_47) ;  /* 0x00000f6000007945 */ /* 0x000fe20003800000 */
[----:B------:R-:W-:Y:S01]  /*95b0*/  MOV R20, R24 ;  /* 0x0000001800147202 */ /* 0x000fe20000000f00 */
[----:B------:R-:W-:Y:S02]  /*95c0*/  IMAD.MOV.U32 R6, RZ, RZ, R22 ;  /* 0x000000ffff067224 */ /* 0x000fe400078e0016 */
[----:B------:R-:W-:Y:S02]  /*95d0*/  IMAD.U32 R7, RZ, RZ, UR40 ;  /* 0x00000028ff077e24 */ /* 0x000fe4000f8e00ff */
[----:B------:R-:W-:-:S07]  /*95e0*/  IMAD.U32 R26, RZ, RZ, UR42 ;  /* 0x0000002aff1a7e24 */ /* 0x000fce000f8e00ff */
.L_x_60:
[----:B------:R-:W2:Y:S01]  /*95f0*/  LDL R8, [R1+0x4] ;  /* 0x0000040001087983 */ /* 0x000ea20000100800 */
[----:B------:R-:W1:Y:S01]  /*9600*/  LDC R2, c[0x0][0x430] ;  /* 0x00010c00ff027b82 */ /* 0x000e620000000800 */
[----:B------:R-:W-:Y:S02]  /*9610*/  ULDC UR4, c[0x0][0x430] ;  /* 0x00010c0000047ab9 */ /* 0x000fe40000000800 */
[----:B------:R-:W3:Y:S01]  /*9620*/  LDL R4, [R1] ;  /* 0x0000000001047983 */ /* 0x000ee20000100800 */
[----:B0-----:R-:W0:Y:S01]  /*9630*/  S2R R0, SR_TID.X ;  /* 0x0000000000007919 */ /* 0x001e220000002100 */
[----:B-1----:R-:W-:-:S13]  /*9640*/  ISETP.NE.AND P0, PT, R2, 0x1, PT ;  /* 0x000000010200780c */ /* 0x002fda0003f05270 */
[----:B------:R-:W1:Y:S01]  /*9650*/  @P0 LDC R2, c[0x0][0x434] ;  /* 0x00010d00ff020b82 */ /* 0x000e620000000800 */
[----:B0-----:R-:W-:Y:S02]  /*9660*/  SHF.L.U32 R5, R0, 0x4, RZ ;  /* 0x0000000400057819 */ /* 0x001fe400000006ff */
[----:B------:R-:W-:-:S05]  /*9670*/  SHF.R.U32.HI R3, RZ, 0x3, R0 ;  /* 0x00000003ff037819 */ /* 0x000fca0000011600 */
[----:B------:R-:W0:Y:S01]  /*9680*/  @P0 LDC R0, c[0x0][0x438] ;  /* 0x00010e00ff000b82 */ /* 0x000e220000000800 */
[----:B------:R-:W-:Y:S02]  /*9690*/  LOP3.LUT R3, R3, 0xf, RZ, 0xc0, !PT ;  /* 0x0000000f03037812 */ /* 0x000fe400078ec0ff */
[----:B------:R-:W-:-:S03]  /*96a0*/  LOP3.LUT R5, R5, 0x70, RZ, 0xc0, !PT ;  /* 0x0000007005057812 */ /* 0x000fc600078ec0ff */
[----:B------:R-:W-:-:S05]  /*96b0*/  IMAD R3, R7, 0x80, R3 ;  /* 0x0000008007037824 */ /* 0x000fca00078e0203 */
[----:B--2---:R-:W-:-:S05]  /*96c0*/  IADD3 R3, R5, R3, R8 ;  /* 0x0000000305037210 */ /* 0x004fca0007ffe008 */
[----:B-1----:R-:W-:-:S04]  /*96d0*/  @P0 IMAD.HI.U32 R5, R3, R2, RZ ;  /* 0x0000000203050227 */ /* 0x002fc800078e00ff */
[----:B------:R-:W-:Y:S01]  /*96e0*/  IMAD.MOV.U32 R2, RZ, RZ, R3 ;  /* 0x000000ffff027224 */ /* 0x000fe200078e0003 */
[----:B0-----:R-:W-:-:S05]  /*96f0*/  @P0 SHF.R.U32.HI R2, RZ, R0, R5 ;  /* 0x00000000ff020219 */ /* 0x001fca0000011605 */
[----:B------:R-:W-:-:S04]  /*9700*/  IMAD.MOV R0, RZ, RZ, -R2 ;  /* 0x000000ffff007224 */ /* 0x000fc800078e0a02 */
[----:B------:R-:W-:Y:S01]  /*9710*/  IMAD R0, R0, UR4, R3 ;  /* 0x0000000400007c24 */ /* 0x000fe2000f8e0203 */
[----:B------:R-:W-:Y:S01]  /*9720*/  ULDC.64 UR4, c[0x0][0x428] ;  /* 0x00010a0000047ab9 */ /* 0x000fe20000000a00 */
[----:B------:R-:W-:Y:S01]  /*9730*/  SHF.R.S32.HI R3, RZ, 0x1f, R2 ;  /* 0x0000001fff037819 */ /* 0x000fe20000011402 */
[----:B---3--:R-:W-:-:S04]  /*9740*/  IMAD R4, R4, UR4, RZ ;  /* 0x0000000404047c24 */ /* 0x008fc8000f8e02ff */
[C---:B------:R-:W-:Y:S02]  /*9750*/  IMAD R4, R28.reuse, UR5, R4 ;  /* 0x000000051c047c24 */ /* 0x040fe4000f8e0204 */
[----:B------:R-:W-:Y:S01]  /*9760*/  IMAD.WIDE.U32 R2, R28, UR4, R2 ;  /* 0x000000041c027c25 */ /* 0x000fe2000f8e0002 */
[----:B------:R-:W-:-:S04]  /*9770*/  ULDC.64 UR4, c[0x0][0x418] ;  /* 0x0001060000047ab9 */ /* 0x000fc80000000a00 */
[----:B------:R-:W-:Y:S02]  /*9780*/  IADD3 R3, R4, R3, RZ ;  /* 0x0000000304037210 */ /* 0x000fe40007ffe0ff */
[----:B------:R-:W-:-:S04]  /*9790*/  LEA R4, P0, R2, UR4, 0x2 ;  /* 0x0000000402047c11 */ /* 0x000fc8000f8010ff */
[----:B------:R-:W-:-:S05]  /*97a0*/  LEA.HI.X R5, R2, UR5, R3, 0x2, P0 ;  /* 0x0000000502057c11 */ /* 0x000fca00080f1403 */
[----:B------:R-:W2:Y:S01]  /*97b0*/  LDG.E R4, desc[UR50][R4.64] ;  /* 0x0000003204047981 */ /* 0x000ea2000c1e1900 */
[----:B------:R-:W-:Y:S02]  /*97c0*/  IMAD.U32 R8, RZ, RZ, UR41 ;  /* 0x00000029ff087e24 */ /* 0x000fe4000f8e00ff */
[----:B------:R-:W-:-:S03]  /*97d0*/  VIADD R22, R6, 0x1 ;  /* 0x0000000106167836 */ /* 0x000fc60000000000 */
[----:B------:R-:W-:Y:S02]  /*97e0*/  ISETP.NE.AND P1, PT, R8, 0x3, PT ;  /* 0x000000030800780c */ /* 0x000fe40003f25270 */
[----:B------:R-:W-:-:S04]  /*97f0*/  ISETP.NE.AND P0, PT, R22, 0x2, PT ;  /* 0x000000021600780c */ /* 0x000fc80003f05270 */
[----:B------:R-:W-:Y:S01]  /*9800*/  SEL R24, RZ, 0x1, P0 ;  /* 0x00000001ff187807 */ /* 0x000fe20000000000 */
[----:B------:R-:W-:Y:S01]  /*9810*/  IMAD.MOV.U32 R18, RZ, RZ, R7 ;  /* 0x000000ffff127224 */ /* 0x000fe200078e0007 */
[----:B------:R-:W-:Y:S02]  /*9820*/  SEL R22, R22, RZ, P0 ;  /* 0x000000ff16167207 */ /* 0x000fe40000000000 */
[----:B------:R-:W-:Y:S02]  /*9830*/  LOP3.LUT R24, R20, R24, RZ, 0x3c, !PT ;  /* 0x0000001814187212 */ /* 0x000fe400078e3cff */
[----:B--2---:R-:W-:Y:S01]  /*9840*/  SHF.R.S32.HI R23, RZ, 0x1f, R4 ;  /* 0x0000001fff177819 */ /* 0x004fe20000011404 */
[----:B------:R-:W-:Y:S06]  /*9850*/  @!P1 BRA `(.L_x_48) ;  /* 0x0000000000049947 */ /* 0x000fec0003800000 */
[----:B------:R-:W-:Y:S01]  /*9860*/  BPT.TRAP 0x1 ;  /* 0x000000040000795c */ /* 0x000fe20000300000 */
.L_x_48:
[----:B------:R-:W-:Y:S01]  /*9870*/  LEA R5, R22, UR38, 0x3 ;  /* 0x0000002616057c11 */ /* 0x000fe2000f8e18ff */
[----:B------:R-:W-:Y:S01]  /*9880*/  BSSY B1, `(.L_x_49) ;  /* 0x0000004000017945 */ /* 0x000fe20003800000 */
[----:B------:R-:W-:-:S04]  /*9890*/  SHF.L.U32 R2, R24, 0x1f, RZ ;  /* 0x0000001f18027819 */ /* 0x000fc800000006ff */
[----:B------:R-:W0:Y:S02]  /*98a0*/  SYNCS.PHASECHK.TRANS64.TRYWAIT P0, [R5+URZ+0x16840], R2 ;  /* 0x01684002050075a7 */ /* 0x000e24000800017f */
[----:B0-----:R-:W-:Y:S05]  /*98b0*/  @!P0 BRA `(.L_x_50) ;  /* 0x0000003000ec8947 */ /* 0x001fea0003800000 */
.L_x_130:
[----:B------:R-:W-:Y:S05]  /*98c0*/  BSYNC B1 ;  /* 0x0000000000017941 */ /* 0x000fea0003800000 */
.L_x_49:
[----:B------:R-:W-:Y:S01]  /*98d0*/  SHF.R.S32.HI R21, RZ, 0x1f, R0 ;  /* 0x0000001fff157819 */ /* 0x000fe20000011400 */
[----:B------:R-:W-:Y:S01]  /*98e0*/  ULDC.64 UR4, c[0x0][0x300] ;  /* 0x0000c00000047ab9 */ /* 0x000fe20000000a00 */
[----:B------:R-:W-:Y:S01]  /*98f0*/  LOP3.LUT P1, RZ, R25, 0x1, RZ, 0xc0, !PT ;  /* 0x0000000119ff7812 */ /* 0x000fe2000782c0ff */
[----:B0-----:R-:W-:-:S04]  /*9900*/  IMAD.WIDE.U32 R2, R0, UR4, RZ ;  /* 0x0000000400027c25 */ /* 0x001fc8000f8e00ff */
[----:B------:R-:W-:Y:S02]  /*9910*/  IMAD R7, R21, UR4, RZ ;  /* 0x0000000415077c24 */ /* 0x000fe4000f8e02ff */
[----:B------:R-:W-:Y:S02]  /*9920*/  IMAD R8, R22, 0x2000, R29 ;  /* 0x0000200016087824 */ /* 0x000fe400078e021d */
[----:B------:R-:W-:Y:S01]  /*9930*/  IMAD R7, R0, UR5, R7 ;  /* 0x0000000500077c24 */ /* 0x000fe2000f8e0207 */
[----:B------:R-:W-:-:S04]  /*9940*/  ULDC.64 UR4, c[0x0][0x310] ;  /* 0x0000c40000047ab9 */ /* 0x000fc80000000a00 */
[----:B------:R-:W-:Y:S01]  /*9950*/  IADD3 R3, R3, R7, RZ ;  /* 0x0000000703037210 */ /* 0x000fe20007ffe0ff */
[----:B------:R-:W-:-:S04]  /*9960*/  IMAD R7, R23, UR4, RZ ;  /* 0x0000000417077c24 */ /* 0x000fc8000f8e02ff */
        /* <DEDUP_REMOVED lines=9> */
[----:B------:R-:W-:Y:S01]  /*9a00*/  IMAD.IADD R7, R7, 0x1, R3 ;  /* 0x0000000107077824 */ /* 0x000fe200078e0203 */
[----:B------:R-:W-:-:S04]  /*9a10*/  UMOV UR4, 0xffffffff ;  /* 0xffffffff00047882 */ /* 0x000fc80000000000 */
[----:B------:R-:W-:Y:S01]  /*9a20*/  LEA.HI.X R10, R2, UR5, R7, 0x1, P0 ;  /* 0x00000005020a7c11 */ /* 0x000fe200080f0c07 */
[----:B------:R-:W-:Y:S06]  /*9a30*/  BRA.DIV UR4, `(.L_x_51) ;  /* 0x0000003204a07947 */ /* 0x000fec000b800000 */
[----:B------:R-:W0:Y:S01]  /*9a40*/  S2R R3, SR_TID.X ;  /* 0x0000000000037919 */ /* 0x000e220000002100 */
[----:B------:R-:W-:Y:S01]  /*9a50*/  LEA R8, R8, UR38, 0x1 ;  /* 0x0000002608087c11 */ /* 0x000fe2000f8e08ff */
[----:B------:R-:W1:Y:S01]  /*9a60*/  SHFL.IDX PT, R2, R9, RZ, 0x181f ;  /* 0x00181fff09027589 */ /* 0x000e6200000e0000 */
[----:B0-----:R-:W-:-:S03]  /*9a70*/  SHF.L.U32 R11, R3, 0x3, RZ ;  /* 0x00000003030b7819 */ /* 0x001fc600000006ff */
[----:B------:R-:W0:Y:S01]  /*9a80*/  SHFL.IDX PT, R3, R10, RZ, 0x181f ;  /* 0x00181fff0a037589 */ /* 0x000e2200000e0000 */
[----:B------:R-:W-:-:S05]  /*9a90*/  LOP3.LUT R11, R11, 0x38, RZ, 0xc0, !PT ;  /* 0x000000380b0b7812 */ /* 0x000fca00078ec0ff */
[----:B------:R-:W-:-:S05]  /*9aa0*/  IMAD.SHL.U32 R7, R11, 0x2, RZ ;  /* 0x000000020b077824 */ /* 0x000fca00078e00ff */
[----:B-1----:R-:W-:-:S05]  /*9ab0*/  IADD3 R2, P0, R2, R7, RZ ;  /* 0x0000000702027210 */ /* 0x002fca0007f1e0ff */
[----:B0-----:R-:W-:-:S05]  /*9ac0*/  IMAD.X R3, RZ, RZ, R3, P0 ;  /* 0x000000ffff037224 */ /* 0x001fca00000e0603 */
[----:B------:R-:W-:Y:S01]  /*9ad0*/  @!PT LDS RZ, [RZ] ;  /* 0x00000000fffff984 */ /* 0x000fe20000000800 */
[----:B------:R0:W-:Y:S04]  /*9ae0*/  LDGSTS.E.BYPASS.LTC128B.128 [R8+0xe400], desc[UR50][R2.64], !P1 ;  /* 0x0e40000002087fae */ /* 0x0001e8000c901d72 */
[----:B0-----:R-:W0:Y:S04]  /*9af0*/  SHFL.IDX PT, R2, R9, 0x1, 0x181f ;  /* 0x00381f0009027f89 */ /* 0x001e2800000e0000 */
[----:B------:R-:W1:Y:S01]  /*9b00*/  SHFL.IDX PT, R3, R10, 0x1, 0x181f ;  /* 0x00381f000a037f89 */ /* 0x000e6200000e0000 */
[----:B0-----:R-:W-:-:S05]  /*9b10*/  IADD3 R2, P0, R2, R7, RZ ;  /* 0x0000000702027210 */ /* 0x001fca0007f1e0ff */
[----:B-1----:R-:W-:-:S05]  /*9b20*/  IMAD.X R3, RZ, RZ, R3, P0 ;  /* 0x000000ffff037224 */ /* 0x002fca00000e0603 */
[----:B------:R0:W-:Y:S04]  /*9b30*/  LDGSTS.E.BYPASS.LTC128B.128 [R8+0xec00], desc[UR50][R2.64], !P1 ;  /* 0x0ec0000002087fae */ /* 0x0001e8000c901d72 */
[----:B0-----:R-:W0:Y:S04]  /*9b40*/  SHFL.IDX PT, R2, R9, 0x2, 0x181f ;  /* 0x00581f0009027f89 */ /* 0x001e2800000e0000 */
[----:B------:R-:W1:Y:S01]  /*9b50*/  SHFL.IDX PT, R3, R10, 0x2, 0x181f ;  /* 0x00581f000a037f89 */ /* 0x000e6200000e0000 */
[----:B0-----:R-:W-:-:S04]  /*9b60*/  IADD3 R2, P0, R2, R7, RZ ;  /* 0x0000000702027210 */ /* 0x001fc80007f1e0ff */
[----:B-1----:R-:W-:-:S05]  /*9b70*/  IADD3.X R3, RZ, R3, RZ, P0, !PT ;  /* 0x00000003ff037210 */ /* 0x002fca00007fe4ff */
        /* <DEDUP_REMOVED lines=17> */
[----:B------:R-:W1:Y:S04]  /*9c90*/  SHFL.IDX PT, R3, R10, 0x6, 0x181f ;  /* 0x00d81f000a037f89 */ /* 0x000e6800000e0000 */
[----:B------:R-:W2:Y:S01]  /*9ca0*/  SHFL.IDX PT, R10, R10, 0x7, 0x181f ;  /* 0x00f81f000a0a7f89 */ /* 0x000ea200000e0000 */
[----:B0-----:R-:W-:-:S04]  /*9cb0*/  IADD3 R2, P0, R2, R7, RZ ;  /* 0x0000000702027210 */ /* 0x001fc80007f1e0ff */
[----:B-1----:R-:W-:-:S05]  /*9cc0*/  IADD3.X R3, RZ, R3, RZ, P0, !PT ;  /* 0x00000003ff037210 */ /* 0x002fca00007fe4ff */
[----:B------:R0:W-:Y:S04]  /*9cd0*/  LDGSTS.E.BYPASS.LTC128B.128 [R8+0x11400], desc[UR50][R2.64], !P1 ;  /* 0x1140000002087fae */ /* 0x0001e8000c901d72 */
[----:B0-2---:R0:W1:Y:S02]  /*9ce0*/  SHFL.IDX PT, R2, R9, 0x7, 0x181f ;  /* 0x00f81f0009027f89 */ /* 0x00506400000e0000 */
.L_x_148:
[----:B-1----:R-:W-:-:S05]  /*9cf0*/  IADD3 R2, P0, R2, R7, RZ ;  /* 0x0000000702027210 */ /* 0x002fca0007f1e0ff */
[----:B------:R-:W-:Y:S01]  /*9d00*/  IMAD.X R3, RZ, RZ, R10, P0 ;  /* 0x000000ffff037224 */ /* 0x000fe200000e060a */
[----:B------:R-:W-:-:S04]  /*9d10*/  PLOP3.LUT P0, PT, PT, PT, PT, 0x80, 0x0 ;  /* 0x000000000000781c */ /* 0x000fc80003f0f070 */
[----:B------:R-:W-:Y:S01]  /*9d20*/  @!PT LDS RZ, [RZ] ;  /* 0x00000000fffff984 */ /* 0x000fe20000000800 */
[----:B------:R-:W-:Y:S01]  /*9d30*/  @!PT LDS RZ, [RZ] ;  /* 0x00000000fffff984 */ /* 0x000fe20000000800 */
[----:B------:R-:W-:Y:S01]  /*9d40*/  @!PT LDS RZ, [RZ] ;  /* 0x00000000fffff984 */ /* 0x000fe20000000800 */
[----:B------:R1:W-:Y:S01]  /*9d50*/  LDGSTS.E.BYPASS.LTC128B.128 [R8+0x11c00], desc[UR50][R2.64], !P1 ;  /* 0x11c0000002087fae */ /* 0x0003e2000c901d72 */
[----:B------:R-:W-:-:S08]  /*9d60*/  NOP ;  /* 0x0000000000007918 */ /* 0x000fd00000000000 */
.L_x_52:
[----:B------:R-:W-:Y:S02]  /*9d70*/  PLOP3.LUT P1, PT, P1, P0, PT, 0xa2, 0x0 ;  /* 0x000000000000781c */ /* 0x000fe40000f21472 */
[----:B------:R-:W-:-:S08]  /*9d80*/  @P0 R2UR P1, UR4, R5 ;  /* 0x00000000050402ca */ /* 0x000fd00000020000 */
[----:B------:R-:W-:-:S05]  /*9d90*/  @P0 PLOP3.LUT P0, PT, P1, PT, PT, 0x80, 0x0 ;  /* 0x000000000000081c */ /* 0x000fca0000f0f070 */
[----:B------:R-:W-:Y:S01]  /*9da0*/  @!P1 SYNCS.ARRIVE.TRANS64.RED.A0T1 RZ, [UR4+0x16830], RZ ;  /* 0x016830ffffff99a7 */ /* 0x000fe20008200404 */
[----:B------:R-:W-:Y:S07]  /*9db0*/  @!P1 ARRIVES.LDGSTSBAR.64.TRANSCNT [UR4+0x16830] ;  /* 0x01683000ff0099b0 */ /* 0x000fee0008000a84 */
[----:B------:R-:W-:Y:S05]  /*9dc0*/  @P0 BRA.U.ANY `(.L_x_52) ;  /* 0xfffffffd00e80947 */ /* 0x000fea000393ffff */
[----:B------:R-:W-:Y:S01]  /*9dd0*/  NOP ;  /* 0x0000000000007918 */ /* 0x000fe20000000000 */
[----:B-1----:R-:W-:-:S05]  /*9de0*/  IMAD.U32 R2, RZ, RZ, UR41 ;  /* 0x00000029ff027e24 */ /* 0x002fca000f8e00ff */
[----:B------:R-:W-:-:S13]  /*9df0*/  ISETP.NE.AND P2, PT, R2, 0x3, PT ;  /* 0x000000030200780c */ /* 0x000fda0003f45270 */
[----:B------:R-:W-:Y:S05]  /*9e00*/  @!P2 BRA `(.L_x_53) ;  /* 0x000000000004a947 */ /* 0x000fea0003800000 */
[----:B------:R-:W-:Y:S01]  /*9e10*/  BPT.TRAP 0x1 ;  /* 0x000000040000795c */ /* 0x000fe20000300000 */
.L_x_53:
[----:B------:R1:W-:Y:S01]  /*9e20*/  SYNCS.ARRIVE.TRANS64.A1T0 RZ, [R5+URZ+0x16830], RZ ;  /* 0x016830ff05ff79a7 */ /* 0x0003e2000810003f */
[----:B------:R-:W-:Y:S05]  /*9e30*/  @!P2 BRA `(.L_x_54) ;  /* 0x000000000004a947 */ /* 0x000fea0003800000 */
[----:B------:R-:W-:Y:S01]  /*9e40*/  BPT.TRAP 0x1 ;  /* 0x000000040000795c */ /* 0x000fe20000300000 */
.L_x_54:
[----:B------:R-:W-:Y:S01]  /*9e50*/  SHF.L.U32 R2, R20, 0x1f, RZ ;  /* 0x0000001f14027819 */ /* 0x000fe200000006ff */
[----:B------:R-:W-:Y:S01]  /*9e60*/  BSSY B1, `(.L_x_55) ;  /* 0x0000004000017945 */ /* 0x000fe20003800000 */
[----:B-1----:R-:W-:-:S04]  /*9e70*/  LEA R5, R6, UR38, 0x3 ;  /* 0x0000002606057c11 */ /* 0x002fc8000f8e18ff */
[----:B------:R-:W1:Y:S02]  /*9e80*/  SYNCS.PHASECHK.TRANS64.TRYWAIT P0, [R5+URZ+0x16860], R2 ;  /* 0x01686002050075a7 */ /* 0x000e64000800017f */
[----:B-1----:R-:W-:Y:S05]  /*9e90*/  @!P0 BRA `(.L_x_56) ;  /* 0x0000003400c48947 */ /* 0x002fea0003800000 */
.L_x_149:
[----:B------:R-:W-:Y:S05]  /*9ea0*/  BSYNC B1 ;  /* 0x0000000000017941 */ /* 0x000fea0003800000 */
.L_x_55:
[----:B------:R-:W2:Y:S01]  /*9eb0*/  S2R R3, SR_TID.X ;  /* 0x0000000000037919 */ /* 0x000ea20000002100 */
[----:B-1----:R-:W-:Y:S01]  /*9ec0*/  IMAD.MOV.U32 R2, RZ, RZ, -0x80 ;  /* 0xffffff80ff027424 */ /* 0x002fe200078e00ff */
[----:B------:R-:W-:Y:S01]  /*9ed0*/  UMOV UR4, 0xffffffff ;  /* 0xffffffff00047882 */ /* 0x000fe20000000000 */
[----:B------:R-:W-:Y:S02]  /*9ee0*/  LOP3.LUT P2, RZ, R25, 0x2, RZ, 0xc0, !PT ;  /* 0x0000000219ff7812 */ /* 0x000fe4000784c0ff */
[----:B------:R-:W-:Y:S01]  /*9ef0*/  IMAD R2, R26, R2, UR36 ;  /* 0x000000241a027e24 */ /* 0x000fe2000f8e0202 */
[----:B------:R-:W-:Y:S02]  /*9f00*/  LEA R6, R6, R29, 0xd ;  /* 0x0000001d06067211 */ /* 0x000fe400078e68ff */
[----:B--2---:R-:W-:-:S04]  /*9f10*/  SHF.R.U32.HI R3, RZ, 0x3, R3 ;  /* 0x00000003ff037819 */ /* 0x004fc80000011603 */
[----:B------:R-:W-:-:S05]  /*9f20*/  LOP3.LUT R3, R3, 0xf, RZ, 0xc0, !PT ;  /* 0x0000000f03037812 */ /* 0x000fca00078ec0ff */
[----:B------:R-:W-:Y:S01]  /*9f30*/  IMAD.IADD R8, R2, 0x1, -R3 ;  /* 0x0000000102087824 */ /* 0x000fe200078e0a03 */
[----:B------:R-:W-:Y:S06]  /*9f40*/  BRA.DIV UR4, `(.L_x_57) ;  /* 0x0000003604ac7947 */ /* 0x000fec000b800000 */
[----:B------:R-:W1:Y:S01]  /*9f50*/  SHFL.IDX PT, R2, R16, RZ, 0x181f ;  /* 0x00181fff10027589 */ /* 0x000e6200000e0000 */
[----:B------:R-:W-:Y:S02]  /*9f60*/  ISETP.LT.OR P0, PT, R8, 0x1, P2 ;  /* 0x000000010800780c */ /* 0x000fe40001701670 */
[----:B------:R-:W-:Y:S01]  /*9f70*/  LEA R6, R6, UR38, 0x1 ;  /* 0x0000002606067c11 */ /* 0x000fe2000f8e08ff */
[----:B------:R-:W2:Y:S01]  /*9f80*/  SHFL.IDX PT, R3, R17, RZ, 0x181f ;  /* 0x00181fff11037589 */ /* 0x000ea200000e0000 */
[----:B-1----:R-:W-:-:S05]  /*9f90*/  IADD3 R2, P1, R2, R7, RZ ;  /* 0x0000000702027210 */ /* 0x002fca0007f3e0ff */
[----:B--2---:R-:W-:-:S05]  /*9fa0*/  IMAD.X R3, RZ, RZ, R3, P1 ;  /* 0x000000ffff037224 */ /* 0x004fca00008e0603 */
[----:B------:R-:W-:Y:S01]  /*9fb0*/  @!PT LDS RZ, [RZ] ;  /* 0x00000000fffff984 */ /* 0x000fe20000000800 */
[----:B------:R1:W-:Y:S01]  /*9fc0*/  LDGSTS.E.BYPASS.LTC128B.128 [R6+0x400], desc[UR50][R2.64], !P0 ;  /* 0x0040000002067fae */ /* 0x0003e2000c101d72 */
[----:B------:R-:W-:-:S03]  /*9fd0*/  ISETP.LT.OR P0, PT, R8, 0x11, P2 ;  /* 0x000000110800780c */ /* 0x000fc60001701670 */
[----:B-1----:R-:W1:Y:S04]  /*9fe0*/  SHFL.IDX PT, R2, R16, 0x1, 0x181f ;  /* 0x00381f0010027f89 */ /* 0x002e6800000e0000 */
[----:B------:R-:W2:Y:S01]  /*9ff0*/  SHFL.IDX PT, R3, R17, 0x1, 0x181f ;  /* 0x00381f0011037f89 */ /* 0x000ea200000e0000 */
[----:B-1----:R-:W-:-:S05]  /*a000*/  IADD3 R2, P1, R2, R7, RZ ;  /* 0x0000000702027210 */ /* 0x002fca0007f3e0ff */
[----:B--2---:R-:W-:-:S05]  /*a010*/  IMAD.X R3, RZ, RZ, R3, P1 ;  /* 0x000000ffff037224 */ /* 0x004fca00008e0603 */
[----:B------:R1:W-:Y:S01]  /*a020*/  LDGSTS.E.BYPASS.LTC128B.128 [R6+0xc00], desc[UR50][R2.64], !P0 ;  /* 0x00c0000002067fae */ /* 0x0003e2000c101d72 */
[----:B------:R-:W-:-:S03]  /*a030*/  ISETP.LT.OR P0, PT, R8, 0x21, P2 ;  /* 0x000000210800780c */ /* 0x000fc60001701670 */
[----:B-1----:R-:W1:Y:S04]  /*a040*/  SHFL.IDX PT, R2, R16, 0x2, 0x181f ;  /* 0x00581f0010027f89 */ /* 0x002e6800000e0000 */
[----:B------:R-:W2:Y:S01]  /*a050*/  SHFL.IDX PT, R3, R17, 0x2, 0x181f ;  /* 0x00581f0011037f89 */ /* 0x000ea200000e0000 */
[----:B-1----:R-:W-:-:S04]  /*a060*/  IADD3 R2, P1, R2, R7, RZ ;  /* 0x0000000702027210 */ /* 0x002fc80007f3e0ff */
[----:B--2---:R-:W-:-:S05]  /*a070*/  IADD3.X R3, RZ, R3, RZ, P1, !PT ;  /* 0x00000003ff037210 */ /* 0x004fca0000ffe4ff */
        /* <DEDUP_REMOVED lines=21> */
[----:B------:R-:W2:Y:S04]  /*a1d0*/  SHFL.IDX PT, R3, R17, 0x6, 0x181f ;  /* 0x00d81f0011037f89 */ /* 0x000ea800000e0000 */
[----:B------:R-:W3:Y:S01]  /*a1e0*/  SHFL.IDX PT, R17, R17, 0x7, 0x181f ;  /* 0x00f81f0011117f89 */ /* 0x000ee200000e0000 */
[----:B-1----:R-:W-:-:S04]  /*a1f0*/  IADD3 R2, P1, R2, R7, RZ ;  /* 0x0000000702027210 */ /* 0x002fc80007f3e0ff */
[----:B--2---:R-:W-:-:S05]  /*a200*/  IADD3.X R3, RZ, R3, RZ, P1, !PT ;  /* 0x00000003ff037210 */ /* 0x004fca0000ffe4ff */
[----:B------:R1:W-:Y:S04]  /*a210*/  LDGSTS.E.BYPASS.LTC128B.128 [R6+0x3400], desc[UR50][R2.64], !P0 ;  /* 0x0340000002067fae */ /* 0x0003e8000c101d72 */
[----:B-1-3--:R1:W2:Y:S02]  /*a220*/  SHFL.IDX PT, R2, R16, 0x7, 0x181f ;  /* 0x00f81f0010027f89 */ /* 0x00a2a400000e0000 */
.L_x_167:
[----:B------:R-:W-:Y:S01]  /*a230*/  ISETP.LT.OR P0, PT, R8, 0x71, P2 ;  /* 0x000000710800780c */ /* 0x000fe20001701670 */
[----:B------:R-:W-:Y:S01]  /*a240*/  ULDC.64 UR4, c[0x0][0x328] ;  /* 0x0000ca0000047ab9 */ /* 0x000fe20000000a00 */
[----:B--2---:R-:W-:Y:S01]  /*a250*/  IADD3 R2, P1, R2, R7, RZ ;  /* 0x0000000702027210 */ /* 0x004fe20007f3e0ff */
[----:B------:R-:W-:-:S04]  /*a260*/  IMAD R21, R21, UR4, RZ ;  /* 0x0000000415157c24 */ /* 0x000fc8000f8e02ff */
[----:B------:R-:W-:Y:S02]  /*a270*/  IMAD.X R3, RZ, RZ, R17, P1 ;  /* 0x000000ffff037224 */ /* 0x000fe400008e0611 */
[----:B------:R-:W-:-:S04]  /*a280*/  IMAD R21, R0, UR5, R21 ;  /* 0x0000000500157c24 */ /* 0x000fc8000f8e0215 */
[----:B------:R-:W-:Y:S01]  /*a290*/  @!PT LDS RZ, [RZ] ;  /* 0x00000000fffff984 */ /* 0x000fe20000000800 */
[----:B------:R-:W-:Y:S01]  /*a2a0*/  @!PT LDS RZ, [RZ] ;  /* 0x00000000fffff984 */ /* 0x000fe20000000800 */
[----:B------:R-:W-:Y:S01]  /*a2b0*/  @!PT LDS RZ, [RZ] ;  /* 0x00000000fffff984 */ /* 0x000fe20000000800 */
[----:B------:R2:W-:Y:S01]  /*a2c0*/  LDGSTS.E.BYPASS.LTC128B.128 [R6+0x3c00], desc[UR50][R2.64], !P0 ;  /* 0x03c0000002067fae */ /* 0x0005e2000c101d72 */
[----:B------:R-:W-:Y:S01]  /*a2d0*/  PLOP3.LUT P0, PT, PT, PT, PT, 0x80, 0x0 ;  /* 0x000000000000781c */ /* 0x000fe20003f0f070 */
[----:B------:R-:W-:Y:S01]  /*a2e0*/  NOP ;  /* 0x0000000000007918 */ /* 0x000fe20000000000 */
[----:B--2---:R-:W-:Y:S01]  /*a2f0*/  IMAD.WIDE.U32 R2, R0, UR4, RZ ;  /* 0x0000000400027c25 */ /* 0x004fe2000f8e00ff */
[----:B------:R-:W-:-:S03]  /*a300*/  ULDC.64 UR4, c[0x0][0x338] ;  /* 0x0000ce0000047ab9 */ /* 0x000fc60000000a00 */
[----:B------:R-:W-:Y:S02]  /*a310*/  IMAD.IADD R3, R3, 0x1, R21 ;  /* 0x0000000103037824 */ /* 0x000fe400078e0215 */
[----:B------:R-:W-:Y:S02]  /*a320*/  IMAD R23, R23, UR4, RZ ;  /* 0x0000000417177c24 */ /* 0x000fe4000f8e02ff */
[----:B------:R-:W-:-:S04]  /*a330*/  IMAD.WIDE.U32 R2, R4, UR4, R2 ;  /* 0x0000000404027c25 */ /* 0x000fc8000f8e0002 */
[----:B------:R-:W-:Y:S01]  /*a340*/  IMAD R23, R4, UR5, R23 ;  /* 0x0000000504177c24 */ /* 0x000fe2000f8e0217 */
[----:B------:R-:W-:Y:S02]  /*a350*/  ULDC.64 UR4, c[0x0][0x330] ;  /* 0x0000cc0000047ab9 */ /* 0x000fe40000000a00 */
[----:B------:R-:W-:Y:S02]  /*a360*/  IMAD R0, R27, UR4, RZ ;  /* 0x000000041b007c24 */ /* 0x000fe4000f8e02ff */
[----:B------:R-:W-:Y:S02]  /*a370*/  IMAD.IADD R3, R3, 0x1, R23 ;  /* 0x0000000103037824 */ /* 0x000fe400078e0217 */
[C---:B------:R-:W-:Y:S02]  /*a380*/  IMAD R7, R19.reuse, UR5, R0 ;  /* 0x0000000513077c24 */ /* 0x040fe4000f8e0200 */
[----:B------:R-:W-:Y:S01]  /*a390*/  IMAD.WIDE.U32 R2, R19, UR4, R2 ;  /* 0x0000000413027c25 */ /* 0x000fe2000f8e0002 */
[----:B------:R-:W-:-:S02]  /*a3a0*/  ULDC.64 UR4, c[0x0][0x318] ;  /* 0x0000c60000047ab9 */ /* 0x000fc40000000a00 */
[----:B-1----:R-:W-:Y:S02]  /*a3b0*/  LEA R16, P1, R2, UR4, 0x1 ;  /* 0x0000000402107c11 */ /* 0x002fe4000f8208ff */
[----:B------:R-:W-:-:S04]  /*a3c0*/  IADD3 R3, R7, R3, RZ ;  /* 0x0000000307037210 */ /* 0x000fc80007ffe0ff */
[----:B------:R-:W-:-:S07]  /*a3d0*/  LEA.HI.X R17, R2, UR5, R3, 0x1, P1 ;  /* 0x0000000502117c11 */ /* 0x000fce00088f0c03 */
.L_x_58:
[----:B------:R-:W-:Y:S02]  /*a3e0*/  PLOP3.LUT P1, PT, P1, P0, PT, 0xa2, 0x0 ;  /* 0x000000000000781c */ /* 0x000fe40000f21472 */
[----:B------:R-:W-:-:S08]  /*a3f0*/  @P0 R2UR P1, UR4, R5 ;  /* 0x00000000050402ca */ /* 0x000fd00000020000 */
[----:B------:R-:W-:-:S05]  /*a400*/  @P0 PLOP3.LUT P0, PT, P1, PT, PT, 0x80, 0x0 ;  /* 0x000000000000081c */ /* 0x000fca0000f0f070 */
[----:B------:R-:W-:Y:S01]  /*a410*/  @!P1 SYNCS.ARRIVE.TRANS64.RED.A0T1 RZ, [UR4+0x16850], RZ ;  /* 0x016850ffffff99a7 */ /* 0x000fe20008200404 */
[----:B------:R-:W-:Y:S07]  /*a420*/  @!P1 ARRIVES.LDGSTSBAR.64.TRANSCNT [UR4+0x16850] ;  /* 0x01685000ff0099b0 */ /* 0x000fee0008000a84 */
[----:B------:R-:W-:Y:S05]  /*a430*/  @P0 BRA.U.ANY `(.L_x_58) ;  /* 0xfffffffd00e80947 */ /* 0x000fea000393ffff */
[----:B------:R-:W-:Y:S01]  /*a440*/  NOP ;  /* 0x0000000000007918 */ /* 0x000fe20000000000 */
[----:B------:R-:W-:-:S05]  /*a450*/  IMAD.U32 R0, RZ, RZ, UR41 ;  /* 0x00000029ff007e24 */ /* 0x000fca000f8e00ff */
[----:B------:R-:W-:-:S13]  /*a460*/  ISETP.NE.AND P2, PT, R0, 0x3, PT ;  /* 0x000000030000780c */ /* 0x000fda0003f45270 */
[----:B------:R-:W-:Y:S05]  /*a470*/  @!P2 BRA `(.L_x_59) ;  /* 0x000000000004a947 */ /* 0x000fea0003800000 */
[----:B------:R-:W-:Y:S01]  /*a480*/  BPT.TRAP 0x1 ;  /* 0x000000040000795c */ /* 0x000fe20000300000 */
.L_x_59:
[C---:B------:R-:W-:Y:S01]  /*a490*/  ISETP.GT.AND P0, PT, R18.reuse, RZ, PT ;  /* 0x000000ff1200720c */ /* 0x040fe20003f04270 */
[----:B------:R1:W-:Y:S01]  /*a4a0*/  SYNCS.ARRIVE.TRANS64.A1T0 RZ, [R5+URZ+0x16850], RZ ;  /* 0x016850ff05ff79a7 */ /* 0x0003e2000810003f */
[----:B------:R-:W-:Y:S01]  /*a4b0*/  VIADD R7, R18, 0xffffffff ;  /* 0xffffffff12077836 */ /* 0x000fe20000000000 */
[----:B------:R-:W-:Y:S01]  /*a4c0*/  MOV R6, R22 ;  /* 0x0000001600067202 */ /* 0x000fe20000000f00 */
[----:B------:R-:W-:Y:S02]  /*a4d0*/  IMAD.MOV.U32 R20, RZ, RZ, R24 ;  /* 0x000000ffff147224 */ /* 0x000fe400078e0018 */
[----:B------:R-:W-:-:S07]  /*a4e0*/  IMAD.MOV.U32 R26, RZ, RZ, R18 ;  /* 0x000000ffff1a7224 */ /* 0x000fce00078e0012 */
[----:B-1----:R-:W-:Y:S05]  /*a4f0*/  @P0 BRA `(.L_x_60) ;  /* 0xfffffff0003c0947 */ /* 0x002fea000383ffff */
[----:B------:R-:W-:Y:S05]  /*a500*/  BSYNC B0 ;  /* 0x0000000000007941 */ /* 0x000fea0003800000 */
.L_x_47:
[----:B0-----:R-:W-:-:S05]  /*a510*/  IMAD.U32 R0, RZ, RZ, UR41 ;  /* 0x00000029ff007e24 */ /* 0x001fca000f8e00ff */
[----:B------:R-:W-:-:S13]  /*a520*/  ISETP.NE.AND P0, PT, R0, 0x3, PT ;  /* 0x000000030000780c */ /* 0x000fda0003f05270 */
[----:B------:R-:W-:Y:S05]  /*a530*/  @!P0 BRA `(.L_x_61) ;  /* 0x0000000000048947 */ /* 0x000fea0003800000 */
[----:B------:R-:W-:Y:S01]  /*a540*/  BPT.TRAP 0x1 ;  /* 0x000000040000795c */ /* 0x000fe20000300000 */
.L_x_61:
[----:B------:R-:W-:Y:S01]  /*a550*/  LEA R4, R22, UR38, 0x3 ;  /* 0x0000002616047c11 */ /* 0x000fe2000f8e18ff */
[----:B------:R-:W-:Y:S01]  /*a560*/  IMAD.MOV.U32 R5, RZ, RZ, -0x80 ;  /* 0xffffff80ff057424 */ /* 0x000fe200078e00ff */
[----:B------:R-:W-:Y:S01]  /*a570*/  SHF.L.U32 R3, R24, 0x1f, RZ ;  /* 0x0000001f18037819 */ /* 0x000fe200000006ff */
[----:B------:R-:W-:Y:S02]  /*a580*/  BSSY B0, `(.L_x_62) ;  /* 0x0000004000007945 */ /* 0x000fe40003800000 */
[----:B------:R-:W-:Y:S01]  /*a590*/  IMAD R6, R18, R5, UR36 ;  /* 0x0000002412067e24 */ /* 0x000fe2000f8e0205 */
[----:B------:R-:W0:Y:S02]  /*a5a0*/  SYNCS.PHASECHK.TRANS64.TRYWAIT P0, [R4+URZ+0x16860], R3 ;  /* 0x01686003040075a7 */ /* 0x000e24000800017f */
[----:B0-----:R-:W-:Y:S05]  /*a5b0*/  @!P0 BRA `(.L_x_63) ;  /* 0x0000003800588947 */ /* 0x001fea0003800000 */
.L_x_168:
[----:B------:R-:W-:Y:S05]  /*a5c0*/  BSYNC B0 ;  /* 0x0000000000007941 */ /* 0x000fea0003800000 */
.L_x_62:
[----:B------:R-:W1:Y:S01]  /*a5d0*/  S2R R0, SR_TID.X ;  /* 0x0000000000007919 */ /* 0x000e620000002100 */
[----:B------:R-:W-:Y:S01]  /*a5e0*/  UMOV UR4, 0xffffffff ;  /* 0xffffffff00047882 */ /* 0x000fe20000000000 */
[----:B------:R-:W-:Y:S01]  /*a5f0*/  LOP3.LUT P2, RZ, R25, 0x2, RZ, 0xc0, !PT ;  /* 0x0000000219ff7812 */ /* 0x000fe2000784c0ff */
[----:B------:R-:W-:Y:S01]  /*a600*/  IMAD R8, R22, 0x2000, R29 ;  /* 0x0000200016087824 */ /* 0x000fe200078e021d */
[----:B-1----:R-:W-:-:S04]  /*a610*/  SHF.R.U32.HI R0, RZ, 0x3, R0 ;  /* 0x00000003ff007819 */ /* 0x002fc80000011600 */
[----:B------:R-:W-:-:S04]  /*a620*/  LOP3.LUT R0, R0, 0xf, RZ, 0xc0, !PT ;  /* 0x0000000f00007812 */ /* 0x000fc800078ec0ff */
[----:B------:R-:W-:Y:S01]  /*a630*/  IADD3 R6, -R0, R6, RZ ;  /* 0x0000000600067210 */ /* 0x000fe20007ffe1ff */
[----:B------:R-:W-:Y:S06]  /*a640*/  BRA.DIV UR4, `(.L_x_64) ;  /* 0x0000003a04487947 */ /* 0x000fec000b800000 */
[----:B------:R-:W0:Y:S01]  /*a650*/  S2R R2, SR_TID.X ;  /* 0x0000000000027919 */ /* 0x000e220000002100 */
[----:B------:R-:W-:Y:S01]  /*a660*/  ISETP.LT.OR P0, PT, R6, 0x1, P2 ;  /* 0x000000010600780c */ /* 0x000fe20001701670 */
[----:B------:R-:W-:Y:S04]  /*a670*/  SHFL.IDX PT, R0, R17, RZ, 0x181f ;  /* 0x00181fff11007589 */ /* 0x000fe800000e0000 */
[----:B------:R-:W-:Y:S04]  /*a680*/  SHFL.IDX PT, R14, R16, 0x1, 0x181f ;  /* 0x00381f00100e7f89 */ /* 0x000fe800000e0000 */
[----:B------:R-:W-:Y:S04]  /*a690*/  SHFL.IDX PT, R7, R17, 0x1, 0x181f ;  /* 0x00381f0011077f89 */ /* 0x000fe800000e0000 */
[----:B------:R-:W-:Y:S01]  /*a6a0*/  SHFL.IDX PT, R10, R16, 0x2, 0x181f ;  /* 0x00581f00100a7f89 */ /* 0x000fe200000e0000 */
[----:B0-----:R-:W-:-:S03]  /*a6b0*/  IMAD.SHL.U32 R3, R2, 0x8, RZ ;  /* 0x0000000802037824 */ /* 0x001fc600078e00ff */
[----:B------:R-:W0:Y:S02]  /*a6c0*/  SHFL.IDX PT, R2, R16, RZ, 0x181f ;  /* 0x00181fff10027589 */ /* 0x000e2400000e0000 */
[----:B------:R-:W-:-:S05]  /*a6d0*/  LOP3.LUT R3, R3, 0x38, RZ, 0xc0, !PT ;  /* 0x0000003803037812 */ /* 0x000fca00078ec0ff */
[----:B------:R-:W-:-:S05]  /*a6e0*/  IMAD.SHL.U32 R5, R3, 0x2, RZ ;  /* 0x0000000203057824 */ /* 0x000fca00078e00ff */
[----:B0-----:R-:W-:-:S04]  /*a6f0*/  IADD3 R2, P1, R2, R5, RZ ;  /* 0x0000000502027210 */ /* 0x001fc80007f3e0ff */
[----:B------:R-:W-:Y:S02]  /*a700*/  IADD3.X R3, RZ, R0, RZ, P1, !PT ;  /* 0x00000000ff037210 */ /* 0x000fe40000ffe4ff */
[----:B------:R-:W-:Y:S02]  /*a710*/  LEA R0, R8, UR38, 0x1 ;  /* 0x0000002608007c11 */ /* 0x000fe4000f8e08ff */
[----:B------:R-:W0:Y:S04]  /*a720*/  SHFL.IDX PT, R8, R17, 0x2, 0x181f ;  /* 0x00581f0011087f89 */ /* 0x000e2800000e0000 */
[----:B------:R1:W-:Y:S01]  /*a730*/  LDGSTS.E.BYPASS.LTC128B.128 [R0+0x400], desc[UR50][R2.64], !P0 ;  /* 0x0040000002007fae */ /* 0x0003e2000c101d72 */
[----:B------:R-:W-:Y:S02]  /*a740*/  ISETP.LT.OR P0, PT, R6, 0x11, P2 ;  /* 0x000000110600780c */ /* 0x000fe40001701670 */
[----:B-1----:R-:W-:-:S02]  /*a750*/  IADD3 R2, P1, R14, R5, RZ ;  /* 0x000000050e027210 */ /* 0x002fc40007f3e0ff */
[----:B------:R-:W1:Y:S03]  /*a760*/  SHFL.IDX PT, R14, R16, 0x3, 0x181f ;  /* 0x00781f00100e7f89 */ /* 0x000e6600000e0000 */
[----:B------:R-:W-:Y:S02]  /*a770*/  IMAD.X R3, RZ, RZ, R7, P1 ;  /* 0x000000ffff037224 */ /* 0x000fe400008e0607 */
[----:B------:R-:W2:Y:S04]  /*a780*/  SHFL.IDX PT, R7, R17, 0x3, 0x181f ;  /* 0x00781f0011077f89 */ /* 0x000ea800000e0000 */
[----:B------:R3:W-:Y:S01]  /*a790*/  LDGSTS.E.BYPASS.LTC128B.128 [R0+0xc00], desc[UR50][R2.64], !P0 ;  /* 0x00c0000002007fae */ /* 0x0007e2000c101d72 */
[----:B------:R-:W-:-:S02]  /*a7a0*/  ISETP.LT.OR P0, PT, R6, 0x21, P2 ;  /* 0x000000210600780c */ /* 0x000fc40001701670 */
[----:B---3--:R-:W-:Y:S02]  /*a7b0*/  IADD3 R2, P1, R10, R5, RZ ;  /* 0x000000050a027210 */ /* 0x008fe40007f3e0ff */
[----:B------:R-:W3:Y:S03]  /*a7c0*/  SHFL.IDX PT, R10, R16, 0x4, 0x181f ;  /* 0x00981f00100a7f89 */ /* 0x000ee600000e0000 */
[----:B0-----:R-:W-:Y:S02]  /*a7d0*/  IMAD.X R3, RZ, RZ, R8, P1 ;  /* 0x000000ffff037224 */ /* 0x001fe400008e0608 */
[----:B------:R-:W0:Y:S04]  /*a7e0*/  SHFL.IDX PT, R8, R17, 0x4, 0x181f ;  /* 0x00981f0011087f89 */ /* 0x000e2800000e0000 */
[----:B------:R1:W-:Y:S01]  /*a7f0*/  LDGSTS.E.BYPASS.LTC128B.128 [R0+0x1400], desc[UR50][R2.64], !P0 ;  /* 0x0140000002007fae */ /* 0x0003e2000c101d72 */
[----:B------:R-:W-:-:S02]  /*a800*/  ISETP.LT.OR P0, PT, R6, 0x31, P2 ;  /* 0x000000310600780c */ /* 0x000fc40001701670 */
[----:B-1----:R-:W-:Y:S02]  /*a810*/  IADD3 R2, P1, R14, R5, RZ ;  /* 0x000000050e027210 */ /* 0x002fe40007f3e0ff */
[----:B------:R-:W1:Y:S03]  /*a820*/  SHFL.IDX PT, R14, R16, 0x5, 0x181f ;  /* 0x00b81f00100e7f89 */ /* 0x000e6600000e0000 */
[----:B--2---:R-:W-:Y:S02]  /*a830*/  IMAD.X R3, RZ, RZ, R7, P1 ;  /* 0x000000ffff037224 */ /* 0x004fe400008e0607 */
[----:B------:R-:W2:Y:S04]  /*a840*/  SHFL.IDX PT, R7, R17, 0x5, 0x181f ;  /* 0x00b81f0011077f89 */ /* 0x000ea800000e0000 */
[----:B------:R3:W-:Y:S01]  /*a850*/  LDGSTS.E.BYPASS.LTC128B.128 [R0+0x1c00], desc[UR50][R2.64], !P0 ;  /* 0x01c0000002007fae */ /* 0x0007e2000c101d72 */
[----:B------:R-:W-:-:S02]  /*a860*/  ISETP.LT.OR P0, PT, R6, 0x41, P2 ;  /* 0x000000410600780c */ /* 0x000fc40001701670 */
[----:B---3--:R-:W-:Y:S02]  /*a870*/  IADD3 R2, P1, R10, R5, RZ ;  /* 0x000000050a027210 */ /* 0x008fe40007f3e0ff */
[----:B------:R-:W3:Y:S02]  /*a880*/  SHFL.IDX PT, R10, R16, 0x6, 0x181f ;  /* 0x00d81f00100a7f89 */ /* 0x000ee400000e0000 */
[----:B0-----:R-:W-:Y:S02]  /*a890*/  IADD3.X R3, RZ, R8, RZ, P1, !PT ;  /* 0x00000008ff037210 */ /* 0x001fe40000ffe4ff */
[----:B------:R-:W0:Y:S05]  /*a8a0*/  SHFL.IDX PT, R8, R17, 0x6, 0x181f ;  /* 0x00d81f0011087f89 */ /* 0x000e2a00000e0000 */
[----:B------:R1:W-:Y:S01]  /*a8b0*/  LDGSTS.E.BYPASS.LTC128B.128 [R0+0x2400], desc[UR50][R2.64], !P0 ;  /* 0x0240000002007fae */ /* 0x0003e2000c101d72 */
[----:B------:R-:W-:-:S02]  /*a8c0*/  ISETP.LT.OR P0, PT, R6, 0x51, P2 ;  /* 0x000000510600780c */ /* 0x000fc40001701670 */
[----:B-1----:R-:W-:Y:S02]  /*a8d0*/  IADD3 R2, P1, R14, R5, RZ ;  /* 0x000000050e027210 */ /* 0x002fe40007f3e0ff */
[----:B------:R1:W4:Y:S03]  /*a8e0*/  SHFL.IDX PT, R14, R16, 0x7, 0x181f ;  /* 0x00f81f00100e7f89 */ /* 0x00032600000e0000 */
[----:B--2---:R-:W-:Y:S02]  /*a8f0*/  IMAD.X R3, RZ, RZ, R7, P1 ;  /* 0x000000ffff037224 */ /* 0x004fe400008e0607 */
[----:B------:R1:W2:Y:S04]  /*a900*/  SHFL.IDX PT, R7, R17, 0x7, 0x181f ;  /* 0x00f81f0011077f89 */ /* 0x0002a800000e0000 */
[----:B------:R3:W-:Y:S01]  /*a910*/  LDGSTS.E.BYPASS.LTC128B.128 [R0+0x2c00], desc[UR50][R2.64], !P0 ;  /* 0x02c0000002007fae */ /* 0x0007e2000c101d72 */
[----:B------:R-:W-:-:S02]  /*a920*/  ISETP.LT.OR P0, PT, R6, 0x61, P2 ;  /* 0x000000610600780c */ /* 0x000fc40001701670 */
[----:B---3--:R-:W-:-:S05]  /*a930*/  IADD3 R2, P1, R10, R5, RZ ;  /* 0x000000050a027210 */ /* 0x008fca0007f3e0ff */
[----:B0-----:R-:W-:-:S06]  /*a940*/  IMAD.X R3, RZ, RZ, R8, P1 ;  /* 0x000000ffff037224 */ /* 0x001fcc00008e0608 */
[----:B--2-4-:R1:W-:Y:S02]  /*a950*/  LDGSTS.E.BYPASS.LTC128B.128 [R0+0x3400], desc[UR50][R2.64], !P0 ;  /* 0x0340000002007fae */ /* 0x0143e4000c101d72 */
.L_x_186:
[----:B------:R-:W-:Y:S02]  /*a960*/  ISETP.LT.OR P0, PT, R6, 0x71, P2 ;  /* 0x000000710600780c */ /* 0x000fe40001701670 */
[----:B-1----:R-:W-:-:S05]  /*a970*/  IADD3 R2, P1, R14, R5, RZ ;  /* 0x000000050e027210 */ /* 0x002fca0007f3e0ff */
[----:B------:R-:W-:-:S06]  /*a980*/  IMAD.X R3, RZ, RZ, R7, P1 ;  /* 0x000000ffff037224 */ /* 0x000fcc00008e0607 */
[----:B------:R-:W-:Y:S01]  /*a990*/  @!PT LDS RZ, [RZ] ;  /* 0x00000000fffff984 */ /* 0x000fe20000000800 */
[----:B------:R-:W-:Y:S01]  /*a9a0*/  @!PT LDS RZ, [RZ] ;  /* 0x00000000fffff984 */ /* 0x000fe20000000800 */
[----:B------:R-:W-:Y:S01]  /*a9b0*/  @!PT LDS RZ, [RZ] ;  /* 0x00000000fffff984 */ /* 0x000fe20000000800 */
[----:B------:R0:W-:Y:S01]  /*a9c0*/  LDGSTS.E.BYPASS.LTC128B.128 [R0+0x3c00], desc[UR50][R2.64], !P0 ;  /* 0x03c0000002007fae */ /* 0x0001e2000c101d72 */
[----:B------:R-:W-:Y:S01]  /*a9d0*/  PLOP3.LUT P0, PT, PT, PT, PT, 0x80, 0x0 ;  /* 0x000000000000781c */ /* 0x000fe20003f0f070 */
[----:B------:R-:W-:-:S12]  /*a9e0*/  NOP ;  /* 0x0000000000007918 */ /* 0x000fd80000000000 */
.L_x_65:
[----:B------:R-:W-:Y:S02]  /*a9f0*/  PLOP3.LUT P1, PT, P1, P0, PT, 0xa2, 0x0 ;  /* 0x000000000000781c */ /* 0x000fe40000f21472 */
[----:B------:R-:W-:-:S08]  /*aa00*/  @P0 R2UR P1, UR4, R4 ;  /* 0x00000000040402ca */ /* 0x000fd00000020000 */
[----:B------:R-:W-:-:S05]  /*aa10*/  @P0 PLOP3.LUT P0, PT, P1, PT, PT, 0x80, 0x0 ;  /* 0x000000000000081c */ /* 0x000fca0000f0f070 */
[----:B------:R-:W-:Y:S01]  /*aa20*/  @!P1 SYNCS.ARRIVE.TRANS64.RED.A0T1 RZ, [UR4+0x16850], RZ ;  /* 0x016850ffffff99a7 */ /* 0x000fe20008200404 */
[----:B------:R-:W-:Y:S07]  /*aa30*/  @!P1 ARRIVES.LDGSTSBAR.64.TRANSCNT [UR4+0x16850] ;  /* 0x01685000ff0099b0 */ /* 0x000fee0008000a84 */
[----:B------:R-:W-:Y:S05]  /*aa40*/  @P0 BRA.U.ANY `(.L_x_65) ;  /* 0xfffffffd00e80947 */ /* 0x000fea000393ffff */
[----:B------:R-:W-:Y:S01]  /*aa50*/  NOP ;  /* 0x0000000000007918 */ /* 0x000fe20000000000 */
[----:B0-----:R-:W-:-:S04]  /*aa60*/  MOV R0, UR41 ;  /* 0x0000002900007c02 */ /* 0x001fc80008000f00 */
[----:B------:R-:W-:-:S13]  /*aa70*/  ISETP.NE.AND P2, PT, R0, 0x3, PT ;  /* 0x000000030000780c */ /* 0x000fda0003f45270 */
[----:B------:R-:W-:Y:S05]  /*aa80*/  @!P2 BRA `(.L_x_66) ;  /* 0x000000000004a947 */ /* 0x000fea0003800000 */
[----:B------:R-:W-:Y:S01]  /*aa90*/  BPT.TRAP 0x1 ;  /* 0x000000040000795c */ /* 0x000fe20000300000 */
.L_x_66:
[----:B------:R-:W2:Y:S01]  /*aaa0*/  LDL.LU R2, [R1+0x8] ;  /* 0x0000080001027983 */ /* 0x000ea20000300800 */
[----:B------:R-:W-:Y:S01]  /*aab0*/  ULDC UR4, c[0x0][0xc34] ;  /* 0x00030d0000047ab9 */ /* 0x000fe20000000800 */
[----:B------:R0:W-:Y:S02]  /*aac0*/  SYNCS.ARRIVE.TRANS64.A1T0 RZ, [R4+URZ+0x16850], RZ ;  /* 0x016850ff04ff79a7 */ /* 0x0001e4000810003f */
[----:B------:R-:W3:Y:S01]  /*aad0*/  LDL.LU R0, [R1+0xc] ;  /* 0x00000c0001007983 */ /* 0x000ee20000300800 */
[----:B------:R-:W-:-:S05]  /*aae0*/  VIADD R22, R22, 0x1 ;  /* 0x0000000116167836 */ /* 0x000fca0000000000 */
[----:B------:R-:W-:-:S04]  /*aaf0*/  ISETP.NE.AND P0, PT, R22, 0x2, PT ;  /* 0x000000021600780c */ /* 0x000fc80003f05270 */
[----:B------:R-:W-:Y:S02]  /*ab00*/  SEL R3, RZ, 0x1, P0 ;  /* 0x00000001ff037807 */ /* 0x000fe40000000000 */
[----:B------:R-:W-:Y:S02]  /*ab10*/  SEL R22, R22, RZ, P0 ;  /* 0x000000ff16167207 */ /* 0x000fe40000000000 */
[----:B------:R-:W-:Y:S01]  /*ab20*/  LOP3.LUT R24, R24, R3, RZ, 0x3c, !PT ;  /* 0x0000000318187212 */ /* 0x000fe200078e3cff */
[----:B--2---:R-:W-:Y:S02]  /*ab30*/  VIADD R2, R2, UR43 ;  /* 0x0000002b02027c36 */ /* 0x004fe40008000000 */
[----:B---3--:R-:W-:-:S03]  /*ab40*/  VIADD R0, R0, 0x1 ;  /* 0x0000000100007836 */ /* 0x008fc60000000000 */
[----:B------:R0:W-:Y:S01]  /*ab50*/  STL [R1+0x8], R2 ;  /* 0x0000080201007387 */ /* 0x0001e20000100800 */
[----:B------:R-:W-:-:S03]  /*ab60*/  ISETP.GE.AND P1, PT, R2, UR4, PT ;  /* 0x0000000402007c0c */ /* 0x000fc6000bf26270 */
[----:B------:R0:W-:Y:S10]  /*ab70*/  STL [R1+0xc], R0 ;  /* 0x00000c0001007387 */ /* 0x0001f40000100800 */
[----:B0-----:R-:W-:Y:S05]  /*ab80*/  @!P1 BRA `(.L_x_67) ;  /* 0xffffffc800909947 */ /* 0x001fea000383ffff */
[----:B------:R-:W-:-:S07]  /*ab90*/  LOP3.LUT R0, R0, 0x1, RZ, 0xc, !PT ;  /* 0x0000000100007812 */ /* 0x000fce00078e0cff */
.L_x_32:
[----:B------:R-:W0:Y:S01]  /*aba0*/  S2R R3, SR_CgaCtaId ;  /* 0x0000000000037919 */ /* 0x000e220000008800 */
[----:B------:R-:W-:Y:S01]  /*abb0*/  MOV R2, 0x400 ;  /* 0x0000040000027802 */ /* 0x000fe20000000f00 */
[----:B------:R-:W-:Y:S01]  /*abc0*/  BSSY B0, `(.L_x_68) ;  /* 0x0000005000007945 */ /* 0x000fe20003800000 */
[----:B------:R-:W-:Y:S02]  /*abd0*/  SHF.L.U32 R0, R0, 0x1f, RZ ;  /* 0x0000001f00007819 */ /* 0x000fe400000006ff */
[----:B0-----:R-:W-:-:S04]  /*abe0*/  LEA R7, R3, R2, 0x18 ;  /* 0x0000000203077211 */ /* 0x001fc800078ec0ff */
[----:B------:R-:W0:Y:S02]  /*abf0*/  SYNCS.PHASECHK.TRANS64.TRYWAIT P0, [R7+URZ+0x16820], R0 ;  /* 0x01682000070075a7 */ /* 0x000e24000800017f */
[----:B0-----:R-:W-:Y:S05]  /*ac00*/  @!P0 BRA `(.L_x_69) ;  /* 0x0000003c00208947 */ /* 0x001fea0003800000 */
.L_x_187:
[----:B-1----:R-:W-:Y:S05]  /*ac10*/  BSYNC B0 ;  /* 0x0000000000007941 */ /* 0x002fea0003800000 */
.L_x_68:
[----:B------:R-:W-:-:S03]  /*ac20*/  UMOV UR4, 0xffffffff ;  /* 0xffffffff00047882 */ /* 0x000fc60000000000 */
[----:B------:R-:W-:Y:S05]  /*ac30*/  BRA.DIV UR4, `(.L_x_70) ;  /* 0x0000003e04287947 */ /* 0x000fea000b800000 */
[----:B0-----:R-:W0:Y:S02]  /*ac40*/  S2R R0, SR_TID.X ;  /* 0x0000000000007919 */ /* 0x001e240000002100 */
[----:B0-----:R-:W-:-:S04]  /*ac50*/  SHF.R.U32.HI R0, RZ, 0x5, R0 ;  /* 0x00000005ff007819 */ /* 0x001fc80000011600 */
[----:B------:R-:W-:-:S05]  /*ac60*/  LOP3.LUT R0, R0, 0x3, RZ, 0xc0, !PT ;  /* 0x0000000300007812 */ /* 0x000fca00078ec0ff */
[----:B------:R0:W1:Y:S02]  /*ac70*/  SHFL.IDX PT, R14, R0, RZ, 0x1f ;  /* 0x00001fff000e7589 */ /* 0x00006400000e0000 */
.L_x_190:
[----:B-1----:R-:W-:Y:S01]  /*ac80*/  ISETP.NE.AND P0, PT, R14, RZ, PT ;  /* 0x000000ff0e00720c */ /* 0x002fe20003f05270 */
[----:B------:R-:W-:-:S12]  /*ac90*/  BSSY B0, `(.L_x_71) ;  /* 0x0000024000007945 */ /* 0x000fd80003800000 */
[----:B------:R-:W-:Y:S05]  /*aca0*/  @P0 BRA `(.L_x_72) ;  /* 0x0000000000880947 */ /* 0x000fea0003800000 */
[----:B------:R-:W-:-:S03]  /*acb0*/  UMOV UR4, 0xffffffff ;  /* 0xffffffff00047882 */ /* 0x000fc60000000000 */
[----:B------:R-:W-:Y:S05]  /*acc0*/  BRA.DIV UR4, `(.L_x_73) ;  /* 0x0000003e04387947 */ /* 0x000fea000b800000 */
[----:B------:R-:W-:-:S13]  /*acd0*/  ELECT P6, URZ, PT ;  /* 0x00000000003f782f */ /* 0x000fda00038c0000 */
.L_x_193:
[----:B------:R-:W-:Y:S05]  /*ace0*/  @!P6 BRA `(.L_x_72) ;  /* 0x000000000078e947 */ /* 0x000fea0003800000 */
[----:B------:R-:W-:-:S06]  /*acf0*/  ULOP3.LUT UR4, UR39, 0x2, URZ, 0xfc, !UPT ;  /* 0x0000000227047892 */ /* 0x000fcc000f8efc3f */
[----:B0-----:R-:W-:-:S04]  /*ad00*/  MOV R0, UR4 ;  /* 0x0000000400007c02 */ /* 0x001fc80008000f00 */
[----:B------:R-:W-:-:S13]  /*ad10*/  ISETP.NE.AND P0, PT, R0, 0x3, PT ;  /* 0x000000030000780c */ /* 0x000fda0003f05270 */
[----:B------:R-:W-:Y:S05]  /*ad20*/  @!P0 BRA `(.L_x_74) ;  /* 0x0000000000048947 */ /* 0x000fea0003800000 */
[----:B------:R-:W-:Y:S01]  /*ad30*/  BPT.TRAP 0x1 ;  /* 0x000000040000795c */ /* 0x000fe20000300000 */
.L_x_74:
[----:B------:R-:W-:Y:S01]  /*ad40*/  IMAD R5, R22, 0x8, R7 ;  /* 0x0000000816057824 */ /* 0x000fe200078e0207 */
[----:B------:R-:W-:Y:S01]  /*ad50*/  SHF.L.U32 R0, R24, 0x1f, RZ ;  /* 0x0000001f18007819 */ /* 0x000fe200000006ff */
[----:B------:R-:W-:-:S03]  /*ad60*/  VIADD R22, R22, 0x1 ;  /* 0x0000000116167836 */ /* 0x000fc60000000000 */
[----:B------:R-:W0:Y:S02]  /*ad70*/  SYNCS.PHASECHK.TRANS64.TRYWAIT P1, [R5+URZ+0x16840], R0 ;  /* 0x01684000050075a7 */ /* 0x000e24000802017f */
[----:B------:R-:W-:-:S04]  /*ad80*/  ISETP.NE.AND P2, PT, R22, 0x2, PT ;  /* 0x000000021600780c */ /* 0x000fc80003f45270 */
[----:B------:R-:W-:Y:S01]  /*ad90*/  SEL R3, RZ, 0x1, P2 ;  /* 0x00000001ff037807 */ /* 0x000fe20001000000 */
[----:B0-----:R-:W-:Y:S08]  /*ada0*/  @!P1 BRA `(.L_x_75) ;  /* 0x0000003c00209947 */ /* 0x001ff00003800000 */
.L_x_194:
[----:B------:R-:W-:Y:S02]  /*adb0*/  SEL R22, R22, RZ, P2 ;  /* 0x000000ff16167207 */ /* 0x000fe40001000000 */
[----:B------:R-:W-:Y:S01]  /*adc0*/  LOP3.LUT R2, R24, R3, RZ, 0x3c, !PT ;  /* 0x0000000318027212 */ /* 0x000fe200078e3cff */
[----:B------:R-:W-:Y:S06]  /*add0*/  @!P0 BRA `(.L_x_76) ;  /* 0x0000000000048947 */ /* 0x000fec0003800000 */
[----:B------:R-:W-:Y:S01]  /*ade0*/  BPT.TRAP 0x1 ;  /* 0x000000040000795c */ /* 0x000fe20000300000 */
.L_x_76:
[----:B------:R-:W-:Y:S01]  /*adf0*/  IMAD R3, R22, 0x8, R7 ;  /* 0x0000000816037824 */ /* 0x000fe200078e0207 */
[----:B------:R-:W-:-:S04]  /*ae00*/  SHF.L.U32 R2, R2, 0x1f, RZ ;  /* 0x0000001f02027819 */ /* 0x000fc800000006ff */
[----:B------:R-:W1:Y:S02]  /*ae10*/  SYNCS.PHASECHK.TRANS64.TRYWAIT P1, [R3+URZ+0x16840], R2 ;  /* 0x01684002030075a7 */ /* 0x000e64000802017f */
[----:B-1----:R-:W-:Y:S05]  /*ae20*/  @!P1 BRA `(.L_x_77) ;  /* 0x0000003c00149947 */ /* 0x002fea0003800000 */
.L_x_195:
[----:B------:R-:W-:Y:S05]  /*ae30*/  @!P0 BRA `(.L_x_78) ;  /* 0x0000000000048947 */ /* 0x000fea0003800000 */
[----:B------:R-:W-:Y:S01]  /*ae40*/  BPT.TRAP 0x1 ;  /* 0x000000040000795c */ /* 0x000fe20000300000 */
.L_x_78:
[----:B------:R-:W2:Y:S02]  /*ae50*/  SYNCS.PHASECHK.TRANS64.TRYWAIT P1, [R5+URZ+0x16860], R0 ;  /* 0x01686000050075a7 */ /* 0x000ea4000802017f */
[----:B--2---:R-:W-:Y:S05]  /*ae60*/  @!P1 BRA `(.L_x_79) ;  /* 0x0000003c00189947 */ /* 0x004fea0003800000 */
.L_x_196:
[----:B------:R-:W-:Y:S05]  /*ae70*/  @!P0 BRA `(.L_x_80) ;  /* 0x0000000000048947 */ /* 0x000fea0003800000 */
[----:B------:R-:W-:Y:S01]  /*ae80*/  BPT.TRAP 0x1 ;  /* 0x000000040000795c */ /* 0x000fe20000300000 */
.L_x_80:
[----:B---3--:R3:W4:Y:S02]  /*ae90*/  SYNCS.PHASECHK.TRANS64.TRYWAIT P0, [R3+URZ+0x16860], R2 ;  /* 0x01686002030075a7 */ /* 0x008724000800017f */
[----:B----4-:R-:W-:Y:S05]  /*aea0*/  @!P0 NANOSLEEP.SYNCS 0x989680 ;  /* 0x009896800000895d */ /* 0x010fea0003900000 */
[----:B------:R-:W4:Y:S02]  /*aeb0*/  @!P0 SYNCS.PHASECHK.TRANS64 P0, [R3+URZ+0x16860], R2 ;  /* 0x01686002030085a7 */ /* 0x000f24000800007f */
[----:B----4-:R-:W-:Y:S05]  /*aec0*/  @!P0 BRA `(.L_x_80) ;  /* 0xfffffffc00f08947 */ /* 0x010fea000383ffff */
.L_x_72:
[----:B------:R-:W-:Y:S05]  /*aed0*/  BSYNC B0 ;  /* 0x0000000000007941 */ /* 0x000fea0003800000 */
.L_x_71:
[----:B------:R-:W-:Y:S05]  /*aee0*/  EXIT ;  /* 0x000000000000794d */ /* 0x000fea0003800000 */
.L_x_8:
[----:B0-----:R-:W-:-:S04]  /*aef0*/  MOV R3, UR44 ;  /* 0x0000002c00037c02 */ /* 0x001fc80008000f00 */
[----:B------:R0:W1:Y:S03]  /*af00*/  SYNCS.PHASECHK.TRANS64.TRYWAIT P1, [R3+URZ+0x16800], R0 ;  /* 0x01680000030075a7 */ /* 0x000066000802017f */
[----:B-1----:R-:W-:Y:S05]  /*af10*/  @!P1 NANOSLEEP.SYNCS 0x989680 ;  /* 0x009896800000995d */ /* 0x002fea0003900000 */
[----:B------:R-:W1:Y:S02]  /*af20*/  @!P1 SYNCS.PHASECHK.TRANS64 P1, [R3+URZ+0x16800], R0 ;  /* 0x01680000030095a7 */ /* 0x000e64000802007f */
[----:B-1----:R-:W-:Y:S05]  /*af30*/  @!P1 BRA `(.L_x_8) ;  /* 0xfffffffc00ec9947 */ /* 0x002fea000383ffff */
[----:B------:R-:W-:Y:S05]  /*af40*/  BRA `(.L_x_81) ;  /* 0xffffff60004c7947 */ /* 0x000fea000383ffff */
.L_x_12:
[----:B-1----:R1:W2:Y:S02]  /*af50*/  SYNCS.PHASECHK.TRANS64.TRYWAIT P1, [R0+URZ+0x16830], R3 ;  /* 0x01683003000075a7 */ /* 0x0022a4000802017f */
[----:B--2---:R-:W-:Y:S05]  /*af60*/  @!P1 NANOSLEEP.SYNCS 0x989680 ;  /* 0x009896800000995d */ /* 0x004fea0003900000 */
[----:B------:R-:W2:Y:S02]  /*af70*/  @!P1 SYNCS.PHASECHK.TRANS64 P1, [R0+URZ+0x16830], R3 ;  /* 0x01683003000095a7 */ /* 0x000ea4000802007f */
[----:B--2---:R-:W-:Y:S05]  /*af80*/  @!P1 BRA `(.L_x_12) ;  /* 0xfffffffc00f09947 */ /* 0x004fea000383ffff */
[----:B------:R-:W-:Y:S05]  /*af90*/  BRA `(.L_x_11) ;  /* 0xffffff60006c7947 */ /* 0x000fea000383ffff */
.L_x_18:
[----:B-1----:R-:W-:-:S04]  /*afa0*/  IMAD.U32 R7, RZ, RZ, UR6 ;  /* 0x00000006ff077e24 */ /* 0x002fc8000f8e00ff */
[----:B------:R1:W2:Y:S03]  /*afb0*/  SYNCS.PHASECHK.TRANS64.TRYWAIT P1, [R7+URZ+0x16830], R6 ;  /* 0x01683006070075a7 */ /* 0x0002a6000802017f */
[----:B--2---:R-:W-:Y:S05]  /*afc0*/  @!P1 NANOSLEEP.SYNCS 0x989680 ;  /* 0x009896800000995d */ /* 0x004fea0003900000 */
[----:B------:R-:W2:Y:S02]  /*afd0*/  @!P1 SYNCS.PHASECHK.TRANS64 P1, [R7+URZ+0x16830], R6 ;  /* 0x01683006070095a7 */ /* 0x000ea4000802007f */
[----:B--2---:R-:W-:Y:S05]  /*afe0*/  @!P1 BRA `(.L_x_18) ;  /* 0xfffffffc00ec9947 */ /* 0x004fea000383ffff */
[----:B------:R-:W-:Y:S05]  /*aff0*/  BRA `(.L_x_15) ;  /* 0xffffff8800647947 */ /* 0x000fea000383ffff */
.L_x_22:
[----:B-1----:R-:W-:-:S04]  /*b000*/  IMAD.U32 R7, RZ, RZ, UR6 ;  /* 0x00000006ff077e24 */ /* 0x002fc8000f8e00ff */
[----:B------:R1:W2:Y:S03]  /*b010*/  SYNCS.PHASECHK.TRANS64.TRYWAIT P1, [R7+URZ+0x16850], R6 ;  /* 0x01685006070075a7 */ /* 0x0002a6000802017f */
[----:B--2---:R-:W-:Y:S05]  /*b020*/  @!P1 NANOSLEEP.SYNCS 0x989680 ;  /* 0x009896800000995d */ /* 0x004fea0003900000 */
[----:B------:R-:W2:Y:S02]  /*b030*/  @!P1 SYNCS.PHASECHK.TRANS64 P1, [R7+URZ+0x16850], R6 ;  /* 0x01685006070095a7 */ /* 0x000ea4000802007f */
[----:B--2---:R-:W-:Y:S05]  /*b040*/  @!P1 BRA `(.L_x_22) ;  /* 0xfffffffc00ec9947 */ /* 0x004fea000383ffff */
[----:B------:R-:W-:Y:S05]  /*b050*/  BRA `(.L_x_19) ;  /* 0xffffff8800e07947 */ /* 0x000fea000383ffff */
.L_x_29:
[----:B-1----:R-:W-:-:S04]  /*b060*/  IMAD.U32 R7, RZ, RZ, UR4 ;  /* 0x00000004ff077e24 */ /* 0x002fc8000f8e00ff */
[----:B------:R1:W2:Y:S03]  /*b070*/  SYNCS.PHASECHK.TRANS64.TRYWAIT P1, [R7+URZ+0x16850], R0 ;  /* 0x01685000070075a7 */ /* 0x0002a6000802017f */
[----:B--2---:R-:W-:Y:S05]  /*b080*/  @!P1 NANOSLEEP.SYNCS 0x989680 ;  /* 0x009896800000995d */ /* 0x004fea0003900000 */
[----:B------:R-:W2:Y:S02]  /*b090*/  @!P1 SYNCS.PHASECHK.TRANS64 P1, [R7+URZ+0x16850], R0 ;  /* 0x01685000070095a7 */ /* 0x000ea4000802007f */
[----:B--2---:R-:W-:Y:S05]  /*b0a0*/  @!P1 BRA `(.L_x_29) ;  /* 0xfffffffc00ec9947 */ /* 0x004fea000383ffff */
[----:B------:R-:W-:Y:S05]  /*b0b0*/  BRA `(.L_x_28) ;  /* 0xffffffac00507947 */ /* 0x000fea000383ffff */
.L_x_36:
[----:B------:R-:W1:Y:S01]  /*b0c0*/  S2R R16, SR_TID.X ;  /* 0x0000000000107919 */ /* 0x000e620000002100 */
[----:B------:R-:W-:Y:S01]  /*b0d0*/  BSSY B0, `(.L_x_82) ;  /* 0x000000a000007945 */ /* 0x000fe20003800000 */
[----:B------:R-:W-:Y:S02]  /*b0e0*/  IMAD.MOV.U32 R12, RZ, RZ, RZ ;  /* 0x000000ffff0c7224 */ /* 0x000fe400078e00ff */
[----:B------:R-:W-:Y:S02]  /*b0f0*/  IMAD.MOV.U32 R11, RZ, RZ, 0x1f ;  /* 0x0000001fff0b7424 */ /* 0x000fe400078e00ff */
[----:B------:R-:W-:Y:S01]  /*b100*/  IMAD.MOV.U32 R15, RZ, RZ, -0x1 ;  /* 0xffffffffff0f7424 */ /* 0x000fe200078e00ff */
[----:B-1----:R-:W-:-:S04]  /*b110*/  SHF.R.U32.HI R16, RZ, 0x5, R16 ;  /* 0x00000005ff107819 */ /* 0x002fc80000011610 */
[----:B------:R-:W-:-:S04]  /*b120*/  LOP3.LUT R16, R16, 0x3, RZ, 0xc0, !PT ;  /* 0x0000000310107812 */ /* 0x000fc800078ec0ff */
[----:B------:R-:W-:-:S07]  /*b130*/  MOV R13, R16 ;  /* 0x00000010000d7202 */ /* 0x000fce0000000f00 */
[----:B0----5:R-:W-:Y:S05]  /*b140*/  WARPSYNC.COLLECTIVE R15, `(.L_x_83) ;  /* 0x000000000f087348 */ /* 0x021fea0003c00000 */
[----:B------:R1:W2:Y:S02]  /*b150*/  SHFL.IDX P6, R14, R13, R12, R11 ;  /* 0x0000000c0d0e7389 */ /* 0x0002a400000c000b */
[----:B012--5:R-:W-:Y:S01]  /*b160*/  ENDCOLLECTIVE ;  /* 0x000000000000791b */ /* 0x027fe20003800000 */
.L_x_83:
[----:B------:R-:W-:Y:S05]  /*b170*/  BSYNC B0 ;  /* 0x0000000000007941 */ /* 0x000fea0003800000 */
.L_x_82:
[----:B------:R-:W-:Y:S05]  /*b180*/  BRA `(.L_x_84) ;  /* 0xffffffcc00107947 */ /* 0x000fea000383ffff */
.L_x_39:
[----:B0-----:R0:W1:Y:S02]  /*b190*/  SYNCS.PHASECHK.TRANS64.TRYWAIT P0, [R0+URZ+0x16840], R2 ;  /* 0x01684002000075a7 */ /* 0x001064000800017f */
[----:B-1----:R-:W-:Y:S05]  /*b1a0*/  @!P0 NANOSLEEP.SYNCS 0x989680 ;  /* 0x009896800000895d */ /* 0x002fea0003900000 */
[----:B------:R-:W1:Y:S02]  /*b1b0*/  @!P0 SYNCS.PHASECHK.TRANS64 P0, [R0+URZ+0x16840], R2 ;  /* 0x01684002000085a7 */ /* 0x000e64000800007f */
[----:B-1----:R-:W-:Y:S05]  /*b1c0*/  @!P0 BRA `(.L_x_39) ;  /* 0xfffffffc00f08947 */ /* 0x002fea000383ffff */
[----:B------:R-:W-:Y:S05]  /*b1d0*/  BRA `(.L_x_85) ;  /* 0xffffffcc006c7947 */ /* 0x000fea000383ffff */
.L_x_40:
[----:B------:R-:W-:Y:S01]  /*b1e0*/  BSSY B0, `(.L_x_86) ;  /* 0x0000008000007945 */ /* 0x000fe20003800000 */
[----:B------:R-:W-:Y:S01]  /*b1f0*/  MOV R13, R5 ;  /* 0x00000005000d7202 */ /* 0x000fe20000000f00 */
[----:B------:R-:W-:Y:S02]  /*b200*/  IMAD.MOV.U32 R12, RZ, RZ, RZ ;  /* 0x000000ffff0c7224 */ /* 0x000fe400078e00ff */
[----:B------:R-:W-:Y:S02]  /*b210*/  IMAD.MOV.U32 R11, RZ, RZ, 0x181f ;  /* 0x0000181fff0b7424 */ /* 0x000fe400078e00ff */
[----:B------:R-:W-:-:S07]  /*b220*/  IMAD.MOV.U32 R15, RZ, RZ, -0x1 ;  /* 0xffffffffff0f7424 */ /* 0x000fce00078e00ff */
[----:B------:R-:W-:Y:S05]  /*b230*/  WARPSYNC.COLLECTIVE R15, `(.L_x_87) ;  /* 0x000000000f087348 */ /* 0x000fea0003c00000 */
[----:B------:R0:W1:Y:S02]  /*b240*/  SHFL.IDX P6, R14, R13, R12, R11 ;  /* 0x0000000c0d0e7389 */ /* 0x00006400000c000b */
[----:B01----:R-:W-:Y:S01]  /*b250*/  ENDCOLLECTIVE ;  /* 0x000000000000791b */ /* 0x003fe20003800000 */
.L_x_87:
[----:B------:R-:W-:Y:S05]  /*b260*/  BSYNC B0 ;  /* 0x0000000000007941 */ /* 0x000fea0003800000 */
.L_x_86:
[----:B------:R-:W-:Y:S01]  /*b270*/  IMAD.MOV.U32 R13, RZ, RZ, R4 ;  /* 0x000000ffff0d7224 */ /* 0x000fe200078e0004 */
[----:B------:R-:W-:Y:S01]  /*b280*/  MOV R15, 0xffffffff ;  /* 0xffffffff000f7802 */ /* 0x000fe20000000f00 */
[----:B------:R-:W-:Y:S01]  /*b290*/  IMAD.MOV.U32 R12, RZ, RZ, RZ ;  /* 0x000000ffff0c7224 */ /* 0x000fe200078e00ff */
[----:B------:R-:W-:Y:S01]  /*b2a0*/  MOV R2, R14 ;  /* 0x0000000e00027202 */ /* 0x000fe20000000f00 */
[----:B------:R-:W-:Y:S01]  /*b2b0*/  IMAD.MOV.U32 R11, RZ, RZ, 0x181f ;  /* 0x0000181fff0b7424 */ /* 0x000fe200078e00ff */
[----:B------:R-:W-:-:S13]  /*b2c0*/  ISETP.GE.AND P1, PT, R9, 0x1, PT ;  /* 0x000000010900780c */ /* 0x000fda0003f26270 */
[----:B------:R-:W-:Y:S05]  /*b2d0*/  WARPSYNC.COLLECTIVE R15, `(.L_x_88) ;  /* 0x000000000f087348 */ /* 0x000fea0003c00000 */
[----:B------:R0:W1:Y:S02]  /*b2e0*/  SHFL.IDX P6, R14, R13, R12, R11 ;  /* 0x0000000c0d0e7389 */ /* 0x00006400000c000b */
[----:B01----:R-:W-:Y:S01]  /*b2f0*/  ENDCOLLECTIVE ;  /* 0x000000000000791b */ /* 0x003fe20003800000 */
.L_x_88:
[----:B------:R-:W-:Y:S01]  /*b300*/  @P1 LEA R7, R6, UR38, 0x1 ;  /* 0x0000002606071c11 */ /* 0x000fe2000f8e08ff */
[----:B------:R-:W-:Y:S01]  /*b310*/  IMAD.MOV.U32 R13, RZ, RZ, R5 ;  /* 0x000000ffff0d7224 */ /* 0x000fe200078e0005 */
[----:B------:R-:W-:Y:S01]  /*b320*/  MOV R12, 0x1 ;  /* 0x00000001000c7802 */ /* 0x000fe20000000f00 */
[----:B------:R-:W-:-:S07]  /*b330*/  IMAD.MOV.U32 R3, RZ, RZ, R14 ;  /* 0x000000ffff037224 */ /* 0x000fce00078e000e */
[----:B------:R-:W-:Y:S05]  /*b340*/  WARPSYNC.COLLECTIVE R15, `(.L_x_89) ;  /* 0x000000000f087348 */ /* 0x000fea0003c00000 */
[----:B------:R0:W1:Y:S02]  /*b350*/  SHFL.IDX P6, R14, R13, R12, R11 ;  /* 0x0000000c0d0e7389 */ /* 0x00006400000c000b */
[----:B01----:R-:W-:Y:S01]  /*b360*/  ENDCOLLECTIVE ;  /* 0x000000000000791b */ /* 0x003fe20003800000 */
.L_x_89:
[----:B------:R-:W-:-:S05]  /*b370*/  @P1 LEA R3, P0, R8, R3, 0x1 ;  /* 0x0000000308031211 */ /* 0x000fca00078008ff */
[----:B------:R-:W-:-:S05]  /*b380*/  @P1 IMAD.X R2, RZ, RZ, R2, P0 ;  /* 0x000000ffff021224 */ /* 0x000fca00000e0602 */
[----:B------:R-:W-:Y:S01]  /*b390*/  @P1 LOP3.LUT R3, R3, R2, RZ, 0x3c, !PT ;  /* 0x0000000203031212 */ /* 0x000fe200078e3cff */
[----:B------:R-:W-:-:S03]  /*b3a0*/  IMAD.MOV.U32 R13, RZ, RZ, R4 ;  /* 0x000000ffff0d7224 */ /* 0x000fc600078e0004 */
[----:B------:R-:W-:-:S04]  /*b3b0*/  @P1 LOP3.LUT R2, R3, R2, RZ, 0x3c, !PT ;  /* 0x0000000203021212 */ /* 0x000fc800078e3cff */
[----:B------:R-:W-:-:S05]  /*b3c0*/  @P1 LOP3.LUT R3, R3, R2, RZ, 0x3c, !PT ;  /* 0x0000000203031212 */ /* 0x000fca00078e3cff */
[----:B------:R-:W-:Y:S01]  /*b3d0*/  @!PT LDS RZ, [RZ] ;  /* 0x00000000fffff984 */ /* 0x000fe20000000800 */
[----:B------:R-:W-:Y:S01]  /*b3e0*/  @!PT LDS RZ, [RZ] ;  /* 0x00000000fffff984 */ /* 0x000fe20000000800 */
[----:B------:R-:W-:Y:S01]  /*b3f0*/  @!PT LDS RZ, [RZ] ;  /* 0x00000000fffff984 */ /* 0x000fe20000000800 */
[----:B------:R0:W-:Y:S01]  /*b400*/  @P1 LDGSTS.E.BYPASS.LTC128B.128 [R7+0xe400], desc[UR50][R2.64], !P2 ;  /* 0x0e40000002071fae */ /* 0x0001e2000d101d72 */
[----:B------:R-:W-:Y:S01]  /*b410*/  ISETP.GE.AND P1, PT, R9, 0x11, PT ;  /* 0x000000110900780c */ /* 0x000fe20003f26270 */
[----:B0-----:R-:W-:-:S12]  /*b420*/  IMAD.MOV.U32 R2, RZ, RZ, R14 ;  /* 0x000000ffff027224 */ /* 0x001fd800078e000e */
[----:B------:R-:W-:Y:S05]  /*b430*/  WARPSYNC.COLLECTIVE R15, `(.L_x_90) ;  /* 0x000000000f087348 */ /* 0x000fea0003c00000 */
[----:B------:R0:W1:Y:S02]  /*b440*/  SHFL.IDX P6, R14, R13, R12, R11 ;  /* 0x0000000c0d0e7389 */ /* 0x00006400000c000b */
[----:B01----:R-:W-:Y:S01]  /*b450*/  ENDCOLLECTIVE ;  /* 0x000000000000791b */ /* 0x003fe20003800000 */
.L_x_90:
[----:B------:R-:W-:Y:S01]  /*b460*/  @P1 LEA R7, R6, UR38, 0x1 ;  /* 0x0000002606071c11 */ /* 0x000fe2000f8e08ff */
[----:B------:R-:W-:Y:S02]  /*b470*/  IMAD.MOV.U32 R13, RZ, RZ, R5 ;  /* 0x000000ffff0d7224 */ /* 0x000fe400078e0005 */
[----:B------:R-:W-:Y:S02]  /*b480*/  IMAD.MOV.U32 R12, RZ, RZ, 0x2 ;  /* 0x00000002ff0c7424 */ /* 0x000fe400078e00ff */
[----:B------:R-:W-:-:S07]  /*b490*/  IMAD.MOV.U32 R3, RZ, RZ, R14 ;  /* 0x000000ffff037224 */ /* 0x000fce00078e000e */
[----:B------:R-:W-:Y:S05]  /*b4a0*/  WARPSYNC.COLLECTIVE R15, `(.L_x_91) ;  /* 0x000000000f087348 */ /* 0x000fea0003c00000 */
[----:B------:R0:W1:Y:S02]  /*b4b0*/  SHFL.IDX P6, R14, R13, R12, R11 ;  /* 0x0000000c0d0e7389 */ /* 0x00006400000c000b */
[----:B01----:R-:W-:Y:S01]  /*b4c0*/  ENDCOLLECTIVE ;  /* 0x000000000000791b */ /* 0x003fe20003800000 */
.L_x_91:
[----:B------:R-:W-:-:S04]  /*b4d0*/  @P1 LEA R3, P0, R8, R3, 0x1 ;  /* 0x0000000308031211 */ /* 0x000fc800078008ff */
[----:B------:R-:W-:-:S04]  /*b4e0*/  @P1 IADD3.X R2, RZ, R2, RZ, P0, !PT ;  /* 0x00000002ff021210 */ /* 0x000fc800007fe4ff */
[----:B------:R-:W-:Y:S02]  /*b4f0*/  @P1 LOP3.LUT R3, R3, R2, RZ, 0x3c, !PT ;  /* 0x0000000203031212 */ /* 0x000fe400078e3cff */
[----:B------:R-:W-:Y:S02]  /*b500*/  MOV R13, R4 ;  /* 0x00000004000d7202 */ /* 0x000fe40000000f00 */
        /* <DEDUP_REMOVED lines=11> */
.L_x_92:
[----:B------:R-:W-:Y:S01]  /*b5c0*/  @P1 LEA R7, R6, UR38, 0x1 ;  /* 0x0000002606071c11 */ /* 0x000fe2000f8e08ff */
[----:B------:R-:W-:Y:S01]  /*b5d0*/  IMAD.MOV.U32 R13, RZ, RZ, R5 ;  /* 0x000000ffff0d7224 */ /* 0x000fe200078e0005 */
[----:B------:R-:W-:Y:S01]  /*b5e0*/  MOV R12, 0x3 ;  /* 0x00000003000c7802 */ /* 0x000fe20000000f00 */
[----:B------:R-:W-:-:S07]  /*b5f0*/  IMAD.MOV.U32 R3, RZ, RZ, R14 ;  /* 0x000000ffff037224 */ /* 0x000fce00078e000e */
[----:B------:R-:W-:Y:S05]  /*b600*/  WARPSYNC.COLLECTIVE R15, `(.L_x_93) ;  /* 0x000000000f087348 */ /* 0x000fea0003c00000 */
[----:B------:R0:W1:Y:S02]  /*b610*/  SHFL.IDX P6, R14, R13, R12, R11 ;  /* 0x0000000c0d0e7389 */ /* 0x00006400000c000b */
[----:B01----:R-:W-:Y:S01]  /*b620*/  ENDCOLLECTIVE ;  /* 0x000000000000791b */ /* 0x003fe20003800000 */
.L_x_93:
        /* <DEDUP_REMOVED lines=15> */
.L_x_94:
[----:B------:R-:W-:Y:S01]  /*b720*/  @P1 LEA R7, R6, UR38, 0x1 ;  /* 0x0000002606071c11 */ /* 0x000fe2000f8e08ff */
[----:B------:R-:W-:Y:S02]  /*b730*/  IMAD.MOV.U32 R13, RZ, RZ, R5 ;  /* 0x000000ffff0d7224 */ /* 0x000fe400078e0005 */
[----:B------:R-:W-:Y:S02]  /*b740*/  IMAD.MOV.U32 R12, RZ, RZ, 0x4 ;  /* 0x00000004ff0c7424 */ /* 0x000fe400078e00ff */
[----:B------:R-:W-:-:S07]  /*b750*/  IMAD.MOV.U32 R3, RZ, RZ, R14 ;  /* 0x000000ffff037224 */ /* 0x000fce00078e000e */
[----:B------:R-:W-:Y:S05]  /*b760*/  WARPSYNC.COLLECTIVE R15, `(.L_x_95) ;  /* 0x000000000f087348 */ /* 0x000fea0003c00000 */
[----:B------:R0:W1:Y:S02]  /*b770*/  SHFL.IDX P6, R14, R13, R12, R11 ;  /* 0x0000000c0d0e7389 */ /* 0x00006400000c000b */
[----:B01----:R-:W-:Y:S01]  /*b780*/  ENDCOLLECTIVE ;  /* 0x000000000000791b */ /* 0x003fe20003800000 */
.L_x_95:
        /* <DEDUP_REMOVED lines=15> */
.L_x_96:
[----:B------:R-:W-:Y:S01]  /*b880*/  @P1 LEA R7, R6, UR38, 0x1 ;  /* 0x0000002606071c11 */ /* 0x000fe2000f8e08ff */
[----:B------:R-:W-:Y:S01]  /*b890*/  IMAD.MOV.U32 R13, RZ, RZ, R5 ;  /* 0x000000ffff0d7224 */ /* 0x000fe200078e0005 */
[----:B------:R-:W-:Y:S01]  /*b8a0*/  MOV R12, 0x5 ;  /* 0x00000005000c7802 */ /* 0x000fe20000000f00 */
[----:B------:R-:W-:-:S07]  /*b8b0*/  IMAD.MOV.U32 R3, RZ, RZ, R14 ;  /* 0x000000ffff037224 */ /* 0x000fce00078e000e */
[----:B------:R-:W-:Y:S05]  /*b8c0*/  WARPSYNC.COLLECTIVE R15, `(.L_x_97) ;  /* 0x000000000f087348 */ /* 0x000fea0003c00000 */
[----:B------:R0:W1:Y:S02]  /*b8d0*/  SHFL.IDX P6, R14, R13, R12, R11 ;  /* 0x0000000c0d0e7389 */ /* 0x00006400000c000b */
[----:B01----:R-:W-:Y:S01]  /*b8e0*/  ENDCOLLECTIVE ;  /* 0x000000000000791b */ /* 0x003fe20003800000 */
.L_x_97:
        /* <DEDUP_REMOVED lines=15> */
.L_x_98:
[----:B------:R-:W-:Y:S01]  /*b9e0*/  @P1 LEA R7, R6, UR38, 0x1 ;  /* 0x0000002606071c11 */ /* 0x000fe2000f8e08ff */
[----:B------:R-:W-:Y:S02]  /*b9f0*/  IMAD.MOV.U32 R13, RZ, RZ, R5 ;  /* 0x000000ffff0d7224 */ /* 0x000fe400078e0005 */
[----:B------:R-:W-:Y:S02]  /*ba00*/  IMAD.MOV.U32 R12, RZ, RZ, 0x6 ;  /* 0x00000006ff0c7424 */ /* 0x000fe400078e00ff */
[----:B------:R-:W-:-:S07]  /*ba10*/  IMAD.MOV.U32 R3, RZ, RZ, R14 ;  /* 0x000000ffff037224 */ /* 0x000fce00078e000e */
[----:B------:R-:W-:Y:S05]  /*ba20*/  WARPSYNC.COLLECTIVE R15, `(.L_x_99) ;  /* 0x000000000f087348 */ /* 0x000fea0003c00000 */
[----:B------:R0:W1:Y:S02]  /*ba30*/  SHFL.IDX P6, R14, R13, R12, R11 ;  /* 0x0000000c0d0e7389 */ /* 0x00006400000c000b */
[----:B01----:R-:W-:Y:S01]  /*ba40*/  ENDCOLLECTIVE ;  /* 0x000000000000791b */ /* 0x003fe20003800000 */
.L_x_99:
        /* <DEDUP_REMOVED lines=15> */
.L_x_100:
[----:B------:R-:W-:Y:S01]  /*bb40*/  @P1 LEA R7, R6, UR38, 0x1 ;  /* 0x0000002606071c11 */ /* 0x000fe2000f8e08ff */
[----:B------:R-:W-:Y:S01]  /*bb50*/  IMAD.MOV.U32 R13, RZ, RZ, R5 ;  /* 0x000000ffff0d7224 */ /* 0x000fe200078e0005 */
[----:B------:R-:W-:Y:S01]  /*bb60*/  MOV R12, 0x7 ;  /* 0x00000007000c7802 */ /* 0x000fe20000000f00 */
[----:B------:R-:W-:-:S07]  /*bb70*/  IMAD.MOV.U32 R3, RZ, RZ, R14 ;  /* 0x000000ffff037224 */ /* 0x000fce00078e000e */
[----:B------:R-:W-:Y:S05]  /*bb80*/  WARPSYNC.COLLECTIVE R15, `(.L_x_101) ;  /* 0x000000000f087348 */ /* 0x000fea0003c00000 */
[----:B------:R0:W1:Y:S02]  /*bb90*/  SHFL.IDX P6, R14, R13, R12, R11 ;  /* 0x0000000c0d0e7389 */ /* 0x00006400000c000b */
[----:B01----:R-:W-:Y:S01]  /*bba0*/  ENDCOLLECTIVE ;  /* 0x000000000000791b */ /* 0x003fe20003800000 */
.L_x_101:
[----:B------:R-:W-:-:S05]  /*bbb0*/  @P1 LEA R3, P0, R8, R3, 0x1 ;  /* 0x0000000308031211 */ /* 0x000fca00078008ff */
[----:B------:R-:W-:-:S05]  /*bbc0*/  @P1 IMAD.X R2, RZ, RZ, R2, P0 ;  /* 0x000000ffff021224 */ /* 0x000fca00000e0602 */
[----:B------:R-:W-:Y:S01]  /*bbd0*/  @P1 LOP3.LUT R3, R3, R2, RZ, 0x3c, !PT ;  /* 0x0000000203031212 */ /* 0x000fe200078e3cff */
[----:B------:R-:W-:-:S03]  /*bbe0*/  IMAD.MOV.U32 R13, RZ, RZ, R4 ;  /* 0x000000ffff0d7224 */ /* 0x000fc600078e0004 */
[----:B------:R-:W-:-:S04]  /*bbf0*/  @P1 LOP3.LUT R2, R3, R2, RZ, 0x3c, !PT ;  /* 0x0000000203021212 */ /* 0x000fc800078e3cff */
[----:B------:R-:W-:Y:S01]  /*bc00*/  @P1 LOP3.LUT R3, R3, R2, RZ, 0x3c, !PT ;  /* 0x0000000203031212 */ /* 0x000fe200078e3cff */
[----:B------:R-:W-:-:S04]  /*bc10*/  IMAD.MOV.U32 R5, RZ, RZ, R14 ;  /* 0x000000ffff057224 */ /* 0x000fc800078e000e */
[----:B------:R-:W-:Y:S01]  /*bc20*/  @!PT LDS RZ, [RZ] ;  /* 0x00000000fffff984 */ /* 0x000fe20000000800 */
[----:B------:R-:W-:Y:S01]  /*bc30*/  @!PT LDS RZ, [RZ] ;  /* 0x00000000fffff984 */ /* 0x000fe20000000800 */
[----:B------:R-:W-:Y:S01]  /*bc40*/  @!PT LDS RZ, [RZ] ;  /* 0x00000000fffff984 */ /* 0x000fe20000000800 */
[----:B------:R0:W-:Y:S03]  /*bc50*/  @P1 LDGSTS.E.BYPASS.LTC128B.128 [R7+0x11400], desc[UR50][R2.64], !P2 ;  /* 0x1140000002071fae */ /* 0x0001e6000d101d72 */
[----:B0-----:R-:W-:Y:S05]  /*bc60*/  WARPSYNC.COLLECTIVE R15, `(.L_x_102) ;  /* 0x000000000f087348 */ /* 0x001fea0003c00000 */
[----:B------:R1:W2:Y:S02]  /*bc70*/  SHFL.IDX P6, R14, R13, R12, R11 ;  /* 0x0000000c0d0e7389 */ /* 0x0002a400000c000b */
[----:B012---:R-:W-:Y:S01]  /*bc80*/  ENDCOLLECTIVE ;  /* 0x000000000000791b */ /* 0x007fe20003800000 */
.L_x_102:
[----:B------:R-:W-:Y:S05]  /*bc90*/  BRA `(.L_x_103) ;  /* 0xffffffc800587947 */ /* 0x000fea000383ffff */
.L_x_44:
[----:B------:R-:W-:Y:S01]  /*bca0*/  IMAD.MOV.U32 R13, RZ, RZ, R4 ;  /* 0x000000ffff0d7224 */ /* 0x000fe200078e0004 */
[----:B------:R-:W-:Y:S01]  /*bcb0*/  MOV R12, RZ ;  /* 0x000000ff000c7202 */ /* 0x000fe20000000f00 */
[----:B------:R-:W-:Y:S02]  /*bcc0*/  IMAD.MOV.U32 R11, RZ, RZ, 0x181f ;  /* 0x0000181fff0b7424 */ /* 0x000fe400078e00ff */
[----:B------:R-:W-:Y:S02]  /*bcd0*/  IMAD.MOV.U32 R15, RZ, RZ, -0x1 ;  /* 0xffffffffff0f7424 */ /* 0x000fe400078e00ff */
[----:B------:R-:W-:-:S07]  /*bce0*/  IMAD R0, R0, 0xc0, R21 ;  /* 0x000000c000007824 */ /* 0x000fce00078e0215 */
[----:B------:R-:W-:Y:S05]  /*bcf0*/  WARPSYNC.COLLECTIVE R15, `(.L_x_104) ;  /* 0x000000000f087348 */ /* 0x000fea0003c00000 */
[----:B------:R0:W1:Y:S02]  /*bd00*/  SHFL.IDX P6, R14, R13, R12, R11 ;  /* 0x0000000c0d0e7389 */ /* 0x00006400000c000b */
[----:B01----:R-:W-:Y:S01]  /*bd10*/  ENDCOLLECTIVE ;  /* 0x000000000000791b */ /* 0x003fe20003800000 */
.L_x_104:
[C---:B------:R-:W-:Y:S01]  /*bd20*/  VIADD R8, R0.reuse, 0x10 ;  /* 0x0000001000087836 */ /* 0x040fe20000000000 */
[----:B------:R-:W-:Y:S02]  /*bd30*/  ISETP.GE.AND P1, PT, R0, UR37, PT ;  /* 0x0000002500007c0c */ /* 0x000fe4000bf26270 */
[----:B------:R-:W-:Y:S01]  /*bd40*/  MOV R13, R5 ;  /* 0x00000005000d7202 */ /* 0x000fe20000000f00 */
[----:B------:R-:W-:-:S10]  /*bd50*/  IMAD.MOV.U32 R2, RZ, RZ, R14 ;  /* 0x000000ffff027224 */ /* 0x000fd400078e000e */
[----:B------:R-:W-:Y:S05]  /*bd60*/  WARPSYNC.COLLECTIVE R15, `(.L_x_105) ;  /* 0x000000000f087348 */ /* 0x000fea0003c00000 */
[----:B------:R0:W1:Y:S02]  /*bd70*/  SHFL.IDX P6, R14, R13, R12, R11 ;  /* 0x0000000c0d0e7389 */ /* 0x00006400000c000b */
[----:B01----:R-:W-:Y:S01]  /*bd80*/  ENDCOLLECTIVE ;  /* 0x000000000000791b */ /* 0x003fe20003800000 */
.L_x_105:
[----:B------:R-:W-:Y:S01]  /*bd90*/  MOV R13, R4 ;  /* 0x00000004000d7202 */ /* 0x000fe20000000f00 */
[----:B------:R-:W-:Y:S02]  /*bda0*/  IMAD.MOV.U32 R12, RZ, RZ, 0x1 ;  /* 0x00000001ff0c7424 */ /* 0x000fe400078e00ff */
[----:B------:R-:W-:-:S07]  /*bdb0*/  IMAD.MOV.U32 R3, RZ, RZ, R14 ;  /* 0x000000ffff037224 */ /* 0x000fce00078e000e */
[----:B------:R-:W-:Y:S05]  /*bdc0*/  WARPSYNC.COLLECTIVE R15, `(.L_x_106) ;  /* 0x000000000f087348 */ /* 0x000fea0003c00000 */
[----:B------:R0:W1:Y:S02]  /*bdd0*/  SHFL.IDX P6, R14, R13, R12, R11 ;  /* 0x0000000c0d0e7389 */ /* 0x00006400000c000b */
[----:B01----:R-:W-:Y:S01]  /*bde0*/  ENDCOLLECTIVE ;  /* 0x000000000000791b */ /* 0x003fe20003800000 */
.L_x_106:
[----:B------:R-:W-:-:S05]  /*bdf0*/  @!P1 LEA R3, P0, R20, R3, 0x1 ;  /* 0x0000000314039211 */ /* 0x000fca00078008ff */
[----:B------:R-:W-:Y:S01]  /*be00*/  @!P1 IMAD.X R2, RZ, RZ, R2, P0 ;  /* 0x000000ffff029224 */ /* 0x000fe200000e0602 */
[----:B------:R-:W-:Y:S01]  /*be10*/  ISETP.GE.AND P0, PT, R8, UR37, PT ;  /* 0x0000002508007c0c */ /* 0x000fe2000bf06270 */
[----:B------:R-:W-:-:S03]  /*be20*/  VIADD R8, R0, 0x20 ;  /* 0x0000002000087836 */ /* 0x000fc60000000000 */
[----:B------:R-:W-:Y:S01]  /*be30*/  @!P1 LOP3.LUT R3, R3, R2, RZ, 0x3c, !PT ;  /* 0x0000000203039212 */ /* 0x000fe200078e3cff */
[----:B------:R-:W-:-:S03]  /*be40*/  IMAD.MOV.U32 R13, RZ, RZ, R5 ;  /* 0x000000ffff0d7224 */ /* 0x000fc600078e0005 */
[----:B------:R-:W-:-:S04]  /*be50*/  @!P1 LOP3.LUT R2, R3, R2, RZ, 0x3c, !PT ;  /* 0x0000000203029212 */ /* 0x000fc800078e3cff */
[----:B------:R-:W-:-:S05]  /*be60*/  @!P1 LOP3.LUT R3, R3, R2, RZ, 0x3c, !PT ;  /* 0x0000000203039212 */ /* 0x000fca00078e3cff */
[----:B------:R-:W-:Y:S01]  /*be70*/  @!PT LDS RZ, [RZ] ;  /* 0x00000000fffff984 */ /* 0x000fe20000000800 */
[----:B------:R-:W-:Y:S01]  /*be80*/  @!PT LDS RZ, [RZ] ;  /* 0x00000000fffff984 */ /* 0x000fe20000000800 */
[----:B------:R-:W-:Y:S01]  /*be90*/  @!PT LDS RZ, [RZ] ;  /* 0x00000000fffff984 */ /* 0x000fe20000000800 */
[----:B------:R0:W-:Y:S02]  /*bea0*/  @!P1 LDGSTS.E.BYPASS.LTC128B.128 [R18+0x8400], desc[UR50][R2.64], !P5 ;  /* 0x0840000002129fae */ /* 0x0001e4000e901d72 */
[----:B0-----:R-:W-:-:S07]  /*beb0*/  IMAD.MOV.U32 R2, RZ, RZ, R14 ;  /* 0x000000ffff027224 */ /* 0x001fce00078e000e */
[----:B------:R-:W-:Y:S05]  /*bec0*/  WARPSYNC.COLLECTIVE R15, `(.L_x_107) ;  /* 0x000000000f087348 */ /* 0x000fea0003c00000 */
[----:B------:R0:W1:Y:S02]  /*bed0*/  SHFL.IDX P6, R14, R13, R12, R11 ;  /* 0x0000000c0d0e7389 */ /* 0x00006400000c000b */
[----:B01----:R-:W-:Y:S01]  /*bee0*/  ENDCOLLECTIVE ;  /* 0x000000000000791b */ /* 0x003fe20003800000 */
.L_x_107:
[----:B------:R-:W-:Y:S01]  /*bef0*/  IMAD.MOV.U32 R13, RZ, RZ, R4 ;  /* 0x000000ffff0d7224 */ /* 0x000fe200078e0004 */
[----:B------:R-:W-:Y:S02]  /*bf00*/  MOV R12, 0x2 ;  /* 0x00000002000c7802 */ /* 0x000fe40000000f00 */
[----:B------:R-:W-:-:S07]  /*bf10*/  MOV R3, R14 ;  /* 0x0000000e00037202 */ /* 0x000fce0000000f00 */
[----:B------:R-:W-:Y:S05]  /*bf20*/  WARPSYNC.COLLECTIVE R15, `(.L_x_108) ;  /* 0x000000000f087348 */ /* 0x000fea0003c00000 */
[----:B------:R0:W1:Y:S02]  /*bf30*/  SHFL.IDX P6, R14, R13, R12, R11 ;  /* 0x0000000c0d0e7389 */ /* 0x00006400000c000b */
[----:B01----:R-:W-:Y:S01]  /*bf40*/  ENDCOLLECTIVE ;  /* 0x000000000000791b */ /* 0x003fe20003800000 */
.L_x_108:
[----:B------:R-:W-:-:S05]  /*bf50*/  @!P0 LEA R3, P1, R20, R3, 0x1 ;  /* 0x0000000314038211 */ /* 0x000fca00078208ff */
[----:B------:R-:W-:-:S05]  /*bf60*/  @!P0 IMAD.X R2, RZ, RZ, R2, P1 ;  /* 0x000000ffff028224 */ /* 0x000fca00008e0602 */
[----:B------:R-:W-:Y:S01]  /*bf70*/  @!P0 LOP3.LUT R3, R3, R2, RZ, 0x3c, !PT ;  /* 0x0000000203038212 */ /* 0x000fe200078e3cff */
[----:B------:R-:W-:-:S03]  /*bf80*/  IMAD.MOV.U32 R13, RZ, RZ, R5 ;  /* 0x000000ffff0d7224 */ /* 0x000fc600078e0005 */
[----:B------:R-:W-:-:S04]  /*bf90*/  @!P0 LOP3.LUT R2, R3, R2, RZ, 0x3c, !PT ;  /* 0x0000000203028212 */ /* 0x000fc800078e3cff */
[----:B------:R-:W-:-:S05]  /*bfa0*/  @!P0 LOP3.LUT R3, R3, R2, RZ, 0x3c, !PT ;  /* 0x0000000203038212 */ /* 0x000fca00078e3cff */
[----:B------:R-:W-:Y:S01]  /*bfb0*/  @!PT LDS RZ, [RZ] ;  /* 0x00000000fffff984 */ /* 0x000fe20000000800 */
[----:B------:R-:W-:Y:S01]  /*bfc0*/  @!PT LDS RZ, [RZ] ;  /* 0x00000000fffff984 */ /* 0x000fe20000000800 */
[----:B------:R-:W-:Y:S01]  /*bfd0*/  @!PT LDS RZ, [RZ] ;  /* 0x00000000fffff984 */ /* 0x000fe20000000800 */
[----:B------:R0:W-:Y:S01]  /*bfe0*/  @!P0 LDGSTS.E.BYPASS.LTC128B.128 [R18+0x8c00], desc[UR50][R2.64], !P5 ;  /* 0x08c0000002128fae */ /* 0x0001e2000e901d72 */
[----:B------:R-:W-:Y:S01]  /*bff0*/  ISETP.GE.AND P0, PT, R8, UR37, PT ;  /* 0x0000002508007c0c */ /* 0x000fe2000bf06270 */
[----:B------:R-:W-:Y:S02]  /*c000*/  VIADD R8, R0, 0x30 ;  /* 0x0000003000087836 */ /* 0x000fe40000000000 */
[----:B0-----:R-:W-:-:S10]  /*c010*/  IMAD.MOV.U32 R2, RZ, RZ, R14 ;  /* 0x000000ffff027224 */ /* 0x001fd400078e000e */
[----:B------:R-:W-:Y:S05]  /*c020*/  WARPSYNC.COLLECTIVE R15, `(.L_x_109) ;  /* 0x000000000f087348 */ /* 0x000fea0003c00000 */
[----:B------:R0:W1:Y:S02]  /*c030*/  SHFL.IDX P6, R14, R13, R12, R11 ;  /* 0x0000000c0d0e7389 */ /* 0x00006400000c000b */
[----:B01----:R-:W-:Y:S01]  /*c040*/  ENDCOLLECTIVE ;  /* 0x000000000000791b */ /* 0x003fe20003800000 */
.L_x_109:
[----:B------:R-:W-:Y:S02]  /*c050*/  IMAD.MOV.U32 R13, RZ, RZ, R4 ;  /* 0x000000ffff0d7224 */ /* 0x000fe400078e0004 */
[----:B------:R-:W-:Y:S02]  /*c060*/  IMAD.MOV.U32 R12, RZ, RZ, 0x3 ;  /* 0x00000003ff0c7424 */ /* 0x000fe400078e00ff */
[----:B------:R-:W-:-:S07]  /*c070*/  IMAD.MOV.U32 R3, RZ, RZ, R14 ;  /* 0x000000ffff037224 */ /* 0x000fce00078e000e */
[----:B------:R-:W-:Y:S05]  /*c080*/  WARPSYNC.COLLECTIVE R15, `(.L_x_110) ;  /* 0x000000000f087348 */ /* 0x000fea0003c00000 */
[----:B------:R0:W1:Y:S02]  /*c090*/  SHFL.IDX P6, R14, R13, R12, R11 ;  /* 0x0000000c0d0e7389 */ /* 0x00006400000c000b */
[----:B01----:R-:W-:Y:S01]  /*c0a0*/  ENDCOLLECTIVE ;  /* 0x000000000000791b */ /* 0x003fe20003800000 */
.L_x_110:
[----:B------:R-:W-:-:S04]  /*c0b0*/  @!P0 LEA R3, P1, R20, R3, 0x1 ;  /* 0x0000000314038211 */ /* 0x000fc800078208ff */
[----:B------:R-:W-:-:S04]  /*c0c0*/  @!P0 IADD3.X R2, RZ, R2, RZ, P1, !PT ;  /* 0x00000002ff028210 */ /* 0x000fc80000ffe4ff */
        /* <DEDUP_REMOVED lines=8> */
[----:B------:R-:W-:Y:S02]  /*c150*/  ISETP.GE.AND P0, PT, R8, UR37, PT ;  /* 0x0000002508007c0c */ /* 0x000fe4000bf06270 */
[----:B------:R-:W-:Y:S02]  /*c160*/  IADD3 R8, R0, 0x40, RZ ;  /* 0x0000004000087810 */ /* 0x000fe40007ffe0ff */
[----:B0-----:R-:W-:-:S09]  /*c170*/  MOV R2, R14 ;  /* 0x0000000e00027202 */ /* 0x001fd20000000f00 */
[----:B------:R-:W-:Y:S05]  /*c180*/  WARPSYNC.COLLECTIVE R15, `(.L_x_111) ;  /* 0x000000000f087348 */ /* 0x000fea0003c00000 */
[----:B------:R0:W1:Y:S02]  /*c190*/  SHFL.IDX P6, R14, R13, R12, R11 ;  /* 0x0000000c0d0e7389 */ /* 0x00006400000c000b */
[----:B01----:R-:W-:Y:S01]  /*c1a0*/  ENDCOLLECTIVE ;  /* 0x000000000000791b */ /* 0x003fe20003800000 */
.L_x_111:
[----:B------:R-:W-:Y:S02]  /*c1b0*/  IMAD.MOV.U32 R13, RZ, RZ, R4 ;  /* 0x000000ffff0d7224 */ /* 0x000fe400078e0004 */
[----:B------:R-:W-:Y:S02]  /*c1c0*/  IMAD.MOV.U32 R12, RZ, RZ, 0x4 ;  /* 0x00000004ff0c7424 */ /* 0x000fe400078e00ff */
[----:B------:R-:W-:-:S07]  /*c1d0*/  IMAD.MOV.U32 R3, RZ, RZ, R14 ;  /* 0x000000ffff037224 */ /* 0x000fce00078e000e */
[----:B------:R-:W-:Y:S05]  /*c1e0*/  WARPSYNC.COLLECTIVE R15, `(.L_x_112) ;  /* 0x000000000f087348 */ /* 0x000fea0003c00000 */
[----:B------:R0:W1:Y:S02]  /*c1f0*/  SHFL.IDX P6, R14, R13, R12, R11 ;  /* 0x0000000c0d0e7389 */ /* 0x00006400000c000b */
[----:B01----:R-:W-:Y:S01]  /*c200*/  ENDCOLLECTIVE ;  /* 0x000000000000791b */ /* 0x003fe20003800000 */
.L_x_112:
[----:B------:R-:W-:-:S05]  /*c210*/  @!P0 LEA R3, P1, R20, R3, 0x1 ;  /* 0x0000000314038211 */ /* 0x000fca00078208ff */
[----:B------:R-:W-:-:S05]  /*c220*/  @!P0 IMAD.X R2, RZ, RZ, R2, P1 ;  /* 0x000000ffff028224 */ /* 0x000fca00008e0602 */
[-C--:B------:R-:W-:Y:S02]  /*c230*/  @!P0 LOP3.LUT R3, R3, R2.reuse, RZ, 0x3c, !PT ;  /* 0x0000000203038212 */ /* 0x080fe400078e3cff */
[----:B------:R-:W-:Y:S02]  /*c240*/  MOV R13, R5 ;  /* 0x00000005000d7202 */ /* 0x000fe40000000f00 */
        /* <DEDUP_REMOVED lines=12> */
.L_x_113:
[----:B------:R-:W-:Y:S01]  /*c310*/  MOV R13, R4 ;  /* 0x00000004000d7202 */ /* 0x000fe20000000f00 */
[----:B------:R-:W-:Y:S02]  /*c320*/  IMAD.MOV.U32 R12, RZ, RZ, 0x5 ;  /* 0x00000005ff0c7424 */ /* 0x000fe400078e00ff */
[----:B------:R-:W-:-:S07]  /*c330*/  IMAD.MOV.U32 R3, RZ, RZ, R14 ;  /* 0x000000ffff037224 */ /* 0x000fce00078e000e */
[----:B------:R-:W-:Y:S05]  /*c340*/  WARPSYNC.COLLECTIVE R15, `(.L_x_114) ;  /* 0x000000000f087348 */ /* 0x000fea0003c00000 */
[----:B------:R0:W1:Y:S02]  /*c350*/  SHFL.IDX P6, R14, R13, R12, R11 ;  /* 0x0000000c0d0e7389 */ /* 0x00006400000c000b */
[----:B01----:R-:W-:Y:S01]  /*c360*/  ENDCOLLECTIVE ;  /* 0x000000000000791b */ /* 0x003fe20003800000 */
.L_x_114:
        /* <DEDUP_REMOVED lines=16> */
.L_x_115:
[----:B------:R-:W-:Y:S01]  /*c470*/  IMAD.MOV.U32 R13, RZ, RZ, R4 ;  /* 0x000000ffff0d7224 */ /* 0x000fe200078e0004 */
[----:B------:R-:W-:Y:S02]  /*c480*/  MOV R12, 0x6 ;  /* 0x00000006000c7802 */ /* 0x000fe40000000f00 */
[----:B------:R-:W-:-:S07]  /*c490*/  MOV R3, R14 ;  /* 0x0000000e00037202 */ /* 0x000fce0000000f00 */
[----:B------:R-:W-:Y:S05]  /*c4a0*/  WARPSYNC.COLLECTIVE R15, `(.L_x_116) ;  /* 0x000000000f087348 */ /* 0x000fea0003c00000 */
[----:B------:R0:W1:Y:S02]  /*c4b0*/  SHFL.IDX P6, R14, R13, R12, R11 ;  /* 0x0000000c0d0e7389 */ /* 0x00006400000c000b */
[----:B01----:R-:W-:Y:S01]  /*c4c0*/  ENDCOLLECTIVE ;  /* 0x000000000000791b */ /* 0x003fe20003800000 */
.L_x_116:
        /* <DEDUP_REMOVED lines=11> */
[----:B0-----:R-:W-:-:S12]  /*c580*/  IMAD.MOV.U32 R2, RZ, RZ, R14 ;  /* 0x000000ffff027224 */ /* 0x001fd800078e000e */
[----:B------:R-:W-:Y:S05]  /*c590*/  WARPSYNC.COLLECTIVE R15, `(.L_x_117) ;  /* 0x000000000f087348 */ /* 0x000fea0003c00000 */
[----:B------:R0:W1:Y:S02]  /*c5a0*/  SHFL.IDX P6, R14, R13, R12, R11 ;  /* 0x0000000c0d0e7389 */ /* 0x00006400000c000b */
[----:B01----:R-:W-:Y:S01]  /*c5b0*/  ENDCOLLECTIVE ;  /* 0x000000000000791b */ /* 0x003fe20003800000 */
.L_x_117:
[----:B------:R-:W-:Y:S02]  /*c5c0*/  IMAD.MOV.U32 R13, RZ, RZ, R4 ;  /* 0x000000ffff0d7224 */ /* 0x000fe400078e0004 */
[----:B------:R-:W-:Y:S02]  /*c5d0*/  IMAD.MOV.U32 R12, RZ, RZ, 0x7 ;  /* 0x00000007ff0c7424 */ /* 0x000fe400078e00ff */
[----:B------:R-:W-:-:S07]  /*c5e0*/  IMAD.MOV.U32 R3, RZ, RZ, R14 ;  /* 0x000000ffff037224 */ /* 0x000fce00078e000e */
[----:B------:R-:W-:Y:S05]  /*c5f0*/  WARPSYNC.COLLECTIVE R15, `(.L_x_118) ;  /* 0x000000000f087348 */ /* 0x000fea0003c00000 */
[----:B------:R0:W1:Y:S02]  /*c600*/  SHFL.IDX P6, R14, R13, R12, R11 ;  /* 0x0000000c0d0e7389 */ /* 0x00006400000c000b */
[----:B01----:R-:W-:Y:S01]  /*c610*/  ENDCOLLECTIVE ;  /* 0x000000000000791b */ /* 0x003fe20003800000 */
.L_x_118:
[----:B------:R-:W-:-:S04]  /*c620*/  @!P0 LEA R3, P1, R20, R3, 0x1 ;  /* 0x0000000314038211 */ /* 0x000fc800078208ff */
[----:B------:R-:W-:-:S04]  /*c630*/  @!P0 IADD3.X R2, RZ, R2, RZ, P1, !PT ;  /* 0x00000002ff028210 */ /* 0x000fc80000ffe4ff */
[-C--:B------:R-:W-:Y:S02]  /*c640*/  @!P0 LOP3.LUT R3, R3, R2.reuse, RZ, 0x3c, !PT ;  /* 0x0000000203038212 */ /* 0x080fe400078e3cff */
[----:B------:R-:W-:Y:S02]  /*c650*/  MOV R13, R5 ;  /* 0x00000005000d7202 */ /* 0x000fe40000000f00 */
[----:B------:R-:W-:-:S04]  /*c660*/  @!P0 LOP3.LUT R2, R3, R2, RZ, 0x3c, !PT ;  /* 0x0000000203028212 */ /* 0x000fc800078e3cff */
[----:B------:R-:W-:Y:S01]  /*c670*/  @!P0 LOP3.LUT R3, R3, R2, RZ, 0x3c, !PT ;  /* 0x0000000203038212 */ /* 0x000fe200078e3cff */
[----:B------:R-:W-:-:S04]  /*c680*/  IMAD.MOV.U32 R4, RZ, RZ, R14 ;  /* 0x000000ffff047224 */ /* 0x000fc800078e000e */
[----:B------:R-:W-:Y:S01]  /*c690*/  @!PT LDS RZ, [RZ] ;  /* 0x00000000fffff984 */ /* 0x000fe20000000800 */
[----:B------:R-:W-:Y:S01]  /*c6a0*/  @!PT LDS RZ, [RZ] ;  /* 0x00000000fffff984 */ /* 0x000fe20000000800 */
[----:B------:R-:W-:Y:S01]  /*c6b0*/  @!PT LDS RZ, [RZ] ;  /* 0x00000000fffff984 */ /* 0x000fe20000000800 */
[----:B------:R0:W-:Y:S03]  /*c6c0*/  @!P0 LDGSTS.E.BYPASS.LTC128B.128 [R18+0xb400], desc[UR50][R2.64], !P5 ;  /* 0x0b40000002128fae */ /* 0x0001e6000e901d72 */
[----:B0-----:R-:W-:Y:S05]  /*c6d0*/  WARPSYNC.COLLECTIVE R15, `(.L_x_119) ;  /* 0x000000000f087348 */ /* 0x001fea0003c00000 */
[----:B------:R1:W2:Y:S02]  /*c6e0*/  SHFL.IDX P6, R14, R13, R12, R11 ;  /* 0x0000000c0d0e7389 */ /* 0x0002a400000c000b */
[----:B012---:R-:W-:Y:S01]  /*c6f0*/  ENDCOLLECTIVE ;  /* 0x000000000000791b */ /* 0x007fe20003800000 */
.L_x_119:
[----:B------:R-:W-:-:S05]  /*c700*/  VIADD R2, R0, 0x70 ;  /* 0x0000007000027836 */ /* 0x000fca0000000000 */
[----:B------:R-:W-:Y:S01]  /*c710*/  ISETP.GE.AND P0, PT, R2, UR37, PT ;  /* 0x0000002502007c0c */ /* 0x000fe2000bf06270 */
[----:B------:R-:W-:Y:S02]  /*c720*/  IMAD.MOV.U32 R13, RZ, RZ, R7 ;  /* 0x000000ffff0d7224 */ /* 0x000fe400078e0007 */
[----:B------:R-:W-:-:S10]  /*c730*/  IMAD.MOV.U32 R12, RZ, RZ, RZ ;  /* 0x000000ffff0c7224 */ /* 0x000fd400078e00ff */
[----:B------:R-:W-:-:S13]  /*c740*/  @!P0 LEA R3, P1, R20, R14, 0x1 ;  /* 0x0000000e14038211 */ /* 0x000fda00078208ff */
[----:B------:R-:W-:Y:S05]  /*c750*/  WARPSYNC.COLLECTIVE R15, `(.L_x_120) ;  /* 0x000000000f087348 */ /* 0x000fea0003c00000 */
[----:B------:R0:W1:Y:S02]  /*c760*/  SHFL.IDX P6, R14, R13, R12, R11 ;  /* 0x0000000c0d0e7389 */ /* 0x00006400000c000b */
[----:B01----:R-:W-:Y:S01]  /*c770*/  ENDCOLLECTIVE ;  /* 0x000000000000791b */ /* 0x003fe20003800000 */
.L_x_120:
[----:B------:R-:W-:Y:S02]  /*c780*/  @!P0 IMAD.X R8, RZ, RZ, R4, P1 ;  /* 0x000000ffff088224 */ /* 0x000fe400008e0604 */
[----:B------:R-:W-:Y:S02]  /*c790*/  @!P0 IMAD.MOV.U32 R2, RZ, RZ, R3 ;  /* 0x000000ffff028224 */ /* 0x000fe400078e0003 */
[----:B------:R-:W-:Y:S01]  /*c7a0*/  VIADD R4, R0, 0x80 ;  /* 0x0000008000047836 */ /* 0x000fe20000000000 */
[----:B------:R-:W-:-:S05]  /*c7b0*/  @!P0 MOV R3, R8 ;  /* 0x0000000800038202 */ /* 0x000fca0000000f00 */
[----:B------:R-:W-:Y:S01]  /*c7c0*/  @!PT LDS RZ, [RZ] ;  /* 0x00000000fffff984 */ /* 0x000fe20000000800 */
[----:B------:R-:W-:Y:S01]  /*c7d0*/  @!PT LDS RZ, [RZ] ;  /* 0x00000000fffff984 */ /* 0x000fe20000000800 */
[----:B------:R-:W-:Y:S01]  /*c7e0*/  @!PT LDS RZ, [RZ] ;  /* 0x00000000fffff984 */ /* 0x000fe20000000800 */
[----:B------:R0:W-:Y:S01]  /*c7f0*/  @!P0 LDGSTS.E.BYPASS.LTC128B.128 [R18+0xbc00], desc[UR50][R2.64], !P5 ;  /* 0x0bc0000002128fae */ /* 0x0001e2000e901d72 */
[----:B------:R-:W-:Y:S01]  /*c800*/  IMAD.MOV.U32 R13, RZ, RZ, R6 ;  /* 0x000000ffff0d7224 */ /* 0x000fe200078e0006 */
[----:B------:R-:W-:Y:S02]  /*c810*/  ISETP.GE.AND P0, PT, R4, UR37, PT ;  /* 0x0000002504007c0c */ /* 0x000fe4000bf06270 */
[----:B0-----:R-:W-:-:S11]  /*c820*/  MOV R2, R14 ;  /* 0x0000000e00027202 */ /* 0x001fd60000000f00 */
[----:B------:R-:W-:Y:S05]  /*c830*/  WARPSYNC.COLLECTIVE R15, `(.L_x_121) ;  /* 0x000000000f087348 */ /* 0x000fea0003c00000 */
[----:B------:R0:W1:Y:S02]  /*c840*/  SHFL.IDX P6, R14, R13, R12, R11 ;  /* 0x0000000c0d0e7389 */ /* 0x00006400000c000b */
[----:B01----:R-:W-:Y:S01]  /*c850*/  ENDCOLLECTIVE ;  /* 0x000000000000791b */ /* 0x003fe20003800000 */
.L_x_121:
[----:B------:R-:W-:Y:S01]  /*c860*/  IMAD.MOV.U32 R13, RZ, RZ, R7 ;  /* 0x000000ffff0d7224 */ /* 0x000fe200078e0007 */
[----:B------:R-:W-:Y:S01]  /*c870*/  MOV R12, 0x1 ;  /* 0x00000001000c7802 */ /* 0x000fe20000000f00 */
[----:B------:R-:W-:-:S07]  /*c880*/  IMAD.MOV.U32 R4, RZ, RZ, R14 ;  /* 0x000000ffff047224 */ /* 0x000fce00078e000e */
[----:B------:R-:W-:Y:S05]  /*c890*/  WARPSYNC.COLLECTIVE R15, `(.L_x_122) ;  /* 0x000000000f087348 */ /* 0x000fea0003c00000 */
[----:B------:R0:W1:Y:S02]  /*c8a0*/  SHFL.IDX P6, R14, R13, R12, R11 ;  /* 0x0000000c0d0e7389 */ /* 0x00006400000c000b */
[----:B01----:R-:W-:Y:S01]  /*c8b0*/  ENDCOLLECTIVE ;  /* 0x000000000000791b */ /* 0x003fe20003800000 */
.L_x_122:
[----:B------:R-:W-:-:S05]  /*c8c0*/  @!P0 LEA R4, P2, R20, R4, 0x1 ;  /* 0x0000000414048211 */ /* 0x000fca00078408ff */
[----:B------:R-:W-:Y:S01]  /*c8d0*/  @!P0 IMAD.X R5, RZ, RZ, R2, P2 ;  /* 0x000000ffff058224 */ /* 0x000fe200010e0602 */
[----:B------:R-:W-:Y:S01]  /*c8e0*/  @!P0 MOV R2, R4 ;  /* 0x0000000400028202 */ /* 0x000fe20000000f00 */
[----:B------:R-:W-:Y:S02]  /*c8f0*/  VIADD R4, R0, 0x90 ;  /* 0x0000009000047836 */ /* 0x000fe40000000000 */
[----:B------:R-:W-:Y:S02]  /*c900*/  @!P0 IMAD.MOV.U32 R3, RZ, RZ, R5 ;  /* 0x000000ffff038224 */ /* 0x000fe400078e0005 */
[----:B------:R-:W-:-:S03]  /*c910*/  IMAD.MOV.U32 R13, RZ, RZ, R6 ;  /* 0x000000ffff0d7224 */ /* 0x000fc600078e0006 */
        /* <DEDUP_REMOVED lines=9> */
.L_x_123:
[----:B------:R-:W-:Y:S02]  /*c9b0*/  IMAD.MOV.U32 R13, RZ, RZ, R7 ;  /* 0x000000ffff0d7224 */ /* 0x000fe400078e0007 */
[----:B------:R-:W-:Y:S01]  /*c9c0*/  IMAD.MOV.U32 R12, RZ, RZ, 0x2 ;  /* 0x00000002ff0c7424 */ /* 0x000fe200078e00ff */
[----:B------:R-:W-:-:S05]  /*c9d0*/  @!P0 LEA R14, P1, R20, R14, 0x1 ;  /* 0x0000000e140e8211 */ /* 0x000fca00078208ff */
[----:B------:R-:W-:Y:S01]  /*c9e0*/  @!P0 IMAD.X R5, RZ, RZ, R2, P1 ;  /* 0x000000ffff058224 */ /* 0x000fe200008e0602 */
[----:B------:R-:W-:-:S07]  /*c9f0*/  @!P0 MOV R2, R14 ;  /* 0x0000000e00028202 */ /* 0x000fce0000000f00 */
[----:B------:R-:W-:Y:S05]  /*ca00*/  WARPSYNC.COLLECTIVE R15, `(.L_x_124) ;  /* 0x000000000f087348 */ /* 0x000fea0003c00000 */
[----:B------:R0:W1:Y:S02]  /*ca10*/  SHFL.IDX P6, R14, R13, R12, R11 ;  /* 0x0000000c0d0e7389 */ /* 0x00006400000c000b */
[----:B01----:R-:W-:Y:S01]  /*ca20*/  ENDCOLLECTIVE ;  /* 0x000000000000791b */ /* 0x003fe20003800000 */
.L_x_124:
[----:B------:R-:W-:-:S05]  /*ca30*/  @!P0 IMAD.MOV.U32 R3, RZ, RZ, R5 ;  /* 0x000000ffff038224 */ /* 0x000fca00078e0005 */
[----:B------:R-:W-:Y:S01]  /*ca40*/  @!PT LDS RZ, [RZ] ;  /* 0x00000000fffff984 */ /* 0x000fe20000000800 */
[----:B------:R-:W-:Y:S01]  /*ca50*/  @!PT LDS RZ, [RZ] ;  /* 0x00000000fffff984 */ /* 0x000fe20000000800 */
[----:B------:R-:W-:Y:S01]  /*ca60*/  @!PT LDS RZ, [RZ] ;  /* 0x00000000fffff984 */ /* 0x000fe20000000800 */
[----:B------:R0:W-:Y:S01]  /*ca70*/  @!P0 LDGSTS.E.BYPASS.LTC128B.128 [R18+0xcc00], desc[UR50][R2.64], !P5 ;  /* 0x0cc0000002128fae */ /* 0x0001e2000e901d72 */
[----:B------:R-:W-:Y:S02]  /*ca80*/  IMAD.MOV.U32 R13, RZ, RZ, R6 ;  /* 0x000000ffff0d7224 */ /* 0x000fe400078e0006 */
[----:B0-----:R-:W-:-:S05]  /*ca90*/  VIADD R3, R0, 0xa0 ;  /* 0x000000a000037836 */ /* 0x001fca0000000000 */
[----:B------:R-:W-:Y:S02]  /*caa0*/  ISETP.GE.AND P1, PT, R3, UR37, PT ;  /* 0x0000002503007c0c */ /* 0x000fe4000bf26270 */
[----:B------:R-:W-:-:S11]  /*cab0*/  MOV R2, R14 ;  /* 0x0000000e00027202 */ /* 0x000fd60000000f00 */
[----:B------:R-:W-:Y:S05]  /*cac0*/  WARPSYNC.COLLECTIVE R15, `(.L_x_125) ;  /* 0x000000000f087348 */ /* 0x000fea0003c00000 */
[----:B------:R0:W1:Y:S02]  /*cad0*/  SHFL.IDX P6, R14, R13, R12, R11 ;  /* 0x0000000c0d0e7389 */ /* 0x00006400000c000b */
[----:B01----:R-:W-:Y:S01]  /*cae0*/  ENDCOLLECTIVE ;  /* 0x000000000000791b */ /* 0x003fe20003800000 */
.L_x_125:
        /* <DEDUP_REMOVED lines=8> */
.L_x_126:
[----:B------:R-:W-:Y:S01]  /*cb70*/  @!PT LDS RZ, [RZ] ;  /* 0x00000000fffff984 */ /* 0x000fe20000000800 */
[----:B------:R-:W-:Y:S01]  /*cb80*/  @!PT LDS RZ, [RZ] ;  /* 0x00000000fffff984 */ /* 0x000fe20000000800 */
[----:B------:R-:W-:Y:S01]  /*cb90*/  @!PT LDS RZ, [RZ] ;  /* 0x00000000fffff984 */ /* 0x000fe20000000800 */
[----:B------:R0:W-:Y:S01]  /*cba0*/  @!P1 LDGSTS.E.BYPASS.LTC128B.128 [R18+0xd400], desc[UR50][R2.64], !P5 ;  /* 0x0d40000002129fae */ /* 0x0001e2000e901d72 */
[----:B------:R-:W-:Y:S01]  /*cbb0*/  MOV R13, R6 ;  /* 0x00000006000d7202 */ /* 0x000fe20000000f00 */
[----:B------:R-:W-:-:S07]  /*cbc0*/  IMAD.MOV.U32 R7, RZ, RZ, R14 ;  /* 0x000000ffff077224 */ /* 0x000fce00078e000e */
[----:B0-----:R-:W-:Y:S05]  /*cbd0*/  WARPSYNC.COLLECTIVE R15, `(.L_x_127) ;  /* 0x000000000f087348 */ /* 0x001fea0003c00000 */
[----:B------:R1:W2:Y:S02]  /*cbe0*/  SHFL.IDX P6, R14, R13, R12, R11 ;  /* 0x0000000c0d0e7389 */ /* 0x0002a400000c000b */
[----:B012---:R-:W-:Y:S01]  /*cbf0*/  ENDCOLLECTIVE ;  /* 0x000000000000791b */ /* 0x007fe20003800000 */
.L_x_127:
[----:B------:R-:W-:Y:S05]  /*cc00*/  BRA `(.L_x_128) ;  /* 0xffffffc800047947 */ /* 0x000fea000383ffff */
.L_x_46:
[----:B0-----:R-:W-:-:S04]  /*cc10*/  IMAD.U32 R3, RZ, RZ, UR38 ;  /* 0x00000026ff037e24 */ /* 0x001fc8000f8e00ff */
[----:B------:R0:W1:Y:S03]  /*cc20*/  SYNCS.PHASECHK.TRANS64.TRYWAIT P0, [R3+URZ+0x16820], R0 ;  /* 0x01682000030075a7 */ /* 0x000066000800017f */
[----:B-1----:R-:W-:Y:S05]  /*cc30*/  @!P0 NANOSLEEP.SYNCS 0x989680 ;  /* 0x009896800000895d */ /* 0x002fea0003900000 */
[----:B------:R-:W1:Y:S02]  /*cc40*/  @!P0 SYNCS.PHASECHK.TRANS64 P0, [R3+URZ+0x16820], R0 ;  /* 0x01682000030085a7 */ /* 0x000e64000800007f */
[----:B-1----:R-:W-:Y:S05]  /*cc50*/  @!P0 BRA `(.L_x_46) ;  /* 0xfffffffc00ec8947 */ /* 0x002fea000383ffff */
[----:B------:R-:W-:Y:S05]  /*cc60*/  BRA `(.L_x_129) ;  /* 0xffffffc800387947 */ /* 0x000fea000383ffff */
.L_x_50:
[----:B0-----:R0:W1:Y:S02]  /*cc70*/  SYNCS.PHASECHK.TRANS64.TRYWAIT P0, [R5+URZ+0x16840], R2 ;  /* 0x01684002050075a7 */ /* 0x001064000800017f */
[----:B-1----:R-:W-:Y:S05]  /*cc80*/  @!P0 NANOSLEEP.SYNCS 0x989680 ;  /* 0x009896800000895d */ /* 0x002fea0003900000 */
[----:B------:R-:W1:Y:S02]  /*cc90*/  @!P0 SYNCS.PHASECHK.TRANS64 P0, [R5+URZ+0x16840], R2 ;  /* 0x01684002050085a7 */ /* 0x000e64000800007f */
[----:B-1----:R-:W-:Y:S05]  /*cca0*/  @!P0 BRA `(.L_x_50) ;  /* 0xfffffffc00f08947 */ /* 0x002fea000383ffff */
[----:B------:R-:W-:Y:S05]  /*ccb0*/  BRA `(.L_x_130) ;  /* 0xffffffcc00007947 */ /* 0x000fea000383ffff */
.L_x_51:
[----:B------:R-:W-:Y:S01]  /*ccc0*/  BSSY B1, `(.L_x_131) ;  /* 0x0000008000017945 */ /* 0x000fe20003800000 */
[----:B------:R-:W-:Y:S01]  /*ccd0*/  IMAD.MOV.U32 R13, RZ, RZ, R10 ;  /* 0x000000ffff0d7224 */ /* 0x000fe200078e000a */
[----:B------:R-:W-:Y:S01]  /*cce0*/  MOV R11, 0x181f ;  /* 0x0000181f000b7802 */ /* 0x000fe20000000f00 */
[----:B------:R-:W-:Y:S02]  /*ccf0*/  IMAD.MOV.U32 R12, RZ, RZ, RZ ;  /* 0x000000ffff0c7224 */ /* 0x000fe400078e00ff */
[----:B------:R-:W-:-:S07]  /*cd00*/  IMAD.MOV.U32 R15, RZ, RZ, -0x1 ;  /* 0xffffffffff0f7424 */ /* 0x000fce00078e00ff */
[----:B------:R-:W-:Y:S05]  /*cd10*/  WARPSYNC.COLLECTIVE R15, `(.L_x_132) ;  /* 0x000000000f087348 */ /* 0x000fea0003c00000 */
[----:B------:R0:W1:Y:S02]  /*cd20*/  SHFL.IDX P6, R14, R13, R12, R11 ;  /* 0x0000000c0d0e7389 */ /* 0x00006400000c000b */
[----:B01----:R-:W-:Y:S01]  /*cd30*/  ENDCOLLECTIVE ;  /* 0x000000000000791b */ /* 0x003fe20003800000 */
.L_x_132:
[----:B------:R-:W-:Y:S05]  /*cd40*/  BSYNC B1 ;  /* 0x0000000000017941 */ /* 0x000fea0003800000 */
.L_x_131:
[----:B------:R-:W0:Y:S01]  /*cd50*/  S2R R7, SR_TID.X ;  /* 0x0000000000077919 */ /* 0x000e220000002100 */
[----:B------:R-:W-:Y:S01]  /*cd60*/  IMAD.MOV.U32 R13, RZ, RZ, R9 ;  /* 0x000000ffff0d7224 */ /* 0x000fe200078e0009 */
[----:B------:R-:W-:Y:S01]  /*cd70*/  MOV R12, RZ ;  /* 0x000000ff000c7202 */ /* 0x000fe20000000f00 */
[----:B------:R-:W-:Y:S01]  /*cd80*/  IMAD.MOV.U32 R11, RZ, RZ, 0x181f ;  /* 0x0000181fff0b7424 */ /* 0x000fe200078e00ff */
[----:B------:R-:W-:Y:S01]  /*cd90*/  LEA R8, R8, UR38, 0x1 ;  /* 0x0000002608087c11 */ /* 0x000fe2000f8e08ff */
[----:B------:R-:W-:Y:S02]  /*cda0*/  IMAD.MOV.U32 R15, RZ, RZ, -0x1 ;  /* 0xffffffffff0f7424 */ /* 0x000fe400078e00ff */
[----:B------:R-:W-:-:S07]  /*cdb0*/  IMAD.MOV.U32 R3, RZ, RZ, R14 ;  /* 0x000000ffff037224 */ /* 0x000fce00078e000e */
[----:B0-----:R-:W-:Y:S05]  /*cdc0*/  WARPSYNC.COLLECTIVE R15, `(.L_x_133) ;  /* 0x000000000f087348 */ /* 0x001fea0003c00000 */
[----:B------:R1:W2:Y:S02]  /*cdd0*/  SHFL.IDX P6, R14, R13, R12, R11 ;  /* 0x0000000c0d0e7389 */ /* 0x0002a400000c000b */
[----:B012---:R-:W-:Y:S01]  /*cde0*/  ENDCOLLECTIVE ;  /* 0x000000000000791b */ /* 0x007fe20003800000 */
.L_x_133:
[----:B------:R-:W-:Y:S01]  /*cdf0*/  IMAD.MOV.U32 R13, RZ, RZ, R10 ;  /* 0x000000ffff0d7224 */ /* 0x000fe200078e000a */
[----:B------:R-:W-:Y:S01]  /*ce00*/  MOV R12, 0x1 ;  /* 0x00000001000c7802 */ /* 0x000fe20000000f00 */
[----:B------:R-:W-:Y:S01]  /*ce10*/  IMAD.SHL.U32 R7, R7, 0x8, RZ ;  /* 0x0000000807077824 */ /* 0x000fe200078e00ff */
[----:B------:R-:W-:-:S07]  /*ce20*/  MOV R2, R14 ;  /* 0x0000000e00027202 */ /* 0x000fce0000000f00 */
[----:B------:R-:W-:Y:S05]  /*ce30*/  WARPSYNC.COLLECTIVE R15, `(.L_x_134) ;  /* 0x000000000f087348 */ /* 0x000fea0003c00000 */
[----:B------:R0:W1:Y:S02]  /*ce40*/  SHFL.IDX P6, R14, R13, R12, R11 ;  /* 0x0000000c0d0e7389 */ /* 0x00006400000c000b */
[----:B01----:R-:W-:Y:S01]  /*ce50*/  ENDCOLLECTIVE ;  /* 0x000000000000791b */ /* 0x003fe20003800000 */
.L_x_134:
[----:B------:R-:W-:-:S05]  /*ce60*/  LOP3.LUT R7, R7, 0x38, RZ, 0xc0, !PT ;  /* 0x0000003807077812 */ /* 0x000fca00078ec0ff */
[----:B------:R-:W-:-:S05]  /*ce70*/  IMAD.SHL.U32 R7, R7, 0x2, RZ ;  /* 0x0000000207077824 */ /* 0x000fca00078e00ff */
[----:B------:R-:W-:Y:S01]  /*ce80*/  IADD3 R2, P0, R2, R7, RZ ;  /* 0x0000000702027210 */ /* 0x000fe20007f1e0ff */
[----:B------:R-:W-:-:S04]  /*ce90*/  IMAD.MOV.U32 R13, RZ, RZ, R9 ;  /* 0x000000ffff0d7224 */ /* 0x000fc800078e0009 */
[----:B------:R-:W-:-:S05]  /*cea0*/  IMAD.X R3, RZ, RZ, R3, P0 ;  /* 0x000000ffff037224 */ /* 0x000fca00000e0603 */
[----:B------:R-:W-:Y:S01]  /*ceb0*/  @!PT LDS RZ, [RZ] ;  /* 0x00000000fffff984 */ /* 0x000fe20000000800 */
[----:B------:R-:W-:Y:S01]  /*cec0*/  @!PT LDS RZ, [RZ] ;  /* 0x00000000fffff984 */ /* 0x000fe20000000800 */
[----:B------:R-:W-:Y:S01]  /*ced0*/  @!PT LDS RZ, [RZ] ;  /* 0x00000000fffff984 */ /* 0x000fe20000000800 */
[----:B------:R0:W-:Y:S02]  /*cee0*/  LDGSTS.E.BYPASS.LTC128B.128 [R8+0xe400], desc[UR50][R2.64], !P1 ;  /* 0x0e40000002087fae */ /* 0x0001e4000c901d72 */
[----:B0-----:R-:W-:-:S07]  /*cef0*/  IMAD.MOV.U32 R3, RZ, RZ, R14 ;  /* 0x000000ffff037224 */ /* 0x001fce00078e000e */
[----:B------:R-:W-:Y:S05]  /*cf00*/  WARPSYNC.COLLECTIVE R15, `(.L_x_135) ;  /* 0x000000000f087348 */ /* 0x000fea0003c00000 */
[----:B------:R0:W1:Y:S02]  /*cf10*/  SHFL.IDX P6, R14, R13, R12, R11 ;  /* 0x0000000c0d0e7389 */ /* 0x00006400000c000b */
[----:B01----:R-:W-:Y:S01]  /*cf20*/  ENDCOLLECTIVE ;  /* 0x000000000000791b */ /* 0x003fe20003800000 */
.L_x_135:
[----:B------:R-:W-:Y:S02]  /*cf30*/  IMAD.MOV.U32 R13, RZ, RZ, R10 ;  /* 0x000000ffff0d7224 */ /* 0x000fe400078e000a */
[----:B------:R-:W-:Y:S02]  /*cf40*/  IMAD.MOV.U32 R12, RZ, RZ, 0x2 ;  /* 0x00000002ff0c7424 */ /* 0x000fe400078e00ff */
[----:B------:R-:W-:-:S07]  /*cf50*/  IMAD.MOV.U32 R2, RZ, RZ, R14 ;  /* 0x000000ffff027224 */ /* 0x000fce00078e000e */
[----:B------:R-:W-:Y:S05]  /*cf60*/  WARPSYNC.COLLECTIVE R15, `(.L_x_136) ;  /* 0x000000000f087348 */ /* 0x000fea0003c00000 */
[----:B------:R0:W1:Y:S02]  /*cf70*/  SHFL.IDX P6, R14, R13, R12, R11 ;  /* 0x0000000c0d0e7389 */ /* 0x00006400000c000b */
[----:B01----:R-:W-:Y:S01]  /*cf80*/  ENDCOLLECTIVE ;  /* 0x000000000000791b */ /* 0x003fe20003800000 */
.L_x_136:
[----:B------:R-:W-:-:S04]  /*cf90*/  IADD3 R2, P0, R2, R7, RZ ;  /* 0x0000000702027210 */ /* 0x000fc80007f1e0ff */
[----:B------:R-:W-:-:S05]  /*cfa0*/  IADD3.X R3, RZ, R3, RZ, P0, !PT ;  /* 0x00000003ff037210 */ /* 0x000fca00007fe4ff */
[----:B------:R-:W-:Y:S01]  /*cfb0*/  @!PT LDS RZ, [RZ] ;  /* 0x00000000fffff984 */ /* 0x000fe20000000800 */
[----:B------:R-:W-:Y:S01]  /*cfc0*/  @!PT LDS RZ, [RZ] ;  /* 0x00000000fffff984 */ /* 0x000fe20000000800 */
[----:B------:R-:W-:Y:S01]  /*cfd0*/  @!PT LDS RZ, [RZ] ;  /* 0x00000000fffff984 */ /* 0x000fe20000000800 */
[----:B------:R0:W-:Y:S01]  /*cfe0*/  LDGSTS.E.BYPASS.LTC128B.128 [R8+0xec00], desc[UR50][R2.64], !P1 ;  /* 0x0ec0000002087fae */ /* 0x0001e2000c901d72 */
[----:B------:R-:W-:Y:S01]  /*cff0*/  MOV R13, R9 ;  /* 0x00000009000d7202 */ /* 0x000fe20000000f00 */
[----:B0-----:R-:W-:-:S07]  /*d000*/  IMAD.MOV.U32 R3, RZ, RZ, R14 ;  /* 0x000000ffff037224 */ /* 0x001fce00078e000e */
[----:B------:R-:W-:Y:S05]  /*d010*/  WARPSYNC.COLLECTIVE R15, `(.L_x_137) ;  /* 0x000000000f087348 */ /* 0x000fea0003c00000 */
[----:B------:R0:W1:Y:S02]  /*d020*/  SHFL.IDX P6, R14, R13, R12, R11 ;  /* 0x0000000c0d0e7389 */ /* 0x00006400000c000b */
[----:B01----:R-:W-:Y:S01]  /*d030*/  ENDCOLLECTIVE ;  /* 0x000000000000791b */ /* 0x003fe20003800000 */
.L_x_137:
[----:B------:R-:W-:Y:S01]  /*d040*/  IMAD.MOV.U32 R13, RZ, RZ, R10 ;  /* 0x000000ffff0d7224 */ /* 0x000fe200078e000a */
[----:B------:R-:W-:Y:S01]  /*d050*/  MOV R12, 0x3 ;  /* 0x00000003000c7802 */ /* 0x000fe20000000f00 */
[----:B------:R-:W-:-:S07]  /*d060*/  IMAD.MOV.U32 R2, RZ, RZ, R14 ;  /* 0x000000ffff027224 */ /* 0x000fce00078e000e */
[----:B------:R-:W-:Y:S05]  /*d070*/  WARPSYNC.COLLECTIVE R15, `(.L_x_138) ;  /* 0x000000000f087348 */ /* 0x000fea0003c00000 */
[----:B------:R0:W1:Y:S02]  /*d080*/  SHFL.IDX P6, R14, R13, R12, R11 ;  /* 0x0000000c0d0e7389 */ /* 0x00006400000c000b */
[----:B01----:R-:W-:Y:S01]  /*d090*/  ENDCOLLECTIVE ;  /* 0x000000000000791b */ /* 0x003fe20003800000 */
.L_x_138:
[----:B------:R-:W-:-:S05]  /*d0a0*/  IADD3 R2, P0, R2, R7, RZ ;  /* 0x0000000702027210 */ /* 0x000fca0007f1e0ff */
[----:B------:R-:W-:-:S05]  /*d0b0*/  IMAD.X R3, RZ, RZ, R3, P0 ;  /* 0x000000ffff037224 */ /* 0x000fca00000e0603 */
[----:B------:R-:W-:Y:S01]  /*d0c0*/  @!PT LDS RZ, [RZ] ;  /* 0x00000000fffff984 */ /* 0x000fe20000000800 */
[----:B------:R-:W-:Y:S01]  /*d0d0*/  @!PT LDS RZ, [RZ] ;  /* 0x00000000fffff984 */ /* 0x000fe20000000800 */
[----:B------:R-:W-:Y:S01]  /*d0e0*/  @!PT LDS RZ, [RZ] ;  /* 0x00000000fffff984 */ /* 0x000fe20000000800 */
[----:B------:R0:W-:Y:S01]  /*d0f0*/  LDGSTS.E.BYPASS.LTC128B.128 [R8+0xf400], desc[UR50][R2.64], !P1 ;  /* 0x0f40000002087fae */ /* 0x0001e2000c901d72 */
[----:B------:R-:W-:Y:S02]  /*d100*/  IMAD.MOV.U32 R13, RZ, RZ, R9 ;  /* 0x000000ffff0d7224 */ /* 0x000fe400078e0009 */
[----:B0-----:R-:W-:-:S07]  /*d110*/  IMAD.MOV.U32 R3, RZ, RZ, R14 ;  /* 0x000000ffff037224 */ /* 0x001fce00078e000e */
[----:B------:R-:W-:Y:S05]  /*d120*/  WARPSYNC.COLLECTIVE R15, `(.L_x_139) ;  /* 0x000000000f087348 */ /* 0x000fea0003c00000 */
[----:B------:R0:W1:Y:S02]  /*d130*/  SHFL.IDX P6, R14, R13, R12, R11 ;  /* 0x0000000c0d0e7389 */ /* 0x00006400000c000b */
[----:B01----:R-:W-:Y:S01]  /*d140*/  ENDCOLLECTIVE ;  /* 0x000000000000791b */ /* 0x003fe20003800000 */
.L_x_139:
[----:B------:R-:W-:Y:S02]  /*d150*/  IMAD.MOV.U32 R13, RZ, RZ, R10 ;  /* 0x000000ffff0d7224 */ /* 0x000fe400078e000a */
[----:B------:R-:W-:Y:S02]  /*d160*/  IMAD.MOV.U32 R12, RZ, RZ, 0x4 ;  /* 0x00000004ff0c7424 */ /* 0x000fe400078e00ff */
[----:B------:R-:W-:-:S07]  /*d170*/  IMAD.MOV.U32 R2, RZ, RZ, R14 ;  /* 0x000000ffff027224 */ /* 0x000fce00078e000e */
[----:B------:R-:W-:Y:S05]  /*d180*/  WARPSYNC.COLLECTIVE R15, `(.L_x_140) ;  /* 0x000000000f087348 */ /* 0x000fea0003c00000 */
[----:B------:R0:W1:Y:S02]  /*d190*/  SHFL.IDX P6, R14, R13, R12, R11 ;  /* 0x0000000c0d0e7389 */ /* 0x00006400000c000b */
[----:B01----:R-:W-:Y:S01]  /*d1a0*/  ENDCOLLECTIVE ;  /* 0x000000000000791b */ /* 0x003fe20003800000 */
.L_x_140:
        /* <DEDUP_REMOVED lines=11> */
.L_x_141:
[----:B------:R-:W-:Y:S01]  /*d260*/  IMAD.MOV.U32 R13, RZ, RZ, R10 ;  /* 0x000000ffff0d7224 */ /* 0x000fe200078e000a */
[----:B------:R-:W-:Y:S01]  /*d270*/  MOV R12, 0x5 ;  /* 0x00000005000c7802 */ /* 0x000fe20000000f00 */
[----:B------:R-:W-:-:S07]  /*d280*/  IMAD.MOV.U32 R2, RZ, RZ, R14 ;  /* 0x000000ffff027224 */ /* 0x000fce00078e000e */
[----:B------:R-:W-:Y:S05]  /*d290*/  WARPSYNC.COLLECTIVE R15, `(.L_x_142) ;  /* 0x000000000f087348 */ /* 0x000fea0003c00000 */
[----:B------:R0:W1:Y:S02]  /*d2a0*/  SHFL.IDX P6, R14, R13, R12, R11 ;  /* 0x0000000c0d0e7389 */ /* 0x00006400000c000b */
[----:B01----:R-:W-:Y:S01]  /*d2b0*/  ENDCOLLECTIVE ;  /* 0x000000000000791b */ /* 0x003fe20003800000 */
.L_x_142:
        /* <DEDUP_REMOVED lines=11> */
.L_x_143:
[----:B------:R-:W-:Y:S02]  /*d370*/  IMAD.MOV.U32 R13, RZ, RZ, R10 ;  /* 0x000000ffff0d7224 */ /* 0x000fe400078e000a */
[----:B------:R-:W-:Y:S02]  /*d380*/  IMAD.MOV.U32 R12, RZ, RZ, 0x6 ;  /* 0x00000006ff0c7424 */ /* 0x000fe400078e00ff */
[----:B------:R-:W-:-:S07]  /*d390*/  IMAD.MOV.U32 R2, RZ, RZ, R14 ;  /* 0x000000ffff027224 */ /* 0x000fce00078e000e */
[----:B------:R-:W-:Y:S05]  /*d3a0*/  WARPSYNC.COLLECTIVE R15, `(.L_x_144) ;  /* 0x000000000f087348 */ /* 0x000fea0003c00000 */
[----:B------:R0:W1:Y:S02]  /*d3b0*/  SHFL.IDX P6, R14, R13, R12, R11 ;  /* 0x0000000c0d0e7389 */ /* 0x00006400000c000b */
[----:B01----:R-:W-:Y:S01]  /*d3c0*/  ENDCOLLECTIVE ;  /* 0x000000000000791b */ /* 0x003fe20003800000 */
.L_x_144:
        /* <DEDUP_REMOVED lines=11> */
.L_x_145:
[----:B------:R-:W-:Y:S01]  /*d480*/  IMAD.MOV.U32 R13, RZ, RZ, R10 ;  /* 0x000000ffff0d7224 */ /* 0x000fe200078e000a */
[----:B------:R-:W-:Y:S01]  /*d490*/  MOV R12, 0x7 ;  /* 0x00000007000c7802 */ /* 0x000fe20000000f00 */
[----:B------:R-:W-:-:S07]  /*d4a0*/  IMAD.MOV.U32 R2, RZ, RZ, R14 ;  /* 0x000000ffff027224 */ /* 0x000fce00078e000e */
[----:B------:R-:W-:Y:S05]  /*d4b0*/  WARPSYNC.COLLECTIVE R15, `(.L_x_146) ;  /* 0x000000000f087348 */ /* 0x000fea0003c00000 */
[----:B------:R0:W1:Y:S02]  /*d4c0*/  SHFL.IDX P6, R14, R13, R12, R11 ;  /* 0x0000000c0d0e7389 */ /* 0x00006400000c000b */
[----:B01----:R-:W-:Y:S01]  /*d4d0*/  ENDCOLLECTIVE ;  /* 0x000000000000791b */ /* 0x003fe20003800000 */
.L_x_146:
[----:B------:R-:W-:-:S05]  /*d4e0*/  IADD3 R2, P0, R2, R7, RZ ;  /* 0x0000000702027210 */ /* 0x000fca0007f1e0ff */
[----:B------:R-:W-:-:S05]  /*d4f0*/  IMAD.X R3, RZ, RZ, R3, P0 ;  /* 0x000000ffff037224 */ /* 0x000fca00000e0603 */
[----:B------:R-:W-:Y:S01]  /*d500*/  @!PT LDS RZ, [RZ] ;  /* 0x00000000fffff984 */ /* 0x000fe20000000800 */
[----:B------:R-:W-:Y:S01]  /*d510*/  @!PT LDS RZ, [RZ] ;  /* 0x00000000fffff984 */ /* 0x000fe20000000800 */
[----:B------:R-:W-:Y:S01]  /*d520*/  @!PT LDS RZ, [RZ] ;  /* 0x00000000fffff984 */ /* 0x000fe20000000800 */
[----:B------:R0:W-:Y:S01]  /*d530*/  LDGSTS.E.BYPASS.LTC128B.128 [R8+0x11400], desc[UR50][R2.64], !P1 ;  /* 0x1140000002087fae */ /* 0x0001e2000c901d72 */
[----:B------:R-:W-:Y:S02]  /*d540*/  IMAD.MOV.U32 R13, RZ, RZ, R9 ;  /* 0x000000ffff0d7224 */ /* 0x000fe400078e0009 */
[----:B------:R-:W-:-:S07]  /*d550*/  IMAD.MOV.U32 R10, RZ, RZ, R14 ;  /* 0x000000ffff0a7224 */ /* 0x000fce00078e000e */
[----:B0-----:R-:W-:Y:S05]  /*d560*/  WARPSYNC.COLLECTIVE R15, `(.L_x_147) ;  /* 0x000000000f087348 */ /* 0x001fea0003c00000 */
[----:B------:R1:W2:Y:S02]  /*d570*/  SHFL.IDX P6, R14, R13, R12, R11 ;  /* 0x0000000c0d0e7389 */ /* 0x0002a400000c000b */
[----:B012---:R-:W-:Y:S01]  /*d580*/  ENDCOLLECTIVE ;  /* 0x000000000000791b */ /* 0x007fe20003800000 */
.L_x_147:
[----:B------:R-:W-:Y:S01]  /*d590*/  IMAD.MOV.U32 R2, RZ, RZ, R14 ;  /* 0x000000ffff027224 */ /* 0x000fe200078e000e */
[----:B------:R-:W-:Y:S06]  /*d5a0*/  BRA `(.L_x_148) ;  /* 0xffffffc400d07947 */ /* 0x000fec000383ffff */
.L_x_56:
[----:B-1----:R1:W2:Y:S02]  /*d5b0*/  SYNCS.PHASECHK.TRANS64.TRYWAIT P0, [R5+URZ+0x16860], R2 ;  /* 0x01686002050075a7 */ /* 0x0022a4000800017f */
[----:B--2---:R-:W-:Y:S05]  /*d5c0*/  @!P0 NANOSLEEP.SYNCS 0x989680 ;  /* 0x009896800000895d */ /* 0x004fea0003900000 */
[----:B------:R-:W2:Y:S02]  /*d5d0*/  @!P0 SYNCS.PHASECHK.TRANS64 P0, [R5+URZ+0x16860], R2 ;  /* 0x01686002050085a7 */ /* 0x000ea4000800007f */
[----:B--2---:R-:W-:Y:S05]  /*d5e0*/  @!P0 BRA `(.L_x_56) ;  /* 0xfffffffc00f08947 */ /* 0x004fea000383ffff */
[----:B------:R-:W-:Y:S05]  /*d5f0*/  BRA `(.L_x_149) ;  /* 0xffffffc800287947 */ /* 0x000fea000383ffff */
.L_x_57:
[----:B------:R-:W-:Y:S01]  /*d600*/  BSSY B1, `(.L_x_150) ;  /* 0x0000008000017945 */ /* 0x000fe20003800000 */
[----:B------:R-:W-:Y:S01]  /*d610*/  MOV R13, R17 ;  /* 0x00000011000d7202 */ /* 0x000fe20000000f00 */
[----:B------:R-:W-:Y:S02]  /*d620*/  IMAD.MOV.U32 R12, RZ, RZ, RZ ;  /* 0x000000ffff0c7224 */ /* 0x000fe400078e00ff */
[----:B------:R-:W-:Y:S02]  /*d630*/  IMAD.MOV.U32 R11, RZ, RZ, 0x181f ;  /* 0x0000181fff0b7424 */ /* 0x000fe400078e00ff */
[----:B------:R-:W-:-:S07]  /*d640*/  IMAD.MOV.U32 R15, RZ, RZ, -0x1 ;  /* 0xffffffffff0f7424 */ /* 0x000fce00078e00ff */
[----:B0-----:R-:W-:Y:S05]  /*d650*/  WARPSYNC.COLLECTIVE R15, `(.L_x_151) ;  /* 0x000000000f087348 */ /* 0x001fea0003c00000 */
[----:B------:R1:W2:Y:S02]  /*d660*/  SHFL.IDX P6, R14, R13, R12, R11 ;  /* 0x0000000c0d0e7389 */ /* 0x0002a400000c000b */
[----:B012---:R-:W-:Y:S01]  /*d670*/  ENDCOLLECTIVE ;  /* 0x000000000000791b */ /* 0x007fe20003800000 */
.L_x_151:
[----:B------:R-:W-:Y:S05]  /*d680*/  BSYNC B1 ;  /* 0x0000000000017941 */ /* 0x000fea0003800000 */
.L_x_150:
[----:B------:R-:W-:Y:S01]  /*d690*/  IMAD.MOV.U32 R13, RZ, RZ, R16 ;  /* 0x000000ffff0d7224 */ /* 0x000fe200078e0010 */
[----:B------:R-:W-:Y:S01]  /*d6a0*/  MOV R15, 0xffffffff ;  /* 0xffffffff000f7802 */ /* 0x000fe20000000f00 */
[----:B------:R-:W-:Y:S01]  /*d6b0*/  IMAD.MOV.U32 R12, RZ, RZ, RZ ;  /* 0x000000ffff0c7224 */ /* 0x000fe200078e00ff */
[----:B------:R-:W-:Y:S01]  /*d6c0*/  MOV R3, R14 ;  /* 0x0000000e00037202 */ /* 0x000fe20000000f00 */
[----:B------:R-:W-:Y:S01]  /*d6d0*/  IMAD.MOV.U32 R11, RZ, RZ, 0x181f ;  /* 0x0000181fff0b7424 */ /* 0x000fe200078e00ff */
[----:B------:R-:W-:Y:S02]  /*d6e0*/  ISETP.LT.OR P1, PT, R8, 0x1, P2 ;  /* 0x000000010800780c */ /* 0x000fe40001721670 */
[----:B------:R-:W-:-:S11]  /*d6f0*/  LEA R6, R6, UR38, 0x1 ;  /* 0x0000002606067c11 */ /* 0x000fd6000f8e08ff */
[----:B------:R-:W-:Y:S05]  /*d700*/  WARPSYNC.COLLECTIVE R15, `(.L_x_152) ;  /* 0x000000000f087348 */ /* 0x000fea0003c00000 */
[----:B------:R0:W1:Y:S02]  /*d710*/  SHFL.IDX P6, R14, R13, R12, R11 ;  /* 0x0000000c0d0e7389 */ /* 0x00006400000c000b */
[----:B01----:R-:W-:Y:S01]  /*d720*/  ENDCOLLECTIVE ;  /* 0x000000000000791b */ /* 0x003fe20003800000 */
.L_x_152:
[----:B------:R-:W-:Y:S01]  /*d730*/  IMAD.MOV.U32 R13, RZ, RZ, R17 ;  /* 0x000000ffff0d7224 */ /* 0x000fe200078e0011 */
[----:B------:R-:W-:Y:S01]  /*d740*/  MOV R12, 0x1 ;  /* 0x00000001000c7802 */ /* 0x000fe20000000f00 */
[----:B------:R-:W-:-:S07]  /*d750*/  IMAD.MOV.U32 R2, RZ, RZ, R14 ;  /* 0x000000ffff027224 */ /* 0x000fce00078e000e */
[----:B------:R-:W-:Y:S05]  /*d760*/  WARPSYNC.COLLECTIVE R15, `(.L_x_153) ;  /* 0x000000000f087348 */ /* 0x000fea0003c00000 */
[----:B------:R0:W1:Y:S02]  /*d770*/  SHFL.IDX P6, R14, R13, R12, R11 ;  /* 0x0000000c0d0e7389 */ /* 0x00006400000c000b */
[----:B01----:R-:W-:Y:S01]  /*d780*/  ENDCOLLECTIVE ;  /* 0x000000000000791b */ /* 0x003fe20003800000 */
.L_x_153:
[----:B------:R-:W-:-:S05]  /*d790*/  IADD3 R2, P0, R2, R7, RZ ;  /* 0x0000000702027210 */ /* 0x000fca0007f1e0ff */
[----:B------:R-:W-:-:S05]  /*d7a0*/  IMAD.X R3, RZ, RZ, R3, P0 ;  /* 0x000000ffff037224 */ /* 0x000fca00000e0603 */
[----:B------:R-:W-:Y:S01]  /*d7b0*/  @!PT LDS RZ, [RZ] ;  /* 0x00000000fffff984 */ /* 0x000fe20000000800 */
[----:B------:R-:W-:Y:S01]  /*d7c0*/  @!PT LDS RZ, [RZ] ;  /* 0x00000000fffff984 */ /* 0x000fe20000000800 */
[----:B------:R-:W-:Y:S01]  /*d7d0*/  @!PT LDS RZ, [RZ] ;  /* 0x00000000fffff984 */ /* 0x000fe20000000800 */
[----:B------:R0:W-:Y:S01]  /*d7e0*/  LDGSTS.E.BYPASS.LTC128B.128 [R6+0x400], desc[UR50][R2.64], !P1 ;  /* 0x0040000002067fae */ /* 0x0001e2000c901d72 */
[----:B------:R-:W-:Y:S01]  /*d7f0*/  IMAD.MOV.U32 R13, RZ, RZ, R16 ;  /* 0x000000ffff0d7224 */ /* 0x000fe200078e0010 */
[----:B------:R-:W-:Y:S01]  /*d800*/  ISETP.LT.OR P1, PT, R8, 0x11, P2 ;  /* 0x000000110800780c */ /* 0x000fe20001721670 */
[----:B0-----:R-:W-:-:S12]  /*d810*/  IMAD.MOV.U32 R3, RZ, RZ, R14 ;  /* 0x000000ffff037224 */ /* 0x001fd800078e000e */
[----:B------:R-:W-:Y:S05]  /*d820*/  WARPSYNC.COLLECTIVE R15, `(.L_x_154) ;  /* 0x000000000f087348 */ /* 0x000fea0003c00000 */
[----:B------:R0:W1:Y:S02]  /*d830*/  SHFL.IDX P6, R14, R13, R12, R11 ;  /* 0x0000000c0d0e7389 */ /* 0x00006400000c000b */
[----:B01----:R-:W-:Y:S01]  /*d840*/  ENDCOLLECTIVE ;  /* 0x000000000000791b */ /* 0x003fe20003800000 */
.L_x_154:
[----:B------:R-:W-:Y:S02]  /*d850*/  IMAD.MOV.U32 R13, RZ, RZ, R17 ;  /* 0x000000ffff0d7224 */ /* 0x000fe400078e0011 */
[----:B------:R-:W-:Y:S02]  /*d860*/  IMAD.MOV.U32 R12, RZ, RZ, 0x2 ;  /* 0x00000002ff0c7424 */ /* 0x000fe400078e00ff */
[----:B------:R-:W-:-:S07]  /*d870*/  IMAD.MOV.U32 R2, RZ, RZ, R14 ;  /* 0x000000ffff027224 */ /* 0x000fce00078e000e */
[----:B------:R-:W-:Y:S05]  /*d880*/  WARPSYNC.COLLECTIVE R15, `(.L_x_155) ;  /* 0x000000000f087348 */ /* 0x000fea0003c00000 */
[----:B------:R0:W1:Y:S02]  /*d890*/  SHFL.IDX P6, R14, R13, R12, R11 ;  /* 0x0000000c0d0e7389 */ /* 0x00006400000c000b */
[----:B01----:R-:W-:Y:S01]  /*d8a0*/  ENDCOLLECTIVE ;  /* 0x000000000000791b */ /* 0x003fe20003800000 */
.L_x_155:
[----:B------:R-:W-:-:S04]  /*d8b0*/  IADD3 R2, P0, R2, R7, RZ ;  /* 0x0000000702027210 */ /* 0x000fc80007f1e0ff */
[----:B------:R-:W-:-:S05]  /*d8c0*/  IADD3.X R3, RZ, R3, RZ, P0, !PT ;  /* 0x00000003ff037210 */ /* 0x000fca00007fe4ff */
[----:B------:R-:W-:Y:S01]  /*d8d0*/  @!PT LDS RZ, [RZ] ;  /* 0x00000000fffff984 */ /* 0x000fe20000000800 */
[----:B------:R-:W-:Y:S01]  /*d8e0*/  @!PT LDS RZ, [RZ] ;  /* 0x00000000fffff984 */ /* 0x000fe20000000800 */
[----:B------:R-:W-:Y:S01]  /*d8f0*/  @!PT LDS RZ, [RZ] ;  /* 0x00000000fffff984 */ /* 0x000fe20000000800 */
[----:B------:R0:W-:Y:S01]  /*d900*/  LDGSTS.E.BYPASS.LTC128B.128 [R6+0xc00], desc[UR50][R2.64], !P1 ;  /* 0x00c0000002067fae */ /* 0x0001e2000c901d72 */
[----:B------:R-:W-:Y:S02]  /*d910*/  ISETP.LT.OR P1, PT, R8, 0x21, P2 ;  /* 0x000000210800780c */ /* 0x000fe40001721670 */
[----:B------:R-:W-:Y:S01]  /*d920*/  MOV R13, R16 ;  /* 0x00000010000d7202 */ /* 0x000fe20000000f00 */
[----:B0-----:R-:W-:-:S10]  /*d930*/  IMAD.MOV.U32 R3, RZ, RZ, R14 ;  /* 0x000000ffff037224 */ /* 0x001fd400078e000e */
[----:B------:R-:W-:Y:S05]  /*d940*/  WARPSYNC.COLLECTIVE R15, `(.L_x_156) ;  /* 0x000000000f087348 */ /* 0x000fea0003c00000 */
[----:B------:R0:W1:Y:S02]  /*d950*/  SHFL.IDX P6, R14, R13, R12, R11 ;  /* 0x0000000c0d0e7389 */ /* 0x00006400000c000b */
[----:B01----:R-:W-:Y:S01]  /*d960*/  ENDCOLLECTIVE ;  /* 0x000000000000791b */ /* 0x003fe20003800000 */
.L_x_156:
[----:B------:R-:W-:Y:S01]  /*d970*/  IMAD.MOV.U32 R13, RZ, RZ, R17 ;  /* 0x000000ffff0d7224 */ /* 0x000fe200078e0011 */
[----:B------:R-:W-:Y:S01]  /*d980*/  MOV R12, 0x3 ;  /* 0x00000003000c7802 */ /* 0x000fe20000000f00 */
[----:B------:R-:W-:-:S07]  /*d990*/  IMAD.MOV.U32 R2, RZ, RZ, R14 ;  /* 0x000000ffff027224 */ /* 0x000fce00078e000e */
[----:B------:R-:W-:Y:S05]  /*d9a0*/  WARPSYNC.COLLECTIVE R15, `(.L_x_157) ;  /* 0x000000000f087348 */ /* 0x000fea0003c00000 */
[----:B------:R0:W1:Y:S02]  /*d9b0*/  SHFL.IDX P6, R14, R13, R12, R11 ;  /* 0x0000000c0d0e7389 */ /* 0x00006400000c000b */
[----:B01----:R-:W-:Y:S01]  /*d9c0*/  ENDCOLLECTIVE ;  /* 0x000000000000791b */ /* 0x003fe20003800000 */
.L_x_157:
        /* <DEDUP_REMOVED lines=12> */
.L_x_158:
[----:B------:R-:W-:Y:S02]  /*da90*/  IMAD.MOV.U32 R13, RZ, RZ, R17 ;  /* 0x000000ffff0d7224 */ /* 0x000fe400078e0011 */
[----:B------:R-:W-:Y:S02]  /*daa0*/  IMAD.MOV.U32 R12, RZ, RZ, 0x4 ;  /* 0x00000004ff0c7424 */ /* 0x000fe400078e00ff */
[----:B------:R-:W-:-:S07]  /*dab0*/  IMAD.MOV.U32 R2, RZ, RZ, R14 ;  /* 0x000000ffff027224 */ /* 0x000fce00078e000e */
[----:B------:R-:W-:Y:S05]  /*dac0*/  WARPSYNC.COLLECTIVE R15, `(.L_x_159) ;  /* 0x000000000f087348 */ /* 0x000fea0003c00000 */
[----:B------:R0:W1:Y:S02]  /*dad0*/  SHFL.IDX P6, R14, R13, R12, R11 ;  /* 0x0000000c0d0e7389 */ /* 0x00006400000c000b */
[----:B01----:R-:W-:Y:S01]  /*dae0*/  ENDCOLLECTIVE ;  /* 0x000000000000791b */ /* 0x003fe20003800000 */
.L_x_159:
        /* <DEDUP_REMOVED lines=12> */
.L_x_160:
[----:B------:R-:W-:Y:S01]  /*dbb0*/  IMAD.MOV.U32 R13, RZ, RZ, R17 ;  /* 0x000000ffff0d7224 */ /* 0x000fe200078e0011 */
[----:B------:R-:W-:Y:S01]  /*dbc0*/  MOV R12, 0x5 ;  /* 0x00000005000c7802 */ /* 0x000fe20000000f00 */
[----:B------:R-:W-:-:S07]  /*dbd0*/  IMAD.MOV.U32 R2, RZ, RZ, R14 ;  /* 0x000000ffff027224 */ /* 0x000fce00078e000e */
[----:B------:R-:W-:Y:S05]  /*dbe0*/  WARPSYNC.COLLECTIVE R15, `(.L_x_161) ;  /* 0x000000000f087348 */ /* 0x000fea0003c00000 */
[----:B------:R0:W1:Y:S02]  /*dbf0*/  SHFL.IDX P6, R14, R13, R12, R11 ;  /* 0x0000000c0d0e7389 */ /* 0x00006400000c000b */
[----:B01----:R-:W-:Y:S01]  /*dc00*/  ENDCOLLECTIVE ;  /* 0x000000000000791b */ /* 0x003fe20003800000 */
.L_x_161:
        /* <DEDUP_REMOVED lines=12> */
.L_x_162:
[----:B------:R-:W-:Y:S02]  /*dcd0*/  IMAD.MOV.U32 R13, RZ, RZ, R17 ;  /* 0x000000ffff0d7224 */ /* 0x000fe400078e0011 */
[----:B------:R-:W-:Y:S02]  /*dce0*/  IMAD.MOV.U32 R12, RZ, RZ, 0x6 ;  /* 0x00000006ff0c7424 */ /* 0x000fe400078e00ff */
[----:B------:R-:W-:-:S07]  /*dcf0*/  IMAD.MOV.U32 R2, RZ, RZ, R14 ;  /* 0x000000ffff027224 */ /* 0x000fce00078e000e */
[----:B------:R-:W-:Y:S05]  /*dd00*/  WARPSYNC.COLLECTIVE R15, `(.L_x_163) ;  /* 0x000000000f087348 */ /* 0x000fea0003c00000 */
[----:B------:R0:W1:Y:S02]  /*dd10*/  SHFL.IDX P6, R14, R13, R12, R11 ;  /* 0x0000000c0d0e7389 */ /* 0x00006400000c000b */
[----:B01----:R-:W-:Y:S01]  /*dd20*/  ENDCOLLECTIVE ;  /* 0x000000000000791b */ /* 0x003fe20003800000 */
.L_x_163:
        /* <DEDUP_REMOVED lines=12> */
.L_x_164:
[----:B------:R-:W-:Y:S01]  /*ddf0*/  IMAD.MOV.U32 R13, RZ, RZ, R17 ;  /* 0x000000ffff0d7224 */ /* 0x000fe200078e0011 */
[----:B------:R-:W-:Y:S01]  /*de00*/  MOV R12, 0x7 ;  /* 0x00000007000c7802 */ /* 0x000fe20000000f00 */
[----:B------:R-:W-:-:S07]  /*de10*/  IMAD.MOV.U32 R2, RZ, RZ, R14 ;  /* 0x000000ffff027224 */ /* 0x000fce00078e000e */
[----:B------:R-:W-:Y:S05]  /*de20*/  WARPSYNC.COLLECTIVE R15, `(.L_x_165) ;  /* 0x000000000f087348 */ /* 0x000fea0003c00000 */
[----:B------:R0:W1:Y:S02]  /*de30*/  SHFL.IDX P6, R14, R13, R12, R11 ;  /* 0x0000000c0d0e7389 */ /* 0x00006400000c000b */
[----:B01----:R-:W-:Y:S01]  /*de40*/  ENDCOLLECTIVE ;  /* 0x000000000000791b */ /* 0x003fe20003800000 */
.L_x_165:
        /* <DEDUP_REMOVED lines=11> */
.L_x_166:
[----:B------:R-:W-:Y:S01]  /*df00*/  IMAD.MOV.U32 R2, RZ, RZ, R14 ;  /* 0x000000ffff027224 */ /* 0x000fe200078e000e */
[----:B------:R-:W-:Y:S06]  /*df10*/  BRA `(.L_x_167) ;  /* 0xffffffc000c47947 */ /* 0x000fec000383ffff */
.L_x_63:
[----:B0-----:R0:W1:Y:S02]  /*df20*/  SYNCS.PHASECHK.TRANS64.TRYWAIT P0, [R4+URZ+0x16860], R3 ;  /* 0x01686003040075a7 */ /* 0x001064000800017f */
[----:B-1----:R-:W-:Y:S05]  /*df30*/  @!P0 NANOSLEEP.SYNCS 0x989680 ;  /* 0x009896800000895d */ /* 0x002fea0003900000 */
[----:B------:R-:W1:Y:S02]  /*df40*/  @!P0 SYNCS.PHASECHK.TRANS64 P0, [R4+URZ+0x16860], R3 ;  /* 0x01686003040085a7 */ /* 0x000e64000800007f */
[----:B-1----:R-:W-:Y:S05]  /*df50*/  @!P0 BRA `(.L_x_63) ;  /* 0xfffffffc00f08947 */ /* 0x002fea000383ffff */
[----:B------:R-:W-:Y:S05]  /*df60*/  BRA `(.L_x_168) ;  /* 0xffffffc400947947 */ /* 0x000fea000383ffff */
.L_x_64:
        /* <DEDUP_REMOVED lines=8> */
.L_x_170:
[----:B------:R-:W-:Y:S05]  /*dff0*/  BSYNC B0 ;  /* 0x0000000000007941 */ /* 0x000fea0003800000 */
.L_x_169:
[----:B------:R-:W0:Y:S01]  /*e000*/  S2R R2, SR_TID.X ;  /* 0x0000000000027919 */ /* 0x000e220000002100 */
[----:B------:R-:W-:Y:S01]  /*e010*/  IMAD.MOV.U32 R13, RZ, RZ, R16 ;  /* 0x000000ffff0d7224 */ /* 0x000fe200078e0010 */
[----:B------:R-:W-:Y:S01]  /*e020*/  MOV R15, 0xffffffff ;  /* 0xffffffff000f7802 */ /* 0x000fe20000000f00 */
[----:B------:R-:W-:Y:S01]  /*e030*/  IMAD.MOV.U32 R12, RZ, RZ, RZ ;  /* 0x000000ffff0c7224 */ /* 0x000fe200078e00ff */
[----:B------:R-:W-:Y:S01]  /*e040*/  MOV R0, R14 ;  /* 0x0000000e00007202 */ /* 0x000fe20000000f00 */
[----:B------:R-:W-:Y:S01]  /*e050*/  IMAD.MOV.U32 R11, RZ, RZ, 0x181f ;  /* 0x0000181fff0b7424 */ /* 0x000fe200078e00ff */
[----:B------:R-:W-:-:S13]  /*e060*/  ISETP.LT.OR P1, PT, R6, 0x1, P2 ;  /* 0x000000010600780c */ /* 0x000fda0001721670 */
[----:B0-----:R-:W-:Y:S05]  /*e070*/  WARPSYNC.COLLECTIVE R15, `(.L_x_171) ;  /* 0x000000000f087348 */ /* 0x001fea0003c00000 */
[----:B------:R1:W2:Y:S02]  /*e080*/  SHFL.IDX P6, R14, R13, R12, R11 ;  /* 0x0000000c0d0e7389 */ /* 0x0002a400000c000b */
[----:B012---:R-:W-:Y:S01]  /*e090*/  ENDCOLLECTIVE ;  /* 0x000000000000791b */ /* 0x007fe20003800000 */
.L_x_171:
[----:B------:R-:W-:Y:S02]  /*e0a0*/  IMAD.MOV.U32 R13, RZ, RZ, R17 ;  /* 0x000000ffff0d7224 */ /* 0x000fe400078e0011 */
[----:B------:R-:W-:Y:S02]  /*e0b0*/  IMAD.MOV.U32 R12, RZ, RZ, 0x1 ;  /* 0x00000001ff0c7424 */ /* 0x000fe400078e00ff */
[----:B------:R-:W-:Y:S02]  /*e0c0*/  IMAD.SHL.U32 R5, R2, 0x8, RZ ;  /* 0x0000000802057824 */ /* 0x000fe400078e00ff */
[----:B------:R-:W-:-:S07]  /*e0d0*/  IMAD.MOV.U32 R2, RZ, RZ, R14 ;  /* 0x000000ffff027224 */ /* 0x000fce00078e000e */
[----:B------:R-:W-:Y:S05]  /*e0e0*/  WARPSYNC.COLLECTIVE R15, `(.L_x_172) ;  /* 0x000000000f087348 */ /* 0x000fea0003c00000 */
[----:B------:R0:W1:Y:S02]  /*e0f0*/  SHFL.IDX P6, R14, R13, R12, R11 ;  /* 0x0000000c0d0e7389 */ /* 0x00006400000c000b */
[----:B01----:R-:W-:Y:S01]  /*e100*/  ENDCOLLECTIVE ;  /* 0x000000000000791b */ /* 0x003fe20003800000 */
.L_x_172:
[----:B------:R-:W-:-:S05]  /*e110*/  LOP3.LUT R5, R5, 0x38, RZ, 0xc0, !PT ;  /* 0x0000003805057812 */ /* 0x000fca00078ec0ff */
[----:B------:R-:W-:-:S05]  /*e120*/  IMAD.SHL.U32 R5, R5, 0x2, RZ ;  /* 0x0000000205057824 */ /* 0x000fca00078e00ff */
[----:B------:R-:W-:Y:S02]  /*e130*/  IADD3 R2, P0, R2, R5, RZ ;  /* 0x0000000502027210 */ /* 0x000fe40007f1e0ff */
[----:B------:R-:W-:Y:S02]  /*e140*/  MOV R13, R16 ;  /* 0x00000010000d7202 */ /* 0x000fe40000000f00 */
[----:B------:R-:W-:Y:S02]  /*e150*/  IADD3.X R3, RZ, R0, RZ, P0, !PT ;  /* 0x00000000ff037210 */ /* 0x000fe400007fe4ff */
[----:B------:R-:W-:-:S05]  /*e160*/  LEA R0, R8, UR38, 0x1 ;  /* 0x0000002608007c11 */ /* 0x000fca000f8e08ff */
[----:B------:R-:W-:Y:S01]  /*e170*/  @!PT LDS RZ, [RZ] ;  /* 0x00000000fffff984 */ /* 0x000fe20000000800 */
[----:B------:R-:W-:Y:S01]  /*e180*/  @!PT LDS RZ, [RZ] ;  /* 0x00000000fffff984 */ /* 0x000fe20000000800 */
[----:B------:R-:W-:Y:S01]  /*e190*/  @!PT LDS RZ, [RZ] ;  /* 0x00000000fffff984 */ /* 0x000fe20000000800 */
[----:B------:R0:W-:Y:S01]  /*e1a0*/  LDGSTS.E.BYPASS.LTC128B.128 [R0+0x400], desc[UR50][R2.64], !P1 ;  /* 0x0040000002007fae */ /* 0x0001e2000c901d72 */
[----:B------:R-:W-:Y:S01]  /*e1b0*/  IMAD.MOV.U32 R7, RZ, RZ, R14 ;  /* 0x000000ffff077224 */ /* 0x000fe200078e000e */
[----:B------:R-:W-:-:S13]  /*e1c0*/  ISETP.LT.OR P1, PT, R6, 0x11, P2 ;  /* 0x000000110600780c */ /* 0x000fda0001721670 */
[----:B0-----:R-:W-:Y:S05]  /*e1d0*/  WARPSYNC.COLLECTIVE R15, `(.L_x_173) ;  /* 0x000000000f087348 */ /* 0x001fea0003c00000 */
[----:B------:R1:W2:Y:S02]  /*e1e0*/  SHFL.IDX P6, R14, R13, R12, R11 ;  /* 0x0000000c0d0e7389 */ /* 0x0002a400000c000b */
[----:B012---:R-:W-:Y:S01]  /*e1f0*/  ENDCOLLECTIVE ;  /* 0x000000000000791b */ /* 0x007fe20003800000 */
.L_x_173:
[----:B------:R-:W-:Y:S02]  /*e200*/  IMAD.MOV.U32 R13, RZ, RZ, R17 ;  /* 0x000000ffff0d7224 */ /* 0x000fe400078e0011 */
[----:B------:R-:W-:Y:S01]  /*e210*/  IMAD.MOV.U32 R12, RZ, RZ, 0x2 ;  /* 0x00000002ff0c7424 */ /* 0x000fe200078e00ff */
[----:B------:R-:W-:-:S13]  /*e220*/  IADD3 R2, P0, R14, R5, RZ ;  /* 0x000000050e027210 */ /* 0x000fda0007f1e0ff */
[----:B------:R-:W-:Y:S05]  /*e230*/  WARPSYNC.COLLECTIVE R15, `(.L_x_174) ;  /* 0x000000000f087348 */ /* 0x000fea0003c00000 */
[----:B------:R0:W1:Y:S02]  /*e240*/  SHFL.IDX P6, R14, R13, R12, R11 ;  /* 0x0000000c0d0e7389 */ /* 0x00006400000c000b */
[----:B01----:R-:W-:Y:S01]  /*e250*/  ENDCOLLECTIVE ;  /* 0x000000000000791b */ /* 0x003fe20003800000 */
.L_x_174:
[----:B------:R-:W-:-:S05]  /*e260*/  IMAD.X R3, RZ, RZ, R7, P0 ;  /* 0x000000ffff037224 */ /* 0x000fca00000e0607 */
[----:B------:R-:W-:Y:S01]  /*e270*/  @!PT LDS RZ, [RZ] ;  /* 0x00000000fffff984 */ /* 0x000fe20000000800 */
[----:B------:R-:W-:Y:S01]  /*e280*/  @!PT LDS RZ, [RZ] ;  /* 0x00000000fffff984 */ /* 0x000fe20000000800 */
[----:B------:R-:W-:Y:S01]  /*e290*/  @!PT LDS RZ, [RZ] ;  /* 0x00000000fffff984 */ /* 0x000fe20000000800 */
[----:B------:R0:W-:Y:S01]  /*e2a0*/  LDGSTS.E.BYPASS.LTC128B.128 [R0+0xc00], desc[UR50][R2.64], !P1 ;  /* 0x00c0000002007fae */ /* 0x0001e2000c901d72 */
[----:B------:R-:W-:Y:S01]  /*e2b0*/  ISETP.LT.OR P1, PT, R6, 0x21, P2 ;  /* 0x000000210600780c */ /* 0x000fe20001721670 */
[----:B------:R-:W-:Y:S01]  /*e2c0*/  IMAD.MOV.U32 R13, RZ, RZ, R16 ;  /* 0x000000ffff0d7224 */ /* 0x000fe200078e0010 */
[----:B------:R-:W-:-:S11]  /*e2d0*/  MOV R8, R14 ;  /* 0x0000000e00087202 */ /* 0x000fd60000000f00 */
[----:B0-----:R-:W-:Y:S05]  /*e2e0*/  WARPSYNC.COLLECTIVE R15, `(.L_x_175) ;  /* 0x000000000f087348 */ /* 0x001fea0003c00000 */
[----:B------:R1:W2:Y:S02]  /*e2f0*/  SHFL.IDX P6, R14, R13, R12, R11 ;  /* 0x0000000c0d0e7389 */ /* 0x0002a400000c000b */
[----:B012---:R-:W-:Y:S01]  /*e300*/  ENDCOLLECTIVE ;  /* 0x000000000000791b */ /* 0x007fe20003800000 */
.L_x_175:
[----:B------:R-:W-:Y:S01]  /*e310*/  MOV R13, R17 ;  /* 0x00000011000d7202 */ /* 0x000fe20000000f00 */
[----:B------:R-:W-:Y:S02]  /*e320*/  IMAD.MOV.U32 R12, RZ, RZ, 0x3 ;  /* 0x00000003ff0c7424 */ /* 0x000fe400078e00ff */
[----:B------:R-:W-:-:S07]  /*e330*/  IMAD.MOV.U32 R10, RZ, RZ, R14 ;  /* 0x000000ffff0a7224 */ /* 0x000fce00078e000e */
[----:B------:R-:W-:Y:S05]  /*e340*/  WARPSYNC.COLLECTIVE R15, `(.L_x_176) ;  /* 0x000000000f087348 */ /* 0x000fea0003c00000 */
[----:B------:R0:W1:Y:S02]  /*e350*/  SHFL.IDX P6, R14, R13, R12, R11 ;  /* 0x0000000c0d0e7389 */ /* 0x00006400000c000b */
[----:B01----:R-:W-:Y:S01]  /*e360*/  ENDCOLLECTIVE ;  /* 0x000000000000791b */ /* 0x003fe20003800000 */
.L_x_176:
        /* <DEDUP_REMOVED lines=8> */
[----:B------:R-:W-:-:S12]  /*e3f0*/  IMAD.MOV.U32 R7, RZ, RZ, R14 ;  /* 0x000000ffff077224 */ /* 0x000fd800078e000e */
[----:B0-----:R-:W-:Y:S05]  /*e400*/  WARPSYNC.COLLECTIVE R15, `(.L_x_177) ;  /* 0x000000000f087348 */ /* 0x001fea0003c00000 */
[----:B------:R1:W2:Y:S02]  /*e410*/  SHFL.IDX P6, R14, R13, R12, R11 ;  /* 0x0000000c0d0e7389 */ /* 0x0002a400000c000b */
[----:B012---:R-:W-:Y:S01]  /*e420*/  ENDCOLLECTIVE ;  /* 0x000000000000791b */ /* 0x007fe20003800000 */
.L_x_177:
[----:B------:R-:W-:Y:S02]  /*e430*/  IMAD.MOV.U32 R13, RZ, RZ, R17 ;  /* 0x000000ffff0d7224 */ /* 0x000fe400078e0011 */
[----:B------:R-:W-:Y:S01]  /*e440*/  IMAD.MOV.U32 R12, RZ, RZ, 0x4 ;  /* 0x00000004ff0c7424 */ /* 0x000fe200078e00ff */
[----:B------:R-:W-:-:S13]  /*e450*/  IADD3 R2, P0, R14, R5, RZ ;  /* 0x000000050e027210 */ /* 0x000fda0007f1e0ff */
[----:B------:R-:W-:Y:S05]  /*e460*/  WARPSYNC.COLLECTIVE R15, `(.L_x_178) ;  /* 0x000000000f087348 */ /* 0x000fea0003c00000 */
[----:B------:R0:W1:Y:S02]  /*e470*/  SHFL.IDX P6, R14, R13, R12, R11 ;  /* 0x0000000c0d0e7389 */ /* 0x00006400000c000b */
[----:B01----:R-:W-:Y:S01]  /*e480*/  ENDCOLLECTIVE ;  /* 0x000000000000791b */ /* 0x003fe20003800000 */
.L_x_178:
[----:B------:R-:W-:-:S05]  /*e490*/  IADD3.X R3, RZ, R7, RZ, P0, !PT ;  /* 0x00000007ff037210 */ /* 0x000fca00007fe4ff */
[----:B------:R-:W-:Y:S01]  /*e4a0*/  @!PT LDS RZ, [RZ] ;  /* 0x00000000fffff984 */ /* 0x000fe20000000800 */
[----:B------:R-:W-:Y:S01]  /*e4b0*/  @!PT LDS RZ, [RZ] ;  /* 0x00000000fffff984 */ /* 0x000fe20000000800 */
[----:B------:R-:W-:Y:S01]  /*e4c0*/  @!PT LDS RZ, [RZ] ;  /* 0x00000000fffff984 */ /* 0x000fe20000000800 */
[----:B------:R0:W-:Y:S01]  /*e4d0*/  LDGSTS.E.BYPASS.LTC128B.128 [R0+0x1c00], desc[UR50][R2.64], !P1 ;  /* 0x01c0000002007fae */ /* 0x0001e2000c901d72 */
[----:B------:R-:W-:Y:S02]  /*e4e0*/  ISETP.LT.OR P1, PT, R6, 0x41, P2 ;  /* 0x000000410600780c */ /* 0x000fe40001721670 */
[----:B------:R-:W-:Y:S01]  /*e4f0*/  MOV R13, R16 ;  /* 0x00000010000d7202 */ /* 0x000fe20000000f00 */
[----:B------:R-:W-:-:S10]  /*e500*/  IMAD.MOV.U32 R8, RZ, RZ, R14 ;  /* 0x000000ffff087224 */ /* 0x000fd400078e000e */
[----:B0-----:R-:W-:Y:S05]  /*e510*/  WARPSYNC.COLLECTIVE R15, `(.L_x_179) ;  /* 0x000000000f087348 */ /* 0x001fea0003c00000 */
[----:B------:R1:W2:Y:S02]  /*e520*/  SHFL.IDX P6, R14, R13, R12, R11 ;  /* 0x0000000c0d0e7389 */ /* 0x0002a400000c000b */
[----:B012---:R-:W-:Y:S01]  /*e530*/  ENDCOLLECTIVE ;  /* 0x000000000000791b */ /* 0x007fe20003800000 */
.L_x_179:
[----:B------:R-:W-:Y:S01]  /*e540*/  IMAD.MOV.U32 R13, RZ, RZ, R17 ;  /* 0x000000ffff0d7224 */ /* 0x000fe200078e0011 */
[----:B------:R-:W-:Y:S01]  /*e550*/  MOV R12, 0x5 ;  /* 0x00000005000c7802 */ /* 0x000fe20000000f00 */
[----:B------:R-:W-:-:S07]  /*e560*/  IMAD.MOV.U32 R10, RZ, RZ, R14 ;  /* 0x000000ffff0a7224 */ /* 0x000fce00078e000e */
[----:B------:R-:W-:Y:S05]  /*e570*/  WARPSYNC.COLLECTIVE R15, `(.L_x_180) ;  /* 0x000000000f087348 */ /* 0x000fea0003c00000 */
[----:B------:R0:W1:Y:S02]  /*e580*/  SHFL.IDX P6, R14, R13, R12, R11 ;  /* 0x0000000c0d0e7389 */ /* 0x00006400000c000b */
[----:B01----:R-:W-:Y:S01]  /*e590*/  ENDCOLLECTIVE ;  /* 0x000000000000791b */ /* 0x003fe20003800000 */
.L_x_180:
        /* <DEDUP_REMOVED lines=12> */
.L_x_181:
[----:B------:R-:W-:Y:S01]  /*e660*/  MOV R13, R17 ;  /* 0x00000011000d7202 */ /* 0x000fe20000000f00 */
[----:B------:R-:W-:Y:S01]  /*e670*/  IMAD.MOV.U32 R12, RZ, RZ, 0x6 ;  /* 0x00000006ff0c7424 */ /* 0x000fe200078e00ff */
[----:B------:R-:W-:-:S13]  /*e680*/  IADD3 R2, P0, R14, R5, RZ ;  /* 0x000000050e027210 */ /* 0x000fda0007f1e0ff */
[----:B------:R-:W-:Y:S05]  /*e690*/  WARPSYNC.COLLECTIVE R15, `(.L_x_182) ;  /* 0x000000000f087348 */ /* 0x000fea0003c00000 */
[----:B------:R0:W1:Y:S02]  /*e6a0*/  SHFL.IDX P6, R14, R13, R12, R11 ;  /* 0x0000000c0d0e7389 */ /* 0x00006400000c000b */
[----:B01----:R-:W-:Y:S01]  /*e6b0*/  ENDCOLLECTIVE ;  /* 0x000000000000791b */ /* 0x003fe20003800000 */
.L_x_182:
[----:B------:R-:W-:-:S05]  /*e6c0*/  IMAD.X R3, RZ, RZ, R7, P0 ;  /* 0x000000ffff037224 */ /* 0x000fca00000e0607 */
[----:B------:R-:W-:Y:S01]  /*e6d0*/  @!PT LDS RZ, [RZ] ;  /* 0x00000000fffff984 */ /* 0x000fe20000000800 */
[----:B------:R-:W-:Y:S01]  /*e6e0*/  @!PT LDS RZ, [RZ] ;  /* 0x00000000fffff984 */ /* 0x000fe20000000800 */
[----:B------:R-:W-:Y:S01]  /*e6f0*/  @!PT LDS RZ, [RZ] ;  /* 0x00000000fffff984 */ /* 0x000fe20000000800 */
[----:B------:R0:W-:Y:S01]  /*e700*/  LDGSTS.E.BYPASS.LTC128B.128 [R0+0x2c00], desc[UR50][R2.64], !P1 ;  /* 0x02c0000002007fae */ /* 0x0001e2000c901d72 */
[----:B------:R-:W-:Y:S01]  /*e710*/  ISETP.LT.OR P1, PT, R6, 0x61, P2 ;  /* 0x000000610600780c */ /* 0x000fe20001721670 */
[----:B------:R-:W-:Y:S02]  /*e720*/  IMAD.MOV.U32 R13, RZ, RZ, R16 ;  /* 0x000000ffff0d7224 */ /* 0x000fe400078e0010 */
[----:B------:R-:W-:-:S10]  /*e730*/  IMAD.MOV.U32 R8, RZ, RZ, R14 ;  /* 0x000000ffff087224 */ /* 0x000fd400078e000e */
[----:B0-----:R-:W-:Y:S05]  /*e740*/  WARPSYNC.COLLECTIVE R15, `(.L_x_183) ;  /* 0x000000000f087348 */ /* 0x001fea0003c00000 */
[----:B------:R1:W2:Y:S02]  /*e750*/  SHFL.IDX P6, R14, R13, R12, R11 ;  /* 0x0000000c0d0e7389 */ /* 0x0002a400000c000b */
[----:B012---:R-:W-:Y:S01]  /*e760*/  ENDCOLLECTIVE ;  /* 0x000000000000791b */ /* 0x007fe20003800000 */
.L_x_183:
[----:B------:R-:W-:Y:S02]  /*e770*/  IMAD.MOV.U32 R13, RZ, RZ, R17 ;  /* 0x000000ffff0d7224 */ /* 0x000fe400078e0011 */
[----:B------:R-:W-:Y:S01]  /*e780*/  IMAD.MOV.U32 R12, RZ, RZ, 0x7 ;  /* 0x00000007ff0c7424 */ /* 0x000fe200078e00ff */
[----:B------:R-:W-:-:S07]  /*e790*/  MOV R10, R14 ;  /* 0x0000000e000a7202 */ /* 0x000fce0000000f00 */
[----:B------:R-:W-:Y:S05]  /*e7a0*/  WARPSYNC.COLLECTIVE R15, `(.L_x_184) ;  /* 0x000000000f087348 */ /* 0x000fea0003c00000 */
[----:B------:R0:W1:Y:S02]  /*e7b0*/  SHFL.IDX P6, R14, R13, R12, R11 ;  /* 0x0000000c0d0e7389 */ /* 0x00006400000c000b */
[----:B01----:R-:W-:Y:S01]  /*e7c0*/  ENDCOLLECTIVE ;  /* 0x000000000000791b */ /* 0x003fe20003800000 */
.L_x_184:
[----:B------:R-:W-:-:S05]  /*e7d0*/  IADD3 R2, P0, R10, R5, RZ ;  /* 0x000000050a027210 */ /* 0x000fca0007f1e0ff */
[----:B------:R-:W-:-:S05]  /*e7e0*/  IMAD.X R3, RZ, RZ, R8, P0 ;  /* 0x000000ffff037224 */ /* 0x000fca00000e0608 */
[----:B------:R-:W-:Y:S01]  /*e7f0*/  @!PT LDS RZ, [RZ] ;  /* 0x00000000fffff984 */ /* 0x000fe20000000800 */
[----:B------:R-:W-:Y:S01]  /*e800*/  @!PT LDS RZ, [RZ] ;  /* 0x00000000fffff984 */ /* 0x000fe20000000800 */
[----:B------:R-:W-:Y:S01]  /*e810*/  @!PT LDS RZ, [RZ] ;  /* 0x00000000fffff984 */ /* 0x000fe20000000800 */
[----:B------:R0:W-:Y:S01]  /*e820*/  LDGSTS.E.BYPASS.LTC128B.128 [R0+0x3400], desc[UR50][R2.64], !P1 ;  /* 0x0340000002007fae */ /* 0x0001e2000c901d72 */
[----:B------:R-:W-:Y:S01]  /*e830*/  IMAD.MOV.U32 R13, RZ, RZ, R16 ;  /* 0x000000ffff0d7224 */ /* 0x000fe200078e0010 */
[----:B------:R-:W-:-:S07]  /*e840*/  MOV R7, R14 ;  /* 0x0000000e00077202 */ /* 0x000fce0000000f00 */
[----:B0-----:R-:W-:Y:S05]  /*e850*/  WARPSYNC.COLLECTIVE R15, `(.L_x_185) ;  /* 0x000000000f087348 */ /* 0x001fea0003c00000 */
[----:B------:R1:W2:Y:S02]  /*e860*/  SHFL.IDX P6, R14, R13, R12, R11 ;  /* 0x0000000c0d0e7389 */ /* 0x0002a400000c000b */
[----:B012---:R-:W-:Y:S01]  /*e870*/  ENDCOLLECTIVE ;  /* 0x000000000000791b */ /* 0x007fe20003800000 */
.L_x_185:
[----:B------:R-:W-:Y:S05]  /*e880*/  BRA `(.L_x_186) ;  /* 0xffffffc000347947 */ /* 0x000fea000383ffff */
.L_x_69:
[----:B0-----:R0:W2:Y:S02]  /*e890*/  SYNCS.PHASECHK.TRANS64.TRYWAIT P0, [R7+URZ+0x16820], R0 ;  /* 0x01682000070075a7 */ /* 0x0010a4000800017f */
[----:B--2---:R-:W-:Y:S05]  /*e8a0*/  @!P0 NANOSLEEP.SYNCS 0x989680 ;  /* 0x009896800000895d */ /* 0x004fea0003900000 */
[----:B------:R-:W2:Y:S02]  /*e8b0*/  @!P0 SYNCS.PHASECHK.TRANS64 P0, [R7+URZ+0x16820], R0 ;  /* 0x01682000070085a7 */ /* 0x000ea4000800007f */
[----:B--2---:R-:W-:Y:S05]  /*e8c0*/  @!P0 BRA `(.L_x_69) ;  /* 0xfffffffc00f08947 */ /* 0x004fea000383ffff */
[----:B------:R-:W-:Y:S05]  /*e8d0*/  BRA `(.L_x_187) ;  /* 0xffffffc000cc7947 */ /* 0x000fea000383ffff */
.L_x_70:
[----:B------:R-:W1:Y:S01]  /*e8e0*/  S2R R2, SR_TID.X ;  /* 0x0000000000027919 */ /* 0x000e620000002100 */
[----:B------:R-:W-:Y:S01]  /*e8f0*/  BSSY B0, `(.L_x_188) ;  /* 0x000000a000007945 */ /* 0x000fe20003800000 */
[----:B------:R-:W-:Y:S01]  /*e900*/  IMAD.MOV.U32 R12, RZ, RZ, RZ ;  /* 0x000000ffff0c7224 */ /* 0x000fe200078e00ff */
[----:B------:R-:W-:Y:S01]  /*e910*/  MOV R11, 0x1f ;  /* 0x0000001f000b7802 */ /* 0x000fe20000000f00 */
[----:B------:R-:W-:Y:S01]  /*e920*/  IMAD.MOV.U32 R15, RZ, RZ, -0x1 ;  /* 0xffffffffff0f7424 */ /* 0x000fe200078e00ff */
[----:B-1----:R-:W-:-:S04]  /*e930*/  SHF.R.U32.HI R2, RZ, 0x5, R2 ;  /* 0x00000005ff027819 */ /* 0x002fc80000011602 */
[----:B------:R-:W-:-:S05]  /*e940*/  LOP3.LUT R2, R2, 0x3, RZ, 0xc0, !PT ;  /* 0x0000000302027812 */ /* 0x000fca00078ec0ff */
[----:B------:R-:W-:-:S07]  /*e950*/  IMAD.MOV.U32 R13, RZ, RZ, R2 ;  /* 0x000000ffff0d7224 */ /* 0x000fce00078e0002 */
[----:B0-----:R-:W-:Y:S05]  /*e960*/  WARPSYNC.COLLECTIVE R15, `(.L_x_189) ;  /* 0x000000000f087348 */ /* 0x001fea0003c00000 */
[----:B------:R1:W2:Y:S02]  /*e970*/  SHFL.IDX P6, R14, R13, R12, R11 ;  /* 0x0000000c0d0e7389 */ /* 0x0002a400000c000b */
[----:B012---:R-:W-:Y:S01]  /*e980*/  ENDCOLLECTIVE ;  /* 0x000000000000791b */ /* 0x007fe20003800000 */
.L_x_189:
[----:B------:R-:W-:Y:S05]  /*e990*/  BSYNC B0 ;  /* 0x0000000000007941 */ /* 0x000fea0003800000 */
.L_x_188:
[----:B------:R-:W-:Y:S05]  /*e9a0*/  BRA `(.L_x_190) ;  /* 0xffffffc000b47947 */ /* 0x000fea000383ffff */
.L_x_73:
[----:B------:R-:W-:Y:S01]  /*e9b0*/  BSSY B1, `(.L_x_191) ;  /* 0x0000006000017945 */ /* 0x000fe20003800000 */
[----:B------:R-:W-:-:S07]  /*e9c0*/  IMAD.MOV.U32 R15, RZ, RZ, -0x1 ;  /* 0xffffffffff0f7424 */ /* 0x000fce00078e00ff */
[----:B0-----:R-:W-:Y:S05]  /*e9d0*/  WARPSYNC.COLLECTIVE R15, `(.L_x_192) ;  /* 0x000000000f0c7348 */ /* 0x001fea0003c00000 */
[----:B------:R-:W-:Y:S02]  /*e9e0*/  ELECT P6, UR62, PT ;  /* 0x00000000003e782f */ /* 0x000fe400038c0000 */
[----:B------:R-:W-:Y:S01]  /*e9f0*/  MOV R14, UR62 ;  /* 0x0000003e000e7c02 */ /* 0x000fe20008000f00 */
[----:B0-----:R-:W-:Y:S10]  /*ea00*/  ENDCOLLECTIVE ;  /* 0x000000000000791b */ /* 0x001ff40003800000 */
.L_x_192:
[----:B------:R-:W-:Y:S05]  /*ea10*/  BSYNC B1 ;  /* 0x0000000000017941 */ /* 0x000fea0003800000 */
.L_x_191:
[----:B------:R-:W-:Y:S05]  /*ea20*/  BRA `(.L_x_193) ;  /* 0xffffffc000ac7947 */ /* 0x000fea000383ffff */
.L_x_75:
[----:B0-----:R0:W1:Y:S02]  /*ea30*/  SYNCS.PHASECHK.TRANS64.TRYWAIT P1, [R5+URZ+0x16840], R0 ;  /* 0x01684000050075a7 */ /* 0x001064000802017f */
[----:B-1----:R-:W-:Y:S05]  /*ea40*/  @!P1 NANOSLEEP.SYNCS 0x989680 ;  /* 0x009896800000995d */ /* 0x002fea0003900000 */
[----:B------:R-:W1:Y:S02]  /*ea50*/  @!P1 SYNCS.PHASECHK.TRANS64 P1, [R5+URZ+0x16840], R0 ;  /* 0x01684000050095a7 */ /* 0x000e64000802007f */
[----:B-1----:R-:W-:Y:S05]  /*ea60*/  @!P1 BRA `(.L_x_75) ;  /* 0xfffffffc00f09947 */ /* 0x002fea000383ffff */
[----:B------:R-:W-:Y:S05]  /*ea70*/  BRA `(.L_x_194) ;  /* 0xffffffc000cc7947 */ /* 0x000fea000383ffff */
.L_x_77:
[----:B-1----:R1:W2:Y:S02]  /*ea80*/  SYNCS.PHASECHK.TRANS64.TRYWAIT P1, [R3+URZ+0x16840], R2 ;  /* 0x01684002030075a7 */ /* 0x0022a4000802017f */
[----:B--2---:R-:W-:Y:S05]  /*ea90*/  @!P1 NANOSLEEP.SYNCS 0x989680 ;  /* 0x009896800000995d */ /* 0x004fea0003900000 */
[----:B------:R-:W2:Y:S02]  /*eaa0*/  @!P1 SYNCS.PHASECHK.TRANS64 P1, [R3+URZ+0x16840], R2 ;  /* 0x01684002030095a7 */ /* 0x000ea4000802007f */
[----:B--2---:R-:W-:Y:S05]  /*eab0*/  @!P1 BRA `(.L_x_77) ;  /* 0xfffffffc00f09947 */ /* 0x004fea000383ffff */
[----:B------:R-:W-:Y:S05]  /*eac0*/  BRA `(.L_x_195) ;  /* 0xffffffc000d87947 */ /* 0x000fea000383ffff */
.L_x_79:
[----:B--2---:R2:W3:Y:S02]  /*ead0*/  SYNCS.PHASECHK.TRANS64.TRYWAIT P1, [R5+URZ+0x16860], R0 ;  /* 0x01686000050075a7 */ /* 0x0044e4000802017f */
[----:B---3--:R-:W-:Y:S05]  /*eae0*/  @!P1 NANOSLEEP.SYNCS 0x989680 ;  /* 0x009896800000995d */ /* 0x008fea0003900000 */
[----:B------:R-:W3:Y:S02]  /*eaf0*/  @!P1 SYNCS.PHASECHK.TRANS64 P1, [R5+URZ+0x16860], R0 ;  /* 0x01686000050095a7 */ /* 0x000ee4000802007f */
[----:B---3--:R-:W-:Y:S05]  /*eb00*/  @!P1 BRA `(.L_x_79) ;  /* 0xfffffffc00f09947 */ /* 0x008fea000383ffff */
[----:B------:R-:W-:Y:S05]  /*eb10*/  BRA `(.L_x_196) ;  /* 0xffffffc000d47947 */ /* 0x000fea000383ffff */
.L_x_197:
[----:B------:R-:W-:-:S00]  /*eb20*/  BRA `(.L_x_197) ;  /* 0xfffffffc00fc7947 */ /* 0x000fc0000383ffff */
[----:B------:R-:W-:-:S00]  /*eb30*/  NOP ;  /* 0x0000000000007918 */ /* 0x000fc00000000000 */
        /* <DEDUP_REMOVED lines=12> */
.L_x_3105:


//--------------------- .text._ZN7cutlass13device_kernelIN5flash11enable_sm90INS1_16FlashAttnFwdSm90INS1_25CollectiveMainloopFwdSm90ILi2EN4cute5tupleIJNS5_1CILi1EEES8_S8_EEENS6_IJNS7_ILi192EEENS7_ILi128EEENS7_ILi64EEEEEELi64ENS_6half_tEfNS_4arch4Sm90ELb0ELb0ELb1ELb1ELb1ELb0ELb0ELb1ELb1ELb1ELb0ELb0EEENS1_21CollectiveEpilogueFwdINS6_IJSA_SC_SB_EEES9_SE_SG_Li384ELb1ELb1ELb0ELb0EEENS1_36VarlenDynamicPersistentTileSchedulerILi192ELi128ELi384ELi128ELb0ELb1ELb1ELb0ELb1ELb1EEEEEEEEEvNT_6ParamsE --------------------------
	.section	.text._ZN7cutlass13device_kernelIN5flash11enable_sm90INS1_16FlashAttnFwdSm90INS1_25CollectiveMainloopFwdSm90ILi2EN4cute5tupleIJNS5_1CILi1EEES8_S8_EEENS6_IJNS7_ILi192EEENS7_ILi128EEENS7_ILi64EEEEEELi64ENS_6half_tEfNS_4arch4Sm90ELb0ELb0ELb1ELb1ELb1ELb0ELb0ELb1ELb1ELb1ELb0ELb0EEENS1_21CollectiveEpilogueFwdINS6_IJSA_SC_SB_EEES9_SE_SG_Li384ELb1ELb1ELb0ELb0EEENS1_36VarlenDynamicPersistentTileSchedulerILi192ELi128ELi384ELi128ELb0ELb1ELb1ELb0ELb1ELb1EEEEEEEEEvNT_6ParamsE,"ax",@progbits
	.align	128
.text._ZN7cutlass13device_kernelIN5flash11enable_sm90INS1_16FlashAttnFwdSm90INS1_25CollectiveMainloopFwdSm90ILi2EN4cute5tupleIJNS5_1CILi1EEES8_S8_EEENS6_IJNS7_ILi192EEENS7_ILi128EEENS7_ILi64EEEEEELi64ENS_6half_tEfNS_4arch4Sm90ELb0ELb0ELb1ELb1ELb1ELb0ELb0ELb1ELb1ELb1ELb0ELb0EEENS1_21CollectiveEpilogueFwdINS6_IJSA_SC_SB_EEES9_SE_SG_Li384ELb1ELb1ELb0ELb0EEENS1_36VarlenDynamicPersistentTileSchedulerILi192ELi128ELi384ELi128ELb0ELb1ELb1ELb0ELb1ELb1EEEEEEEEEvNT_6ParamsE:
        .type           _ZN7cutlass13device_kernelIN5flash11enable_sm90INS1_16FlashAttnFwdSm90INS1_25CollectiveMainloopFwdSm90ILi2EN4cute5tupleIJNS5_1CILi1EEES8_S8_EEENS6_IJNS7_ILi192EEENS7_ILi128EEENS7_ILi64EEEEEELi64ENS_6half_tEfNS_4arch4Sm90ELb0ELb0ELb1ELb1ELb1ELb0ELb0ELb1ELb1ELb1ELb0ELb0EEENS1_21CollectiveEpilogueFwdINS6_IJSA_SC_SB_EEES9_SE_SG_Li384ELb1ELb1ELb0ELb0EEENS1_36VarlenDynamicPersistentTileSchedulerILi192ELi128ELi384ELi128ELb0ELb1ELb1ELb0ELb1ELb1EEEEEEEEEvNT_6ParamsE,@function
        .size           _ZN7cutlass13device_kernelIN5flash11enable_sm90INS1_16FlashAttnFwdSm90INS1_25CollectiveMainloopFwdSm90ILi2EN4cute5tupleIJNS5_1CILi1EEES8_S8_EEENS6_IJNS7_ILi192EEENS7_ILi128EEENS7_ILi64EEEEEELi64ENS_6half_tEfNS_4arch4Sm90ELb0ELb0ELb1ELb1ELb1ELb0ELb0ELb1ELb1ELb1ELb0ELb0EEENS1_21CollectiveEpilogueFwdINS6_IJSA_SC_SB_EEES9_SE_SG_Li384ELb1ELb1ELb0ELb0EEENS1_36VarlenDynamicPersistentTileSchedulerILi192ELi128ELi384ELi128ELb0ELb1ELb1ELb0ELb1ELb1EEEEEEEEEvNT_6ParamsE,(.L_x_3106 - _ZN7cutlass13device_kernelIN5flash11enable_sm90INS1_16FlashAttnFwdSm90INS1_25CollectiveMainloopFwdSm90ILi2EN4cute5tupleIJNS5_1CILi1EEES8_S8_EEENS6_IJNS7_ILi192EEENS7_ILi128EEENS7_ILi64EEEEEELi64ENS_6half_tEfNS_4arch4Sm90ELb0ELb0ELb1ELb1ELb1ELb0ELb0ELb1ELb1ELb1ELb0ELb0EEENS1_21CollectiveEpilogueFwdINS6_IJSA_SC_SB_EEES9_SE_SG_Li384ELb1ELb1ELb0ELb0EEENS1_36VarlenDynamicPersistentTileSchedulerILi192ELi128ELi384ELi128ELb0ELb1ELb1ELb0ELb1ELb1EEEEEEEEEvNT_6ParamsE)
        .other          _ZN7cutlass13device_kernelIN5flash11enable_sm90INS1_16FlashAttnFwdSm90INS1_25CollectiveMainloopFwdSm90ILi2EN4cute5tupleIJNS5_1CILi1EEES8_S8_EEENS6_IJNS7_ILi192EEENS7_ILi128EEENS7_ILi64EEEEEELi64ENS_6half_tEfNS_4arch4Sm90ELb0ELb0ELb1ELb1ELb1ELb0ELb0ELb1ELb1ELb1ELb0ELb0EEENS1_21CollectiveEpilogueFwdINS6_IJSA_SC_SB_EEES9_SE_SG_Li384ELb1ELb1ELb0ELb0EEENS1_36VarlenDynamicPersistentTileSchedulerILi192ELi128ELi384ELi128ELb0ELb1ELb1ELb0ELb1ELb1EEEEEEEEEvNT_6ParamsE,@"STO_CUDA_ENTRY STV_DEFAULT"
_ZN7cutlass13device_kernelIN5flash11enable_sm90INS1_16FlashAttnFwdSm90INS1_25CollectiveMainloopFwdSm90ILi2EN4cute5tupleIJNS5_1CILi1EEES8_S8_EEENS6_IJNS7_ILi192EEENS7_ILi128EEENS7_ILi64EEEEEELi64ENS_6half_tEfNS_4arch4Sm90ELb0ELb0ELb1ELb1ELb1ELb0ELb0ELb1ELb1ELb1ELb0ELb0EEENS1_21CollectiveEpilogueFwdINS6_IJSA_SC_SB_EEES9_SE_SG_Li384ELb1ELb1ELb0ELb0EEENS1_36VarlenDynamicPersistentTileSchedulerILi192ELi128ELi384ELi128ELb0ELb1ELb1ELb0ELb1ELb1EEEEEEEEEvNT_6ParamsE:
        /* <DEDUP_REMOVED lines=45> */
.L_x_198:
        /* <DEDUP_REMOVED lines=22> */
.L_x_199:
        /* <DEDUP_REMOVED lines=18> */
.L_x_200:
        /* <DEDUP_REMOVED lines=22> */
.L_x_201:
        /* <DEDUP_REMOVED lines=23> */
.L_x_202:
        /* <DEDUP_REMOVED lines=8> */
.L_x_204:
[----:B------:R-:W-:-:S08]  /*08a0*/  NOP ;  /* 0x0000000000007918 */ /* 0x000fd00000000000 */
[----:B------:R-:W0:Y:S02]  /*08b0*/  USETMAXREG.TRY_ALLOC.CTAPOOL UP0, 0xa0 ;  /* 0x000000a0000079c8 */ /* 0x000e240008000600 */
[----:B0-----:R-:W-:-:S13]  /*08c0*/  PLOP3.LUT P0, PT, PT, PT, UP0, 0x80, 0x0 ;  /* 0x000000000000781c */ /* 0x001fda0003f0f008 */
[----:B------:R-:W-:Y:S05]  /*08d0*/  @!P0 BRA `(.L_x_204) ;  /* 0xfffffffc00f08947 */ /* 0x000fea000383ffff */
[----:B------:R-:W0:Y:S01]  /*08e0*/  S2R R2, SR_TID.X ;  /* 0x0000000000027919 */ /* 0x000e220000002100 */
[----:B-1----:R-:W1:Y:S01]  /*08f0*/  S2UR UR5, SR_CgaCtaId ;  /* 0x00000000000579c3 */ /* 0x002e620000008800 */
[----:B------:R-:W-:-:S07]  /*0900*/  UMOV UR4, 0x400 ;  /* 0x0000040000047882 */ /* 0x000fce0000000000 */
[----:B------:R-:W-:Y:S06]  /*0910*/  BAR.ARV 0x8, 0x200 ;  /* 0x0208000000007b1d */ /* 0x000fec0000002000 */
[----:B-1----:R-:W-:Y:S01]  /*0920*/  ULEA UR4, UR5, UR4, 0x18 ;  /* 0x0000000405047291 */ /* 0x002fe2000f8ec03f */
[----:B0-----:R-:W-:-:S04]  /*0930*/  LOP3.LUT R0, R2, 0xffffff80, RZ, 0xc0, !PT ;  /* 0xffffff8002007812 */ /* 0x001fc800078ec0ff */
[----:B------:R-:W-:-:S13]  /*0940*/  ISETP.NE.AND P0, PT, R0, 0x80, PT ;  /* 0x000000800000780c */ /* 0x000fda0003f05270 */
[----:B------:R-:W-:Y:S08]  /*0950*/  @!P0 BAR.ARV 0x9, 0x100 ;  /* 0x0244000000008b1d */ /* 0x000ff00000002000 */
[----:B------:R-:W-:Y:S06]  /*0960*/  BAR.SYNC.DEFER_BLOCKING 0x5, 0x200 ;  /* 0x0148000000007b1d */ /* 0x000fec0000010000 */
[----:B------:R-:W0:Y:S01]  /*0970*/  LDS.128 R32, [UR4+0x168d0] ;  /* 0x0168d004ff207984 */ /* 0x000e220008000c00 */
[----:B------:R-:W-:Y:S01]  /*0980*/  ULDC UR4, c[0x0][0xc3c] ;  /* 0x00030f0000047ab9 */ /* 0x000fe20000000800 */
[----:B------:R-:W-:Y:S06]  /*0990*/  BAR.ARV 0x4, 0x200 ;  /* 0x0108000000007b1d */ /* 0x000fec0000002000 */
[----:B0-----:R-:W-:-:S13]  /*09a0*/  ISETP.GE.AND P0, PT, R35, UR4, PT ;  /* 0x0000000423007c0c */ /* 0x001fda000bf06270 */
[----:B------:R-:W-:Y:S05]  /*09b0*/  @P0 EXIT ;  /* 0x000000000000094d */ /* 0x000fea0003800000 */
[----:B------:R-:W-:Y:S01]  /*09c0*/  VIADD R156, R2, 0xffffff80 ;  /* 0xffffff80029c7836 */ /* 0x000fe20000000000 */
[----:B------:R-:W-:Y:S01]  /*09d0*/  R2UR UR6, R33 ;  /* 0x00000000210672ca */ /* 0x000fe200000e0000 */
[----:B------:R-:W-:Y:S01]  /*09e0*/  ULOP3.LUT UR48, UR37, 0x1, URZ, 0xfc, !UPT ;  /* 0x0000000125307892 */ /* 0x000fe2000f8efc3f */
[----:B------:R-:W-:Y:S01]  /*09f0*/  R2UR UR5, R34 ;  /* 0x00000000220572ca */ /* 0x000fe200000e0000 */
[----:B------:R-:W-:Y:S01]  /*0a00*/  UMOV UR47, URZ ;  /* 0x0000003f002f7c82 */ /* 0x000fe20008000000 */
[----:B------:R-:W-:Y:S01]  /*0a10*/  SHF.R.S32.HI R3, RZ, 0x1f, R156 ;  /* 0x0000001fff037819 */ /* 0x000fe2000001149c */
[----:B------:R-:W-:Y:S01]  /*0a20*/  UMOV UR46, URZ ;  /* 0x0000003f002e7c82 */ /* 0x000fe20008000000 */
[----:B------:R-:W-:Y:S01]  /*0a30*/  MOV R152, 0xfffffffe ;  /* 0xfffffffe00987802 */ /* 0x000fe20000000f00 */
[----:B------:R-:W-:Y:S01]  /*0a40*/  UMOV UR36, URZ ;  /* 0x0000003f00247c82 */ /* 0x000fe20008000000 */
[CC--:B------:R-:W-:Y:S02]  /*0a50*/  LEA.HI R22, R3.reuse, R156.reuse, RZ, 0x7 ;  /* 0x0000009c03167211 */ /* 0x0c0fe400078f38ff */
[----:B------:R-:W-:-:S02]  /*0a60*/  LEA.HI R0, R3, R156, RZ, 0x4 ;  /* 0x0000009c03007211 */ /* 0x000fc400078f20ff */
[----:B------:R-:W-:Y:S02]  /*0a70*/  LOP3.LUT R5, R22, 0xffffff80, RZ, 0xc0, !PT ;  /* 0xffffff8016057812 */ /* 0x000fe400078ec0ff */
[----:B------:R-:W-:Y:S02]  /*0a80*/  LEA.HI R2, R3, R156, RZ, 0x5 ;  /* 0x0000009c03027211 */ /* 0x000fe400078f28ff */
[----:B------:R-:W-:Y:S01]  /*0a90*/  SHF.R.S32.HI R7, RZ, 0x4, R0 ;  /* 0x00000004ff077819 */ /* 0x000fe20000011400 */
[----:B------:R-:W-:Y:S01]  /*0aa0*/  IMAD.IADD R18, R156, 0x1, -R5 ;  /* 0x000000019c127824 */ /* 0x000fe200078e0a05 */
[----:B------:R-:W-:Y:S01]  /*0ab0*/  LOP3.LUT R5, R0, 0x3fffff0, RZ, 0xc0, !PT ;  /* 0x03fffff000057812 */ /* 0x000fe200078ec0ff */
[----:B------:R-:W-:Y:S01]  /*0ac0*/  IMAD.SHL.U32 R2, R2, 0x20, RZ ;  /* 0x0000002002027824 */ /* 0x000fe200078e00ff */
[----:B------:R-:W-:Y:S02]  /*0ad0*/  LEA.HI R0, R0, R7, RZ, 0x1 ;  /* 0x0000000700007211 */ /* 0x000fe400078f08ff */
[----:B------:R-:W-:-:S02]  /*0ae0*/  IADD3 R5, R156, -R5, RZ ;  /* 0x800000059c057210 */ /* 0x000fc40007ffe0ff */
[----:B------:R-:W-:Y:S02]  /*0af0*/  LOP3.LUT R2, R2, 0xfffffc00, RZ, 0xc0, !PT ;  /* 0xfffffc0002027812 */ /* 0x000fe400078ec0ff */
[----:B------:R-:W-:Y:S02]  /*0b00*/  LOP3.LUT R0, R0, 0x1ffffffe, RZ, 0xc0, !PT ;  /* 0x1ffffffe00007812 */ /* 0x000fe400078ec0ff */
[----:B------:R-:W-:Y:S01]  /*0b10*/  SHF.R.S32.HI R9, RZ, 0x1f, R18 ;  /* 0x0000001fff097819 */ /* 0x000fe20000011412 */
[----:B------:R-:W-:Y:S01]  /*0b20*/  IMAD R5, R5, 0x40, R2 ;  /* 0x0000004005057824 */ /* 0x000fe200078e0202 */
[----:B------:R-:W-:Y:S01]  /*0b30*/  LEA.HI R2, R3, R156, RZ, 0x2 ;  /* 0x0000009c03027211 */ /* 0x000fe200078f10ff */
[----:B------:R-:W-:Y:S01]  /*0b40*/  IMAD.IADD R0, R7, 0x1, -R0 ;  /* 0x0000000107007824 */ /* 0x000fe200078e0a00 */
[----:B------:R-:W-:Y:S02]  /*0b50*/  LEA.HI R4, R9, R18, RZ, 0x2 ;  /* 0x0000001209047211 */ /* 0x000fe400078f10ff */
[----:B------:R-:W-:Y:S01]  /*0b60*/  SHF.R.S32.HI R22, RZ, 0x7, R22 ;  /* 0x00000007ff167819 */ /* 0x000fe20000011416 */
[----:B------:R-:W-:Y:S01]  /*0b70*/  IMAD R154, R0, 0x8, R5 ;  /* 0x00000008009a7824 */ /* 0x000fe200078e0205 */
[----:B------:R-:W-:-:S02]  /*0b80*/  SHF.R.S32.HI R6, RZ, 0x2, R4 ;  /* 0x00000002ff067819 */ /* 0x000fc40000011404 */
[----:B------:R-:W-:Y:S01]  /*0b90*/  SHF.R.S32.HI R11, RZ, 0x1f, R4 ;  /* 0x0000001fff0b7819 */ /* 0x000fe20000011404 */
[----:B------:R-:W-:Y:S01]  /*0ba0*/  IMAD.HI R0, R22, 0x55555556, RZ ;  /* 0x5555555616007827 */ /* 0x000fe200078e02ff */
[----:B------:R-:W-:Y:S02]  /*0bb0*/  LOP3.LUT R5, R2, 0xfffffffc, RZ, 0xc0, !PT ;  /* 0xfffffffc02057812 */ /* 0x000fe400078ec0ff */
[----:B------:R-:W-:Y:S02]  /*0bc0*/  LEA.HI R11, R11, R6, RZ, 0x3 ;  /* 0x000000060b0b7211 */ /* 0x000fe400078f18ff */
[----:B------:R-:W-:Y:S01]  /*0bd0*/  LEA.HI R7, R0, R0, RZ, 0x1 ;  /* 0x0000000000077211 */ /* 0x000fe200078f08ff */
[----:B------:R-:W-:Y:S01]  /*0be0*/  IMAD.IADD R2, R156, 0x1, -R5 ;  /* 0x000000019c027824 */ /* 0x000fe200078e0a05 */
[----:B------:R-:W-:Y:S02]  /*0bf0*/  LOP3.LUT R11, R11, 0xfffffff8, RZ, 0xc0, !PT ;  /* 0xfffffff80b0b7812 */ /* 0x000fe400078ec0ff */
[----:B------:R-:W-:Y:S01]  /*0c00*/  LEA.HI R3, R3, R156, RZ, 0x3 ;  /* 0x0000009c03037211 */ /* 0x000fe200078f18ff */
[----:B------:R-:W-:Y:S01]  /*0c10*/  IMAD R7, R7, -0x3, R22 ;  /* 0xfffffffd07077824 */ /* 0x000fe200078e0216 */
[----:B------:R-:W-:Y:S01]  /*0c20*/  LEA.HI R0, R2, R2, RZ, 0x1 ;  /* 0x0000000202007211 */ /* 0x000fe200078f08ff */
[----:B------:R-:W-:Y:S01]  /*0c30*/  IMAD.IADD R6, R6, 0x1, -R11 ;  /* 0x0000000106067824 */ /* 0x000fe200078e0a0b */
[----:B------:R-:W-:-:S02]  /*0c40*/  LEA.HI R9, R9, R18, RZ, 0x5 ;  /* 0x0000001209097211 */ /* 0x000fc400078f28ff */
[----:B------:R-:W-:Y:S02]  /*0c50*/  LOP3.LUT R11, R0, 0x1ffffffe, RZ, 0xc0, !PT ;  /* 0x1ffffffe000b7812 */ /* 0x000fe400078ec0ff */
[----:B------:R-:W-:Y:S02]  /*0c60*/  LOP3.LUT R5, R3, 0xfffffff8, RZ, 0xc0, !PT ;  /* 0xfffffff803057812 */ /* 0x000fe400078ec0ff */
[----:B------:R-:W-:Y:S01]  /*0c70*/  SHF.R.S32.HI R9, RZ, 0x5, R9 ;  /* 0x00000005ff097819 */ /* 0x000fe20000011409 */
[----:B------:R-:W-:Y:S01]  /*0c80*/  IMAD.IADD R0, R2, 0x1, -R11 ;  /* 0x0000000102007824 */ /* 0x000fe200078e0a0b */
[----:B------:R-:W-:Y:S02]  /*0c90*/  IADD3 R2, R156, -R5, RZ ;  /* 0x800000059c027210 */ /* 0x000fe40007ffe0ff */
[----:B------:R-:W-:Y:S01]  /*0ca0*/  LOP3.LUT R13, R4, 0x7ffffffc, RZ, 0xc0, !PT ;  /* 0x7ffffffc040d7812 */ /* 0x000fe200078ec0ff */
[----:B------:R-:W-:Y:S01]  /*0cb0*/  IMAD R6, R9, 0x10, R6 ;  /* 0x0000001009067824 */ /* 0x000fe200078e0206 */
[----:B------:R-:W-:Y:S01]  /*0cc0*/  SHF.R.S32.HI R17, RZ, 0x3, R3 ;  /* 0x00000003ff117819 */ /* 0x000fe20000011403 */
[----:B------:R-:W-:-:S02]  /*0cd0*/  IMAD.SHL.U32 R16, R2, 0x8, RZ ;  /* 0x0000000802107824 */ /* 0x000fc400078e00ff */
[----:B------:R-:W-:Y:S02]  /*0ce0*/  IMAD.IADD R13, R18, 0x1, -R13 ;  /* 0x00000001120d7824 */ /* 0x000fe400078e0a0d */
[----:B------:R-:W-:Y:S01]  /*0cf0*/  IMAD R23, R7, 0x40, R6 ;  /* 0x0000004007177824 */ /* 0x000fe200078e0206 */
[----:B------:R-:W-:Y:S01]  /*0d00*/  SHF.R.S32.HI R155, RZ, 0x1f, R16 ;  /* 0x0000001fff9b7819 */ /* 0x000fe20000011410 */
[----:B------:R-:W-:Y:S02]  /*0d10*/  IMAD R152, R13, R152, 0x80 ;  /* 0x000000800d987424 */ /* 0x000fe400078e0298 */
[----:B------:R-:W-:-:S07]  /*0d20*/  IMAD R153, R0, 0x8, R23 ;  /* 0x0000000800997824 */ /* 0x000fce00078e0217 */
.L_x_238:
[----:B012---:R-:W0:Y:S01]  /*0d30*/  LDC.64 R4, c[0x0][0xc88] ;  /* 0x00032200ff047b82 */ /* 0x007e220000000a00 */
[----:B------:R-:W-:Y:S01]  /*0d40*/  ULDC.64 UR8, c[0x0][0xa28] ;  /* 0x00028a0000087ab9 */ /* 0x000fe20000000a00 */
[----:B------:R-:W-:Y:S01]  /*0d50*/  ULDC.64 UR10, c[0x0][0xa20] ;  /* 0x00028800000a7ab9 */ /* 0x000fe20000000a00 */
[----:B------:R-:W-:Y:S01]  /*0d60*/  ULDC UR4, c[0x0][0x424] ;  /* 0x0001090000047ab9 */ /* 0x000fe20000000800 */
[----:B0-----:R-:W-:-:S06]  /*0d70*/  IMAD.WIDE R4, R35, 0x4, R4 ;  /* 0x0000000423047825 */ /* 0x001fcc00078e0204 */
[----:B------:R-:W2:Y:S01]  /*0d80*/  LDG.E R4, desc[UR50][R4.64] ;  /* 0x0000003204047981 */ /* 0x000ea2000c1e1900 */
[----:B------:R-:W-:Y:S02]  /*0d90*/  UISETP.NE.U32.AND UP0, UPT, UR8, URZ, UPT ;  /* 0x0000003f0800728c */ /* 0x000fe4000bf05070 */
[----:B------:R-:W-:Y:S02]  /*0da0*/  UISETP.NE.U32.AND UP1, UPT, UR10, URZ, UPT ;  /* 0x0000003f0a00728c */ /* 0x000fe4000bf25070 */
[----:B------:R-:W-:Y:S02]  /*0db0*/  UISETP.NE.AND.EX UP0, UPT, UR9, URZ, UPT, UP0 ;  /* 0x0000003f0900728c */ /* 0x000fe4000bf05300 */
[----:B------:R-:W-:-:S04]  /*0dc0*/  UISETP.NE.AND.EX UP1, UPT, UR11, URZ, UPT, UP1 ;  /* 0x0000003f0b00728c */ /* 0x000fc8000bf25310 */
[----:B------:R-:W-:Y:S02]  /*0dd0*/  PLOP3.LUT P0, PT, PT, PT, UP0, 0x80, 0x0 ;  /* 0x000000000000781c */ /* 0x000fe40003f0f008 */
[----:B------:R-:W-:Y:S02]  /*0de0*/  PLOP3.LUT P1, PT, PT, PT, UP1, 0x80, 0x0 ;  /* 0x000000000000781c */ /* 0x000fe40003f2f018 */
[----:B--2---:R-:W-:-:S13]  /*0df0*/  R2UR UR38, R4 ;  /* 0x00000000042672ca */ /* 0x004fda00000e0000 */
[----:B------:R-:W-:Y:S02]  /*0e00*/  USHF.R.S32.HI UR39, URZ, 0x1f, UR38 ;  /* 0x0000001f3f277899 */ /* 0x000fe40008011426 */
[----:B------:R-:W-:Y:S02]  /*0e10*/  @UP0 ULEA UR8, UP2, UR38, UR8, 0x2 ;  /* 0x0000000826080291 */ /* 0x000fe4000f84103f */
[----:B------:R-:W-:Y:S02]  /*0e20*/  @UP1 ULEA UR10, UP3, UR38, UR10, 0x2 ;  /* 0x0000000a260a1291 */ /* 0x000fe4000f86103f */
[----:B------:R-:W-:Y:S02]  /*0e30*/  @UP0 ULEA.HI.X UR9, UR38, UR9, UR39, 0x2, UP2 ;  /* 0x0000000926090291 */ /* 0x000fe400090f1427 */
[----:B------:R-:W-:Y:S01]  /*0e40*/  @UP1 ULEA.HI.X UR11, UR38, UR11, UR39, 0x2, UP3 ;  /* 0x0000000b260b1291 */ /* 0x000fe200098f1427 */
[----:B------:R-:W-:Y:S02]  /*0e50*/  IMAD.U32 R4, RZ, RZ, UR8 ;  /* 0x00000008ff047e24 */ /* 0x000fe4000f8e00ff */
[----:B------:R-:W-:Y:S01]  /*0e60*/  IMAD.U32 R6, RZ, RZ, UR10 ;  /* 0x0000000aff067e24 */ /* 0x000fe2000f8e00ff */
[----:B------:R-:W-:Y:S01]  /*0e70*/  MOV R5, UR9 ;  /* 0x0000000900057c02 */ /* 0x000fe20008000f00 */
[----:B------:R-:W-:Y:S01]  /*0e80*/  ULDC.64 UR8, c[0x0][0x418] ;  /* 0x0001060000087ab9 */ /* 0x000fe20000000a00 */
[----:B------:R-:W-:-:S03]  /*0e90*/  IMAD.U32 R7, RZ, RZ, UR11 ;  /* 0x0000000bff077e24 */ /* 0x000fc6000f8e00ff */
[----:B------:R-:W2:Y:S04]  /*0ea0*/  @P0 LDG.E R4, desc[UR50][R4.64] ;  /* 0x0000003204040981 */ /* 0x000ea8000c1e1900 */
[----:B------:R-:W3:Y:S01]  /*0eb0*/  @P1 LDG.E R6, desc[UR50][R6.64] ;  /* 0x0000003206061981 */ /* 0x000ee2000c1e1900 */
[----:B------:R-:W-:Y:S01]  /*0ec0*/  UISETP.NE.U32.AND UP0, UPT, UR8, URZ, UPT ;  /* 0x0000003f0800728c */ /* 0x000fe2000bf05070 */
[----:B------:R-:W-:Y:S01]  /*0ed0*/  IMAD.MOV.U32 R0, RZ, RZ, RZ ;  /* 0x000000ffff007224 */ /* 0x000fe200078e00ff */
[----:B------:R-:W-:Y:S01]  /*0ee0*/  UMOV UR40, UR6 ;  /* 0x0000000600287c82 */ /* 0x000fe20008000000 */
[----:B------:R-:W-:Y:S01]  /*0ef0*/  ULDC UR6, c[0x0][0x2f0] ;  /* 0x0000bc0000067ab9 */ /* 0x000fe20000000800 */
[----:B------:R-:W-:Y:S01]  /*0f00*/  UISETP.NE.AND.EX UP0, UPT, UR9, URZ, UPT, UP0 ;  /* 0x0000003f0900728c */ /* 0x000fe2000bf05300 */
[----:B------:R-:W-:Y:S01]  /*0f10*/  IMAD.MOV.U32 R3, RZ, RZ, RZ ;  /* 0x000000ffff037224 */ /* 0x000fe200078e00ff */
[----:B------:R-:W-:Y:S01]  /*0f20*/  UMOV UR42, URZ ;  /* 0x0000003f002a7c82 */ /* 0x000fe20008000000 */
[----:B------:R-:W-:Y:S01]  /*0f30*/  UMOV UR41, UR5 ;  /* 0x0000000500297c82 */ /* 0x000fe20008000000 */
[----:B------:R-:W-:Y:S01]  /*0f40*/  USEL UR4, UR4, 0x1, UP0 ;  /* 0x0000000104047887 */ /* 0x000fe20008000000 */
[----:B------:R-:W-:-:S02]  /*0f50*/  MOV R119, RZ ;  /* 0x000000ff00777202 */ /* 0x000fc40000000f00 */
[----:B------:R-:W-:Y:S02]  /*0f60*/  CS2R R24, SRZ ;  /* 0x0000000000187805 */ /* 0x000fe4000001ff00 */
[----:B------:R-:W-:Y:S01]  /*0f70*/  CS2R R26, SRZ ;  /* 0x00000000001a7805 */ /* 0x000fe2000001ff00 */
[----:B------:R-:W-:Y:S01]  /*0f80*/  UIMAD UR4, UR4, UR6, URZ ;  /* 0x00000006040472a4 */ /* 0x000fe2000f8e023f */
[----:B------:R-:W-:Y:S01]  /*0f90*/  CS2R R30, SRZ ;  /* 0x00000000001e7805 */ /* 0x000fe2000001ff00 */
[----:B------:R-:W-:Y:S01]  /*0fa0*/  IMAD.MOV.U32 R29, RZ, RZ, RZ ;  /* 0x000000ffff1d7224 */ /* 0x000fe200078e00ff */
[----:B------:R-:W-:Y:S02]  /*0fb0*/  CS2R R36, SRZ ;  /* 0x0000000000247805 */ /* 0x000fe4000001ff00 */
[----:B-----5:R-:W-:Y:S02]  /*0fc0*/  CS2R R14, SRZ ;  /* 0x00000000000e7805 */ /* 0x020fe4000001ff00 */
[----:B------:R-:W-:-:S02]  /*0fd0*/  CS2R R38, SRZ ;  /* 0x0000000000267805 */ /* 0x000fc4000001ff00 */
[----:B------:R-:W-:Y:S02]  /*0fe0*/  CS2R R12, SRZ ;  /* 0x00000000000c7805 */ /* 0x000fe4000001ff00 */
[----:B------:R-:W-:Y:S01]  /*0ff0*/  CS2R R40, SRZ ;  /* 0x0000000000287805 */ /* 0x000fe2000001ff00 */
[----:B------:R-:W-:Y:S01]  /*1000*/  IMAD.MOV.U32 R42, RZ, RZ, RZ ;  /* 0x000000ffff2a7224 */ /* 0x000fe200078e00ff */
[----:B--2---:R-:W-:Y:S02]  /*1010*/  @P0 R2UR UR42, R4 ;  /* 0x00000000042a02ca */ /* 0x004fe400000e0000 */
[----:B------:R-:W-:Y:S02]  /*1020*/  PLOP3.LUT P0, PT, PT, PT, PT, 0x80, 0x0 ;  /* 0x000000000000781c */ /* 0x000fe40003f0f070 */
[----:B---3--:R-:W-:Y:S01]  /*1030*/  @P1 R2UR UR4, R6 ;  /* 0x00000000060412ca */ /* 0x008fe200000e0000 */
[----:B------:R-:W-:-:S14]  /*1040*/  @P1 BRA `(.L_x_205) ;  /* 0x0000000000341947 */ /* 0x000fdc0003800000 */
[----:B------:R-:W-:Y:S02]  /*1050*/  ULDC.64 UR6, c[0x0][0xa08] ;  /* 0x0002820000067ab9 */ /* 0x000fe40000000a00 */
[----:B------:R-:W-:-:S04]  /*1060*/  ISETP.NE.U32.AND P1, PT, RZ, UR6, PT ;  /* 0x00000006ff007c0c */ /* 0x000fc8000bf25070 */
[----:B------:R-:W-:-:S13]  /*1070*/  ISETP.NE.AND.EX P1, PT, RZ, UR7, PT, P1 ;  /* 0x00000007ff007c0c */ /* 0x000fda000bf25310 */
[----:B------:R-:W-:Y:S05]  /*1080*/  @!P1 BRA `(.L_x_205) ;  /* 0x0000000000249947 */ /* 0x000fea0003800000 */
[----:B------:R-:W-:Y:S02]  /*1090*/  ULDC.64 UR4, c[0x0][0xa08] ;  /* 0x0002820000047ab9 */ /* 0x000fe40000000a00 */
[----:B------:R-:W-:-:S06]  /*10a0*/  UIMAD.WIDE UR4, UR38, 0x4, UR4 ;  /* 0x00000004260478a5 */ /* 0x000fcc000f8e0204 */
[----:B------:R-:W-:Y:S02]  /*10b0*/  IMAD.U32 R4, RZ, RZ, UR4 ;  /* 0x00000004ff047e24 */ /* 0x000fe4000f8e00ff */
[----:B------:R-:W-:-:S05]  /*10c0*/  IMAD.U32 R5, RZ, RZ, UR5 ;  /* 0x00000005ff057e24 */ /* 0x000fca000f8e00ff */
[----:B------:R-:W2:Y:S04]  /*10d0*/  LDG.E R7, desc[UR50][R4.64] ;  /* 0x0000003204077981 */ /* 0x000ea8000c1e1900 */
[----:B------:R-:W3:Y:S01]  /*10e0*/  LDG.E R6, desc[UR50][R4.64+0x4] ;  /* 0x0000043204067981 */ /* 0x000ee2000c1e1900 */
[----:B--2---:R-:W-:Y:S02]  /*10f0*/  R2UR UR4, R7 ;  /* 0x00000000070472ca */ /* 0x004fe400000e0000 */
[----:B---3--:R-:W-:-:S13]  /*1100*/  R2UR UR5, R6 ;  /* 0x00000000060572ca */ /* 0x008fda00000e0000 */
[----:B------:R-:W-:-:S12]  /*1110*/  UIADD3 UR4, -UR4, UR5, URZ ;  /* 0x0000000504047290 */ /* 0x000fd8000fffe13f */
.L_x_205:
[----:B------:R-:W-:Y:S01]  /*1120*/  UIADD3 UR42, -UR42, UR4, URZ ;  /* 0x000000042a2a7290 */ /* 0x000fe2000fffe13f */
[----:B------:R-:W-:Y:S02]  /*1130*/  CS2R R44, SRZ ;  /* 0x00000000002c7805 */ /* 0x000fe4000001ff00 */
[----:B------:R-:W-:Y:S02]  /*1140*/  MOV R43, RZ ;  /* 0x000000ff002b7202 */ /* 0x000fe40000000f00 */
[----:B------:R-:W-:Y:S01]  /*1150*/  CS2R R46, SRZ ;  /* 0x00000000002e7805 */ /* 0x000fe2000001ff00 */
[----:B------:R-:W-:Y:S01]  /*1160*/  UISETP.GE.AND UP0, UPT, UR42, 0x1, UPT ;  /* 0x000000012a00788c */ /* 0x000fe2000bf06270 */
[----:B------:R-:W-:Y:S01]  /*1170*/  CS2R R48, SRZ ;  /* 0x0000000000307805 */ /* 0x000fe2000001ff00 */
[----:B------:R-:W-:Y:S01]  /*1180*/  UIADD3 UR4, UR42, 0x7f, URZ ;  /* 0x0000007f2a047890 */ /* 0x000fe2000fffe03f */
[----:B------:R-:W-:Y:S02]  /*1190*/  CS2R R50, SRZ ;  /* 0x0000000000327805 */ /* 0x000fe4000001ff00 */
[----:B------:R-:W-:Y:S01]  /*11a0*/  CS2R R52, SRZ ;  /* 0x0000000000347805 */ /* 0x000fe2000001ff00 */
[----:B------:R-:W-:Y:S01]  /*11b0*/  IMAD.MOV.U32 R54, RZ, RZ, RZ ;  /* 0x000000ffff367224 */ /* 0x000fe200078e00ff */
[----:B------:R-:W-:Y:S01]  /*11c0*/  PLOP3.LUT P1, PT, PT, PT, UP0, 0x80, 0x0 ;  /* 0x000000000000781c */ /* 0x000fe20003f2f008 */
[----:B------:R-:W-:Y:S01]  /*11d0*/  USHF.R.S32.HI UR5, URZ, 0x1f, UR4 ;  /* 0x0000001f3f057899 */ /* 0x000fe20008011404 */
[----:B------:R-:W-:-:S03]  /*11e0*/  IMAD.MOV.U32 R56, RZ, RZ, RZ ;  /* 0x000000ffff387224 */ /* 0x000fc600078e00ff */
[----:B------:R-:W-:-:S08]  /*11f0*/  ULEA.HI UR45, UR5, UR4, URZ, 0x7 ;  /* 0x00000004052d7291 */ /* 0x000fd0000f8f383f */
[----:B------:R-:W-:Y:S05]  /*1200*/  @!P1 BRA `(.L_x_206) ;  /* 0x0000005800109947 */ /* 0x000fea0003800000 */
[----:B------:R-:W0:Y:S01]  /*1210*/  SHFL.IDX PT, R0, R22, RZ, 0x1f ;  /* 0x00001fff16007589 */ /* 0x000e2200000e0000 */
[----:B------:R-:W1:Y:S01]  /*1220*/  S2UR UR43, SR_CgaCtaId ;  /* 0x00000000002b79c3 */ /* 0x000e620000008800 */
[----:B------:R-:W-:Y:S01]  /*1230*/  UMOV UR49, 0x400 ;  /* 0x0000040000317882 */ /* 0x000fe20000000000 */
[----:B------:R-:W-:Y:S01]  /*1240*/  USHF.R.S32.HI UR45, URZ, 0x7, UR45 ;  /* 0x000000073f2d7899 */ /* 0x000fe2000801142d */
[----:B0-----:R-:W-:Y:S01]  /*1250*/  R2UR UR44, R0 ;  /* 0x00000000002c72ca */ /* 0x001fe200000e0000 */
[----:B-1----:R-:W-:-:S12]  /*1260*/  ULEA UR49, UR43, UR49, 0x18 ;  /* 0x000000312b317291 */ /* 0x002fd8000f8ec03f */
[----:B------:R-:W-:Y:S02]  /*1270*/  UIMAD.WIDE UR4, UR44, 0x55555556, URZ ;  /* 0x555555562c0478a5 */ /* 0x000fe4000f8e023f */
[----:B------:R-:W-:Y:S02]  /*1280*/  UIADD3 UR4, UR49, 0x8400, URZ ;  /* 0x0000840031047890 */ /* 0x000fe4000fffe03f */
[----:B------:R-:W-:Y:S02]  /*1290*/  ULEA.HI UR5, UR5, UR5, URZ, 0x1 ;  /* 0x0000000505057291 */ /* 0x000fe4000f8f083f */
[----:B------:R-:W-:Y:S02]  /*12a0*/  ULOP3.LUT UP0, URZ, UR4, 0x3ff, URZ, 0xc0, !UPT ;  /* 0x000003ff043f7892 */ /* 0x000fe4000f80c03f */
[----:B------:R-:W-:-:S04]  /*12b0*/  UIMAD UR5, UR5, -0x3, UR44 ;  /* 0xfffffffd050578a4 */ /* 0x000fc8000f8e022c */
[----:B------:R-:W-:Y:S01]  /*12c0*/  PLOP3.LUT P0, PT, PT, PT, UP0, 0x80, 0x0 ;  /* 0x000000000000781c */ /* 0x000fe20003f0f008 */
[----:B------:R-:W-:-:S04]  /*12d0*/  ULEA UR5, UR5, UR4, 0xd ;  /* 0x0000000405057291 */ /* 0x000fc8000f8e683f */
[----:B------:R-:W-:-:S04]  /*12e0*/  USHF.R.U32.HI UR5, URZ, 0x4, UR5 ;  /* 0x000000043f057899 */ /* 0x000fc80008011605 */
[----:B------:R-:W-:-:S04]  /*12f0*/  ULOP3.LUT UR52, UR5, 0x3fff, URZ, 0xc0, !UPT ;  /* 0x00003fff05347892 */ /* 0x000fc8000f8ec03f */
[----:B------:R-:W-:Y:S08]  /*1300*/  @!P0 BRA `(.L_x_207) ;  /* 0x0000000000408947 */ /* 0x000ff00003800000 */
        /* <DEDUP_REMOVED lines=16> */
.L_x_207:
[----:B------:R-:W-:Y:S01]  /*1410*/  ULEA.HI UR4, UR47, UR47, URZ, 0x1 ;  /* 0x0000002f2f047291 */ /* 0x000fe2000f8f083f */
[----:B------:R-:W-:-:S03]  /*1420*/  IMAD.U32 R3, RZ, RZ, UR48 ;  /* 0x00000030ff037e24 */ /* 0x000fc6000f8e00ff */
[----:B------:R-:W-:Y:S02]  /*1430*/  ULOP3.LUT UR4, UR4, 0xfffffffe, URZ, 0xc0, !UPT ;  /* 0xfffffffe04047892 */ /* 0x000fe4000f8ec03f */
[----:B------:R-:W-:Y:S02]  /*1440*/  ISETP.NE.AND P0, PT, R3, 0x3, PT ;  /* 0x000000030300780c */ /* 0x000fe40003f05270 */
[----:B------:R-:W-:-:S06]  /*1450*/  UIADD3 UR4, UR47, -UR4, URZ ;  /* 0x800000042f047290 */ /* 0x000fcc000fffe03f */
[----:B------:R-:W-:-:S05]  /*1460*/  IMAD.U32 R0, RZ, RZ, UR4 ;  /* 0x00000004ff007e24 */ /* 0x000fca000f8e00ff */
[----:B------:R-:W-:-:S04]  /*1470*/  SHF.L.U32 R0, R0, 0x1f, RZ ;  /* 0x0000001f00007819 */ /* 0x000fc800000006ff */
[----:B------:R-:W0:Y:S02]  /*1480*/  SYNCS.PHASECHK.TRANS64.TRYWAIT P1, [UR49+0x16800], R0 ;  /* 0x01680000ff0075a7 */ /* 0x000e240008020171 */
[----:B0-----:R-:W-:Y:S05]  /*1490*/  @!P1 BRA `(.L_x_208) ;  /* 0x000000c4009c9947 */ /* 0x001fea0003800000 */
.L_x_323:
[----:B------:R-:W-:Y:S05]  /*14a0*/  @!P0 BRA `(.L_x_209) ;  /* 0x0000000000048947 */ /* 0x000fea0003800000 */
[----:B------:R-:W-:Y:S01]  /*14b0*/  BPT.TRAP 0x1 ;  /* 0x000000040000795c */ /* 0x000fe20000300000 */
.L_x_209:
[----:B0-----:R-:W-:Y:S01]  /*14c0*/  IMAD.U32 R0, RZ, RZ, UR36 ;  /* 0x00000024ff007e24 */ /* 0x001fe2000f8e00ff */
[----:B------:R-:W-:-:S04]  /*14d0*/  MOV R3, UR46 ;  /* 0x0000002e00037c02 */ /* 0x000fc80008000f00 */
[----:B------:R-:W-:Y:S02]  /*14e0*/  LEA R0, R0, UR49, 0x3 ;  /* 0x0000003100007c11 */ /* 0x000fe4000f8e18ff */
[----:B------:R-:W-:-:S04]  /*14f0*/  SHF.L.U32 R3, R3, 0x1f, RZ ;  /* 0x0000001f03037819 */ /* 0x000fc800000006ff */
[----:B------:R0:W1:Y:S01]  /*1500*/  SYNCS.PHASECHK.TRANS64.TRYWAIT P1, [R0+URZ+0x16830], R3 ;  /* 0x01683003000075a7 */ /* 0x000062000802017f */
[----:B------:R-:W-:Y:S05]  /*1510*/  @!P0 BRA `(.L_x_210) ;  /* 0x0000000000048947 */ /* 0x000fea0003800000 */
[----:B------:R-:W-:Y:S01]  /*1520*/  BPT.TRAP 0x1 ;  /* 0x000000040000795c */ /* 0x000fe20000300000 */
.L_x_210:
[----:B------:R-:W-:Y:S01]  /*1530*/  IMAD.MOV.U32 R119, RZ, RZ, RZ ;  /* 0x000000ffff777224 */ /* 0x000fe200078e00ff */
[----:B-1----:R-:W-:Y:S06]  /*1540*/  @P1 BRA `(.L_x_211) ;  /* 0x0000000000081947 */ /* 0x002fec0003800000 */
[----:B------:R-:W1:Y:S02]  /*1550*/  SYNCS.PHASECHK.TRANS64.TRYWAIT P1, [R0+URZ+0x16830], R3 ;  /* 0x01683003000075a7 */ /* 0x000e64000802017f */
[----:B-1----:R-:W-:Y:S05]  /*1560*/  @!P1 BRA `(.L_x_212) ;  /* 0x000000c400809947 */ /* 0x002fea0003800000 */
.L_x_211:
[----:B------:R-:W-:Y:S05]  /*1570*/  WARPSYNC.ALL ;  /* 0x0000000000007948 */ /* 0x000fea0003800000 */
[----:B------:R-:W-:Y:S01]  /*1580*/  UIADD3 UR49, UR49, 0xe400, URZ ;  /* 0x0000e40031317890 */ /* 0x000fe2000fffe03f */
[----:B------:R-:W-:Y:S01]  /*1590*/  WARPGROUP.ARRIVE ;  /* 0x00000000000079c5 */ /* 0x000fe20000000000 */
[----:B------:R-:W-:Y:S02]  /*15a0*/  ULOP3.LUT UR4, UR52, 0x10000, URZ, 0xfc, !UPT ;  /* 0x0001000034047892 */ /* 0x000fe4000f8efc3f */
[----:B------:R-:W-:Y:S01]  /*15b0*/  USHF.R.U32.HI UR49, URZ, 0x4, UR49 ;  /* 0x000000043f317899 */ /* 0x000fe20008011631 */
[----:B------:R-:W-:Y:S01]  /*15c0*/  UMOV UR5, 0x40000040 ;  /* 0x4000004000057882 */ /* 0x000fe20000000000 */
[----:B------:R-:W-:-:S02]  /*15d0*/  UMOV UR7, 0x40000040 ;  /* 0x4000004000077882 */ /* 0x000fc40000000000 */
[----:B------:R-:W-:Y:S02]  /*15e0*/  ULOP3.LUT UR20, UR49, 0x3fff, URZ, 0xc0, !UPT ;  /* 0x00003fff31147892 */ /* 0x000fe4000f8ec03f */
[----:B------:R-:W-:Y:S02]  /*15f0*/  UIADD3 UR8, UR4, 0x2, URZ ;  /* 0x0000000204087890 */ /* 0x000fe4000fffe03f */
[----:B------:R-:W-:Y:S01]  /*1600*/  ULOP3.LUT UR20, UR20, 0x10000, URZ, 0xfc, !UPT ;  /* 0x0001000014147892 */ /* 0x000fe2000f8efc3f */
[----:B------:R-:W-:Y:S01]  /*1610*/  UMOV UR9, 0x40000040 ;  /* 0x4000004000097882 */ /* 0x000fe20000000000 */
[----:B------:R-:W-:Y:S02]  /*1620*/  UMOV UR11, 0x40000040 ;  /* 0x40000040000b7882 */ /* 0x000fe40000000000 */
        /* <DEDUP_REMOVED lines=23> */
.L_x_213:
        /* <DEDUP_REMOVED lines=139> */
[----:B------:R-:W-:Y:S01]  /*2050*/  MOV R98, R119 ;  /* 0x0000007700627202 */ /* 0x000fe20000000f00 */
[--C-:B------:R-:W-:Y:S01]  /*2060*/  IMAD.MOV.U32 R96, RZ, RZ, R119.reuse ;  /* 0x000000ffff607224 */ /* 0x100fe200078e0077 */
[----:B------:R-:W-:Y:S01]  /*2070*/  FMNMX.FTZ R72, R81, R72, !PT ;  /* 0x0000004851487209 */ /* 0x000fe20007810000 */
[----:B------:R-:W-:Y:S01]  /*2080*/  UPRMT UR6, UR43, 0x654, UR6 ;  /* 0x000006542b067896 */ /* 0x000fe20008000006 */
[--C-:B------:R-:W-:Y:S01]  /*2090*/  IMAD.MOV.U32 R94, RZ, RZ, R119.reuse ;  /* 0x000000ffff5e7224 */ /* 0x100fe200078e0077 */
[----:B------:R-:W1:Y:S01]  /*20a0*/  MUFU.TANH R15, R15 ;  /* 0x0000000f000f7308 */ /* 0x000e620000002400 */
[----:B--2---:R-:W-:Y:S01]  /*20b0*/  FSEL R13, R13, -INF , P3 ;  /* 0xff8000000d0d7808 */ /* 0x004fe20001800000 */
[--C-:B------:R-:W-:Y:S01]  /*20c0*/  IMAD.MOV.U32 R92, RZ, RZ, R119.reuse ;  /* 0x000000ffff5c7224 */ /* 0x100fe200078e0077 */
[----:B------:R-:W-:Y:S01]  /*20d0*/  ISETP.GT.AND P3, PT, R62, 0x29, PT ;  /* 0x000000293e00780c */ /* 0x000fe20003f64270 */
[----:B------:R-:W-:Y:S01]  /*20e0*/  IMAD.MOV.U32 R90, RZ, RZ, R119 ;  /* 0x000000ffff5a7224 */ /* 0x000fe200078e0077 */
[----:B------:R-:W-:-:S02]  /*20f0*/  FMNMX.FTZ R20, R13, R20, !PT ;  /* 0x000000140d147209 */ /* 0x000fc40007810000 */
[----:B------:R-:W-:Y:S01]  /*2100*/  SYNCS.ARRIVE.TRANS64.RED.A1T0 RZ, [UR6], RZ ;  /* 0x000000ffffff79a7 */ /* 0x000fe20008100406 */
        /* <DEDUP_REMOVED lines=178> */
[-CC-:B------:R-:W-:Y:S01]  /*2c30*/  FFMA.FTZ R63, R63, R12.reuse, -R6.reuse ;  /* 0x0000000c3f3f7223 */ /* 0x180fe20000010806 */
[----:B------:R-:W-:Y:S01]  /*2c40*/  MUFU.EX2 R122, R122 ;  /* 0x0000007a007a7308 */ /* 0x000fe20000000800 */
[--C-:B------:R-:W-:Y:S01]  /*2c50*/  FFMA.FTZ R124, R69, R12, -R6.reuse ;  /* 0x0000000c457c7223 */ /* 0x100fe20000010806 */
[----:B------:R-:W-:Y:S01]  /*2c60*/  FMNMX.FTZ R20, R89, R20, !PT ;  /* 0x0000001459147209 */ /* 0x000fe20007810000 */
[-CC-:B------:R-:W-:Y:S01]  /*2c70*/  FFMA.FTZ R136, R101, R12.reuse, -R6.reuse ;  /* 0x0000000c65887223 */ /* 0x180fe20000010806 */
[-CC-:B------:R-:W-:Y:S01]  /*2c80*/  FFMA.FTZ R101, R121, R12.reuse, -R6.reuse ;  /* 0x0000000c79657223 */ /* 0x180fe20000010806 */
[--C-:B------:R-:W-:Y:S01]  /*2c90*/  FFMA.FTZ R148, R123, R12, -R6.reuse ;  /* 0x0000000c7b947223 */ /* 0x100fe20000010806 */
[----:B------:R-:W-:Y:S01]  /*2ca0*/  FMNMX.FTZ R20, R93, R20, !PT ;  /* 0x000000145d147209 */ /* 0x000fe20007810000 */
[-CC-:B------:R-:W-:Y:S01]  /*2cb0*/  FFMA.FTZ R69, R75, R12.reuse, -R6.reuse ;  /* 0x0000000c4b457223 */ /* 0x180fe20000010806 */
[----:B------:R-:W-:Y:S01]  /*2cc0*/  MUFU.EX2 R120, R120 ;  /* 0x0000007800787308 */ /* 0x000fe20000000800 */
[-CC-:B------:R-:W-:Y:S01]  /*2cd0*/  FFMA.FTZ R128, R77, R12.reuse, -R6.reuse ;  /* 0x0000000c4d807223 */ /* 0x180fe20000010806 */
[-CC-:B------:R-:W-:Y:S01]  /*2ce0*/  FFMA.FTZ R75, R91, R12.reuse, -R6.reuse ;  /* 0x0000000c5b4b7223 */ /* 0x180fe20000010806 */
[----:B------:R-:W0:Y:S01]  /*2cf0*/  SHFL.BFLY PT, R31, R20, 0x2, 0x1f ;  /* 0x0c401f00141f7f89 */ /* 0x000e2200000e0000 */
[-CC-:B------:R-:W-:Y:S01]  /*2d00*/  FFMA.FTZ R134, R97, R12.reuse, -R6.reuse ;  /* 0x0000000c61867223 */ /* 0x180fe20000010806 */
        /* <DEDUP_REMOVED lines=12> */
[-CC-:B------:R-:W-:Y:S01]  /*2dd0*/  FFMA.FTZ R103, R125, R12.reuse, -R6.reuse ;  /* 0x0000000c7d677223 */ /* 0x180fe20000010806 */
[-CC-:B------:R-:W-:Y:S01]  /*2de0*/  FFMA.FTZ R150, R129, R12.reuse, -R6.reuse ;  /* 0x0000000c81967223 */ /* 0x180fe20000010806 */
[----:B------:R-:W-:Y:S01]  /*2df0*/  FFMA.FTZ R105, R127, R12, -R6 ;  /* 0x0000000c7f697223 */ /* 0x000fe20000010806 */
[--C-:B------:R-:W-:Y:S01]  /*2e00*/  IMAD.MOV.U32 R117, RZ, RZ, R119.reuse ;  /* 0x000000ffff757224 */ /* 0x100fe200078e0077 */
[-C--:B------:R-:W-:Y:S01]  /*2e10*/  MOV R113, R119.reuse ;  /* 0x0000007700717202 */ /* 0x080fe20000000f00 */
[--C-:B------:R-:W-:Y:S01]  /*2e20*/  IMAD.MOV.U32 R115, RZ, RZ, R119.reuse ;  /* 0x000000ffff737224 */ /* 0x100fe200078e0077 */
[----:B------:R-:W-:Y:S01]  /*2e30*/  MOV R88, R119 ;  /* 0x0000007700587202 */ /* 0x000fe20000000f00 */
[----:B------:R-:W3:Y:S01]  /*2e40*/  MUFU.EX2 R124, R124 ;  /* 0x0000007c007c7308 */ /* 0x000ee20000000800 */
[--C-:B------:R-:W-:Y:S01]  /*2e50*/  IMAD.MOV.U32 R111, RZ, RZ, R119.reuse ;  /* 0x000000ffff6f7224 */ /* 0x100fe200078e0077 */
[----:B0-----:R-:W-:Y:S01]  /*2e60*/  FMNMX.FTZ R8, R20, R31, !PT ;  /* 0x0000001f14087209 */ /* 0x001fe20007810000 */
[----:B------:R-:W-:-:S02]  /*2e70*/  IMAD.MOV.U32 R109, RZ, RZ, R119 ;  /* 0x000000ffff6d7224 */ /* 0x000fc400078e0077 */
[----:B------:R-:W-:Y:S02]  /*2e80*/  IMAD.MOV.U32 R107, RZ, RZ, R119 ;  /* 0x000000ffff6b7224 */ /* 0x000fe400078e0077 */
[----:B------:R-:W0:Y:S01]  /*2e90*/  SHFL.BFLY PT, R31, R8, 0x1, 0x1f ;  /* 0x0c201f00081f7f89 */ /* 0x000e2200000e0000 */
[----:B------:R-:W4:Y:S08]  /*2ea0*/  MUFU.EX2 R67, R67 ;  /* 0x0000004300437308 */ /* 0x000f300000000800 */
[----:B------:R-:W5:Y:S08]  /*2eb0*/  MUFU.EX2 R126, R126 ;  /* 0x0000007e007e7308 */ /* 0x000f700000000800 */
[----:B------:R-:W5:Y:S01]  /*2ec0*/  MUFU.EX2 R69, R69 ;  /* 0x0000004500457308 */ /* 0x000f620000000800 */
[----:B0-----:R-:W-:-:S07]  /*2ed0*/  FMNMX.FTZ R31, R8, R31, !PT ;  /* 0x0000001f081f7209 */ /* 0x001fce0007810000 */
[----:B------:R-:W-:Y:S01]  /*2ee0*/  MUFU.EX2 R128, R128 ;  /* 0x0000008000807308 */ /* 0x000fe20000000800 */
[C---:B------:R-:W-:Y:S01]  /*2ef0*/  FSETP.NEU.FTZ.AND P1, PT, R31.reuse, -INF , PT ;  /* 0xff8000001f00780b */ /* 0x040fe20003f3d000 */
[----:B------:R-:W-:-:S06]  /*2f00*/  FMUL.FTZ R26, R31, R12 ;  /* 0x0000000c1f1a7220 */ /* 0x000fcc0000410000 */
[----:B------:R-:W-:Y:S01]  /*2f10*/  MUFU.EX2 R71, R71 ;  /* 0x0000004700477308 */ /* 0x000fe20000000800 */
[----:B------:R-:W-:Y:S02]  /*2f20*/  FSEL R26, R26, RZ, P1 ;  /* 0x000000ff1a1a7208 */ /* 0x000fe40000800000 */
[----:B------:R-:W-:-:S03]  /*2f30*/  PLOP3.LUT P1, PT, PT, PT, UP0, 0x80, 0x0 ;  /* 0x000000000000781c */ /* 0x000fc60003f2f008 */
[-CC-:B------:R-:W-:Y:S01]  /*2f40*/  FFMA.FTZ R121, R3, R12.reuse, -R26.reuse ;  /* 0x0000000c03797223 */ /* 0x180fe2000001081a */
[-CC-:B------:R-:W-:Y:S01]  /*2f50*/  FFMA.FTZ R4, R4, R12.reuse, -R26.reuse ;  /* 0x0000000c04047223 */ /* 0x180fe2000001081a */
[-CC-:B------:R-:W-:Y:S01]  /*2f60*/  FFMA.FTZ R123, R5, R12.reuse, -R26.reuse ;  /* 0x0000000c057b7223 */ /* 0x180fe2000001081a */
[----:B-1----:R-:W-:Y:S01]  /*2f70*/  FADD.FTZ R3, R120, R63 ;  /* 0x0000003f78037221 */ /* 0x002fe20000010000 */
[-CC-:B------:R-:W-:Y:S01]  /*2f80*/  FFMA.FTZ R6, R7, R12.reuse, -R26.reuse ;  /* 0x0000000c07067223 */ /* 0x180fe2000001081a */
[-CC-:B------:R-:W-:Y:S01]  /*2f90*/  FFMA.FTZ R125, R9, R12.reuse, -R26.reuse ;  /* 0x0000000c097d7223 */ /* 0x180fe2000001081a */
[----:B------:R-:W-:Y:S01]  /*2fa0*/  MUFU.EX2 R121, R121 ;  /* 0x0000007900797308 */ /* 0x000fe20000000800 */
[----:B------:R-:W-:Y:S01]  /*2fb0*/  FADD.FTZ R30, R122, R3 ;  /* 0x000000037a1e7221 */ /* 0x000fe20000010000 */
[-CC-:B------:R-:W-:Y:S01]  /*2fc0*/  FFMA.FTZ R8, R13, R12.reuse, -R26.reuse ;  /* 0x0000000c0d087223 */ /* 0x180fe2000001081a */
[-CC-:B------:R-:W-:Y:S01]  /*2fd0*/  FFMA.FTZ R127, R15, R12.reuse, -R26.reuse ;  /* 0x0000000c0f7f7223 */ /* 0x180fe2000001081a */
[-C--:B------:R-:W-:Y:S01]  /*2fe0*/  FFMA.FTZ R10, R21, R12.reuse, -R26 ;  /* 0x0000000c150a7223 */ /* 0x080fe2000001081a */
[----:B--2---:R-:W-:Y:S01]  /*2ff0*/  FADD.FTZ R3, R65, R30 ;  /* 0x0000001e41037221 */ /* 0x004fe20000010000 */
[-CC-:B------:R-:W-:Y:S01]  /*3000*/  FFMA.FTZ R129, R25, R12.reuse, -R26.reuse ;  /* 0x0000000c19817223 */ /* 0x180fe2000001081a */
[-CC-:B------:R-:W-:Y:S01]  /*3010*/  FFMA.FTZ R14, R27, R12.reuse, -R26.reuse ;  /* 0x0000000c1b0e7223 */ /* 0x180fe2000001081a */
[----:B------:R-:W0:Y:S01]  /*3020*/  MUFU.EX2 R4, R4 ;  /* 0x0000000400047308 */ /* 0x000e220000000800 */
[----:B---3--:R-:W-:Y:S01]  /*3030*/  FADD.FTZ R32, R124, R3 ;  /* 0x000000037c207221 */ /* 0x008fe20000010000 */
[-CC-:B------:R-:W-:Y:S01]  /*3040*/  FFMA.FTZ R131, R29, R12.reuse, -R26.reuse ;  /* 0x0000000c1d837223 */ /* 0x180fe2000001081a */
[-CC-:B------:R-:W-:Y:S01]  /*3050*/  FFMA.FTZ R20, R33, R12.reuse, -R26.reuse ;  /* 0x0000000c21147223 */ /* 0x180fe2000001081a */
[-C--:B------:R-:W-:Y:S01]  /*3060*/  FFMA.FTZ R133, R35, R12.reuse, -R26 ;  /* 0x0000000c23857223 */ /* 0x080fe2000001081a */
[----:B----4-:R-:W-:Y:S01]  /*3070*/  FADD.FTZ R3, R67, R32 ;  /* 0x0000002043037221 */ /* 0x010fe20000010000 */
[-CC-:B------:R-:W-:Y:S01]  /*3080*/  FFMA.FTZ R24, R37, R12.reuse, -R26.reuse ;  /* 0x0000000c25187223 */ /* 0x180fe2000001081a */
[-CC-:B------:R-:W-:Y:S01]  /*3090*/  FFMA.FTZ R135, R39, R12.reuse, -R26.reuse ;  /* 0x0000000c27877223 */ /* 0x180fe2000001081a */
[----:B------:R-:W1:Y:S01]  /*30a0*/  MUFU.EX2 R123, R123 ;  /* 0x0000007b007b7308 */ /* 0x000e620000000800 */
[----:B-----5:R-:W-:Y:S01]  /*30b0*/  FADD.FTZ R32, R126, R3 ;  /* 0x000000037e207221 */ /* 0x020fe20000010000 */
        /* <DEDUP_REMOVED lines=139> */
[----:B------:R-:W-:Y:S02]  /*3970*/  F2FP.F16.F32.PACK_AB R148, R103, R148 ;  /* 0x000000946794723e */ /* 0x000fe400000000ff */
[----:B------:R-:W-:-:S04]  /*3980*/  MOV R103, R119 ;  /* 0x0000007700677202 */ /* 0x000fc80000000f00 */
        /* <DEDUP_REMOVED lines=19> */
[----:B------:R-:W-:Y:S01]  /*3ac0*/  IMAD.MOV.U32 R105, RZ, RZ, R119 ;  /* 0x000000ffff697224 */ /* 0x000fe200078e0077 */
[----:B-1----:R-:W-:Y:S02]  /*3ad0*/  MOV R93, R119 ;  /* 0x00000077005d7202 */ /* 0x002fe40000000f00 */
        /* <DEDUP_REMOVED lines=26> */
.L_x_225:
[----:B------:R-:W-:Y:S01]  /*3c80*/  ISETP.NE.AND P2, PT, RZ, UR44, PT ;  /* 0x0000002cff007c0c */ /* 0x000fe2000bf45270 */
[----:B------:R-:W-:-:S04]  /*3c90*/  UISETP.NE.AND UP0, UPT, UR21, 0x1, UPT ;  /* 0x000000011500788c */ /* 0x000fc8000bf05270 */
[----:B------:R-:W-:-:S04]  /*3ca0*/  USEL UR46, URZ, 0x1, UP0 ;  /* 0x000000013f2e7887 */ /* 0x000fc80008000000 */
[----:B------:R-:W-:-:S04]  /*3cb0*/  ULOP3.LUT UR46, UR22, UR46, URZ, 0x3c, !UPT ;  /* 0x0000002e162e7292 */ /* 0x000fc8000f8e3c3f */
[----:B------:R-:W-:Y:S08]  /*3cc0*/  @P2 BRA `(.L_x_215) ;  /* 0x0000000000442947 */ /* 0x000ff00003800000 */
[----:B------:R-:W-:Y:S05]  /*3cd0*/  @!P0 BRA `(.L_x_216) ;  /* 0x0000000000048947 */ /* 0x000fea0003800000 */
[----:B------:R-:W-:Y:S01]  /*3ce0*/  BPT.TRAP 0x1 ;  /* 0x000000040000795c */ /* 0x000fe20000300000 */
.L_x_216:
[----:B------:R-:W0:Y:S01]  /*3cf0*/  S2UR UR10, SR_CgaCtaId ;  /* 0x00000000000a79c3 */ /* 0x000e220000008800 */
[----:B------:R-:W-:Y:S01]  /*3d00*/  UIADD3 UR6, UR21, 0x1, URZ ;  /* 0x0000000115067890 */ /* 0x000fe2000fffe03f */
[----:B------:R-:W-:Y:S01]  /*3d10*/  IMAD.U32 R6, RZ, RZ, UR46 ;  /* 0x0000002eff067e24 */ /* 0x000fe2000f8e00ff */
[----:B------:R-:W-:Y:S02]  /*3d20*/  UMOV UR7, 0x400 ;  /* 0x0000040000077882 */ /* 0x000fe40000000000 */
[----:B------:R-:W-:Y:S02]  /*3d30*/  UISETP.NE.AND UP0, UPT, UR6, 0x2, UPT ;  /* 0x000000020600788c */ /* 0x000fe4000bf05270 */
[----:B------:R-:W-:Y:S02]  /*3d40*/  SHF.L.U32 R6, R6, 0x1f, RZ ;  /* 0x0000001f06067819 */ /* 0x000fe400000006ff */
[----:B------:R-:W-:Y:S02]  /*3d50*/  USEL UR6, UR6, URZ, UP0 ;  /* 0x0000003f06067287 */ /* 0x000fe40008000000 */
[----:B0-----:R-:W-:-:S04]  /*3d60*/  ULEA UR7, UR10, UR7, 0x18 ;  /* 0x000000070a077291 */ /* 0x001fc8000f8ec03f */
[----:B------:R-:W-:-:S09]  /*3d70*/  ULEA UR6, UR6, UR7, 0x3 ;  /* 0x0000000706067291 */ /* 0x000fd2000f8e183f */
[----:B------:R0:W1:Y:S01]  /*3d80*/  SYNCS.PHASECHK.TRANS64.TRYWAIT P1, [UR6+0x16830], R6 ;  /* 0x01683006ff0075a7 */ /* 0x0000620008020146 */
[----:B------:R-:W-:Y:S05]  /*3d90*/  @!P0 BRA `(.L_x_217) ;  /* 0x0000000000048947 */ /* 0x000fea0003800000 */
[----:B------:R-:W-:Y:S01]  /*3da0*/  BPT.TRAP 0x1 ;  /* 0x000000040000795c */ /* 0x000fe20000300000 */
.L_x_217:
[----:B-1----:R-:W-:Y:S05]  /*3db0*/  @P1 BRA `(.L_x_215) ;  /* 0x0000000000081947 */ /* 0x002fea0003800000 */
[----:B------:R-:W1:Y:S02]  /*3dc0*/  SYNCS.PHASECHK.TRANS64.TRYWAIT P1, [UR6+0x16830], R6 ;  /* 0x01683006ff0075a7 */ /* 0x000e640008020146 */
[----:B-1----:R-:W-:Y:S05]  /*3dd0*/  @!P1 BRA `(.L_x_218) ;  /* 0x0000009c00789947 */ /* 0x002fea0003800000 */
.L_x_215:
[----:B01----:R-:W-:Y:S01]  /*3de0*/  VIADD R6, R19, 0x8 ;  /* 0x0000000813067836 */ /* 0x003fe20000000000 */
        /* <DEDUP_REMOVED lines=27> */
.L_x_220:
[----:B------:R-:W0:Y:S01]  /*3fa0*/  S2UR UR7, SR_CgaCtaId ;  /* 0x00000000000779c3 */ /* 0x000e220000008800 */
[----:B------:R-:W-:Y:S01]  /*3fb0*/  UMOV UR6, 0x400 ;  /* 0x0000040000067882 */ /* 0x000fe20000000000 */
[----:B------:R-:W-:-:S04]  /*3fc0*/  MOV R6, UR22 ;  /* 0x0000001600067c02 */ /* 0x000fc80008000f00 */
[----:B------:R-:W-:Y:S01]  /*3fd0*/  SHF.L.U32 R6, R6, 0x1f, RZ ;  /* 0x0000001f06067819 */ /* 0x000fe200000006ff */
[----:B0-----:R-:W-:-:S04]  /*3fe0*/  ULEA UR6, UR7, UR6, 0x18 ;  /* 0x0000000607067291 */ /* 0x001fc8000f8ec03f */
[----:B------:R-:W-:-:S09]  /*3ff0*/  ULEA UR6, UR21, UR6, 0x3 ;  /* 0x0000000615067291 */ /* 0x000fd2000f8e183f */
[----:B------:R0:W1:Y:S01]  /*4000*/  SYNCS.PHASECHK.TRANS64.TRYWAIT P1, [UR6+0x16850], R6 ;  /* 0x01685006ff0075a7 */ /* 0x0000620008020146 */
[----:B------:R-:W-:Y:S05]  /*4010*/  @!P0 BRA `(.L_x_221) ;  /* 0x0000000000048947 */ /* 0x000fea0003800000 */
[----:B------:R-:W-:Y:S01]  /*4020*/  BPT.TRAP 0x1 ;  /* 0x000000040000795c */ /* 0x000fe20000300000 */
.L_x_221:
[----:B-1----:R-:W-:Y:S05]  /*4030*/  @P1 BRA `(.L_x_219) ;  /* 0x0000000000081947 */ /* 0x002fea0003800000 */
[----:B------:R-:W1:Y:S02]  /*4040*/  SYNCS.PHASECHK.TRANS64.TRYWAIT P1, [UR6+0x16850], R6 ;  /* 0x01685006ff0075a7 */ /* 0x000e640008020146 */
[----:B-1----:R-:W-:Y:S05]  /*4050*/  @!P1 BRA `(.L_x_222) ;  /* 0x0000009800f09947 */ /* 0x002fea0003800000 */
.L_x_219:
[----:B------:R-:W2:Y:S01]  /*4060*/  S2UR UR10, SR_CgaCtaId ;  /* 0x00000000000a79c3 */ /* 0x000ea20000008800 */
[----:B------:R-:W-:Y:S01]  /*4070*/  UMOV UR6, 0x400 ;  /* 0x0000040000067882 */ /* 0x000fe20000000000 */
[----:B------:R-:W-:Y:S01]  /*4080*/  WARPGROUP.ARRIVE ;  /* 0x00000000000079c5 */ /* 0x000fe20000000000 */
[----:B------:R-:W-:-:S05]  /*4090*/  UMOV UR7, 0x40000040 ;  /* 0x4000004000077882 */ /* 0x000fca0000000000 */
[----:B-1----:R-:W1:Y:S01]  /*40a0*/  S2R R7, SR_TID.X ;  /* 0x0000000000077919 */ /* 0x002e620000002100 */
[----:B0-----:R-:W-:Y:S01]  /*40b0*/  VIADD R6, R19, 0x9 ;  /* 0x0000000913067836 */ /* 0x001fe20000000000 */
[----:B--2---:R-:W-:-:S04]  /*40c0*/  ULEA UR14, UR10, UR6, 0x18 ;  /* 0x000000060a0e7291 */ /* 0x004fc8000f8ec03f */
[----:B------:R-:W-:-:S04]  /*40d0*/  UIADD3 UR6, UR14, 0x400, URZ ;  /* 0x000004000e067890 */ /* 0x000fc8000fffe03f */
[----:B------:R-:W-:-:S04]  /*40e0*/  USHF.R.U32.HI UR6, URZ, 0x4, UR6 ;  /* 0x000000043f067899 */ /* 0x000fc80008011606 */
[----:B------:R-:W-:Y:S01]  /*40f0*/  ULOP3.LUT UR6, UR6, 0x3fff, URZ, 0xc0, !UPT ;  /* 0x00003fff06067892 */ /* 0x000fe2000f8ec03f */
[----:B-1----:R-:W-:-:S03]  /*4100*/  ISETP.GE.U32.AND P1, PT, R7, 0x180, PT ;  /* 0x000001800700780c */ /* 0x002fc60003f26070 */
[----:B------:R-:W-:Y:S01]  /*4110*/  ULEA UR11, UR21, UR6, 0xa ;  /* 0x00000006150b7291 */ /* 0x000fe2000f8e503f */
[----:B------:R-:W-:-:S06]  /*4120*/  SEL R6, R6, 0x9, !P1 ;  /* 0x0000000906067807 */ /* 0x000fcc0004800000 */
[----:B------:R-:W-:Y:S02]  /*4130*/  UMOV UR6, UR11 ;  /* 0x0000000b00067c82 */ /* 0x000fe40008000000 */
        /* <DEDUP_REMOVED lines=40> */
.L_x_223:
        /* <DEDUP_REMOVED lines=82> */
[----:B------:R-:W-:-:S04]  /*48e0*/  ULEA UR6, UR36, UR14, 0x3 ;  /* 0x0000000e24067291 */ /* 0x000fc8000f8e183f */
[----:B------:R-:W1:Y:S01]  /*48f0*/  MUFU.TANH R29, R29 ;  /* 0x0000001d001d7308 */ /* 0x000e620000002400 */
[----:B--2---:R-:W-:Y:S01]  /*4900*/  FMNMX.FTZ R12, R21, R12, !PT ;  /* 0x0000000c150c7209 */ /* 0x004fe20007810000 */
[----:B------:R-:W-:-:S04]  /*4910*/  UIADD3 UR6, UR6, 0x16840, URZ ;  /* 0x0001684006067890 */ /* 0x000fc8000fffe03f */
[----:B------:R-:W-:Y:S02]  /*4920*/  UPRMT UR6, UR10, 0x654, UR6 ;  /* 0x000006540a067896 */ /* 0x000fe40008000006 */
[----:B------:R-:W2:Y:S01]  /*4930*/  MUFU.TANH R35, R35 ;  /* 0x0000002300237308 */ /* 0x000ea20000002400 */
[----:B0-----:R-:W-:-:S06]  /*4940*/  FMNMX.FTZ R24, R27, R24, !PT ;  /* 0x000000181b187209 */ /* 0x001fcc0007810000 */
[----:B------:R-:W-:Y:S01]  /*4950*/  SYNCS.ARRIVE.TRANS64.RED.A1T0 RZ, [UR6], RZ ;  /* 0x000000ffffff79a7 */ /* 0x000fe20008100406 */
        /* <DEDUP_REMOVED lines=114> */
[C---:B------:R-:W-:Y:S01]  /*5080*/  FADD.FTZ R0, -R11.reuse, R0 ;  /* 0x000000000b007221 */ /* 0x040fe20000010100 */
[----:B0-----:R-:W-:-:S03]  /*5090*/  FMUL.FTZ R42, R11, R12 ;  /* 0x0000000c0b2a7220 */ /* 0x001fc60000410000 */
[-C--:B------:R-:W-:Y:S01]  /*50a0*/  FMUL.FTZ R46, R0, R12.reuse ;  /* 0x0000000c002e7220 */ /* 0x080fe20000410000 */
[-CC-:B------:R-:W-:Y:S01]  /*50b0*/  FFMA.FTZ R144, R14, R12.reuse, -R42.reuse ;  /* 0x0000000c0e907223 */ /* 0x180fe2000001082a */
[-CC-:B------:R-:W-:Y:S01]  /*50c0*/  FFMA.FTZ R7, R7, R12.reuse, -R42.reuse ;  /* 0x0000000c07077223 */ /* 0x180fe2000001082a */
[-CC-:B------:R-:W-:Y:S01]  /*50d0*/  FFMA.FTZ R120, R6, R12.reuse, -R42.reuse ;  /* 0x0000000c06787223 */ /* 0x180fe2000001082a */
        /* <DEDUP_REMOVED lines=15> */
[----:B------:R-:W0:Y:S01]  /*51d0*/  MUFU.EX2 R4, R46 ;  /* 0x0000002e00047308 */ /* 0x000e220000000800 */
[-CC-:B------:R-:W-:Y:S01]  /*51e0*/  FFMA.FTZ R123, R15, R12.reuse, -R14.reuse ;  /* 0x0000000c0f7b7223 */ /* 0x180fe2000001080e */
[-CC-:B------:R-:W-:Y:S01]  /*51f0*/  FFMA.FTZ R20, R21, R12.reuse, -R14.reuse ;  /* 0x0000000c15147223 */ /* 0x180fe2000001080e */
[-CC-:B------:R-:W-:Y:S01]  /*5200*/  FFMA.FTZ R15, R29, R12.reuse, -R14.reuse ;  /* 0x0000000c1d0f7223 */ /* 0x180fe2000001080e */
[-C--:B------:R-:W-:Y:S01]  /*5210*/  FFMA.FTZ R30, R33, R12.reuse, -R14 ;  /* 0x0000000c211e7223 */ /* 0x080fe2000001080e */
[-C--:B------:R-:W-:Y:S01]  /*5220*/  FFMA.FTZ R130, R127, R12.reuse, -R42 ;  /* 0x0000000c7f827223 */ /* 0x080fe2000001082a */
[-C--:B------:R-:W-:Y:S01]  /*5230*/  FFMA.FTZ R127, R121, R12.reuse, -R14 ;  /* 0x0000000c797f7223 */ /* 0x080fe2000001080e */
[-CC-:B------:R-:W-:Y:S01]  /*5240*/  FFMA.FTZ R24, R37, R12.reuse, -R42.reuse ;  /* 0x0000000c25187223 */ /* 0x180fe2000001082a */
[----:B------:R-:W-:Y:S01]  /*5250*/  MUFU.EX2 R0, R0 ;  /* 0x0000000000007308 */ /* 0x000fe20000000800 */
[-C--:B------:R-:W-:Y:S01]  /*5260*/  FFMA.FTZ R25, R32, R12.reuse, -R42 ;  /* 0x0000000c20197223 */ /* 0x080fe2000001082a */
[-C--:B------:R-:W-:Y:S01]  /*5270*/  FFMA.FTZ R32, R39, R12.reuse, -R14 ;  /* 0x0000000c27207223 */ /* 0x080fe2000001080e */
[-C--:B------:R-:W-:Y:S01]  /*5280*/  FFMA.FTZ R6, R129, R12.reuse, -R42 ;  /* 0x0000000c81067223 */ /* 0x080fe2000001082a */
[-C--:B------:R-:W-:Y:S01]  /*5290*/  FFMA.FTZ R129, R125, R12.reuse, -R14 ;  /* 0x0000000c7d817223 */ /* 0x080fe2000001080e */
[-CC-:B------:R-:W-:Y:S01]  /*52a0*/  FFMA.FTZ R10, R41, R12.reuse, -R42.reuse ;  /* 0x0000000c290a7223 */ /* 0x180fe2000001082a */
[-C--:B------:R-:W-:Y:S01]  /*52b0*/  FFMA.FTZ R148, R34, R12.reuse, -R42 ;  /* 0x0000000c22947223 */ /* 0x080fe2000001082a */
[-C--:B------:R-:W-:Y:S01]  /*52c0*/  FFMA.FTZ R34, R43, R12.reuse, -R14 ;  /* 0x0000000c2b227223 */ /* 0x080fe2000001080e */
[----:B------:R-:W1:Y:S01]  /*52d0*/  MUFU.EX2 R9, R9 ;  /* 0x0000000900097308 */ /* 0x000e620000000800 */
[----:B0-----:R-:W-:Y:S01]  /*52e0*/  FFMA.FTZ R3, R4, R3, R7 ;  /* 0x0000000304037223 */ /* 0x001fe20000010007 */
[-C--:B------:R-:W-:Y:S01]  /*52f0*/  FFMA.FTZ R132, R131, R12.reuse, -R42 ;  /* 0x0000000c83847223 */ /* 0x080fe2000001082a */
[-C--:B------:R-:W-:Y:S01]  /*5300*/  FFMA.FTZ R131, R45, R12.reuse, -R14 ;  /* 0x0000000c2d837223 */ /* 0x080fe2000001080e */
[-C--:B------:R-:W-:Y:S01]  /*5310*/  FFMA.FTZ R13, R36, R12.reuse, -R42 ;  /* 0x0000000c240d7223 */ /* 0x080fe2000001082a */
[-CC-:B------:R-:W-:Y:S01]  /*5320*/  FFMA.FTZ R36, R47, R12.reuse, -R14.reuse ;  /* 0x0000000c2f247223 */ /* 0x180fe2000001080e */
[-C--:B------:R-:W-:Y:S01]  /*5330*/  FFMA.FTZ R21, R49, R12.reuse, -R14 ;  /* 0x0000000c31157223 */ /* 0x080fe2000001080e */
[-CC-:B------:R-:W-:Y:S01]  /*5340*/  FFMA.FTZ R133, R133, R12.reuse, -R42.reuse ;  /* 0x0000000c85857223 */ /* 0x180fe2000001082a */
[----:B------:R-:W0:Y:S01]  /*5350*/  MUFU.EX2 R120, R120 ;  /* 0x0000007800787308 */ /* 0x000e220000000800 */
[-C--:B------:R-:W-:Y:S01]  /*5360*/  FFMA.FTZ R150, R38, R12.reuse, -R42 ;  /* 0x0000000c26967223 */ /* 0x080fe2000001082a */
[-C--:B------:R-:W-:Y:S01]  /*5370*/  FFMA.FTZ R38, R51, R12.reuse, -R14 ;  /* 0x0000000c33267223 */ /* 0x080fe2000001080e */
[-C--:B------:R-:W-:Y:S01]  /*5380*/  FFMA.FTZ R134, R135, R12.reuse, -R42 ;  /* 0x0000000c87867223 */ /* 0x080fe2000001082a */
[-C--:B------:R-:W-:Y:S01]  /*5390*/  FFMA.FTZ R29, R53, R12.reuse, -R14 ;  /* 0x0000000c351d7223 */ /* 0x080fe2000001080e */
[-CC-:B------:R-:W-:Y:S01]  /*53a0*/  FFMA.FTZ R142, R151, R12.reuse, -R42.reuse ;  /* 0x0000000c978e7223 */ /* 0x180fe2000001082a */
[-CC-:B------:R-:W-:Y:S01]  /*53b0*/  FFMA.FTZ R135, R137, R12.reuse, -R42.reuse ;  /* 0x0000000c89877223 */ /* 0x180fe2000001082a */
[-C--:B------:R-:W-:Y:S01]  /*53c0*/  FFMA.FTZ R151, R40, R12.reuse, -R42 ;  /* 0x0000000c28977223 */ /* 0x080fe2000001082a */
[----:B------:R-:W2:Y:S01]  /*53d0*/  MUFU.EX2 R8, R8 ;  /* 0x0000000800087308 */ /* 0x000ea20000000800 */
[----:B-1----:R-:W-:Y:S01]  /*53e0*/  FFMA.FTZ R5, R0, R5, R9 ;  /* 0x0000000500057223 */ /* 0x002fe20000010009 */
[-C--:B------:R-:W-:Y:S01]  /*53f0*/  FFMA.FTZ R40, R55, R12.reuse, -R14 ;  /* 0x0000000c37287223 */ /* 0x080fe2000001080e */
[-C--:B------:R-:W-:Y:S01]  /*5400*/  FFMA.FTZ R136, R139, R12.reuse, -R42 ;  /* 0x0000000c8b887223 */ /* 0x080fe2000001082a */
[-C--:B------:R-:W-:Y:S01]  /*5410*/  FFMA.FTZ R33, R57, R12.reuse, -R14 ;  /* 0x0000000c39217223 */ /* 0x080fe2000001080e */
[-CC-:B------:R-:W-:Y:S01]  /*5420*/  FFMA.FTZ R137, R141, R12.reuse, -R42.reuse ;  /* 0x0000000c8d897223 */ /* 0x180fe2000001082a */
[-CC-:B------:R-:W-:Y:S01]  /*5430*/  FFMA.FTZ R138, R143, R12.reuse, -R42.reuse ;  /* 0x0000000c8f8a7223 */ /* 0x180fe2000001082a */
[-CC-:B------:R-:W-:Y:S01]  /*5440*/  FFMA.FTZ R41, R145, R12.reuse, -R42.reuse ;  /* 0x0000000c91297223 */ /* 0x180fe2000001082a */
[----:B------:R-:W1:Y:S01]  /*5450*/  MUFU.EX2 R122, R122 ;  /* 0x0000007a007a7308 */ /* 0x000e620000000800 */
[----:B0-----:R-:W-:Y:S01]  /*5460*/  FADD.FTZ R3, R120, R3 ;  /* 0x0000000378037221 */ /* 0x001fe20000010000 */
[-CC-:B------:R-:W-:Y:S01]  /*5470*/  FFMA.FTZ R140, R147, R12.reuse, -R42.reuse ;  /* 0x0000000c938c7223 */ /* 0x180fe2000001082a */
[-CC-:B------:R-:W-:Y:S01]  /*5480*/  FFMA.FTZ R37, R149, R12.reuse, -R42.reuse ;  /* 0x0000000c95257223 */ /* 0x180fe2000001082a */
[-C--:B------:R-:W-:Y:S01]  /*5490*/  FFMA.FTZ R35, R157, R12.reuse, -R42 ;  /* 0x0000000c9d237223 */ /* 0x080fe2000001082a */
[-CC-:B------:R-:W-:Y:S01]  /*54a0*/  FFMA.FTZ R42, R59, R12.reuse, -R14.reuse ;  /* 0x0000000c3b2a7223 */ /* 0x180fe2000001080e */
[-CC-:B------:R-:W-:Y:S01]  /*54b0*/  FFMA.FTZ R139, R61, R12.reuse, -R14.reuse ;  /* 0x0000000c3d8b7223 */ /* 0x180fe2000001080e */
[-CC-:B------:R-:W-:Y:S01]  /*54c0*/  FFMA.FTZ R44, R63, R12.reuse, -R14.reuse ;  /* 0x0000000c3f2c7223 */ /* 0x180fe2000001080e */
[----:B------:R-:W0:Y:S01]  /*54d0*/  MUFU.EX2 R123, R123 ;  /* 0x0000007b007b7308 */ /* 0x000e220000000800 */
        /* <DEDUP_REMOVED lines=8> */
[----:B-1----:R-:W-:-:S07]  /*5560*/  FADD.FTZ R3, R122, R3 ;  /* 0x000000037a037221 */ /* 0x002fce0000010000 */
[----:B------:R-:W1:Y:S01]  /*5570*/  MUFU.EX2 R20, R20 ;  /* 0x0000001400147308 */ /* 0x000e620000000800 */
[----:B0-----:R-:W-:-:S07]  /*5580*/  FADD.FTZ R5, R123, R46 ;  /* 0x0000002e7b057221 */ /* 0x001fce0000010000 */
[----:B------:R-:W0:Y:S01]  /*5590*/  MUFU.EX2 R124, R124 ;  /* 0x0000007c007c7308 */ /* 0x000e220000000800 */
[----:B--2---:R-:W-:-:S07]  /*55a0*/  FADD.FTZ R3, R28, R3 ;  /* 0x000000031c037221 */ /* 0x004fce0000010000 */
[----:B------:R-:W2:Y:S01]  /*55b0*/  MUFU.EX2 R15, R15 ;  /* 0x0000000f000f7308 */ /* 0x000ea20000000800 */
[----:B-1----:R-:W-:-:S07]  /*55c0*/  FADD.FTZ R46, R20, R5 ;  /* 0x00000005142e7221 */ /* 0x002fce0000010000 */
[----:B------:R-:W1:Y:S01]  /*55d0*/  MUFU.EX2 R26, R26 ;  /* 0x0000001a001a7308 */ /* 0x000e620000000800 */
[----:B0-----:R-:W-:-:S07]  /*55e0*/  FADD.FTZ R3, R124, R3 ;  /* 0x000000037c037221 */ /* 0x001fce0000010000 */
[----:B------:R-:W0:Y:S01]  /*55f0*/  MUFU.EX2 R30, R30 ;  /* 0x0000001e001e7308 */ /* 0x000e220000000800 */
[----:B--2---:R-:W-:Y:S01]  /*5600*/  FADD.FTZ R5, R15, R46 ;  /* 0x0000002e0f057221 */ /* 0x004fe20000010000 */
[----:B------:R-:W-:-:S06]  /*5610*/  FFMA.FTZ R46, R67, R12, -R14 ;  /* 0x0000000c432e7223 */ /* 0x000fcc000001080e */
        /* <DEDUP_REMOVED lines=15> */
[----:B0-----:R-:W-:Y:S01]  /*5710*/  FADD.FTZ R5, R129, R48 ;  /* 0x0000003081057221 */ /* 0x001fe20000010000 */
[----:B------:R-:W-:-:S06]  /*5720*/  FFMA.FTZ R48, R71, R12, -R14 ;  /* 0x0000000c47307223 */ /* 0x000fcc000001080e */
        /* <DEDUP_REMOVED lines=15> */
[----:B-1----:R-:W-:Y:S01]  /*5820*/  FADD.FTZ R3, R21, R50 ;  /* 0x0000003215037221 */ /* 0x002fe20000010000 */
[----:B------:R-:W-:-:S06]  /*5830*/  FFMA.FTZ R50, R75, R12, -R14 ;  /* 0x0000000c4b327223 */ /* 0x000fcc000001080e */
        /* <DEDUP_REMOVED lines=33> */
[-CC-:B------:R-:W-:Y:S01]  /*5a50*/  FFMA.FTZ R54, R83, R12.reuse, -R14.reuse ;  /* 0x0000000c53367223 */ /* 0x180fe2000001080e */
[----:B------:R-:W-:-:S05]  /*5a60*/  FFMA.FTZ R14, R87, R12, -R14 ;  /* 0x0000000c570e7223 */ /* 0x000fca000001080e */
        /* <DEDUP_REMOVED lines=40> */
[----:B0-----:R-:W-:-:S03]  /*5cf0*/  FADD.FTZ R3, R151, R58 ;  /* 0x0000003a97037221 */ /* 0x001fc60000010000 */
[----:B--2---:R-:W-:Y:S01]  /*5d00*/  FADD.FTZ R5, R14, R56 ;  /* 0x000000380e057221 */ /* 0x004fe20000010000 */
[----:B------:R-:W-:Y:S06]  /*5d10*/  @!P0 BRA `(.L_x_224) ;  /* 0x0000000000048947 */ /* 0x000fec0003800000 */
[----:B------:R-:W-:Y:S01]  /*5d20*/  BPT.TRAP 0x1 ;  /* 0x000000040000795c */ /* 0x000fe20000300000 */
.L_x_224:
        /* <DEDUP_REMOVED lines=12> */
[-C--:B------:R-:W-:Y:S01]  /*5df0*/  FMUL.FTZ R88, R88, R4.reuse ;  /* 0x0000000458587220 */ /* 0x080fe20000410000 */
[-C--:B------:R-:W-:Y:S01]  /*5e00*/  FMUL.FTZ R89, R89, R4.reuse ;  /* 0x0000000459597220 */ /* 0x080fe20000410000 */
[-C--:B------:R-:W-:Y:S01]  /*5e10*/  FMUL.FTZ R92, R92, R4.reuse ;  /* 0x000000045c5c7220 */ /* 0x080fe20000410000 */
[-C--:B------:R-:W-:Y:S01]  /*5e20*/  FMUL.FTZ R93, R93, R4.reuse ;  /* 0x000000045d5d7220 */ /* 0x080fe20000410000 */
        /* <DEDUP_REMOVED lines=58> */
[----:B------:R-:W-:Y:S01]  /*61d0*/  F2FP.F16.F32.PACK_AB R151, R14, R39 ;  /* 0x000000270e97723e */ /* 0x000fe200000000ff */
[----:B------:R-:W-:Y:S06]  /*61e0*/  @P1 BRA `(.L_x_225) ;  /* 0xffffffd800a41947 */ /* 0x000fec000383ffff */
.L_x_214:
[----:B------:R-:W-:Y:S06]  /*61f0*/  BAR.ARV 0x8, 0x200 ;  /* 0x0208000000007b1d */ /* 0x000fec0000002000 */
[----:B------:R-:W-:Y:S05]  /*6200*/  @!P0 BRA `(.L_x_226) ;  /* 0x0000000000048947 */ /* 0x000fea0003800000 */
[----:B------:R-:W-:Y:S01]  /*6210*/  BPT.TRAP 0x1 ;  /* 0x000000040000795c */ /* 0x000fe20000300000 */
.L_x_226:
[----:B------:R-:W0:Y:S01]  /*6220*/  S2UR UR7, SR_CgaCtaId ;  /* 0x00000000000779c3 */ /* 0x000e220000008800 */
[----:B------:R-:W-:Y:S01]  /*6230*/  UMOV UR4, 0x400 ;  /* 0x0000040000047882 */ /* 0x000fe20000000000 */
[----:B------:R-:W-:-:S05]  /*6240*/  IMAD.U32 R0, RZ, RZ, UR46 ;  /* 0x0000002eff007e24 */ /* 0x000fca000f8e00ff */
[----:B------:R-:W-:Y:S01]  /*6250*/  SHF.L.U32 R0, R0, 0x1f, RZ ;  /* 0x0000001f00007819 */ /* 0x000fe200000006ff */
[----:B0-----:R-:W-:-:S04]  /*6260*/  ULEA UR4, UR7, UR4, 0x18 ;  /* 0x0000000407047291 */ /* 0x001fc8000f8ec03f */
[----:B------:R-:W-:-:S09]  /*6270*/  ULEA UR5, UR36, UR4, 0x3 ;  /* 0x0000000424057291 */ /* 0x000fd2000f8e183f */
[----:B------:R0:W1:Y:S01]  /*6280*/  SYNCS.PHASECHK.TRANS64.TRYWAIT P1, [UR5+0x16850], R0 ;  /* 0x01685000ff0075a7 */ /* 0x0000620008020145 */
[----:B------:R-:W-:Y:S05]  /*6290*/  @!P0 BRA `(.L_x_227) ;  /* 0x0000000000048947 */ /* 0x000fea0003800000 */
[----:B------:R-:W-:Y:S01]  /*62a0*/  BPT.TRAP 0x1 ;  /* 0x000000040000795c */ /* 0x000fe20000300000 */
.L_x_227:
[----:B-1----:R-:W-:Y:S05]  /*62b0*/  @P1 BRA `(.L_x_228) ;  /* 0x0000000000081947 */ /* 0x002fea0003800000 */
[----:B------:R-:W1:Y:S02]  /*62c0*/  SYNCS.PHASECHK.TRANS64.TRYWAIT P1, [UR5+0x16850], R0 ;  /* 0x01685000ff0075a7 */ /* 0x000e640008020145 */
[----:B-1----:R-:W-:Y:S05]  /*62d0*/  @!P1 BRA `(.L_x_229) ;  /* 0x0000007800689947 */ /* 0x002fea0003800000 */
.L_x_228:
[----:B------:R-:W-:Y:S01]  /*62e0*/  UIADD3 UR4, UR4, 0x400, URZ ;  /* 0x0000040004047890 */ /* 0x000fe2000fffe03f */
[----:B------:R-:W-:Y:S01]  /*62f0*/  WARPGROUP.ARRIVE ;  /* 0x00000000000079c5 */ /* 0x000fe20000000000 */
[----:B------:R-:W-:Y:S01]  /*6300*/  UMOV UR11, 0x40000040 ;  /* 0x40000040000b7882 */ /* 0x000fe20000000000 */
[----:B01----:R-:W0:Y:S01]  /*6310*/  SHFL.BFLY PT, R0, R3, 0x2, 0x1f ;  /* 0x0c401f0003007f89 */ /* 0x003e2200000e0000 */
[----:B------:R-:W-:Y:S01]  /*6320*/  USHF.R.U32.HI UR4, URZ, 0x4, UR4 ;  /* 0x000000043f047899 */ /* 0x000fe20008011604 */
[----:B------:R-:W-:Y:S01]  /*6330*/  MOV R25, RZ ;  /* 0x000000ff00197202 */ /* 0x000fe20000000f00 */
[----:B------:R-:W-:Y:S01]  /*6340*/  IMAD.MOV.U32 R6, RZ, RZ, RZ ;  /* 0x000000ffff067224 */ /* 0x000fe200078e00ff */
[----:B------:R-:W1:Y:S01]  /*6350*/  SHFL.BFLY PT, R4, R5, 0x2, 0x1f ;  /* 0x0c401f0005047f89 */ /* 0x000e6200000e0000 */
[----:B------:R-:W-:-:S04]  /*6360*/  ULOP3.LUT UR4, UR4, 0x3fff, URZ, 0xc0, !UPT ;  /* 0x00003fff04047892 */ /* 0x000fc8000f8ec03f */
[----:B------:R-:W-:-:S04]  /*6370*/  ULEA UR4, UR36, UR4, 0xa ;  /* 0x0000000424047291 */ /* 0x000fc8000f8e503f */
[----:B------:R-:W-:-:S03]  /*6380*/  UIADD3 UR6, UR4, 0x80, URZ ;  /* 0x0000008004067890 */ /* 0x000fc6000fffe03f */
[----:B------:R-:W-:Y:S02]  /*6390*/  UMOV UR10, UR4 ;  /* 0x00000004000a7c82 */ /* 0x000fe40008000000 */
[----:B------:R-:W-:Y:S01]  /*63a0*/  HGMMA.64x64x16.F32 R88, R120, gdesc[UR8].tnspB, R88, gsb0 ;  /* 0x40e0000878587df0 */ /* 0x000fe20008000858 */
[----:B------:R-:W-:Y:S01]  /*63b0*/  UMOV UR11, 0x40000040 ;  /* 0x40000040000b7882 */ /* 0x000fe20000000000 */
[----:B------:R-:W-:Y:S01]  /*63c0*/  UMOV UR10, UR6 ;  /* 0x00000006000a7c82 */ /* 0x000fe20008000000 */
[----:B------:R-:W-:Y:S01]  /*63d0*/  UIADD3 UR6, UR4, 0x100, URZ ;  /* 0x0000010004067890 */ /* 0x000fe2000fffe03f */
[----:B0-----:R-:W-:Y:S01]  /*63e0*/  FADD.FTZ R0, R0, R3 ;  /* 0x0000000300007221 */ /* 0x001fe20000010000 */
[----:B------:R-:W-:Y:S02]  /*63f0*/  IMAD.MOV.U32 R3, RZ, RZ, -0x800000 ;  /* 0xff800000ff037424 */ /* 0x000fe400078e00ff */
[----:B-1----:R-:W-:Y:S02]  /*6400*/  FADD.FTZ R4, R4, R5 ;  /* 0x0000000504047221 */ /* 0x002fe40000010000 */
[----:B------:R-:W0:Y:S04]  /*6410*/  SHFL.BFLY PT, R7, R0, 0x1, 0x1f ;  /* 0x0c201f0000077f89 */ /* 0x000e2800000e0000 */
[----:B------:R-:W1:Y:S01]  /*6420*/  SHFL.BFLY PT, R9, R4, 0x1, 0x1f ;  /* 0x0c201f0004097f89 */ /* 0x000e6200000e0000 */
[----:B0-----:R-:W-:Y:S01]  /*6430*/  FADD.FTZ R10, R0, R7 ;  /* 0x00000007000a7221 */ /* 0x001fe20000010000 */
[----:B------:R-:W-:-:S02]  /*6440*/  IMAD.MOV.U32 R0, RZ, RZ, -0x800000 ;  /* 0xff800000ff007424 */ /* 0x000fc400078e00ff */
        /* <DEDUP_REMOVED lines=9> */
[----:B------:R-:W-:-:S03]  /*64e0*/  @P1 FFMA.FTZ R3, R4, R11, R5 ;  /* 0x0000000b04031223 */ /* 0x000fc60000010005 */
[----:B------:R2:W0:Y:S01]  /*64f0*/  @P2 MUFU.RCP R6, R9 ;  /* 0x0000000900062308 */ /* 0x0004220000001000 */
[----:B------:R-:W-:Y:S02]  /*6500*/  WARPGROUP.DEPBAR.LE gsb0, 0x0 ;  /* 0x00008000000079c5 */ /* 0x000fe40000010000 */
[----:B------:R-:W-:Y:S01]  /*6510*/  WARPGROUP.ARRIVE ;  /* 0x00000000000079c5 */ /* 0x000fe20000000000 */
[----:B-1----:R-:W-:-:S04]  /*6520*/  @P2 FMUL.FTZ R8, R7, 0.69314718246459960938 ;  /* 0x3f31721807082820 */ /* 0x002fc80000410000 */
[----:B------:R-:W-:Y:S01]  /*6530*/  @P2 FFMA.FTZ R0, R13, R31, R8 ;  /* 0x0000001f0d002223 */ /* 0x000fe20000010008 */
        /* <DEDUP_REMOVED lines=37> */
[----:B0-23--:R-:W-:Y:S05]  /*6790*/  @!P0 BRA `(.L_x_230) ;  /* 0x0000000000048947 */ /* 0x00dfea0003800000 */
[----:B------:R-:W-:Y:S01]  /*67a0*/  BPT.TRAP 0x1 ;  /* 0x000000040000795c */ /* 0x000fe20000300000 */
.L_x_230:
[----:B------:R-:W-:Y:S01]  /*67b0*/  UIADD3 UR4, UR5, 0x16860, URZ ;  /* 0x0001686005047890 */ /* 0x000fe2000fffe03f */
[-C--:B------:R-:W-:Y:S01]  /*67c0*/  FMUL.FTZ R56, R88, R25.reuse ;  /* 0x0000001958387220 */ /* 0x080fe20000410000 */
[----:B------:R-:W-:Y:S01]  /*67d0*/  UIADD3 UR36, UR36, 0x1, URZ ;  /* 0x0000000124247890 */ /* 0x000fe2000fffe03f */
[-C--:B------:R-:W-:Y:S01]  /*67e0*/  FMUL.FTZ R53, R89, R25.reuse ;  /* 0x0000001959357220 */ /* 0x080fe20000410000 */
[----:B------:R-:W-:Y:S01]  /*67f0*/  UPRMT UR4, UR7, 0x654, UR4 ;  /* 0x0000065407047896 */ /* 0x000fe20008000004 */
[-C--:B------:R-:W-:Y:S01]  /*6800*/  FMUL.FTZ R52, R92, R25.reuse ;  /* 0x000000195c347220 */ /* 0x080fe20000410000 */
[----:B------:R-:W-:Y:S01]  /*6810*/  UISETP.NE.AND UP0, UPT, UR36, 0x2, UPT ;  /* 0x000000022400788c */ /* 0x000fe2000bf05270 */
[-C--:B------:R-:W-:Y:S01]  /*6820*/  FMUL.FTZ R49, R93, R25.reuse ;  /* 0x000000195d317220 */ /* 0x080fe20000410000 */
        /* <DEDUP_REMOVED lines=12> */
[----:B------:R-:W-:Y:S01]  /*68f0*/  USEL UR4, URZ, 0x1, UP0 ;  /* 0x000000013f047887 */ /* 0x000fe20008000000 */
        /* <DEDUP_REMOVED lines=12> */
[----:B------:R-:W-:Y:S01]  /*69c0*/  PLOP3.LUT P0, PT, PT, PT, PT, 0x8, 0x0 ;  /* 0x000000000000781c */ /* 0x000fe20003f0e170 */
[-C--:B------:R-:W-:Y:S01]  /*69d0*/  FMUL.FTZ R15, R111, R6.reuse ;  /* 0x000000066f0f7220 */ /* 0x080fe20000410000 */
[-C--:B------:R-:W-:Y:S01]  /*69e0*/  FMUL.FTZ R30, R114, R6.reuse ;  /* 0x00000006721e7220 */ /* 0x080fe20000410000 */
[-C--:B------:R-:W-:Y:S01]  /*69f0*/  FMUL.FTZ R27, R115, R6.reuse ;  /* 0x00000006731b7220 */ /* 0x080fe20000410000 */
[-C--:B------:R-:W-:Y:S01]  /*6a00*/  FMUL.FTZ R24, R118, R6.reuse ;  /* 0x0000000676187220 */ /* 0x080fe20000410000 */
[----:B------:R-:W-:Y:S01]  /*6a10*/  FMUL.FTZ R119, R119, R6 ;  /* 0x0000000677777220 */ /* 0x000fe20000410000 */
[----:B------:R-:W-:-:S02]  /*6a20*/  UIADD3 UR47, UR47, 0x1, URZ ;  /* 0x000000012f2f7890 */ /* 0x000fc4000fffe03f */
[----:B------:R-:W-:Y:S02]  /*6a30*/  USEL UR36, UR36, URZ, UP0 ;  /* 0x0000003f24247287 */ /* 0x000fe40008000000 */
[----:B------:R-:W-:-:S12]  /*6a40*/  ULOP3.LUT UR46, UR46, UR4, URZ, 0x3c, !UPT ;  /* 0x000000042e2e7292 */ /* 0x000fd8000f8e3c3f */
.L_x_206:
[----:B------:R-:W0:Y:S01]  /*6a50*/  S2R R5, SR_CgaCtaId ;  /* 0x0000000000057919 */ /* 0x000e220000008800 */
[----:B------:R-:W-:Y:S01]  /*6a60*/  MOV R28, 0x400 ;  /* 0x00000400001c7802 */ /* 0x000fe20000000f00 */
[----:B------:R-:W-:Y:S01]  /*6a70*/  BSSY B0, `(.L_x_231) ;  /* 0x0000190000007945 */ /* 0x000fe20003800000 */
[----:B------:R-:W-:Y:S02]  /*6a80*/  BAR.SYNC.DEFER_BLOCKING 0x5, 0x200 ;  /* 0x0148000000007b1d */ /* 0x000fe40000010000 */
[----:B0-----:R-:W-:-:S05]  /*6a90*/  LEA R28, R5, R28, 0x18 ;  /* 0x0000001c051c7211 */ /* 0x001fca00078ec0ff */
[----:B------:R-:W0:Y:S02]  /*6aa0*/  LDS.128 R32, [R28+0x168d0] ;  /* 0x0168d0001c207984 */ /* 0x000e240000000c00 */
[----:B0-----:R-:W-:Y:S02]  /*6ab0*/  R2UR UR6, R33 ;  /* 0x00000000210672ca */ /* 0x001fe400000e0000 */
[----:B------:R-:W-:Y:S01]  /*6ac0*/  R2UR UR5, R34 ;  /* 0x00000000220572ca */ /* 0x000fe200000e0000 */
[----:B------:R-:W-:Y:S06]  /*6ad0*/  BAR.ARV 0x4, 0x200 ;  /* 0x0108000000007b1d */ /* 0x000fec0000002000 */
[----:B------:R-:W-:Y:S08]  /*6ae0*/  @P0 BRA `(.L_x_232) ;  /* 0x0000000c00b80947 */ /* 0x000ff00003800000 */
[----:B------:R-:W0:Y:S01]  /*6af0*/  S2R R5, SR_SWINHI ;  /* 0x0000000000057919 */ /* 0x000e220000002f00 */
[----:B------:R-:W-:Y:S01]  /*6b00*/  F2FP.F16.F32.PACK_AB R12, R12, R37 ;  /* 0x000000250c0c723e */ /* 0x000fe200000000ff */
[----:B------:R-:W-:Y:S01]  /*6b10*/  ULDC.64 UR8, c[0x0][0xc00] ;  /* 0x0003000000087ab9 */ /* 0x000fe20000000a00 */
[----:B------:R-:W-:Y:S01]  /*6b20*/  F2FP.F16.F32.PACK_AB R13, R13, R40 ;  /* 0x000000280d0d723e */ /* 0x000fe200000000ff */
[----:B------:R-:W-:Y:S01]  /*6b30*/  UISETP.NE.U32.AND UP0, UPT, UR8, URZ, UPT ;  /* 0x0000003f0800728c */ /* 0x000fe2000bf05070 */
[----:B------:R-:W-:Y:S01]  /*6b40*/  F2FP.F16.F32.PACK_AB R14, R14, R31 ;  /* 0x0000001f0e0e723e */ /* 0x000fe200000000ff */
[----:B------:R-:W-:Y:S01]  /*6b50*/  USHF.L.U32 UR16, UR38, 0x2, URZ ;  /* 0x0000000226107899 */ /* 0x000fe2000800063f */
[----:B------:R-:W-:Y:S01]  /*6b60*/  F2FP.F16.F32.PACK_AB R15, R15, R38 ;  /* 0x000000260f0f723e */ /* 0x000fe200000000ff */
[----:B------:R-:W-:Y:S01]  /*6b70*/  UISETP.NE.AND.EX UP0, UPT, UR9, URZ, UPT, UP0 ;  /* 0x0000003f0900728c */ /* 0x000fe2000bf05300 */
[----:B------:R-:W-:Y:S01]  /*6b80*/  F2FP.F16.F32.PACK_AB R36, R29, R36 ;  /* 0x000000241d24723e */ /* 0x000fe200000000ff */
[----:B------:R-:W-:Y:S01]  /*6b90*/  USHF.L.U64.HI UR18, UR38, 0x2, UR39 ;  /* 0x0000000226127899 */ /* 0x000fe20008010227 */
[----:B------:R-:W-:Y:S01]  /*6ba0*/  F2FP.F16.F32.PACK_AB R37, R27, R30 ;  /* 0x0000001e1b25723e */ /* 0x000fe200000000ff */
[----:B------:R-:W-:Y:S01]  /*6bb0*/  UIADD3 UR4, UP1, UR16, UR8, URZ ;  /* 0x0000000810047290 */ /* 0x000fe2000ff3e03f */
[----:B------:R-:W-:Y:S01]  /*6bc0*/  F2FP.F16.F32.PACK_AB R38, R25, R26 ;  /* 0x0000001a1926723e */ /* 0x000fe200000000ff */
[----:B------:R-:W1:Y:S08]  /*6bd0*/  LDC R29, c[0x0][0xbe8] ;  /* 0x0002fa00ff1d7b82 */ /* 0x000e700000000800 */
[----:B------:R-:W-:Y:S01]  /*6be0*/  BAR.SYNC.DEFER_BLOCKING 0x1, 0x180 ;  /* 0x0046000000007b1d */ /* 0x000fe20000010000 */
[----:B------:R-:W-:-:S02]  /*6bf0*/  UIADD3.X UR7, UR18, UR9, URZ, UP1, !UPT ;  /* 0x0000000912077290 */ /* 0x000fc40008ffe43f */
[----:B------:R-:W-:-:S03]  /*6c00*/  USHF.R.S32.HI UR17, URZ, 0x1f, UR41 ;  /* 0x0000001f3f117899 */ /* 0x000fc60008011429 */
[----:B------:R-:W-:Y:S01]  /*6c10*/  ULDC.64 UR10, c[0x0][0xb90] ;  /* 0x0002e400000a7ab9 */ /* 0x000fe20000000a00 */
[----:B------:R-:W-:Y:S01]  /*6c20*/  IMAD.U32 R25, RZ, RZ, UR7 ;  /* 0x00000007ff197e24 */ /* 0x000fe2000f8e00ff */
[----:B------:R-:W-:Y:S01]  /*6c30*/  ULDC.64 UR12, c[0x0][0xc08] ;  /* 0x00030200000c7ab9 */ /* 0x000fe20000000a00 */
[----:B------:R-:W-:Y:S01]  /*6c40*/  ULDC.64 UR14, c[0x0][0xb98] ;  /* 0x0002e600000e7ab9 */ /* 0x000fe20000000a00 */
[----:B------:R-:W-:Y:S02]  /*6c50*/  MOV R20, R28 ;  /* 0x0000001c00147202 */ /* 0x000fe40000000f00 */
[----:B0-----:R-:W-:-:S03]  /*6c60*/  MOV R21, R5 ;  /* 0x0000000500157202 */ /* 0x001fc60000000f00 */
[----:B------:R-:W-:-:S03]  /*6c70*/  IMAD.WIDE R4, R154, 0x2, R20 ;  /* 0x000000029a047825 */ /* 0x000fc600078e0214 */
[C---:B------:R-:W-:Y:S02]  /*6c80*/  IADD3 R11, P2, R4.reuse, 0x20, RZ ;  /* 0x00000020040b7810 */ /* 0x040fe40007f5e0ff */
[C---:B------:R-:W-:Y:S02]  /*6c90*/  IADD3 R33, P0, R4.reuse, 0x60, RZ ;  /* 0x0000006004217810 */ /* 0x040fe40007f1e0ff */
[C---:B------:R-:W-:Y:S02]  /*6ca0*/  IADD3 R9, P1, R4.reuse, 0x40, RZ ;  /* 0x0000004004097810 */ /* 0x040fe40007f3e0ff */
[----:B------:R-:W-:Y:S02]  /*6cb0*/  LOP3.LUT R7, R4, 0x380, RZ, 0xc0, !PT ;  /* 0x0000038004077812 */ /* 0x000fe400078ec0ff */
[----:B------:R-:W-:Y:S02]  /*6cc0*/  LOP3.LUT R10, R11, 0x380, RZ, 0xc0, !PT ;  /* 0x000003800b0a7812 */ /* 0x000fe400078ec0ff */
[----:B------:R-:W-:-:S02]  /*6cd0*/  LOP3.LUT R6, R33, 0x380, RZ, 0xc0, !PT ;  /* 0x0000038021067812 */ /* 0x000fc400078ec0ff */
[----:B------:R-:W-:Y:S02]  /*6ce0*/  LOP3.LUT R8, R9, 0x380, RZ, 0xc0, !PT ;  /* 0x0000038009087812 */ /* 0x000fe400078ec0ff */
[----:B------:R-:W-:Y:S02]  /*6cf0*/  SHF.R.U64 R7, R7, 0x3, RZ ;  /* 0x0000000307077819 */ /* 0x000fe400000012ff */
[----:B------:R-:W-:Y:S02]  /*6d00*/  SHF.R.U64 R10, R10, 0x3, RZ ;  /* 0x000000030a0a7819 */ /* 0x000fe400000012ff */
[----:B------:R-:W-:Y:S02]  /*6d10*/  SHF.R.U64 R6, R6, 0x3, RZ ;  /* 0x0000000306067819 */ /* 0x000fe400000012ff */
[----:B------:R-:W-:Y:S02]  /*6d20*/  SHF.R.U64 R8, R8, 0x3, RZ ;  /* 0x0000000308087819 */ /* 0x000fe400000012ff */
[----:B------:R-:W-:Y:S01]  /*6d30*/  LOP3.LUT R4, R7, R4, RZ, 0x3c, !PT ;  /* 0x0000000407047212 */ /* 0x000fe200078e3cff */
[--C-:B------:R-:W-:Y:S01]  /*6d40*/  IMAD.X R7, RZ, RZ, R5.reuse, P0 ;  /* 0x000000ffff077224 */ /* 0x100fe200000e0605 */
[----:B------:R-:W-:Y:S01]  /*6d50*/  LOP3.LUT R10, R10, R11, RZ, 0x3c, !PT ;  /* 0x0000000b0a0a7212 */ /* 0x000fe200078e3cff */
[----:B------:R-:W-:Y:S01]  /*6d60*/  IMAD.X R11, RZ, RZ, R5, P2 ;  /* 0x000000ffff0b7224 */ /* 0x000fe200010e0605 */
[----:B------:R-:W-:-:S02]  /*6d70*/  LOP3.LUT R6, R6, R33, RZ, 0x3c, !PT ;  /* 0x0000002106067212 */ /* 0x000fc400078e3cff */
[----:B------:R-:W-:Y:S02]  /*6d80*/  LOP3.LUT R8, R8, R9, RZ, 0x3c, !PT ;  /* 0x0000000908087212 */ /* 0x000fe400078e3cff */
[-C--:B------:R-:W-:Y:S02]  /*6d90*/  IADD3.X R9, RZ, R5.reuse, RZ, P1, !PT ;  /* 0x00000005ff097210 */ /* 0x080fe40000ffe4ff */
[----:B------:R-:W-:Y:S02]  /*6da0*/  MOV R55, R4 ;  /* 0x0000000400377202 */ /* 0x000fe40000000f00 */
[----:B------:R-:W-:Y:S02]  /*6db0*/  MOV R32, R6 ;  /* 0x0000000600207202 */ /* 0x000fe40000000f00 */
[----:B------:R-:W-:Y:S02]  /*6dc0*/  MOV R33, R8 ;  /* 0x0000000800217202 */ /* 0x000fe40000000f00 */
[----:B------:R-:W-:-:S02]  /*6dd0*/  MOV R34, R10 ;  /* 0x0000000a00227202 */ /* 0x000fc40000000f00 */
[----:B------:R-:W-:Y:S02]  /*6de0*/  F2FP.F16.F32.PACK_AB R4, R53, R56 ;  /* 0x000000383504723e */ /* 0x000fe400000000ff */
[----:B------:R-:W-:Y:S02]  /*6df0*/  F2FP.F16.F32.PACK_AB R5, R51, R54 ;  /* 0x000000363305723e */ /* 0x000fe400000000ff */
[----:B------:R-:W-:Y:S02]  /*6e00*/  F2FP.F16.F32.PACK_AB R6, R49, R52 ;  /* 0x000000343106723e */ /* 0x000fe400000000ff */
[----:B------:R-:W-:Y:S02]  /*6e10*/  F2FP.F16.F32.PACK_AB R7, R47, R50 ;  /* 0x000000322f07723e */ /* 0x000fe400000000ff */
[----:B------:R-:W-:Y:S02]  /*6e20*/  F2FP.F16.F32.PACK_AB R8, R45, R48 ;  /* 0x000000302d08723e */ /* 0x000fe400000000ff */
[----:B------:R-:W-:Y:S01]  /*6e30*/  F2FP.F16.F32.PACK_AB R9, R43, R46 ;  /* 0x0000002e2b09723e */ /* 0x000fe200000000ff */
[----:B------:R-:W-:Y:S01]  /*6e40*/  STSM.16.M88.4 [R55], R4 ;  /* 0x0000000437007844 */ /* 0x000fe20000000200 */
[----:B------:R-:W-:-:S02]  /*6e50*/  F2FP.F16.F32.PACK_AB R10, R41, R44 ;  /* 0x0000002c290a723e */ /* 0x000fc400000000ff */
[----:B------:R-:W-:Y:S02]  /*6e60*/  F2FP.F16.F32.PACK_AB R11, R39, R42 ;  /* 0x0000002a270b723e */ /* 0x000fe400000000ff */
[----:B------:R-:W-:Y:S01]  /*6e70*/  F2FP.F16.F32.PACK_AB R39, R119, R24 ;  /* 0x000000187727723e */ /* 0x000fe200000000ff */
[----:B------:R-:W-:Y:S01]  /*6e80*/  IMAD.U32 R24, RZ, RZ, UR4 ;  /* 0x00000004ff187e24 */ /* 0x000fe2000f8e00ff */
[----:B------:R-:W-:Y:S01]  /*6e90*/  PLOP3.LUT P2, PT, PT, PT, UP0, 0x80, 0x0 ;  /* 0x000000000000781c */ /* 0x000fe20003f4f008 */
[----:B------:R0:W-:Y:S04]  /*6ea0*/  STSM.16.M88.4 [R34], R8 ;  /* 0x0000000822007844 */ /* 0x0001e80000000200 */
[----:B------:R2:W-:Y:S04]  /*6eb0*/  STSM.16.M88.4 [R33], R12 ;  /* 0x0000000c21007844 */ /* 0x0005e80000000200 */
[----:B------:R3:W-:Y:S01]  /*6ec0*/  STSM.16.M88.4 [R32], R36 ;  /* 0x0000002420007844 */ /* 0x0007e20000000200 */
[----:B------:R-:W-:Y:S06]  /*6ed0*/  BAR.SYNC.DEFER_BLOCKING 0x1, 0x180 ;  /* 0x0046000000007b1d */ /* 0x000fec0000010000 */
[----:B------:R-:W4:Y:S01]  /*6ee0*/  @P2 LDG.E R26, desc[UR50][R24.64] ;  /* 0x00000032181a2981 */ /* 0x000f22000c1e1900 */
[----:B-1----:R-:W-:Y:S01]  /*6ef0*/  ISETP.NE.AND P1, PT, R29, 0x1, PT ;  /* 0x000000011d00780c */ /* 0x002fe20003f25270 */
[----:B------:R-:W-:Y:S01]  /*6f00*/  UMOV UR4, URZ ;  /* 0x0000003f00047c82 */ /* 0x000fe20008000000 */
[----:B0-----:R-:W-:Y:S01]  /*6f10*/  IMAD.U32 R8, RZ, RZ, UR40 ;  /* 0x00000028ff087e24 */ /* 0x001fe2000f8e00ff */
[----:B------:R-:W-:-:S02]  /*6f20*/  UIMAD UR7, UR17, UR10, URZ ;  /* 0x0000000a110772a4 */ /* 0x000fc4000f8e023f */
[----:B------:R-:W-:Y:S01]  /*6f30*/  USEL UR39, UR39, URZ, !UP0 ;  /* 0x0000003f27277287 */ /* 0x000fe2000c000000 */
[----:B------:R-:W-:Y:S01]  /*6f40*/  IMAD R8, R8, 0xc0, R153 ;  /* 0x000000c008087824 */ /* 0x000fe200078e0299 */
[----:B------:R-:W-:Y:S02]  /*6f50*/  UIMAD UR7, UR41, UR11, UR7 ;  /* 0x0000000b290772a4 */ /* 0x000fe4000f8e0207 */
[----:B------:R-:W-:Y:S02]  /*6f60*/  UISETP.NE.U32.AND UP1, UPT, UR12, URZ, UPT ;  /* 0x0000003f0c00728c */ /* 0x000fe4000bf25070 */
[----:B------:R-:W-:Y:S01]  /*6f70*/  MOV R4, R8 ;  /* 0x0000000800047202 */ /* 0x000fe20000000f00 */
[----:B------:R-:W-:Y:S01]  /*6f80*/  USEL UR38, UR38, URZ, !UP0 ;  /* 0x0000003f26267287 */ /* 0x000fe2000c000000 */
[----:B------:R-:W0:Y:S01]  /*6f90*/  @P1 LDC R27, c[0x0][0xbec] ;  /* 0x0002fb00ff1b1b82 */ /* 0x000e220000000800 */
[----:B------:R-:W-:-:S06]  /*6fa0*/  UISETP.NE.AND.EX UP0, UPT, UR13, URZ, UPT, UP1 ;  /* 0x0000003f0d00728c */ /* 0x000fcc000bf05310 */
[----:B------:R-:W-:Y:S01]  /*6fb0*/  PLOP3.LUT P3, PT, PT, PT, UP0, 0x80, 0x0 ;  /* 0x000000000000781c */ /* 0x000fe20003f6f008 */
[----:B------:R-:W1:Y:S01]  /*6fc0*/  @P1 LDC R30, c[0x0][0xbf0] ;  /* 0x0002fc00ff1e1b82 */ /* 0x000e620000000800 */
[----:B0-----:R-:W-:-:S05]  /*6fd0*/  @P1 IMAD.HI.U32 R5, R8, R27, RZ ;  /* 0x0000001b08051227 */ /* 0x001fca00078e00ff */
[----:B-1----:R-:W-:-:S05]  /*6fe0*/  @P1 SHF.R.U32.HI R4, RZ, R30, R5 ;  /* 0x0000001eff041219 */ /* 0x002fca0000011605 */
[----:B------:R-:W-:-:S04]  /*6ff0*/  IMAD.MOV R6, RZ, RZ, -R4 ;  /* 0x000000ffff067224 */ /* 0x000fc800078e0a04 */
[----:B------:R-:W-:Y:S01]  /*7000*/  IMAD R7, R29, R6, R8 ;  /* 0x000000061d077224 */ /* 0x000fe200078e0208 */
[----:B------:R-:W-:-:S04]  /*7010*/  SHF.R.S32.HI R6, RZ, 0x1f, R4 ;  /* 0x0000001fff067819 */ /* 0x000fc80000011404 */
[----:B------:R-:W-:Y:S02]  /*7020*/  SHF.R.S32.HI R5, RZ, 0x1f, R7 ;  /* 0x0000001fff057819 */ /* 0x000fe40000011407 */
[----:B----4-:R-:W-:-:S13]  /*7030*/  @P2 R2UR UR4, R26 ;  /* 0x000000001a0422ca */ /* 0x010fda00000e0000 */
[----:B------:R-:W-:Y:S02]  /*7040*/  USHF.R.S32.HI UR9, URZ, 0x1f, UR4 ;  /* 0x0000001f3f097899 */ /* 0x000fe40008011404 */
[----:B------:R-:W-:Y:S02]  /*7050*/  UMOV UR8, UR4 ;  /* 0x0000000400087c82 */ /* 0x000fe40008000000 */
[----:B------:R-:W-:-:S04]  /*7060*/  UIMAD.WIDE.U32 UR10, UR41, UR10, UR8 ;  /* 0x0000000a290a72a5 */ /* 0x000fc8000f8e0008 */
[----:B------:R-:W-:Y:S02]  /*7070*/  UIADD3 UR11, UR11, UR7, URZ ;  /* 0x000000070b0b7290 */ /* 0x000fe4000fffe03f */
[----:B------:R-:W-:Y:S02]  /*7080*/  UIMAD UR7, UR39, UR14, URZ ;  /* 0x0000000e270772a4 */ /* 0x000fe4000f8e023f */
[----:B------:R-:W-:Y:S02]  /*7090*/  UIMAD.WIDE.U32 UR10, UR38, UR14, UR10 ;  /* 0x0000000e260a72a5 */ /* 0x000fe4000f8e000a */
[----:B------:R-:W-:-:S03]  /*70a0*/  UIMAD UR7, UR38, UR15, UR7 ;  /* 0x0000000f260772a4 */ /* 0x000fc6000f8e0207 */
[----:B------:R-:W-:Y:S01]  /*70b0*/  ULDC.64 UR14, c[0x0][0xb88] ;  /* 0x0002e200000e7ab9 */ /* 0x000fe20000000a00 */
[----:B------:R-:W-:Y:S01]  /*70c0*/  IADD3 R4, P0, R4, UR10, RZ ;  /* 0x0000000a04047c10 */ /* 0x000fe2000ff1e0ff */
[----:B------:R-:W-:Y:S01]  /*70d0*/  @UP0 UIADD3 UR10, UP1, UR16, UR12, URZ ;  /* 0x0000000c100a0290 */ /* 0x000fe2000ff3e03f */
[----:B------:R-:W-:Y:S01]  /*70e0*/  IMAD.U32 R9, RZ, RZ, UR7 ;  /* 0x00000007ff097e24 */ /* 0x000fe2000f8e00ff */
[----:B------:R-:W-:Y:S01]  /*70f0*/  ULDC UR7, c[0x0][0xa88] ;  /* 0x0002a20000077ab9 */ /* 0x000fe20000000800 */
[----:B------:R-:W-:-:S03]  /*7100*/  IMAD R8, R5, UR14, RZ ;  /* 0x0000000e05087c24 */ /* 0x000fc6000f8e02ff */
[----:B------:R-:W-:Y:S01]  /*7110*/  IADD3.X R5, R6, UR11, R9, P0, !PT ;  /* 0x0000000b06057c10 */ /* 0x000fe200087fe409 */
[----:B------:R-:W-:Y:S01]  /*7120*/  @UP0 UIADD3.X UR11, UR18, UR13, URZ, UP1, !UPT ;  /* 0x0000000d120b0290 */ /* 0x000fe20008ffe43f */
[----:B------:R-:W-:Y:S01]  /*7130*/  IMAD.U32 R6, RZ, RZ, UR7 ;  /* 0x00000007ff067e24 */ /* 0x000fe2000f8e00ff */
[----:B--2---:R-:W-:Y:S01]  /*7140*/  MOV R12, UR10 ;  /* 0x0000000a000c7c02 */ /* 0x004fe20008000f00 */
[C---:B------:R-:W-:Y:S01]  /*7150*/  IMAD R9, R7.reuse, UR15, R8 ;  /* 0x0000000f07097c24 */ /* 0x040fe2000f8e0208 */
[----:B------:R-:W-:Y:S01]  /*7160*/  ULDC.64 UR12, c[0x0][0xb50] ;  /* 0x0002d400000c7ab9 */ /* 0x000fe20000000a00 */
[----:B------:R-:W-:-:S04]  /*7170*/  IMAD.WIDE.U32 R4, R7, UR14, R4 ;  /* 0x0000000e07047c25 */ /* 0x000fc8000f8e0004 */
[----:B------:R-:W-:Y:S01]  /*7180*/  IMAD.U32 R13, RZ, RZ, UR11 ;  /* 0x0000000bff0d7e24 */ /* 0x000fe2000f8e00ff */
[C---:B------:R-:W-:Y:S01]  /*7190*/  LEA R7, P0, R4.reuse, UR12, 0x2 ;  /* 0x0000000c04077c11 */ /* 0x040fe2000f8010ff */
[----:B------:R-:W-:Y:S02]  /*71a0*/  IMAD.IADD R5, R5, 0x1, R9 ;  /* 0x0000000105057824 */ /* 0x000fe400078e0209 */
[----:B------:R-:W-:Y:S01]  /*71b0*/  IMAD.U32 R8, RZ, RZ, UR40 ;  /* 0x00000028ff087e24 */ /* 0x000fe2000f8e00ff */
[----:B------:R3:W5:Y:S02]  /*71c0*/  @P3 LDG.E R6, desc[UR50][R12.64] ;  /* 0x000000320c063981 */ /* 0x000764000c1e1900 */
[----:B------:R-:W-:Y:S01]  /*71d0*/  LEA.HI.X R10, R4, UR13, R5, 0x2, P0 ;  /* 0x0000000d040a7c11 */ /* 0x000fe200080f1405 */
[----:B------:R-:W-:Y:S06]  /*71e0*/  @P3 BRA `(.L_x_233) ;  /* 0x0000000000103947 */ /* 0x000fec0003800000 */
[----:B------:R-:W-:Y:S05]  /*71f0*/  @!P2 BRA `(.L_x_233) ;  /* 0x00000000000ca947 */ /* 0x000fea0003800000 */
[----:B------:R-:W2:Y:S04]  /*7200*/  LDG.E R5, desc[UR50][R24.64] ;  /* 0x0000003218057981 */ /* 0x000ea8000c1e1900 */
[----:B-----5:R-:W2:Y:S02]  /*7210*/  LDG.E R6, desc[UR50][R24.64+0x4] ;  /* 0x0000043218067981 */ /* 0x020ea4000c1e1900 */
[----:B--2---:R-:W-:-:S07]  /*7220*/  IMAD.IADD R6, R6, 0x1, -R5 ;  /* 0x0000000106067824 */ /* 0x004fce00078e0a05 */
.L_x_233:
[----:B------:R-:W-:Y:S01]  /*7230*/  IMAD R5, R17, 0x40, R16 ;  /* 0x0000004011057824 */ /* 0x000fe200078e0210 */
[----:B---3--:R-:W-:Y:S01]  /*7240*/  SHFL.IDX PT, R12, R7, RZ, 0x1c1f ;  /* 0x001c1fff070c7589 */ /* 0x008fe200000e0000 */
[----:B------:R-:W-:Y:S01]  /*7250*/  IMAD R8, R8, 0xc0, R23 ;  /* 0x000000c008087824 */ /* 0x000fe200078e0217 */
[----:B------:R-:W-:Y:S01]  /*7260*/  LOP3.LUT P0, RZ, R18, 0x3, RZ, 0xc0, !PT ;  /* 0x0000000312ff7812 */ /* 0x000fe2000780c0ff */
[----:B------:R-:W-:Y:S01]  /*7270*/  IMAD.WIDE R20, R5, 0x2, R20 ;  /* 0x0000000205147825 */ /* 0x000fe200078e0214 */
[----:B------:R-:W0:Y:S01]  /*7280*/  SHFL.IDX PT, R13, R10, RZ, 0x1c1f ;  /* 0x001c1fff0a0d7589 */ /* 0x000e2200000e0000 */
[----:B------:R-:W-:Y:S01]  /*7290*/  ULDC.64 UR10, c[0x0][0xaa0] ;  /* 0x0002a800000a7ab9 */ /* 0x000fe20000000a00 */
[----:B------:R-:W-:Y:S01]  /*72a0*/  IADD3 R4, R8, 0x8, RZ ;  /* 0x0000000808047810 */ /* 0x000fe20007ffe0ff */
[----:B-----5:R-:W-:Y:S01]  /*72b0*/  IMAD R33, R6, R29, RZ ;  /* 0x0000001d06217224 */ /* 0x020fe200078e02ff */
[----:B------:R-:W-:Y:S01]  /*72c0*/  SHFL.IDX PT, R14, R7, 0x1, 0x1c1f ;  /* 0x003c1f00070e7f89 */ /* 0x000fe200000e0000 */
[----:B------:R-:W-:-:S02]  /*72d0*/  IADD3 R9, P3, R20, 0x1800, RZ ;  /* 0x0000180014097810 */ /* 0x000fc40007f7e0ff */
[----:B------:R-:W-:Y:S01]  /*72e0*/  IADD3 R25, P4, R20, 0x3000, RZ ;  /* 0x0000300014197810 */ /* 0x000fe20007f9e0ff */
[----:B------:R-:W1:Y:S01]  /*72f0*/  SHFL.IDX PT, R15, R10, 0x1, 0x1c1f ;  /* 0x003c1f000a0f7f89 */ /* 0x000e6200000e0000 */
[-C--:B------:R-:W-:Y:S02]  /*7300*/  ISETP.GE.OR P2, PT, R8, R33.reuse, P0 ;  /* 0x000000210800720c */ /* 0x080fe40000746670 */
[----:B------:R-:W-:Y:S02]  /*7310*/  LOP3.LUT R5, R20, 0x380, RZ, 0xc0, !PT ;  /* 0x0000038014057812 */ /* 0x000fe400078ec0ff */
[----:B------:R-:W-:Y:S02]  /*7320*/  LOP3.LUT R8, R9, 0x380, RZ, 0xc0, !PT ;  /* 0x0000038009087812 */ /* 0x000fe400078ec0ff */
[----:B------:R-:W-:Y:S02]  /*7330*/  ISETP.GE.OR P0, PT, R4, R33, P0 ;  /* 0x000000210400720c */ /* 0x000fe40000706670 */
[----:B------:R-:W-:-:S02]  /*7340*/  LOP3.LUT R24, R25, 0x380, RZ, 0xc0, !PT ;  /* 0x0000038019187812 */ /* 0x000fc400078ec0ff */
[----:B------:R-:W-:Y:S02]  /*7350*/  SHF.R.U64 R5, R5, 0x3, RZ ;  /* 0x0000000305057819 */ /* 0x000fe400000012ff */
[----:B------:R-:W-:Y:S02]  /*7360*/  SHF.R.U64 R8, R8, 0x3, RZ ;  /* 0x0000000308087819 */ /* 0x000fe400000012ff */
[----:B------:R-:W-:Y:S01]  /*7370*/  SHF.R.U64 R24, R24, 0x3, RZ ;  /* 0x0000000318187819 */ /* 0x000fe200000012ff */
[----:B0-----:R0:W-:Y:S01]  /*7380*/  @!P2 ST.E desc[UR50][R12.64], R3 ;  /* 0x000000030c00a985 */ /* 0x0011e2000c101932 */
[----:B------:R-:W-:Y:S01]  /*7390*/  LOP3.LUT R4, R5, R20, RZ, 0x3c, !PT ;  /* 0x0000001405047212 */ /* 0x000fe200078e3cff */
[--C-:B------:R-:W-:Y:S01]  /*73a0*/  IMAD.MOV.U32 R5, RZ, RZ, R21.reuse ;  /* 0x000000ffff057224 */ /* 0x100fe200078e0015 */
[----:B------:R-:W-:Y:S01]  /*73b0*/  LOP3.LUT R8, R8, R9, RZ, 0x3c, !PT ;  /* 0x0000000908087212 */ /* 0x000fe200078e3cff */
[--C-:B------:R-:W-:Y:S01]  /*73c0*/  IMAD.X R9, RZ, RZ, R21.reuse, P3 ;  /* 0x000000ffff097224 */ /* 0x100fe200018e0615 */
[----:B------:R-:W-:Y:S01]  /*73d0*/  LOP3.LUT R24, R24, R25, RZ, 0x3c, !PT ;  /* 0x0000001918187212 */ /* 0x000fe200078e3cff */
[----:B------:R-:W-:Y:S01]  /*73e0*/  IMAD.X R25, RZ, RZ, R21, P4 ;  /* 0x000000ffff197224 */ /* 0x000fe200020e0615 */
[----:B-1----:R1:W-:Y:S04]  /*73f0*/  @!P0 ST.E desc[UR50][R14.64], R0 ;  /* 0x000000000e008985 */ /* 0x0023e8000c101932 */
[----:B------:R-:W2:Y:S04]  /*7400*/  LD.E.128 R4, desc[UR50][R4.64] ;  /* 0x0000003204047980 */ /* 0x000ea8000c101d00 */
[----:B------:R-:W3:Y:S04]  /*7410*/  LD.E.128 R8, desc[UR50][R8.64] ;  /* 0x0000003208087980 */ /* 0x000ee8000c101d00 */
[----:B------:R-:W4:Y:S01]  /*7420*/  LD.E.128 R24, desc[UR50][R24.64] ;  /* 0x0000003218187980 */ /* 0x000f22000c101d00 */
[----:B------:R-:W-:-:S04]  /*7430*/  IADD3 R30, P0, R20, 0x4800, RZ ;  /* 0x00004800141e7810 */ /* 0x000fc80007f1e0ff */
[----:B------:R-:W-:Y:S01]  /*7440*/  LOP3.LUT R20, R30, 0x380, RZ, 0xc0, !PT ;  /* 0x000003801e147812 */ /* 0x000fe200078ec0ff */
[----:B0-----:R-:W-:Y:S02]  /*7450*/  IMAD.X R13, RZ, RZ, R21, P0 ;  /* 0x000000ffff0d7224 */ /* 0x001fe400000e0615 */
[----:B------:R-:W0:Y:S01]  /*7460*/  @P1 LDC R21, c[0x0][0xbf0] ;  /* 0x0002fc00ff151b82 */ /* 0x000e220000000800 */
[----:B------:R-:W-:Y:S01]  /*7470*/  SHF.R.U64 R3, R20, 0x3, RZ ;  /* 0x0000000314037819 */ /* 0x000fe200000012ff */
[----:B------:R-:W-:-:S06]  /*7480*/  UIMAD UR7, UR9, UR10, URZ ;  /* 0x0000000a090772a4 */ /* 0x000fcc000f8e023f */
[----:B------:R-:W0:Y:S01]  /*7490*/  @P1 LDC R20, c[0x0][0xbec] ;  /* 0x0002fb00ff141b82 */ /* 0x000e220000000800 */
[----:B------:R-:W-:Y:S01]  /*74a0*/  UIMAD.WIDE.U32 UR8, UR4, UR10, URZ ;  /* 0x0000000a040872a5 */ /* 0x000fe2000f8e003f */
[----:B------:R-:W-:Y:S01]  /*74b0*/  MOV R31, UR40 ;  /* 0x00000028001f7c02 */ /* 0x000fe20008000f00 */
[----:B------:R-:W-:Y:S01]  /*74c0*/  UIMAD UR7, UR4, UR11, UR7 ;  /* 0x0000000b040772a4 */ /* 0x000fe2000f8e0207 */
[----:B-1----:R-:W-:Y:S01]  /*74d0*/  IMAD R0, R2, 0x30, R17 ;  /* 0x0000003002007824 */ /* 0x002fe200078e0211 */
[----:B------:R-:W-:Y:S01]  /*74e0*/  LOP3.LUT R12, R3, R30, RZ, 0x3c, !PT ;  /* 0x0000001e030c7212 */ /* 0x000fe200078e3cff */
[----:B------:R-:W-:Y:S01]  /*74f0*/  ULDC.64 UR10, c[0x0][0xae8] ;  /* 0x0002ba00000a7ab9 */ /* 0x000fe20000000a00 */
[----:B------:R-:W-:Y:S02]  /*7500*/  UIADD3 UR9, UR9, UR7, URZ ;  /* 0x0000000709097290 */ /* 0x000fe4000fffe03f */
[----:B------:R-:W-:Y:S01]  /*7510*/  UIMAD UR4, UR17, UR10, URZ ;  /* 0x0000000a110472a4 */ /* 0x000fe2000f8e023f */
[----:B------:R-:W-:Y:S01]  /*7520*/  IMAD R31, R31, 0xc0, R0 ;  /* 0x000000c01f1f7824 */ /* 0x000fe200078e0200 */
[----:B------:R-:W-:Y:S01]  /*7530*/  UIMAD.WIDE.U32 UR8, UR41, UR10, UR8 ;  /* 0x0000000a290872a5 */ /* 0x000fe2000f8e0008 */
[----:B------:R-:W-:Y:S01]  /*7540*/  IMAD.U32 R36, RZ, RZ, UR40 ;  /* 0x00000028ff247e24 */ /* 0x000fe2000f8e00ff */
[----:B------:R-:W-:Y:S01]  /*7550*/  UIMAD UR4, UR41, UR11, UR4 ;  /* 0x0000000b290472a4 */ /* 0x000fe2000f8e0204 */
[----:B------:R-:W5:Y:S01]  /*7560*/  LD.E.128 R12, desc[UR50][R12.64] ;  /* 0x000000320c0c7980 */ /* 0x000f62000c101d00 */
[----:B------:R-:W-:Y:S01]  /*7570*/  IMAD.MOV.U32 R3, RZ, RZ, R31 ;  /* 0x000000ffff037224 */ /* 0x000fe200078e001f */
[----:B------:R-:W-:Y:S01]  /*7580*/  ULDC.64 UR10, c[0x0][0xaf0] ;  /* 0x0002bc00000a7ab9 */ /* 0x000fe20000000a00 */
[----:B------:R-:W-:Y:S01]  /*7590*/  UIADD3 UR9, UR9, UR4, URZ ;  /* 0x0000000409097290 */ /* 0x000fe2000fffe03f */
[----:B------:R-:W-:Y:S01]  /*75a0*/  IMAD R36, R36, 0xc0, R17 ;  /* 0x000000c024247824 */ /* 0x000fe200078e0211 */
[----:B------:R-:W-:Y:S01]  /*75b0*/  UIMAD UR4, UR39, UR10, URZ ;  /* 0x0000000a270472a4 */ /* 0x000fe2000f8e023f */
[----:B------:R-:W-:Y:S01]  /*75c0*/  @!PT LDS RZ, [RZ] ;  /* 0x00000000fffff984 */ /* 0x000fe20000000800 */
[----:B------:R-:W-:Y:S01]  /*75d0*/  @!PT LDS RZ, [RZ] ;  /* 0x00000000fffff984 */ /* 0x000fe20000000800 */
[----:B------:R-:W-:Y:S01]  /*75e0*/  @!PT LDS RZ, [RZ] ;  /* 0x00000000fffff984 */ /* 0x000fe20000000800 */
[----:B------:R-:W-:Y:S01]  /*75f0*/  @!PT LDS RZ, [RZ] ;  /* 0x00000000fffff984 */ /* 0x000fe20000000800 */
[----:B------:R1:W-:Y:S06]  /*7600*/  MEMBAR.ALL.CTA ;  /* 0x0000000000007992 */ /* 0x0003ec0000008000 */
[----:B-1----:R-:W1:Y:S01]  /*7610*/  FENCE.VIEW.ASYNC.S ;  /* 0x00000000000073c6 */ /* 0x002e620000000000 */
[----:B------:R-:W-:Y:S01]  /*7620*/  VIADD R28, R28, 0x16820 ;  /* 0x000168201c1c7836 */ /* 0x000fe20000000000 */
[----:B------:R-:W-:Y:S01]  /*7630*/  UIMAD UR4, UR38, UR11, UR4 ;  /* 0x0000000b260472a4 */ /* 0x000fe2000f8e0204 */
[----:B0-----:R-:W-:Y:S01]  /*7640*/  @P1 IMAD.HI.U32 R0, R31, R20, RZ ;  /* 0x000000141f001227 */ /* 0x001fe200078e00ff */
[----:B------:R-:W-:-:S03]  /*7650*/  UIMAD.WIDE.U32 UR38, UR38, UR10, UR8 ;  /* 0x0000000a262672a5 */ /* 0x000fc6000f8e0008 */
[----:B------:R-:W-:Y:S01]  /*7660*/  ULDC.64 UR8, c[0x0][0xae0] ;  /* 0x0002b80000087ab9 */ /* 0x000fe20000000a00 */
[----:B------:R-:W-:Y:S01]  /*7670*/  @P1 SHF.R.U32.HI R3, RZ, R21, R0 ;  /* 0x00000015ff031219 */ /* 0x000fe20000011600 */
[----:B------:R-:W-:Y:S02]  /*7680*/  UIADD3 UR4, UR39, UR4, URZ ;  /* 0x0000000427047290 */ /* 0x000fe4000fffe03f */
[----:B------:R-:W-:Y:S01]  /*7690*/  IMAD.U32 R21, RZ, RZ, UR39 ;  /* 0x00000027ff157e24 */ /* 0x000fe2000f8e00ff */
[--C-:B------:R-:W-:Y:S01]  /*76a0*/  SHF.R.S32.HI R0, RZ, 0x1f, R3.reuse ;  /* 0x0000001fff007819 */ /* 0x100fe20000011403 */
[----:B------:R-:W-:Y:S02]  /*76b0*/  IMAD.MOV R30, RZ, RZ, -R3 ;  /* 0x000000ffff1e7224 */ /* 0x000fe400078e0a03 */
[----:B------:R-:W-:Y:S01]  /*76c0*/  MOV R21, UR4 ;  /* 0x0000000400157c02 */ /* 0x000fe20008000f00 */
[----:B------:R-:W-:Y:S01]  /*76d0*/  IMAD.U32 R20, RZ, RZ, UR38 ;  /* 0x00000026ff147e24 */ /* 0x000fe2000f8e00ff */
[----:B------:R-:W-:Y:S01]  /*76e0*/  ULDC UR4, c[0x0][0xac8] ;  /* 0x0002b20000047ab9 */ /* 0x000fe20000000800 */
[----:B------:R-:W-:-:S02]  /*76f0*/  IMAD R0, R0, UR8, RZ ;  /* 0x0000000800007c24 */ /* 0x000fc4000f8e02ff */
[----:B------:R-:W-:Y:S02]  /*7700*/  IMAD R29, R29, R30, R31 ;  /* 0x0000001e1d1d7224 */ /* 0x000fe400078e021f */
[C---:B------:R-:W-:Y:S02]  /*7710*/  IMAD R31, R3.reuse, UR9, R0 ;  /* 0x00000009031f7c24 */ /* 0x040fe4000f8e0200 */
[----:B------:R-:W-:Y:S01]  /*7720*/  IMAD.WIDE.U32 R20, R3, UR8, R20 ;  /* 0x0000000803147c25 */ /* 0x000fe2000f8e0014 */
[----:B------:R-:W-:Y:S01]  /*7730*/  SHF.R.S32.HI R0, RZ, 0x1f, R29 ;  /* 0x0000001fff007819 */ /* 0x000fe2000001141d */
[----:B------:R-:W-:Y:S02]  /*7740*/  ULDC.64 UR8, c[0x0][0xad8] ;  /* 0x0002b60000087ab9 */ /* 0x000fe40000000a00 */
[----:B------:R-:W-:Y:S02]  /*7750*/  IMAD.IADD R21, R21, 0x1, R31 ;  /* 0x0000000115157824 */ /* 0x000fe400078e021f */
[----:B------:R-:W-:-:S02]  /*7760*/  IMAD R0, R0, UR8, RZ ;  /* 0x0000000800007c24 */ /* 0x000fc4000f8e02ff */
[----:B------:R-:W-:-:S04]  /*7770*/  IMAD.WIDE.U32 R20, R29, UR8, R20 ;  /* 0x000000081d147c25 */ /* 0x000fc8000f8e0014 */
[----:B------:R-:W-:Y:S01]  /*7780*/  IMAD R3, R29, UR9, R0 ;  /* 0x000000091d037c24 */ /* 0x000fe2000f8e0200 */
[----:B------:R-:W-:Y:S01]  /*7790*/  ULDC.64 UR8, c[0x0][0xa80] ;  /* 0x0002a00000087ab9 */ /* 0x000fe20000000a00 */
[----:B------:R-:W-:Y:S01]  /*77a0*/  VIADD R0, R36, 0x30 ;  /* 0x0000003024007836 */ /* 0x000fe20000000000 */
[----:B------:R-:W-:Y:S01]  /*77b0*/  LEA R32, P0, R20, UR8, 0x1 ;  /* 0x0000000814207c11 */ /* 0x000fe2000f8008ff */
[----:B------:R-:W-:-:S04]  /*77c0*/  IMAD.IADD R3, R21, 0x1, R3 ;  /* 0x0000000115037824 */ /* 0x000fc800078e0203 */
[----:B-1----:R-:W0:Y:S01]  /*77d0*/  SHFL.IDX PT, R29, R32, RZ, 0x181f ;  /* 0x00181fff201d7589 */ /* 0x002e2200000e0000 */
[----:B------:R-:W-:Y:S02]  /*77e0*/  LEA.HI.X R34, R20, UR9, R3, 0x1, P0 ;  /* 0x0000000914227c11 */ /* 0x000fe400080f0c03 */
[----:B------:R-:W-:Y:S01]  /*77f0*/  ISETP.GE.AND P0, PT, R16, UR4, PT ;  /* 0x0000000410007c0c */ /* 0x000fe2000bf06270 */
[----:B------:R-:W1:Y:S01]  /*7800*/  SHFL.IDX PT, R37, R32, 0x1, 0x181f ;  /* 0x00381f0020257f89 */ /* 0x000e6200000e0000 */
[C---:B------:R-:W-:Y:S02]  /*7810*/  IADD3 R3, R36.reuse, 0x60, RZ ;  /* 0x0000006024037810 */ /* 0x040fe40007ffe0ff */
[-C--:B------:R-:W-:Y:S01]  /*7820*/  ISETP.GE.OR P1, PT, R36, R33.reuse, P0 ;  /* 0x000000212400720c */ /* 0x080fe20000726670 */
[----:B------:R-:W1:Y:S01]  /*7830*/  SHFL.IDX PT, R39, R32, 0x2, 0x181f ;  /* 0x00581f0020277f89 */ /* 0x000e6200000e0000 */
[-C--:B------:R-:W-:Y:S02]  /*7840*/  ISETP.GE.OR P2, PT, R0, R33.reuse, P0 ;  /* 0x000000210000720c */ /* 0x080fe40000746670 */
[----:B------:R-:W-:Y:S01]  /*7850*/  ISETP.GE.OR P3, PT, R3, R33, P0 ;  /* 0x000000210300720c */ /* 0x000fe20000766670 */
[----:B------:R-:W1:Y:S01]  /*7860*/  SHFL.IDX PT, R21, R34, RZ, 0x181f ;  /* 0x00181fff22157589 */ /* 0x000e6200000e0000 */
[----:B------:R-:W-:-:S03]  /*7870*/  PRMT R0, RZ, 0x654, R28 ;  /* 0x00000654ff007816 */ /* 0x000fc6000000001c */
[----:B------:R-:W1:Y:S01]  /*7880*/  SHFL.IDX PT, R31, R34, 0x1, 0x181f ;  /* 0x00381f00221f7f89 */ /* 0x000e6200000e0000 */
[----:B------:R0:W-:Y:S03]  /*7890*/  SYNCS.ARRIVE.TRANS64.RED.A1T0 RZ, [R0+URZ], RZ ;  /* 0x000000ff00ff79a7 */ /* 0x0001e6000810043f */
[----:B------:R-:W1:Y:S01]  /*78a0*/  SHFL.IDX PT, R38, R34, 0x2, 0x181f ;  /* 0x00581f0022267f89 */ /* 0x000e6200000e0000 */
[----:B0-----:R-:W-:Y:S01]  /*78b0*/  @!P1 LEA R20, P4, R16, R29, 0x1 ;  /* 0x0000001d10149211 */ /* 0x001fe200078808ff */
[----:B------:R-:W-:Y:S02]  /*78c0*/  VIADD R0, R36, 0x90 ;  /* 0x0000009024007836 */ /* 0x000fe40000000000 */
[----:B------:R0:W0:Y:S01]  /*78d0*/  SHFL.IDX PT, R3, R32, 0x3, 0x181f ;  /* 0x00781f0020037f89 */ /* 0x00002200000e0000 */
[----:B-1----:R-:W-:Y:S02]  /*78e0*/  @!P2 LEA R28, P5, R16, R37, 0x1 ;  /* 0x00000025101ca211 */ /* 0x002fe400078a08ff */
[----:B------:R-:W-:Y:S01]  /*78f0*/  ISETP.GE.OR P0, PT, R0, R33, P0 ;  /* 0x000000210000720c */ /* 0x000fe20000706670 */
[----:B------:R-:W1:Y:S01]  /*7900*/  SHFL.IDX PT, R34, R34, 0x3, 0x181f ;  /* 0x00781f0022227f89 */ /* 0x000e6200000e0000 */
[----:B------:R-:W-:-:S02]  /*7910*/  @!P3 LEA R30, P6, R16, R39, 0x1 ;  /* 0x00000027101eb211 */ /* 0x000fc400078c08ff */
[C-C-:B------:R-:W-:Y:S02]  /*7920*/  @!P1 LEA.HI.X R21, R16.reuse, R21, R155.reuse, 0x1, P4 ;  /* 0x0000001510159211 */ /* 0x140fe400020f0c9b */
[C-C-:B------:R-:W-:Y:S02]  /*7930*/  @!P2 LEA.HI.X R29, R16.reuse, R31, R155.reuse, 0x1, P5 ;  /* 0x0000001f101da211 */ /* 0x140fe400028f0c9b */
[----:B------:R-:W-:Y:S01]  /*7940*/  @!P3 LEA.HI.X R31, R16, R38, R155, 0x1, P6 ;  /* 0x00000026101fb211 */ /* 0x000fe200030f0c9b */
[----:B--2---:R2:W-:Y:S04]  /*7950*/  @!P1 ST.E.128 desc[UR50][R20.64], R4 ;  /* 0x0000000414009985 */ /* 0x0045e8000c101d32 */
[----:B---3--:R2:W-:Y:S04]  /*7960*/  @!P2 ST.E.128 desc[UR50][R28.64], R8 ;  /* 0x000000081c00a985 */ /* 0x0085e8000c101d32 */
[----:B----4-:R2:W-:Y:S01]  /*7970*/  @!P3 ST.E.128 desc[UR50][R30.64], R24 ;  /* 0x000000181e00b985 */ /* 0x0105e2000c101d32 */
[----:B01----:R-:W-:Y:S05]  /*7980*/  @P0 BRA `(.L_x_234) ;  /* 0x0000000800780947 */ /* 0x003fea0003800000 */
[----:B--2---:R-:W-:-:S04]  /*7990*/  LEA R4, P0, R16, R3, 0x1 ;  /* 0x0000000310047211 */ /* 0x004fc800078008ff */
[----:B------:R-:W-:-:S05]  /*79a0*/  LEA.HI.X R5, R16, R34, R155, 0x1, P0 ;  /* 0x0000002210057211 */ /* 0x000fca00000f0c9b */
[----:B-----5:R0:W-:Y:S01]  /*79b0*/  ST.E.128 desc[UR50][R4.64], R12 ;  /* 0x0000000c04007985 */ /* 0x0201e2000c101d32 */
[----:B------:R-:W-:Y:S05]  /*79c0*/  BRA `(.L_x_234) ;  /* 0x0000000800687947 */ /* 0x000fea0003800000 */
.L_x_232:
[----:B------:R-:W-:Y:S01]  /*79d0*/  ULDC.64 UR8, c[0x0][0xc00] ;  /* 0x0003000000087ab9 */ /* 0x000fe20000000a00 */
[----:B------:R-:W-:Y:S01]  /*79e0*/  ULDC UR4, c[0x0][0xa88] ;  /* 0x0002a20000047ab9 */ /* 0x000fe20000000800 */
[----:B------:R-:W-:Y:S01]  /*79f0*/  UISETP.NE.U32.AND UP0, UPT, UR8, URZ, UPT ;  /* 0x0000003f0800728c */ /* 0x000fe2000bf05070 */
[----:B------:R-:W0:Y:S03]  /*7a00*/  LDC R11, c[0x0][0xbe8] ;  /* 0x0002fa00ff0b7b82 */ /* 0x000e260000000800 */
[----:B------:R-:W-:-:S03]  /*7a10*/  UISETP.NE.AND.EX UP0, UPT, UR9, URZ, UPT, UP0 ;  /* 0x0000003f0900728c */ /* 0x000fc6000bf05300 */
[----:B------:R-:W-:Y:S02]  /*7a20*/  ULDC.64 UR8, c[0x0][0xc00] ;  /* 0x0003000000087ab9 */ /* 0x000fe40000000a00 */
[----:B------:R-:W-:Y:S01]  /*7a30*/  UIMAD.WIDE UR8, UR38, 0x4, UR8 ;  /* 0x00000004260878a5 */ /* 0x000fe2000f8e0208 */
[----:B------:R-:W-:-:S05]  /*7a40*/  PLOP3.LUT P2, PT, PT, PT, UP0, 0x80, 0x0 ;  /* 0x000000000000781c */ /* 0x000fca0003f4f008 */
[----:B------:R-:W-:Y:S02]  /*7a50*/  IMAD.U32 R4, RZ, RZ, UR8 ;  /* 0x00000008ff047e24 */ /* 0x000fe4000f8e00ff */
[----:B------:R-:W-:Y:S01]  /*7a60*/  IMAD.U32 R5, RZ, RZ, UR9 ;  /* 0x00000009ff057e24 */ /* 0x000fe2000f8e00ff */
[----:B------:R-:W-:Y:S02]  /*7a70*/  ULDC.64 UR8, c[0x0][0xc08] ;  /* 0x0003020000087ab9 */ /* 0x000fe40000000a00 */
[----:B------:R-:W-:-:S03]  /*7a80*/  UISETP.NE.U32.AND UP1, UPT, UR8, URZ, UPT ;  /* 0x0000003f0800728c */ /* 0x000fc6000bf25070 */
[----:B------:R-:W2:Y:S01]  /*7a90*/  @P2 LDG.E R3, desc[UR50][R4.64] ;  /* 0x0000003204032981 */ /* 0x000ea2000c1e1900 */
[----:B------:R-:W-:Y:S01]  /*7aa0*/  UISETP.NE.AND.EX UP1, UPT, UR9, URZ, UPT, UP1 ;  /* 0x0000003f0900728c */ /* 0x000fe2000bf25310 */
[----:B------:R-:W-:-:S05]  /*7ab0*/  MOV R0, UR4 ;  /* 0x0000000400007c02 */ /* 0x000fca0008000f00 */
[----:B------:R-:W-:-:S05]  /*7ac0*/  PLOP3.LUT P3, PT, PT, PT, UP1, 0x80, 0x0 ;  /* 0x000000000000781c */ /* 0x000fca0003f6f018 */
[----:B------:R-:W-:Y:S02]  /*7ad0*/  @UP1 ULDC.64 UR8, c[0x0][0xc08] ;  /* 0x0003020000081ab9 */ /* 0x000fe40000000a00 */
[----:B------:R-:W-:-:S06]  /*7ae0*/  @UP1 UIMAD.WIDE UR8, UR38, 0x4, UR8 ;  /* 0x00000004260818a5 */ /* 0x000fcc000f8e0208 */
[----:B------:R-:W-:Y:S02]  /*7af0*/  IMAD.U32 R6, RZ, RZ, UR8 ;  /* 0x00000008ff067e24 */ /* 0x000fe4000f8e00ff */
[----:B------:R-:W-:-:S05]  /*7b00*/  IMAD.U32 R7, RZ, RZ, UR9 ;  /* 0x00000009ff077e24 */ /* 0x000fca000f8e00ff */
[----:B------:R1:W5:Y:S01]  /*7b10*/  @P3 LDG.E R0, desc[UR50][R6.64] ;  /* 0x0000003206003981 */ /* 0x000362000c1e1900 */
[----:B0-----:R-:W-:Y:S01]  /*7b20*/  ISETP.NE.AND P0, PT, R11, 0x1, PT ;  /* 0x000000010b00780c */ /* 0x001fe20003f05270 */
[----:B------:R-:W-:Y:S01]  /*7b30*/  UMOV UR4, URZ ;  /* 0x0000003f00047c82 */ /* 0x000fe20008000000 */
[----:B------:R-:W-:Y:S01]  /*7b40*/  USHF.R.S32.HI UR11, URZ, 0x1f, UR41 ;  /* 0x0000001f3f0b7899 */ /* 0x000fe20008011429 */
[----:B------:R-:W-:-:S10]  /*7b50*/  ISETP.GE.AND P1, PT, R156, 0xc0, PT ;  /* 0x000000c09c00780c */ /* 0x000fd40003f26270 */
[----:B------:R-:W0:Y:S01]  /*7b60*/  @P0 LDC R9, c[0x0][0xbec] ;  /* 0x0002fb00ff090b82 */ /* 0x000e220000000800 */
[----:B--2---:R-:W-:-:S13]  /*7b70*/  @P2 R2UR UR4, R3 ;  /* 0x00000000030422ca */ /* 0x004fda00000e0000 */
[----:B------:R-:W-:Y:S01]  /*7b80*/  USHF.R.S32.HI UR10, URZ, 0x1f, UR4 ;  /* 0x0000001f3f0a7899 */ /* 0x000fe20008011404 */
[----:B01----:R-:W-:Y:S11]  /*7b90*/  @P3 BRA `(.L_x_235) ;  /* 0x0000000000103947 */ /* 0x003ff60003800000 */
[----:B------:R-:W-:Y:S05]  /*7ba0*/  @!P2 BRA `(.L_x_235) ;  /* 0x00000000000ca947 */ /* 0x000fea0003800000 */
[----:B------:R-:W2:Y:S04]  /*7bb0*/  LDG.E R3, desc[UR50][R4.64] ;  /* 0x0000003204037981 */ /* 0x000ea8000c1e1900 */
[----:B-----5:R-:W2:Y:S02]  /*7bc0*/  LDG.E R0, desc[UR50][R4.64+0x4] ;  /* 0x0000043204007981 */ /* 0x020ea4000c1e1900 */
[----:B--2---:R-:W-:-:S07]  /*7bd0*/  IMAD.IADD R0, R0, 0x1, -R3 ;  /* 0x0000000100007824 */ /* 0x004fce00078e0a03 */
.L_x_235:
[----:B------:R-:W-:Y:S01]  /*7be0*/  USEL UR38, UR38, URZ, !UP0 ;  /* 0x0000003f26267287 */ /* 0x000fe2000c000000 */
[----:B------:R-:W-:Y:S01]  /*7bf0*/  BSSY B1, `(.L_x_236) ;  /* 0x000002d000017945 */ /* 0x000fe20003800000 */
[----:B------:R-:W-:-:S03]  /*7c00*/  USEL UR39, UR39, URZ, !UP0 ;  /* 0x0000003f27277287 */ /* 0x000fc6000c000000 */
[----:B------:R-:W-:Y:S09]  /*7c10*/  @P1 BRA `(.L_x_237) ;  /* 0x0000000000a81947 */ /* 0x000ff20003800000 */
[----:B------:R-:W0:Y:S01]  /*7c20*/  S2R R4, SR_TID.X ;  /* 0x0000000000047919 */ /* 0x000e220000002100 */
[----:B------:R-:W1:Y:S01]  /*7c30*/  LDC R6, c[0x0][0xbe8] ;  /* 0x0002fa00ff067b82 */ /* 0x000e620000000800 */
[----:B------:R-:W-:-:S04]  /*7c40*/  IMAD.U32 R3, RZ, RZ, UR40 ;  /* 0x00000028ff037e24 */ /* 0x000fc8000f8e00ff */
[----:B0-----:R-:W-:Y:S02]  /*7c50*/  IMAD R3, R3, 0xc0, R4 ;  /* 0x000000c003037824 */ /* 0x001fe400078e0204 */
[----:B-1---5:R-:W-:-:S03]  /*7c60*/  IMAD R4, R0, R6, RZ ;  /* 0x0000000600047224 */ /* 0x022fc600078e02ff */
[----:B------:R-:W-:-:S04]  /*7c70*/  IADD3 R5, R3, -0x80, RZ ;  /* 0xffffff8003057810 */ /* 0x000fc80007ffe0ff */
[----:B------:R-:W-:-:S13]  /*7c80*/  ISETP.GE.AND P1, PT, R5, R4, PT ;  /* 0x000000040500720c */ /* 0x000fda0003f26270 */
[----:B------:R-:W-:Y:S05]  /*7c90*/  @P1 BRA `(.L_x_237) ;  /* 0x0000000000881947 */ /* 0x000fea0003800000 */
[----:B------:R-:W-:Y:S01]  /*7ca0*/  ISETP.NE.AND P1, PT, R6, 0x1, PT ;  /* 0x000000010600780c */ /* 0x000fe20003f25270 */
[----:B------:R-:W-:Y:S01]  /*7cb0*/  ULDC.64 UR12, c[0x0][0xb90] ;  /* 0x0002e400000c7ab9 */ /* 0x000fe20000000a00 */
[----:B------:R-:W-:Y:S01]  /*7cc0*/  UMOV UR8, UR4 ;  /* 0x0000000400087c82 */ /* 0x000fe20008000000 */
[----:B------:R-:W-:Y:S01]  /*7cd0*/  UIMAD UR7, UR11, UR12, URZ ;  /* 0x0000000c0b0772a4 */ /* 0x000fe2000f8e023f */
[----:B------:R-:W-:Y:S02]  /*7ce0*/  UMOV UR9, UR10 ;  /* 0x0000000a00097c82 */ /* 0x000fe40008000000 */
[----:B------:R-:W-:Y:S02]  /*7cf0*/  UIMAD.WIDE.U32 UR8, UR41, UR12, UR8 ;  /* 0x0000000c290872a5 */ /* 0x000fe4000f8e0008 */
[----:B------:R-:W-:-:S03]  /*7d00*/  UIMAD UR7, UR41, UR13, UR7 ;  /* 0x0000000d290772a4 */ /* 0x000fc6000f8e0207 */
[----:B------:R-:W-:Y:S02]  /*7d10*/  ULDC.64 UR12, c[0x0][0xb98] ;  /* 0x0002e600000c7ab9 */ /* 0x000fe40000000a00 */
[----:B------:R-:W0:Y:S01]  /*7d20*/  @P1 LDC R4, c[0x0][0xbec] ;  /* 0x0002fb00ff041b82 */ /* 0x000e220000000800 */
[----:B------:R-:W-:Y:S02]  /*7d30*/  UIADD3 UR9, UR9, UR7, URZ ;  /* 0x0000000709097290 */ /* 0x000fe4000fffe03f */
[----:B------:R-:W-:Y:S02]  /*7d40*/  UIMAD UR7, UR39, UR12, URZ ;  /* 0x0000000c270772a4 */ /* 0x000fe4000f8e023f */
[----:B------:R-:W-:Y:S02]  /*7d50*/  UIMAD.WIDE.U32 UR8, UR38, UR12, UR8 ;  /* 0x0000000c260872a5 */ /* 0x000fe4000f8e0008 */
[----:B------:R-:W-:Y:S01]  /*7d60*/  UIMAD UR7, UR38, UR13, UR7 ;  /* 0x0000000d260772a4 */ /* 0x000fe2000f8e0207 */
[----:B------:R-:W1:Y:S02]  /*7d70*/  @P1 LDC R8, c[0x0][0xbf0] ;  /* 0x0002fc00ff081b82 */ /* 0x000e640000000800 */
[----:B------:R-:W-:Y:S01]  /*7d80*/  ULDC.64 UR12, c[0x0][0xb88] ;  /* 0x0002e200000c7ab9 */ /* 0x000fe20000000a00 */
[----:B0-----:R-:W-:-:S04]  /*7d90*/  @P1 IMAD.HI.U32 R3, R5, R4, RZ ;  /* 0x0000000405031227 */ /* 0x001fc800078e00ff */
[----:B------:R-:W-:Y:S01]  /*7da0*/  IMAD.MOV.U32 R4, RZ, RZ, R5 ;  /* 0x000000ffff047224 */ /* 0x000fe200078e0005 */
[----:B-1----:R-:W-:Y:S01]  /*7db0*/  @P1 SHF.R.U32.HI R4, RZ, R8, R3 ;  /* 0x00000008ff041219 */ /* 0x002fe20000011603 */
[----:B------:R-:W-:-:S04]  /*7dc0*/  IMAD.U32 R8, RZ, RZ, UR7 ;  /* 0x00000007ff087e24 */ /* 0x000fc8000f8e00ff */
[----:B------:R-:W-:-:S04]  /*7dd0*/  IMAD.MOV R3, RZ, RZ, -R4 ;  /* 0x000000ffff037224 */ /* 0x000fc800078e0a04 */
[----:B------:R-:W-:Y:S01]  /*7de0*/  IMAD R3, R6, R3, R5 ;  /* 0x0000000306037224 */ /* 0x000fe200078e0205 */
[----:B------:R-:W-:Y:S02]  /*7df0*/  SHF.R.S32.HI R5, RZ, 0x1f, R4 ;  /* 0x0000001fff057819 */ /* 0x000fe40000011404 */
[----:B------:R-:W-:Y:S02]  /*7e00*/  IADD3 R4, P1, R4, UR8, RZ ;  /* 0x0000000804047c10 */ /* 0x000fe4000ff3e0ff */
[----:B------:R-:W-:Y:S02]  /*7e10*/  SHF.R.S32.HI R6, RZ, 0x1f, R3 ;  /* 0x0000001fff067819 */ /* 0x000fe40000011403 */
[----:B------:R-:W-:Y:S01]  /*7e20*/  IADD3.X R5, R5, UR9, R8, P1, !PT ;  /* 0x0000000905057c10 */ /* 0x000fe20008ffe408 */
[----:B------:R-:W-:Y:S02]  /*7e30*/  ULDC.64 UR8, c[0x0][0xb50] ;  /* 0x0002d40000087ab9 */ /* 0x000fe40000000a00 */
[----:B------:R-:W-:-:S02]  /*7e40*/  IMAD R6, R6, UR12, RZ ;  /* 0x0000000c06067c24 */ /* 0x000fc4000f8e02ff */
[----:B------:R-:W-:-:S04]  /*7e50*/  IMAD.WIDE.U32 R4, R3, UR12, R4 ;  /* 0x0000000c03047c25 */ /* 0x000fc8000f8e0004 */
[----:B------:R-:W-:Y:S01]  /*7e60*/  IMAD R7, R3, UR13, R6 ;  /* 0x0000000d03077c24 */ /* 0x000fe2000f8e0206 */
[----:B------:R-:W-:-:S03]  /*7e70*/  LEA R6, P1, R4, UR8, 0x2 ;  /* 0x0000000804067c11 */ /* 0x000fc6000f8210ff */
[----:B------:R-:W-:-:S05]  /*7e80*/  IMAD.IADD R3, R5, 0x1, R7 ;  /* 0x0000000105037824 */ /* 0x000fca00078e0207 */
[----:B------:R-:W-:Y:S02]  /*7e90*/  LEA.HI.X R7, R4, UR9, R3, 0x2, P1 ;  /* 0x0000000904077c11 */ /* 0x000fe400088f1403 */
[----:B------:R-:W-:-:S05]  /*7ea0*/  MOV R3, 0xff800000 ;  /* 0xff80000000037802 */ /* 0x000fca0000000f00 */
[----:B------:R0:W-:Y:S02]  /*7eb0*/  STG.E desc[UR50][R6.64], R3 ;  /* 0x0000000306007986 */ /* 0x0001e4000c101932 */
.L_x_237:
[----:B------:R-:W-:Y:S05]  /*7ec0*/  BSYNC B1 ;  /* 0x0000000000017941 */ /* 0x000fea0003800000 */
.L_x_236:
[----:B------:R-:W1:Y:S01]  /*7ed0*/  @P0 LDC R5, c[0x0][0xbf0] ;  /* 0x0002fc00ff050b82 */ /* 0x000e620000000800 */
[----:B------:R-:W-:Y:S01]  /*7ee0*/  ULDC.64 UR12, c[0x0][0xaa0] ;  /* 0x0002a800000c7ab9 */ /* 0x000fe20000000a00 */
[----:B0-----:R-:W-:Y:S01]  /*7ef0*/  IMAD.U32 R6, RZ, RZ, UR40 ;  /* 0x00000028ff067e24 */ /* 0x001fe2000f8e00ff */
[----:B------:R-:W-:Y:S01]  /*7f00*/  UIMAD UR7, UR10, UR12, URZ ;  /* 0x0000000c0a0772a4 */ /* 0x000fe2000f8e023f */
[----:B------:R-:W-:Y:S01]  /*7f10*/  IMAD R3, R2, 0x30, R17 ;  /* 0x0000003002037824 */ /* 0x000fe200078e0211 */
[----:B------:R-:W-:Y:S01]  /*7f20*/  UIMAD.WIDE.U32 UR8, UR4, UR12, URZ ;  /* 0x0000000c040872a5 */ /* 0x000fe2000f8e003f */
[----:B-----5:R-:W-:Y:S01]  /*7f30*/  IMAD R25, R0, R11, RZ ;  /* 0x0000000b00197224 */ /* 0x020fe200078e02ff */
[----:B------:R-:W-:Y:S01]  /*7f40*/  UIMAD UR7, UR4, UR13, UR7 ;  /* 0x0000000d040772a4 */ /* 0x000fe2000f8e0207 */
[----:B------:R-:W-:Y:S02]  /*7f50*/  IMAD R6, R6, 0xc0, R3 ;  /* 0x000000c006067824 */ /* 0x000fe400078e0203 */
[----:B------:R-:W-:Y:S01]  /*7f60*/  ULDC.64 UR12, c[0x0][0xae8] ;  /* 0x0002ba00000c7ab9 */ /* 0x000fe20000000a00 */
[----:B------:R-:W-:Y:S01]  /*7f70*/  UIADD3 UR9, UR9, UR7, URZ ;  /* 0x0000000709097290 */ /* 0x000fe2000fffe03f */
[----:B------:R-:W-:Y:S01]  /*7f80*/  @P0 IMAD.HI.U32 R4, R6, R9, RZ ;  /* 0x0000000906040227 */ /* 0x000fe200078e00ff */
[----:B------:R-:W-:-:S02]  /*7f90*/  UIMAD UR4, UR11, UR12, URZ ;  /* 0x0000000c0b0472a4 */ /* 0x000fc4000f8e023f */
[----:B------:R-:W-:Y:S01]  /*7fa0*/  UIMAD.WIDE.U32 UR8, UR41, UR12, UR8 ;  /* 0x0000000c290872a5 */ /* 0x000fe2000f8e0008 */
[----:B------:R-:W-:Y:S01]  /*7fb0*/  IMAD.MOV.U32 R3, RZ, RZ, R6 ;  /* 0x000000ffff037224 */ /* 0x000fe200078e0006 */
[----:B------:R-:W-:Y:S01]  /*7fc0*/  UIMAD UR4, UR41, UR13, UR4 ;  /* 0x0000000d290472a4 */ /* 0x000fe2000f8e0204 */
[----:B------:R-:W-:-:S03]  /*7fd0*/  ULDC.64 UR10, c[0x0][0xaf0] ;  /* 0x0002bc00000a7ab9 */ /* 0x000fc60000000a00 */
[----:B------:R-:W-:Y:S02]  /*7fe0*/  UIADD3 UR9, UR9, UR4, URZ ;  /* 0x0000000409097290 */ /* 0x000fe4000fffe03f */
[----:B------:R-:W-:Y:S01]  /*7ff0*/  UIMAD UR4, UR39, UR10, URZ ;  /* 0x0000000a270472a4 */ /* 0x000fe2000f8e023f */
[----:B-1----:R-:W-:Y:S01]  /*8000*/  @P0 SHF.R.U32.HI R3, RZ, R5, R4 ;  /* 0x00000005ff030219 */ /* 0x002fe20000011604 */
[----:B------:R-:W-:Y:S02]  /*8010*/  UIMAD.WIDE.U32 UR8, UR38, UR10, UR8 ;  /* 0x0000000a260872a5 */ /* 0x000fe4000f8e0008 */
[----:B------:R-:W-:Y:S01]  /*8020*/  UIMAD UR4, UR38, UR11, UR4 ;  /* 0x0000000b260472a4 */ /* 0x000fe2000f8e0204 */
[--C-:B------:R-:W-:Y:S01]  /*8030*/  SHF.R.S32.HI R4, RZ, 0x1f, R3.reuse ;  /* 0x0000001fff047819 */ /* 0x100fe20000011403 */
[----:B------:R-:W-:Y:S01]  /*8040*/  IMAD.MOV R7, RZ, RZ, -R3 ;  /* 0x000000ffff077224 */ /* 0x000fe200078e0a03 */
[----:B------:R-:W-:Y:S01]  /*8050*/  ULDC.64 UR10, c[0x0][0xae0] ;  /* 0x0002b800000a7ab9 */ /* 0x000fe20000000a00 */
[----:B------:R-:W-:-:S02]  /*8060*/  UIADD3 UR4, UR9, UR4, URZ ;  /* 0x0000000409047290 */ /* 0x000fc4000fffe03f */
[----:B------:R-:W-:Y:S01]  /*8070*/  MOV R5, UR9 ;  /* 0x0000000900057c02 */ /* 0x000fe20008000f00 */
[----:B------:R-:W-:Y:S02]  /*8080*/  IMAD R7, R11, R7, R6 ;  /* 0x000000070b077224 */ /* 0x000fe400078e0206 */
[----:B------:R-:W-:Y:S02]  /*8090*/  IMAD R8, R4, UR10, RZ ;  /* 0x0000000a04087c24 */ /* 0x000fe4000f8e02ff */
[----:B------:R-:W-:Y:S01]  /*80a0*/  IMAD.U32 R4, RZ, RZ, UR8 ;  /* 0x00000008ff047e24 */ /* 0x000fe2000f8e00ff */
[----:B------:R-:W-:Y:S01]  /*80b0*/  SHF.R.S32.HI R6, RZ, 0x1f, R7 ;  /* 0x0000001fff067819 */ /* 0x000fe20000011407 */
[----:B------:R-:W-:Y:S01]  /*80c0*/  IMAD.U32 R5, RZ, RZ, UR4 ;  /* 0x00000004ff057e24 */ /* 0x000fe2000f8e00ff */
[----:B------:R-:W-:Y:S01]  /*80d0*/  ULDC.64 UR8, c[0x0][0xad8] ;  /* 0x0002b60000087ab9 */ /* 0x000fe20000000a00 */
[C---:B------:R-:W-:Y:S01]  /*80e0*/  IMAD R9, R3.reuse, UR11, R8 ;  /* 0x0000000b03097c24 */ /* 0x040fe2000f8e0208 */
[----:B------:R-:W-:Y:S01]  /*80f0*/  ULDC UR4, c[0x0][0xac8] ;  /* 0x0002b20000047ab9 */ /* 0x000fe20000000800 */
[----:B------:R-:W-:-:S04]  /*8100*/  IMAD.WIDE.U32 R4, R3, UR10, R4 ;  /* 0x0000000a03047c25 */ /* 0x000fc8000f8e0004 */
[----:B------:R-:W-:Y:S02]  /*8110*/  IMAD R6, R6, UR8, RZ ;  /* 0x0000000806067c24 */ /* 0x000fe4000f8e02ff */
[----:B------:R-:W-:Y:S02]  /*8120*/  IMAD.IADD R5, R5, 0x1, R9 ;  /* 0x0000000105057824 */ /* 0x000fe400078e0209 */
[C---:B------:R-:W-:Y:S02]  /*8130*/  IMAD R3, R7.reuse, UR9, R6 ;  /* 0x0000000907037c24 */ /* 0x040fe4000f8e0206 */
[----:B------:R-:W-:Y:S01]  /*8140*/  IMAD.WIDE.U32 R4, R7, UR8, R4 ;  /* 0x0000000807047c25 */ /* 0x000fe2000f8e0004 */
[----:B------:R-:W-:-:S03]  /*8150*/  ULDC.64 UR8, c[0x0][0xa80] ;  /* 0x0002a00000087ab9 */ /* 0x000fc60000000a00 */
[----:B------:R-:W-:Y:S01]  /*8160*/  IMAD.IADD R3, R5, 0x1, R3 ;  /* 0x0000000105037824 */ /* 0x000fe200078e0203 */
[----:B------:R-:W-:Y:S01]  /*8170*/  LEA R5, P0, R4, UR8, 0x1 ;  /* 0x0000000804057c11 */ /* 0x000fe2000f8008ff */
[----:B------:R-:W-:-:S03]  /*8180*/  IMAD.U32 R8, RZ, RZ, UR40 ;  /* 0x00000028ff087e24 */ /* 0x000fc6000f8e00ff */
[----:B------:R-:W-:Y:S01]  /*8190*/  LEA.HI.X R10, R4, UR9, R3, 0x1, P0 ;  /* 0x00000009040a7c11 */ /* 0x000fe200080f0c03 */
[----:B------:R-:W0:Y:S01]  /*81a0*/  SHFL.IDX PT, R9, R5, RZ, 0x181f ;  /* 0x00181fff05097589 */ /* 0x000e2200000e0000 */
[----:B------:R-:W-:Y:S01]  /*81b0*/  IMAD R6, R8, 0xc0, R17 ;  /* 0x000000c008067824 */ /* 0x000fe200078e0211 */
[----:B------:R-:W-:Y:S02]  /*81c0*/  ISETP.GE.AND P0, PT, R16, UR4, PT ;  /* 0x0000000410007c0c */ /* 0x000fe4000bf06270 */
[----:B------:R-:W1:Y:S01]  /*81d0*/  SHFL.IDX PT, R13, R5, 0x1, 0x181f ;  /* 0x00381f00050d7f89 */ /* 0x000e6200000e0000 */
[C---:B------:R-:W-:Y:S01]  /*81e0*/  VIADD R3, R6.reuse, 0x60 ;  /* 0x0000006006037836 */ /* 0x040fe20000000000 */
[C---:B------:R-:W-:Y:S01]  /*81f0*/  IADD3 R0, R6.reuse, 0x30, RZ ;  /* 0x0000003006007810 */ /* 0x040fe20007ffe0ff */
[C---:B------:R-:W-:Y:S01]  /*8200*/  VIADD R4, R6.reuse, 0x90 ;  /* 0x0000009006047836 */ /* 0x040fe20000000000 */
[----:B------:R-:W2:Y:S01]  /*8210*/  SHFL.IDX PT, R15, R5, 0x2, 0x181f ;  /* 0x00581f00050f7f89 */ /* 0x000ea200000e0000 */
[----:B------:R-:W-:-:S02]  /*8220*/  ISETP.GE.OR P3, PT, R6, R25, P0 ;  /* 0x000000190600720c */ /* 0x000fc40000766670 */
[-C--:B------:R-:W-:Y:S01]  /*8230*/  ISETP.GE.OR P2, PT, R0, R25.reuse, P0 ;  /* 0x000000190000720c */ /* 0x080fe20000746670 */
[----:B------:R-:W3:Y:S01]  /*8240*/  SHFL.IDX PT, R7, R10, RZ, 0x181f ;  /* 0x00181fff0a077589 */ /* 0x000ee200000e0000 */
[-C--:B------:R-:W-:Y:S02]  /*8250*/  ISETP.GE.OR P1, PT, R3, R25.reuse, P0 ;  /* 0x000000190300720c */ /* 0x080fe40000726670 */
[----:B------:R-:W-:Y:S01]  /*8260*/  ISETP.GE.OR P0, PT, R4, R25, P0 ;  /* 0x000000190400720c */ /* 0x000fe20000706670 */
[----:B------:R3:W4:Y:S04]  /*8270*/  SHFL.IDX PT, R21, R5, 0x3, 0x181f ;  /* 0x00781f0005157f89 */ /* 0x00072800000e0000 */
[----:B------:R-:W4:Y:S04]  /*8280*/  SHFL.IDX PT, R11, R10, 0x1, 0x181f ;  /* 0x00381f000a0b7f89 */ /* 0x000f2800000e0000 */
[----:B------:R-:W4:Y:S01]  /*8290*/  SHFL.IDX PT, R12, R10, 0x2, 0x181f ;  /* 0x00581f000a0c7f89 */ /* 0x000f2200000e0000 */
[----:B0-----:R-:W-:-:S03]  /*82a0*/  @!P3 LEA R4, P6, R16, R9, 0x1 ;  /* 0x000000091004b211 */ /* 0x001fc600078c08ff */
[----:B------:R4:W0:Y:S01]  /*82b0*/  SHFL.IDX PT, R14, R10, 0x3, 0x181f ;  /* 0x00781f000a0e7f89 */ /* 0x00082200000e0000 */
[C---:B-1----:R-:W-:Y:S02]  /*82c0*/  @!P2 LEA R6, P5, R16.reuse, R13, 0x1 ;  /* 0x0000000d1006a211 */ /* 0x042fe400078a08ff */
[C---:B--2---:R-:W-:Y:S02]  /*82d0*/  @!P1 LEA R8, P4, R16.reuse, R15, 0x1 ;  /* 0x0000000f10089211 */ /* 0x044fe400078808ff */
[C---:B---3--:R-:W-:Y:S02]  /*82e0*/  @!P3 LEA.HI.X R5, R16.reuse, R7, R155, 0x1, P6 ;  /* 0x000000071005b211 */ /* 0x048fe400030f0c9b */
[----:B----4-:R-:W-:-:S03]  /*82f0*/  @!P0 LEA R10, P6, R16, R21, 0x1 ;  /* 0x00000015100a8211 */ /* 0x010fc600078c08ff */
[----:B------:R1:W-:Y:S01]  /*8300*/  @!P3 ST.E.128 desc[UR50][R4.64], RZ ;  /* 0x000000ff0400b985 */ /* 0x0003e2000c101d32 */
[C-C-:B------:R-:W-:Y:S02]  /*8310*/  @!P2 LEA.HI.X R7, R16.reuse, R11, R155.reuse, 0x1, P5 ;  /* 0x0000000b1007a211 */ /* 0x140fe400028f0c9b */
[----:B------:R-:W-:-:S03]  /*8320*/  @!P1 LEA.HI.X R9, R16, R12, R155, 0x1, P4 ;  /* 0x0000000c10099211 */ /* 0x000fc600020f0c9b */
[----:B------:R1:W-:Y:S01]  /*8330*/  @!P2 ST.E.128 desc[UR50][R6.64], RZ ;  /* 0x000000ff0600a985 */ /* 0x0003e2000c101d32 */
[----:B0-----:R-:W-:-:S03]  /*8340*/  @!P0 LEA.HI.X R11, R16, R14, R155, 0x1, P6 ;  /* 0x0000000e100b8211 */ /* 0x001fc600030f0c9b */
[----:B------:R1:W-:Y:S04]  /*8350*/  @!P1 ST.E.128 desc[UR50][R8.64], RZ ;  /* 0x000000ff08009985 */ /* 0x0003e8000c101d32 */
[----:B------:R1:W-:Y:S02]  /*8360*/  @!P0 ST.E.128 desc[UR50][R10.64], RZ ;  /* 0x000000ff0a008985 */ /* 0x0003e4000c101d32 */
.L_x_234:
[----:B------:R-:W-:Y:S05]  /*8370*/  BSYNC B0 ;  /* 0x0000000000007941 */ /* 0x000fea0003800000 */
.L_x_231:
[----:B------:R-:W-:Y:S02]  /*8380*/  ULDC UR4, c[0x0][0xc3c] ;  /* 0x00030f0000047ab9 */ /* 0x000fe40000000800 */
[----:B------:R-:W-:-:S13]  /*8390*/  ISETP.GE.AND P0, PT, R35, UR4, PT ;  /* 0x0000000423007c0c */ /* 0x000fda000bf06270 */
[----:B------:R-:W-:Y:S05]  /*83a0*/  @!P0 BRA `(.L_x_238) ;  /* 0xffffff8800608947 */ /* 0x000fea000383ffff */
[----:B------:R-:W-:Y:S05]  /*83b0*/  EXIT ;  /* 0x000000000000794d */ /* 0x000fea0003800000 */
.L_x_203:
[----:B------:R-:W-:-:S08]  /*83c0*/  NOP ;  /* 0x0000000000007918 */ /* 0x000fd00000000000 */
[----:B------:R-:W0:-:S00]  /*83d0*/  USETMAXREG.DEALLOC.CTAPOOL 0x20 ;  /* 0x00000020000079c8 */ /* 0x000e0000080e0500 */
[----:B0-----:R-:W2:Y:S01]  /*83e0*/  LDL.LU R2, [R1+0x8] ;  /* 0x0000080001027983 */ /* 0x001ea20000300800 */
[----:B------:R-:W-:-:S06]  /*83f0*/  LOP3.LUT R0, R0, 0x3, RZ, 0xc0, !PT ;  /* 0x0000000300007812 */ /* 0x000fcc00078ec0ff */
[----:B------:R-:W0:Y:S02]  /*8400*/  SHFL.IDX PT, R0, R0, RZ, 0x1f ;  /* 0x00001fff00007589 */ /* 0x000e2400000e0000 */
[----:B0-----:R-:W-:Y:S01]  /*8410*/  ISETP.NE.AND P0, PT, R0, RZ, PT ;  /* 0x000000ff0000720c */ /* 0x001fe20003f05270 */
[----:B------:R-:W-:Y:S01]  /*8420*/  IMAD.MOV.U32 R0, RZ, RZ, RZ ;  /* 0x000000ffff007224 */ /* 0x000fe200078e00ff */
[----:B--2---:R-:W-:-:S11]  /*8430*/  LOP3.LUT R2, R2, 0xffffffef, RZ, 0xc0, !PT ;  /* 0xffffffef02027812 */ /* 0x004fd600078ec0ff */
[----:B------:R-:W-:-:S05]  /*8440*/  @P0 LOP3.LUT R2, R2, 0x10, RZ, 0xfc, !PT ;  /* 0x0000001002020812 */ /* 0x000fca00078efcff */
[----:B------:R0:W-:Y:S01]  /*8450*/  STL [R1+0x8], R2 ;  /* 0x0000080201007387 */ /* 0x0001e20000100800 */
[----:B------:R-:W-:Y:S05]  /*8460*/  @!P0 BRA `(.L_x_239) ;  /* 0x00000000001c8947 */ /* 0x000fea0003800000 */
[----:B-1----:R-:W1:Y:S08]  /*8470*/  S2UR UR5, SR_CgaCtaId ;  /* 0x00000000000579c3 */ /* 0x002e700000008800 */
[----:B------:R-:W-:Y:S06]  /*8480*/  BAR.SYNC.DEFER_BLOCKING 0x5, 0x200 ;  /* 0x0148000000007b1d */ /* 0x000fec0000010000 */
[----:B------:R-:W-:-:S02]  /*8490*/  UMOV UR4, 0x400 ;  /* 0x0000040000047882 */ /* 0x000fc40000000000 */
[----:B-1----:R-:W-:-:S09]  /*84a0*/  ULEA UR4, UR5, UR4, 0x18 ;  /* 0x0000000405047291 */ /* 0x002fd2000f8ec03f */
[----:B------:R-:W1:Y:S01]  /*84b0*/  LDS.128 R16, [UR4+0x168d0] ;  /* 0x0168d004ff107984 */ /* 0x000e620008000c00 */
[----:B------:R-:W-:Y:S06]  /*84c0*/  BAR.ARV 0x4, 0x200 ;  /* 0x0108000000007b1d */ /* 0x000fec0000002000 */
[----:B------:R-:W-:Y:S05]  /*84d0*/  BRA `(.L_x_240) ;  /* 0x0000000800007947 */ /* 0x000fea0003800000 */
.L_x_239:
[----:B0-----:R-:W0:Y:S01]  /*84e0*/  S2R R2, SR_TID.X ;  /* 0x0000000000027919 */ /* 0x001e220000002100 */
[----:B-1----:R-:W-:Y:S01]  /*84f0*/  ULDC UR4, c[0x0][0xc3c] ;  /* 0x00030f0000047ab9 */ /* 0x002fe20000000800 */
[----:B------:R-:W1:Y:S01]  /*8500*/  S2UR UR6, SR_CTAID.X ;  /* 0x00000000000679c3 */ /* 0x000e620000002500 */
[----:B------:R-:W-:Y:S01]  /*8510*/  ULDC UR5, c[0x0][0xc38] ;  /* 0x00030e0000057ab9 */ /* 0x000fe20000000800 */
[----:B0-----:R-:W-:-:S04]  /*8520*/  LOP3.LUT R5, R2, 0x1f, RZ, 0xc0, !PT ;  /* 0x0000001f02057812 */ /* 0x001fc800078ec0ff */
[----:B------:R-:W-:-:S04]  /*8530*/  ISETP.NE.AND P0, PT, R5, 0x1f, PT ;  /* 0x0000001f0500780c */ /* 0x000fc80003f05270 */
[----:B------:R-:W-:-:S13]  /*8540*/  ISETP.GE.OR P1, PT, R5, UR4, !P0 ;  /* 0x0000000405007c0c */ /* 0x000fda000c726670 */
[----:B------:R-:W0:Y:S02]  /*8550*/  @!P1 LDC.64 R2, c[0x0][0xc80] ;  /* 0x00032000ff029b82 */ /* 0x000e240000000a00 */
[----:B0-----:R-:W-:-:S05]  /*8560*/  @!P1 IMAD.WIDE.U32 R2, R5, 0x4, R2 ;  /* 0x0000000405029825 */ /* 0x001fca00078e0002 */
[----:B------:R-:W2:Y:S01]  /*8570*/  @!P1 LDG.E R0, desc[UR50][R2.64] ;  /* 0x0000003202009981 */ /* 0x000ea2000c1e1900 */
[C---:B------:R-:W-:Y:S01]  /*8580*/  ISETP.NE.AND P1, PT, R5.reuse, RZ, PT ;  /* 0x000000ff0500720c */ /* 0x040fe20003f25270 */
[----:B------:R-:W-:Y:S01]  /*8590*/  UMOV UR4, URZ ;  /* 0x0000003f00047c82 */ /* 0x000fe20008000000 */
[C---:B------:R-:W-:Y:S01]  /*85a0*/  ISETP.GE.U32.AND P2, PT, R5.reuse, 0x2, PT ;  /* 0x000000020500780c */ /* 0x040fe20003f46070 */
[----:B------:R-:W-:Y:S01]  /*85b0*/  IMAD.MOV.U32 R16, RZ, RZ, RZ ;  /* 0x000000ffff107224 */ /* 0x000fe200078e00ff */
[C---:B------:R-:W-:Y:S02]  /*85c0*/  ISETP.GE.U32.AND P3, PT, R5.reuse, 0x4, PT ;  /* 0x000000040500780c */ /* 0x040fe40003f66070 */
[C---:B------:R-:W-:Y:S02]  /*85d0*/  ISETP.GE.U32.AND P4, PT, R5.reuse, 0x8, PT ;  /* 0x000000080500780c */ /* 0x040fe40003f86070 */
[----:B------:R-:W-:Y:S01]  /*85e0*/  ISETP.GE.U32.AND P5, PT, R5, 0x10, PT ;  /* 0x000000100500780c */ /* 0x000fe20003fa6070 */
[----:B--2---:R-:W0:Y:S02]  /*85f0*/  SHFL.UP PT, R4, R0, 0x1, RZ ;  /* 0x0420000000047989 */ /* 0x004e2400000e00ff */
[----:B0-----:R-:W-:-:S05]  /*8600*/  SEL R7, R4, RZ, P1 ;  /* 0x000000ff04077207 */ /* 0x001fca0000800000 */
[----:B------:R-:W-:-:S05]  /*8610*/  IMAD.IADD R7, R0, 0x1, R7 ;  /* 0x0000000100077824 */ /* 0x000fca00078e0207 */
[----:B------:R-:W0:Y:S02]  /*8620*/  SHFL.UP PT, R4, R7, 0x2, RZ ;  /* 0x0440000007047989 */ /* 0x000e2400000e00ff */
[----:B0-----:R-:W-:-:S04]  /*8630*/  SEL R4, R4, RZ, P2 ;  /* 0x000000ff04047207 */ /* 0x001fc80001000000 */
[----:B------:R-:W-:-:S05]  /*8640*/  IADD3 R4, R7, R4, RZ ;  /* 0x0000000407047210 */ /* 0x000fca0007ffe0ff */
[----:B------:R-:W0:Y:S02]  /*8650*/  SHFL.UP PT, R6, R4, 0x4, RZ ;  /* 0x0480000004067989 */ /* 0x000e2400000e00ff */
[----:B0-----:R-:W-:-:S05]  /*8660*/  SEL R3, R6, RZ, P3 ;  /* 0x000000ff06037207 */ /* 0x001fca0001800000 */
[----:B------:R-:W-:-:S05]  /*8670*/  IMAD.IADD R3, R4, 0x1, R3 ;  /* 0x0000000104037824 */ /* 0x000fca00078e0203 */
[----:B------:R-:W0:Y:S02]  /*8680*/  SHFL.UP PT, R2, R3, 0x8, RZ ;  /* 0x0500000003027989 */ /* 0x000e2400000e00ff */
[----:B0-----:R-:W-:-:S05]  /*8690*/  SEL R2, R2, RZ, P4 ;  /* 0x000000ff02027207 */ /* 0x001fca0002000000 */
[----:B------:R-:W-:-:S05]  /*86a0*/  IMAD.IADD R2, R3, 0x1, R2 ;  /* 0x0000000103027824 */ /* 0x000fca00078e0202 */
[----:B------:R-:W0:Y:S02]  /*86b0*/  SHFL.UP PT, R6, R2, 0x10, RZ ;  /* 0x0600000002067989 */ /* 0x000e2400000e00ff */
[----:B0-----:R-:W-:-:S05]  /*86c0*/  SEL R7, R6, RZ, P5 ;  /* 0x000000ff06077207 */ /* 0x001fca0002800000 */
[----:B------:R-:W-:-:S05]  /*86d0*/  IMAD.IADD R7, R2, 0x1, R7 ;  /* 0x0000000102077824 */ /* 0x000fca00078e0207 */
[----:B------:R-:W0:Y:S02]  /*86e0*/  SHFL.IDX PT, R4, R7, 0x1f, 0x1f ;  /* 0x03e01f0007047f89 */ /* 0x000e2400000e0000 */
[----:B0-----:R-:W-:-:S05]  /*86f0*/  IMAD R4, R4, UR5, RZ ;  /* 0x0000000504047c24 */ /* 0x001fca000f8e02ff */
[----:B-1----:R-:W-:Y:S02]  /*8700*/  ISETP.GT.AND P6, PT, R4, UR6, PT ;  /* 0x0000000604007c0c */ /* 0x002fe4000bfc4270 */
[----:B------:R-:W-:-:S11]  /*8710*/  MOV R3, R4 ;  /* 0x0000000400037202 */ /* 0x000fd60000000f00 */
[----:B------:R-:W-:Y:S05]  /*8720*/  @P6 BRA `(.L_x_241) ;  /* 0x0000000000946947 */ /* 0x000fea0003800000 */
[----:B------:R-:W-:Y:S01]  /*8730*/  IMAD.MOV.U32 R4, RZ, RZ, R3 ;  /* 0x000000ffff047224 */ /* 0x000fe200078e0003 */
[----:B------:R-:W-:Y:S01]  /*8740*/  UMOV UR4, URZ ;  /* 0x0000003f00047c82 */ /* 0x000fe20008000000 */
[----:B------:R-:W-:-:S05]  /*8750*/  ULDC UR5, c[0x0][0xc38] ;  /* 0x00030e0000057ab9 */ /* 0x000fca0000000800 */
.L_x_245:
[----:B------:R-:W0:Y:S01]  /*8760*/  LDC R2, c[0x0][0xc3c] ;  /* 0x00030f00ff027b82 */ /* 0x000e220000000800 */
[----:B------:R-:W-:-:S06]  /*8770*/  UIADD3 UR4, UR4, 0x1f, URZ ;  /* 0x0000001f04047890 */ /* 0x000fcc000fffe03f */
[----:B0-----:R-:W-:-:S13]  /*8780*/  ISETP.LE.AND P6, PT, R2, UR4, PT ;  /* 0x0000000402007c0c */ /* 0x001fda000bfc3270 */
[----:B------:R-:W-:Y:S05]  /*8790*/  @P6 BRA `(.L_x_242) ;  /* 0x0000000400246947 */ /* 0x000fea0003800000 */
[----:B------:R-:W-:Y:S01]  /*87a0*/  VIADD R7, R5, UR4 ;  /* 0x0000000405077c36 */ /* 0x000fe20008000000 */
[----:B------:R-:W-:Y:S01]  /*87b0*/  BSSY B0, `(.L_x_243) ;  /* 0x0000007000007945 */ /* 0x000fe20003800000 */
[----:B------:R-:W-:-:S03]  /*87c0*/  IMAD.MOV.U32 R0, RZ, RZ, RZ ;  /* 0x000000ffff007224 */ /* 0x000fc600078e00ff */
[----:B------:R-:W-:-:S13]  /*87d0*/  ISETP.GE.OR P6, PT, R7, R2, !P0 ;  /* 0x000000020700720c */ /* 0x000fda00047c6670 */
[----:B------:R-:W-:Y:S05]  /*87e0*/  @P6 BRA `(.L_x_244) ;  /* 0x00000000000c6947 */ /* 0x000fea0003800000 */
[----:B------:R-:W0:Y:S02]  /*87f0*/  LDC.64 R2, c[0x0][0xc80] ;  /* 0x00032000ff027b82 */ /* 0x000e240000000a00 */
[----:B0-----:R-:W-:-:S05]  /*8800*/  IMAD.WIDE R2, R7, 0x4, R2 ;  /* 0x0000000407027825 */ /* 0x001fca00078e0202 */
[----:B------:R0:W5:Y:S02]  /*8810*/  LDG.E R0, desc[UR50][R2.64] ;  /* 0x0000003202007981 */ /* 0x000164000c1e1900 */
.L_x_244:
[----:B------:R-:W-:Y:S05]  /*8820*/  BSYNC B0 ;  /* 0x0000000000007941 */ /* 0x000fea0003800000 */
.L_x_243:
[----:B0----5:R-:W0:Y:S02]  /*8830*/  SHFL.UP PT, R2, R0, 0x1, RZ ;  /* 0x0420000000027989 */ /* 0x021e2400000e00ff */
        /* <DEDUP_REMOVED lines=15> */
[----:B0-----:R-:W-:-:S04]  /*8930*/  IMAD R3, R3, UR5, RZ ;  /* 0x0000000503037c24 */ /* 0x001fc8000f8e02ff */
[----:B------:R-:W-:-:S05]  /*8940*/  IMAD.IADD R4, R3, 0x1, R4 ;  /* 0x0000000103047824 */ /* 0x000fca00078e0204 */
[----:B------:R-:W-:-:S13]  /*8950*/  ISETP.GT.AND P6, PT, R4, UR6, PT ;  /* 0x0000000604007c0c */ /* 0x000fda000bfc4270 */
[----:B------:R-:W-:Y:S05]  /*8960*/  @!P6 BRA `(.L_x_245) ;  /* 0xfffffffc007ce947 */ /* 0x000fea000383ffff */
[----:B------:R-:W-:-:S07]  /*8970*/  MOV R7, R9 ;  /* 0x0000000900077202 */ /* 0x000fce0000000f00 */
.L_x_241:
[----:B------:R-:W-:-:S04]  /*8980*/  IMAD.IADD R9, R4, 0x1, -R3 ;  /* 0x0000000104097824 */ /* 0x000fc800078e0a03 */
[----:B------:R-:W-:-:S05]  /*8990*/  IMAD R2, R7, UR5, R9 ;  /* 0x0000000507027c24 */ /* 0x000fca000f8e0209 */
[----:B------:R-:W-:-:S13]  /*89a0*/  ISETP.GT.AND P0, PT, R2, UR6, PT ;  /* 0x0000000602007c0c */ /* 0x000fda000bf04270 */
[----:B------:R-:W-:-:S04]  /*89b0*/  VOTE.ANY R6, PT, !P0 ;  /* 0x0000000000067806 */ /* 0x000fc800040e0100 */
[----:B------:R-:W0:Y:S01]  /*89c0*/  POPC R19, R6 ;  /* 0x0000000600137309 */ /* 0x000e220000000000 */
[----:B------:R-:W-:Y:S01]  /*89d0*/  ISETP.NE.AND P0, PT, R6, RZ, PT ;  /* 0x000000ff0600720c */ /* 0x000fe20003f05270 */
[----:B0-----:R-:W0:Y:S02]  /*89e0*/  SHFL.IDX PT, R0, R0, R19, 0x1f ;  /* 0x00001f1300007589 */ /* 0x001e2400000e0000 */
[----:B0-----:R-:W-:-:S04]  /*89f0*/  IABS R4, R0 ;  /* 0x0000000000047213 */ /* 0x001fc80000000000 */
[----:B------:R-:W0:Y:S08]  /*8a00*/  I2F.RP R8, R4 ;  /* 0x0000000400087306 */ /* 0x000e300000209400 */
[----:B0-----:R-:W0:Y:S02]  /*8a10*/  MUFU.RCP R8, R8 ;  /* 0x0000000800087308 */ /* 0x001e240000001000 */
[----:B0-----:R-:W-:-:S06]  /*8a20*/  VIADD R2, R8, 0xffffffe ;  /* 0x0ffffffe08027836 */ /* 0x001fcc0000000000 */
[----:B------:R0:W1:Y:S01]  /*8a30*/  F2I.FTZ.U32.TRUNC.NTZ R3, R2 ;  /* 0x0000000200037305 */ /* 0x000062000021f000 */
[----:B------:R-:W-:Y:S05]  /*8a40*/  @!P0 BRA `(.L_x_246) ;  /* 0x0000000000088947 */ /* 0x000fea0003800000 */
[----:B------:R-:W-:-:S06]  /*8a50*/  VIADD R16, R19, 0xffffffff ;  /* 0xffffffff13107836 */ /* 0x000fcc0000000000 */
[----:B------:R2:W3:Y:S02]  /*8a60*/  SHFL.IDX PT, R16, R7, R16, 0x1f ;  /* 0x00001f1007107589 */ /* 0x0004e400000e0000 */
.L_x_246:
[----:B---3--:R-:W-:Y:S01]  /*8a70*/  IMAD R16, R16, UR5, R9 ;  /* 0x0000000510107c24 */ /* 0x008fe2000f8e0209 */
[----:B0-----:R-:W-:Y:S01]  /*8a80*/  IABS R2, R0 ;  /* 0x0000000000027213 */ /* 0x001fe20000000000 */
[----:B-12---:R-:W-:Y:S02]  /*8a90*/  IMAD.MOV R7, RZ, RZ, -R3 ;  /* 0x000000ffff077224 */ /* 0x006fe400078e0a03 */
[----:B------:R-:W-:Y:S01]  /*8aa0*/  VIADD R19, R19, UR4 ;  /* 0x0000000413137c36 */ /* 0x000fe20008000000 */
[----:B------:R-:W-:Y:S01]  /*8ab0*/  IADD3 R9, -R16, UR6, RZ ;  /* 0x0000000610097c10 */ /* 0x000fe2000fffe1ff */
[----:B------:R-:W-:Y:S01]  /*8ac0*/  IMAD R7, R7, R4, RZ ;  /* 0x0000000407077224 */ /* 0x000fe200078e02ff */
[----:B------:R-:W-:Y:S01]  /*8ad0*/  IADD3 R8, RZ, -R2, RZ ;  /* 0x80000002ff087210 */ /* 0x000fe20007ffe0ff */
[----:B------:R-:W-:Y:S01]  /*8ae0*/  IMAD.MOV.U32 R2, RZ, RZ, RZ ;  /* 0x000000ffff027224 */ /* 0x000fe200078e00ff */
[----:B------:R-:W-:-:S03]  /*8af0*/  IABS R6, R9 ;  /* 0x0000000900067213 */ /* 0x000fc60000000000 */
[----:B------:R-:W-:-:S04]  /*8b00*/  IMAD.HI.U32 R2, R3, R7, R2 ;  /* 0x0000000703027227 */ /* 0x000fc800078e0002 */
[----:B------:R-:W-:Y:S02]  /*8b10*/  IMAD.MOV.U32 R3, RZ, RZ, R6 ;  /* 0x000000ffff037224 */ /* 0x000fe400078e0006 */
[----:B------:R-:W-:Y:S02]  /*8b20*/  IMAD.MOV.U32 R6, RZ, RZ, R8 ;  /* 0x000000ffff067224 */ /* 0x000fe400078e0008 */
[----:B------:R-:W-:-:S04]  /*8b30*/  IMAD.HI.U32 R2, R2, R3, RZ ;  /* 0x0000000302027227 */ /* 0x000fc800078e00ff */
[----:B------:R-:W-:-:S05]  /*8b40*/  IMAD R3, R2, R6, R3 ;  /* 0x0000000602037224 */ /* 0x000fca00078e0203 */
[----:B------:R-:W-:-:S13]  /*8b50*/  ISETP.GT.U32.AND P1, PT, R4, R3, PT ;  /* 0x000000030400720c */ /* 0x000fda0003f24070 */
[----:B------:R-:W-:Y:S01]  /*8b60*/  @!P1 IMAD.IADD R3, R3, 0x1, -R4 ;  /* 0x0000000103039824 */ /* 0x000fe200078e0a04 */
[----:B------:R-:W-:Y:S02]  /*8b70*/  @!P1 IADD3 R2, R2, 0x1, RZ ;  /* 0x0000000102029810 */ /* 0x000fe40007ffe0ff */
[----:B------:R-:W-:Y:S02]  /*8b80*/  ISETP.NE.AND P1, PT, R0, RZ, PT ;  /* 0x000000ff0000720c */ /* 0x000fe40003f25270 */
[----:B------:R-:W-:Y:S02]  /*8b90*/  ISETP.GE.U32.AND P0, PT, R3, R4, PT ;  /* 0x000000040300720c */ /* 0x000fe40003f06070 */
[----:B------:R-:W-:-:S04]  /*8ba0*/  LOP3.LUT R3, R9, R0, RZ, 0x3c, !PT ;  /* 0x0000000009037212 */ /* 0x000fc800078e3cff */
[----:B------:R-:W-:-:S07]  /*8bb0*/  ISETP.GE.AND P2, PT, R3, RZ, PT ;  /* 0x000000ff0300720c */ /* 0x000fce0003f46270 */
[----:B------:R-:W-:-:S06]  /*8bc0*/  @P0 VIADD R2, R2, 0x1 ;  /* 0x0000000102020836 */ /* 0x000fcc0000000000 */
[----:B------:R-:W-:Y:S01]  /*8bd0*/  @!P2 IMAD.MOV R2, RZ, RZ, -R2 ;  /* 0x000000ffff02a224 */ /* 0x000fe200078e0a02 */
[----:B------:R-:W-:-:S04]  /*8be0*/  @!P1 LOP3.LUT R2, RZ, R0, RZ, 0x33, !PT ;  /* 0x00000000ff029212 */ /* 0x000fc800078e33ff */
[----:B------:R-:W-:Y:S01]  /*8bf0*/  MOV R18, R2 ;  /* 0x0000000200127202 */ /* 0x000fe20000000f00 */
[----:B------:R-:W-:-:S04]  /*8c00*/  IMAD.MOV R17, RZ, RZ, -R2 ;  /* 0x000000ffff117224 */ /* 0x000fc800078e0a02 */
[----:B------:R-:W-:Y:S01]  /*8c10*/  IMAD R17, R0, R17, R9 ;  /* 0x0000001100117224 */ /* 0x000fe200078e0209 */
[----:B------:R-:W-:Y:S06]  /*8c20*/  BRA `(.L_x_247) ;  /* 0x0000000000147947 */ /* 0x000fec0003800000 */
.L_x_242:
[----:B------:R-:W-:Y:S01]  /*8c30*/  ULDC UR4, c[0x0][0xc3c] ;  /* 0x00030f0000047ab9 */ /* 0x000fe20000000800 */
[----:B------:R-:W-:Y:S02]  /*8c40*/  IMAD.MOV.U32 R17, RZ, RZ, RZ ;  /* 0x000000ffff117224 */ /* 0x000fe400078e00ff */
[----:B------:R-:W-:Y:S02]  /*8c50*/  IMAD.U32 R16, RZ, RZ, UR6 ;  /* 0x00000006ff107e24 */ /* 0x000fe4000f8e00ff */
[----:B------:R-:W-:Y:S02]  /*8c60*/  IMAD.MOV.U32 R18, RZ, RZ, RZ ;  /* 0x000000ffff127224 */ /* 0x000fe400078e00ff */
[----:B------:R-:W-:-:S07]  /*8c70*/  IMAD.U32 R19, RZ, RZ, UR4 ;  /* 0x00000004ff137e24 */ /* 0x000fce000f8e00ff */
.L_x_247:
[----:B------:R-:W-:-:S13]  /*8c80*/  ISETP.NE.AND P0, PT, R5, RZ, PT ;  /* 0x000000ff0500720c */ /* 0x000fda0003f05270 */
[----:B------:R-:W0:Y:S01]  /*8c90*/  @!P0 S2R R3, SR_CgaCtaId ;  /* 0x0000000000038919 */ /* 0x000e220000008800 */
[----:B------:R-:W-:-:S04]  /*8ca0*/  @!P0 MOV R0, 0x400 ;  /* 0x0000040000008802 */ /* 0x000fc80000000f00 */
[----:B0-----:R-:W-:-:S05]  /*8cb0*/  @!P0 LEA R0, R3, R0, 0x18 ;  /* 0x0000000003008211 */ /* 0x001fca00078ec0ff */
[----:B------:R0:W-:Y:S01]  /*8cc0*/  @!P0 STS.128 [R0+0x168d0], R16 ;  /* 0x0168d01000008388 */ /* 0x0001e20000000c00 */
[----:B------:R-:W-:Y:S06]  /*8cd0*/  BAR.ARV 0x5, 0x200 ;  /* 0x0148000000007b1d */ /* 0x000fec0000002000 */
.L_x_240:
[----:B------:R2:W-:Y:S01]  /*8ce0*/  STL [R1+0x38], RZ ;  /* 0x000038ff01007387 */ /* 0x0005e20000100800 */
[----:B------:R-:W-:Y:S01]  /*8cf0*/  ULDC UR4, c[0x0][0xc3c] ;  /* 0x00030f0000047ab9 */ /* 0x000fe20000000800 */
[----:B------:R-:W-:Y:S01]  /*8d00*/  MOV R27, 0x1 ;  /* 0x00000001001b7802 */ /* 0x000fe20000000f00 */
[----:B------:R-:W-:Y:S01]  /*8d10*/  IMAD.MOV.U32 R25, RZ, RZ, RZ ;  /* 0x000000ffff197224 */ /* 0x000fe200078e00ff */
[----:B-1----:R-:W-:-:S13]  /*8d20*/  ISETP.GE.AND P0, PT, R19, UR4, PT ;  /* 0x0000000413007c0c */ /* 0x002fda000bf06270 */
[----:B--2---:R-:W-:Y:S05]  /*8d30*/  @P0 BRA `(.L_x_248) ;  /* 0x00000048008c0947 */ /* 0x004fea0003800000 */
[----:B------:R-:W1:Y:S01]  /*8d40*/  S2R R3, SR_TID.X ;  /* 0x0000000000037919 */ /* 0x000e620000002100 */
[----:B------:R-:W2:Y:S01]  /*8d50*/  S2UR UR5, SR_CgaCtaId ;  /* 0x00000000000579c3 */ /* 0x000ea20000008800 */
[----:B------:R-:W-:Y:S01]  /*8d60*/  UMOV UR4, 0x400 ;  /* 0x0000040000047882 */ /* 0x000fe20000000000 */
[----:B------:R-:W-:Y:S01]  /*8d70*/  BSSY B8, `(.L_x_248) ;  /* 0x000049f000087945 */ /* 0x000fe20003800000 */
[----:B------:R3:W-:Y:S01]  /*8d80*/  STL [R1+0x38], RZ ;  /* 0x000038ff01007387 */ /* 0x0007e20000100800 */
[----:B------:R-:W-:Y:S01]  /*8d90*/  IMAD.MOV.U32 R27, RZ, RZ, 0x1 ;  /* 0x00000001ff1b7424 */ /* 0x000fe200078e00ff */
[----:B------:R-:W-:Y:S01]  /*8da0*/  MOV R25, RZ ;  /* 0x000000ff00197202 */ /* 0x000fe20000000f00 */
[----:B------:R-:W-:Y:S01]  /*8db0*/  ULOP3.LUT UR36, UR37, 0x2, URZ, 0xfc, !UPT ;  /* 0x0000000225247892 */ /* 0x000fe2000f8efc3f */
[----:B------:R-:W-:Y:S01]  /*8dc0*/  ULDC UR38, c[0x0][0xc] ;  /* 0x0000030000267ab9 */ /* 0x000fe20000000800 */
[----:B--2---:R-:W-:-:S06]  /*8dd0*/  ULEA UR4, UR5, UR4, 0x18 ;  /* 0x0000000405047291 */ /* 0x004fcc000f8ec03f */
[----:B------:R-:W-:Y:S01]  /*8de0*/  IMAD.U32 R22, RZ, RZ, UR4 ;  /* 0x00000004ff167e24 */ /* 0x000fe2000f8e00ff */
[C---:B-1----:R-:W-:Y:S01]  /*8df0*/  LOP3.LUT R4, R3.reuse, 0x7f, RZ, 0xc0, !PT ;  /* 0x0000007f03047812 */ /* 0x042fe200078ec0ff */
[C---:B------:R-:W-:Y:S02]  /*8e00*/  IMAD.SHL.U32 R28, R3.reuse, 0x8, RZ ;  /* 0x00000008031c7824 */ /* 0x040fe400078e00ff */
[----:B0-----:R-:W-:Y:S01]  /*8e10*/  IMAD.SHL.U32 R2, R3, 0x10, RZ ;  /* 0x0000001003027824 */ /* 0x001fe200078e00ff */
[----:B------:R-:W-:Y:S02]  /*8e20*/  SHF.R.U32.HI R4, RZ, 0x3, R4 ;  /* 0x00000003ff047819 */ /* 0x000fe40000011604 */
[----:B------:R-:W-:Y:S02]  /*8e30*/  LOP3.LUT R0, R28, 0x1f8, RZ, 0xc0, !PT ;  /* 0x000001f81c007812 */ /* 0x000fe400078ec0ff */
[----:B------:R-:W-:Y:S02]  /*8e40*/  LOP3.LUT R2, R2, 0x70, RZ, 0xc0, !PT ;  /* 0x0000007002027812 */ /* 0x000fe400078ec0ff */
[----:B------:R-:W-:-:S02]  /*8e50*/  LOP3.LUT R3, R0, 0x38, R3, 0x78, !PT ;  /* 0x0000003800037812 */ /* 0x000fc400078e7803 */
[----:B------:R-:W-:Y:S02]  /*8e60*/  LOP3.LUT R2, R4, R2, RZ, 0xfc, !PT ;  /* 0x0000000204027212 */ /* 0x000fe400078efcff */
[----:B------:R-:W-:Y:S02]  /*8e70*/  LOP3.LUT R0, R3, 0x200, R28, 0xf8, !PT ;  /* 0x0000020003007812 */ /* 0x000fe400078ef81c */
[----:B------:R-:W-:-:S03]  /*8e80*/  LOP3.LUT R28, R28, 0x38, RZ, 0xc0, !PT ;  /* 0x000000381c1c7812 */ /* 0x000fc600078ec0ff */
[----:B------:R-:W-:-:S05]  /*8e90*/  IMAD R0, R0, 0x2, R22 ;  /* 0x0000000200007824 */ /* 0x000fca00078e0216 */
[----:B------:R3:W-:Y:S02]  /*8ea0*/  STL [R1+0x1c], R0 ;  /* 0x00001c0001007387 */ /* 0x0007e40000100800 */
.L_x_309:
[----:B0-----:R-:W0:Y:S01]  /*8eb0*/  LDC.64 R2, c[0x0][0xc88] ;  /* 0x00032200ff027b82 */ /* 0x001e220000000a00 */
[----:B--23--:R-:W2:Y:S01]  /*8ec0*/  LDL.LU R0, [R1+0x8] ;  /* 0x0000080001007983 */ /* 0x00cea20000300800 */
[----:B0-----:R-:W-:-:S05]  /*8ed0*/  IMAD.WIDE R2, R19, 0x4, R2 ;  /* 0x0000000413027825 */ /* 0x001fca00078e0202 */
[----:B------:R-:W3:Y:S01]  /*8ee0*/  LDG.E R29, desc[UR50][R2.64] ;  /* 0x00000032021d7981 */ /* 0x000ee2000c1e1900 */
[----:B------:R-:W-:Y:S05]  /*8ef0*/  YIELD ;  /* 0x0000000000007946 */ /* 0x000fea0003800000 */
[----:B------:R-:W-:Y:S01]  /*8f00*/  ULDC.64 UR4, c[0x0][0xa28] ;  /* 0x00028a0000047ab9 */ /* 0x000fe20000000a00 */
[----:B------:R-:W-:Y:S01]  /*8f10*/  IMAD.MOV.U32 R6, RZ, RZ, RZ ;  /* 0x000000ffff067224 */ /* 0x000fe200078e00ff */
[----:B------:R-:W-:Y:S01]  /*8f20*/  ISETP.NE.U32.AND P0, PT, RZ, UR4, PT ;  /* 0x00000004ff007c0c */ /* 0x000fe2000bf05070 */
[----:B------:R-:W-:-:S03]  /*8f30*/  ULDC.64 UR6, c[0x0][0xa18] ;  /* 0x0002860000067ab9 */ /* 0x000fc60000000a00 */
[----:B------:R-:W-:Y:S02]  /*8f40*/  ISETP.NE.AND.EX P0, PT, RZ, UR5, PT, P0 ;  /* 0x00000005ff007c0c */ /* 0x000fe4000bf05300 */
[----:B--2---:R-:W-:Y:S02]  /*8f50*/  LOP3.LUT R0, R0, 0xfffffff7, RZ, 0xc0, !PT ;  /* 0xfffffff700007812 */ /* 0x004fe400078ec0ff */
[----:B-1-3--:R-:W-:-:S09]  /*8f60*/  SHF.R.S32.HI R4, RZ, 0x1f, R29 ;  /* 0x0000001fff047819 */ /* 0x00afd2000001141d */
[C---:B------:R-:W-:Y:S01]  /*8f70*/  @P0 LEA R2, P1, R29.reuse, UR4, 0x2 ;  /* 0x000000041d020c11 */ /* 0x040fe2000f8210ff */
[C---:B------:R-:W-:Y:S01]  /*8f80*/  IMAD.SHL.U32 R23, R29.reuse, 0x4, RZ ;  /* 0x000000041d177824 */ /* 0x040fe200078e00ff */
[C-C-:B------:R-:W-:Y:S01]  /*8f90*/  SHF.L.U64.HI R24, R29.reuse, 0x2, R4.reuse ;  /* 0x000000021d187819 */ /* 0x140fe20000010204 */
[----:B------:R0:W-:Y:S01]  /*8fa0*/  STL [R1+0x28], R4 ;  /* 0x0000280401007387 */ /* 0x0001e20000100800 */
[----:B------:R-:W-:Y:S01]  /*8fb0*/  @P0 LEA.HI.X R3, R29, UR5, R4, 0x2, P1 ;  /* 0x000000051d030c11 */ /* 0x000fe200088f1404 */
[----:B------:R-:W-:-:S04]  /*8fc0*/  ULDC.64 UR4, c[0x0][0xa00] ;  /* 0x0002800000047ab9 */ /* 0x000fc80000000a00 */
[----:B------:R1:W2:Y:S01]  /*8fd0*/  @P0 LDG.E R6, desc[UR50][R2.64] ;  /* 0x0000003202060981 */ /* 0x0002a2000c1e1900 */
[----:B------:R-:W-:-:S04]  /*8fe0*/  ISETP.NE.U32.AND P0, PT, RZ, UR4, PT ;  /* 0x00000004ff007c0c */ /* 0x000fc8000bf05070 */
[----:B------:R-:W-:Y:S02]  /*8ff0*/  ISETP.NE.AND.EX P2, PT, RZ, UR5, PT, P0 ;  /* 0x00000005ff007c0c */ /* 0x000fe4000bf45300 */
[----:B------:R-:W-:Y:S02]  /*9000*/  ISETP.NE.U32.AND P0, PT, RZ, UR6, PT ;  /* 0x00000006ff007c0c */ /* 0x000fe4000bf05070 */
[----:B-1----:R-:W-:Y:S02]  /*9010*/  IADD3 R2, P1, R23, UR4, RZ ;  /* 0x0000000417027c10 */ /* 0x002fe4000ff3e0ff */
[----:B------:R-:W-:Y:S02]  /*9020*/  ISETP.NE.AND.EX P0, PT, RZ, UR7, PT, P0 ;  /* 0x00000007ff007c0c */ /* 0x000fe4000bf05300 */
[----:B------:R-:W-:Y:S01]  /*9030*/  IADD3.X R3, R24, UR5, RZ, P1, !PT ;  /* 0x0000000518037c10 */ /* 0x000fe20008ffe4ff */
[----:B------:R-:W-:-:S04]  /*9040*/  ULDC.64 UR4, c[0x0][0x418] ;  /* 0x0001060000047ab9 */ /* 0x000fc80000000a00 */
[----:B------:R-:W-:-:S05]  /*9050*/  @P2 LOP3.LUT R0, R0, 0x8, RZ, 0xfc, !PT ;  /* 0x0000000800002812 */ /* 0x000fca00078efcff */
[----:B------:R1:W-:Y:S01]  /*9060*/  STL [R1+0x8], R0 ;  /* 0x0000080001007387 */ /* 0x0003e20000100800 */
[----:B0-----:R-:W-:-:S04]  /*9070*/  @P0 IADD3 R4, P1, R23, UR6, RZ ;  /* 0x0000000617040c10 */ /* 0x001fc8000ff3e0ff */
[----:B------:R-:W-:Y:S02]  /*9080*/  @P0 IADD3.X R5, R24, UR7, RZ, P1, !PT ;  /* 0x0000000718050c10 */ /* 0x000fe40008ffe4ff */
[----:B-1----:R-:W-:-:S03]  /*9090*/  MOV R0, RZ ;  /* 0x000000ff00007202 */ /* 0x002fc60000000f00 */
[----:B------:R-:W3:Y:S04]  /*90a0*/  @P0 LDG.E R4, desc[UR50][R4.64] ;  /* 0x0000003204040981 */ /* 0x000ee8000c1e1900 */
[----:B------:R-:W4:Y:S01]  /*90b0*/  @P2 LDG.E R0, desc[UR50][R2.64] ;  /* 0x0000003202002981 */ /* 0x000f22000c1e1900 */
[----:B------:R-:W-:-:S03]  /*90c0*/  UISETP.NE.U32.AND UP0, UPT, UR4, URZ, UPT ;  /* 0x0000003f0400728c */ /* 0x000fc6000bf05070 */
[----:B------:R-:W-:Y:S01]  /*90d0*/  ULDC UR4, c[0x0][0x424] ;  /* 0x0001090000047ab9 */ /* 0x000fe20000000800 */
[----:B------:R-:W-:-:S03]  /*90e0*/  UISETP.NE.AND.EX UP0, UPT, UR5, URZ, UPT, UP0 ;  /* 0x0000003f0500728c */ /* 0x000fc6000bf05300 */
[----:B------:R-:W-:Y:S01]  /*90f0*/  ULDC UR5, c[0x0][0x2f0] ;  /* 0x0000bc0000057ab9 */ /* 0x000fe20000000800 */
[----:B------:R-:W-:-:S04]  /*9100*/  USEL UR4, UR4, 0x1, UP0 ;  /* 0x0000000104047887 */ /* 0x000fc80008000000 */
[----:B------:R-:W-:Y:S01]  /*9110*/  UIMAD UR4, UR4, UR5, URZ ;  /* 0x00000005040472a4 */ /* 0x000fe2000f8e023f */
[----:B----4-:R0:W-:Y:S04]  /*9120*/  STL [R1+0x20], R0 ;  /* 0x0000200001007387 */ /* 0x0101e80000100800 */
[----:B--2---:R1:W-:Y:S04]  /*9130*/  STL [R1+0x14], R6 ;  /* 0x0000140601007387 */ /* 0x0043e80000100800 */
[----:B---3--:R1:W-:Y:S01]  /*9140*/  @P0 STL [R1+0x2c], R4 ;  /* 0x00002c0401000387 */ /* 0x0083e20000100800 */
[----:B0-----:R-:W-:Y:S01]  /*9150*/  IMAD.U32 R0, RZ, RZ, UR4 ;  /* 0x00000004ff007e24 */ /* 0x001fe2000f8e00ff */
[----:B------:R-:W-:Y:S06]  /*9160*/  @P0 BRA `(.L_x_249) ;  /* 0x0000000000200947 */ /* 0x000fec0003800000 */
[----:B------:R-:W-:Y:S02]  /*9170*/  ULDC UR4, c[0x0][0x288] ;  /* 0x0000a20000047ab9 */ /* 0x000fe40000000800 */
[----:B-1----:R-:W-:-:S05]  /*9180*/  IMAD.U32 R4, RZ, RZ, UR4 ;  /* 0x00000004ff047e24 */ /* 0x002fca000f8e00ff */
[----:B------:R0:W-:Y:S01]  /*9190*/  STL [R1+0x2c], R4 ;  /* 0x00002c0401007387 */ /* 0x0001e20000100800 */
[----:B------:R-:W-:Y:S05]  /*91a0*/  @!P2 BRA `(.L_x_249) ;  /* 0x000000000010a947 */ /* 0x000fea0003800000 */
[----:B------:R-:W2:Y:S04]  /*91b0*/  LDG.E R5, desc[UR50][R2.64] ;  /* 0x0000003202057981 */ /* 0x000ea8000c1e1900 */
[----:B0-----:R-:W2:Y:S02]  /*91c0*/  LDG.E R4, desc[UR50][R2.64+0x4] ;  /* 0x0000043202047981 */ /* 0x001ea4000c1e1900 */
[----:B--2---:R-:W-:-:S05]  /*91d0*/  IMAD.IADD R2, R4, 0x1, -R5 ;  /* 0x0000000104027824 */ /* 0x004fca00078e0a05 */
[----:B------:R2:W-:Y:S02]  /*91e0*/  STL [R1+0x2c], R2 ;  /* 0x00002c0201007387 */ /* 0x0005e40000100800 */
.L_x_249:
[----:B01----:R-:W-:Y:S01]  /*91f0*/  IMAD.MOV.U32 R4, RZ, RZ, R29 ;  /* 0x000000ffff047224 */ /* 0x003fe200078e001d */
[----:B------:R-:W-:Y:S02]  /*9200*/  ULDC.64 UR4, c[0x0][0xa20] ;  /* 0x0002880000047ab9 */ /* 0x000fe40000000a00 */
[----:B------:R-:W-:Y:S02]  /*9210*/  ISETP.NE.U32.AND P0, PT, RZ, UR4, PT ;  /* 0x00000004ff007c0c */ /* 0x000fe4000bf05070 */
[----:B------:R0:W-:Y:S02]  /*9220*/  STL [R1+0x4], R4 ;  /* 0x0000040401007387 */ /* 0x0001e40000100800 */
[----:B------:R-:W-:-:S13]  /*9230*/  ISETP.NE.AND.EX P0, PT, RZ, UR5, PT, P0 ;  /* 0x00000005ff007c0c */ /* 0x000fda000bf05300 */
[----:B0-----:R-:W-:Y:S05]  /*9240*/  @!P0 BRA `(.L_x_250) ;  /* 0x0000000000108947 */ /* 0x001fea0003800000 */
[----:B--2---:R-:W-:-:S04]  /*9250*/  IADD3 R2, P0, R23, UR4, RZ ;  /* 0x0000000417027c10 */ /* 0x004fc8000ff1e0ff */
[----:B------:R-:W-:-:S05]  /*9260*/  IADD3.X R3, R24, UR5, RZ, P0, !PT ;  /* 0x0000000518037c10 */ /* 0x000fca00087fe4ff */
[----:B------:R0:W5:Y:S01]  /*9270*/  LDG.E R0, desc[UR50][R2.64] ;  /* 0x0000003202007981 */ /* 0x000162000c1e1900 */
[----:B------:R-:W-:Y:S05]  /*9280*/  BRA `(.L_x_251) ;  /* 0x0000000000247947 */ /* 0x000fea0003800000 */
.L_x_250:
[----:B------:R-:W-:Y:S02]  /*9290*/  ULDC.64 UR4, c[0x0][0xa08] ;  /* 0x0002820000047ab9 */ /* 0x000fe40000000a00 */
[----:B------:R-:W-:-:S04]  /*92a0*/  ISETP.NE.U32.AND P0, PT, RZ, UR4, PT ;  /* 0x00000004ff007c0c */ /* 0x000fc8000bf05070 */
[----:B------:R-:W-:-:S13]  /*92b0*/  ISETP.NE.AND.EX P0, PT, RZ, UR5, PT, P0 ;  /* 0x00000005ff007c0c */ /* 0x000fda000bf05300 */
[----:B------:R-:W-:Y:S05]  /*92c0*/  @!P0 BRA `(.L_x_251) ;  /* 0x0000000000148947 */ /* 0x000fea0003800000 */
[----:B--2---:R-:W0:Y:S02]  /*92d0*/  LDC.64 R2, c[0x0][0xa08] ;  /* 0x00028200ff027b82 */ /* 0x004e240000000a00 */
[----:B0-----:R-:W-:-:S05]  /*92e0*/  IMAD.WIDE R2, R4, 0x4, R2 ;  /* 0x0000000404027825 */ /* 0x001fca00078e0202 */
[----:B------:R-:W2:Y:S04]  /*92f0*/  LDG.E R0, desc[UR50][R2.64] ;  /* 0x0000003202007981 */ /* 0x000ea8000c1e1900 */
[----:B------:R-:W2:Y:S02]  /*9300*/  LDG.E R5, desc[UR50][R2.64+0x4] ;  /* 0x0000043202057981 */ /* 0x000ea4000c1e1900 */
[----:B--2---:R-:W-:-:S07]  /*9310*/  IADD3 R0, -R0, R5, RZ ;  /* 0x0000000500007210 */ /* 0x004fce0007ffe1ff */
.L_x_251:
[----:B0-2--5:R-:W-:Y:S01]  /*9320*/  IMAD.IADD R2, R0, 0x1, -R6 ;  /* 0x0000000100027824 */ /* 0x025fe200078e0a06 */
[----:B------:R-:W-:Y:S03]  /*9330*/  BSSY B7, `(.L_x_252) ;  /* 0x00003a3000077945 */ /* 0x000fe60003800000 */
[C---:B------:R-:W-:Y:S01]  /*9340*/  VIADD R0, R2.reuse, 0x7f ;  /* 0x0000007f02007836 */ /* 0x040fe20000000000 */
[----:B------:R0:W-:Y:S01]  /*9350*/  STL [R1+0x10], R2 ;  /* 0x0000100201007387 */ /* 0x0001e20000100800 */
[----:B------:R-:W-:-:S03]  /*9360*/  ISETP.GT.AND P0, PT, R2, RZ, PT ;  /* 0x000000ff0200720c */ /* 0x000fc60003f04270 */
[----:B------:R-:W-:-:S04]  /*9370*/  SHF.R.S32.HI R3, RZ, 0x1f, R0 ;  /* 0x0000001fff037819 */ /* 0x000fc80000011400 */
[----:B------:R-:W-:-:S05]  /*9380*/  LEA.HI R0, R3, R0, RZ, 0x7 ;  /* 0x0000000003007211 */ /* 0x000fca00078f38ff */
[----:B------:R0:W-:Y:S01]  /*9390*/  STL [R1+0x34], R0 ;  /* 0x0000340001007387 */ /* 0x0001e20000100800 */
[----:B------:R-:W-:Y:S05]  /*93a0*/  @P0 BRA `(.L_x_253) ;  /* 0x0000000000440947 */ /* 0x000fea0003800000 */
[----:B0-----:R-:W0:Y:S02]  /*93b0*/  S2R R2, SR_TID.X ;  /* 0x0000000000027919 */ /* 0x001e240000002100 */
[----:B0-----:R-:W-:-:S04]  /*93c0*/  LOP3.LUT R2, R2, 0x7f, RZ, 0xc0, !PT ;  /* 0x0000007f02027812 */ /* 0x001fc800078ec0ff */
[----:B------:R-:W-:-:S13]  /*93d0*/  ISETP.NE.AND P0, PT, R2, RZ, PT ;  /* 0x000000ff0200720c */ /* 0x000fda0003f05270 */
[----:B------:R-:W-:Y:S05]  /*93e0*/  @P0 BRA `(.L_x_254) ;  /* 0x00000038005c0947 */ /* 0x000fea0003800000 */
[----:B------:R-:W0:Y:S01]  /*93f0*/  S2R R5, SR_LANEID ;  /* 0x0000000000057919 */ /* 0x000e220000000000 */
[----:B------:R-:W-:Y:S01]  /*9400*/  VOTEU.ANY UR4, UPT, PT ;  /* 0x0000000000047886 */ /* 0x000fe200038e0100 */
[----:B------:R-:W1:Y:S01]  /*9410*/  LDC.64 R2, c[0x0][0xc60] ;  /* 0x00031800ff027b82 */ /* 0x000e620000000a00 */
[----:B------:R-:W0:Y:S02]  /*9420*/  FLO.U32 R0, UR4 ;  /* 0x0000000400007d00 */ /* 0x000e2400080e0000 */
[----:B0-----:R-:W-:-:S06]  /*9430*/  ISETP.EQ.U32.AND P0, PT, R0, R5, PT ;  /* 0x000000050000720c */ /* 0x001fcc0003f02070 */
[----:B------:R-:W1:Y:S07]  /*9440*/  POPC R5, UR4 ;  /* 0x0000000400057d09 */ /* 0x000e6e0008000000 */
[----:B-1----:R-:W2:Y:S01]  /*9450*/  @P0 ATOMG.E.ADD.STRONG.GPU PT, R3, desc[UR50][R2.64], R5 ;  /* 0x00000005020309a8 */ /* 0x002ea200081ee1f2 */
[----:B------:R-:W0:Y:S02]  /*9460*/  S2R R4, SR_LTMASK ;  /* 0x0000000000047919 */ /* 0x000e240000003900 */
[----:B0-----:R-:W-:-:S04]  /*9470*/  LOP3.LUT R4, R4, UR4, RZ, 0xc0, !PT ;  /* 0x0000000404047c12 */ /* 0x001fc8000f8ec0ff */
[----:B------:R-:W0:Y:S01]  /*9480*/  POPC R7, R4 ;  /* 0x0000000400077309 */ /* 0x000e220000000000 */
[----:B--2---:R-:W0:Y:S02]  /*9490*/  SHFL.IDX PT, R0, R3, R0, 0x1f ;  /* 0x00001f0003007589 */ /* 0x004e2400000e0000 */
[----:B0-----:R-:W-:Y:S01]  /*94a0*/  IADD3 R16, R0, UR38, R7 ;  /* 0x0000002600107c10 */ /* 0x001fe2000fffe007 */
[----:B------:R-:W-:Y:S06]  /*94b0*/  BRA `(.L_x_254) ;  /* 0x0000003800287947 */ /* 0x000fec0003800000 */
.L_x_253:
[----:B0-----:R-:W-:Y:S01]  /*94c0*/  VIADD R0, R22, 0xe400 ;  /* 0x0000e40016007836 */ /* 0x001fe20000000000 */
[----:B------:R-:W-:Y:S04]  /*94d0*/  BSSY B6, `(.L_x_255) ;  /* 0x0000013000067945 */ /* 0x000fe80003800000 */
[----:B------:R-:W-:-:S13]  /*94e0*/  LOP3.LUT P0, RZ, R0, 0x3ff, RZ, 0xc0, !PT ;  /* 0x000003ff00ff7812 */ /* 0x000fda000780c0ff */
[----:B------:R-:W-:Y:S05]  /*94f0*/  @!P0 BRA `(.L_x_256) ;  /* 0x0000000000408947 */ /* 0x000fea0003800000 */
[----:B------:R-:W-:Y:S01]  /*9500*/  MOV R2, 0x0 ;  /* 0x0000000000027802 */ /* 0x000fe20000000f00 */
[----:B------:R-:W-:Y:S01]  /*9510*/  ULDC.64 UR6, c[0x4][0x88] ;  /* 0x0100220000067ab9 */ /* 0x000fe20000000a00 */
[----:B------:R-:W-:Y:S01]  /*9520*/  ULDC.64 UR8, c[0x4][0x90] ;  /* 0x0100240000087ab9 */ /* 0x000fe20000000a00 */
[----:B------:R-:W-:Y:S01]  /*9530*/  ULDC.64 UR4, c[0x4][0x8] ;  /* 0x0100020000047ab9 */ /* 0x000fe20000000a00 */
[----:B------:R-:W-:Y:S01]  /*9540*/  IMAD.U32 R4, RZ, RZ, UR6 ;  /* 0x00000006ff047e24 */ /* 0x000fe2000f8e00ff */
[----:B------:R-:W-:Y:S01]  /*9550*/  MOV R5, UR7 ;  /* 0x0000000700057c02 */ /* 0x000fe20008000f00 */
[----:B------:R-:W0:Y:S01]  /*9560*/  LDC.64 R2, c[0x4][R2] ;  /* 0x0100000002027b82 */ /* 0x000e220000000a00 */
        /* <DEDUP_REMOVED lines=8> */
[----:B0-----:R-:W-:Y:S05]  /*95f0*/  CALL.ABS.NOINC R2 ;  /* 0x0000000002007343 */ /* 0x001fea0003c00000 */
.L_x_256:
[----:B------:R-:W-:Y:S05]  /*9600*/  BSYNC B6 ;  /* 0x0000000000067941 */ /* 0x000fea0003800000 */
.L_x_255:
[----:B------:R-:W-:Y:S01]  /*9610*/  VIADD R0, R22, 0x400 ;  /* 0x0000040016007836 */ /* 0x000fe20000000000 */
[----:B------:R-:W-:Y:S04]  /*9620*/  BSSY B6, `(.L_x_257) ;  /* 0x0000022000067945 */ /* 0x000fe80003800000 */
[----:B------:R-:W-:-:S13]  /*9630*/  LOP3.LUT P0, RZ, R0, 0x3ff, RZ, 0xc0, !PT ;  /* 0x000003ff00ff7812 */ /* 0x000fda000780c0ff */
[----:B------:R-:W-:Y:S05]  /*9640*/  @!P0 BRA `(.L_x_258) ;  /* 0x00000000007c8947 */ /* 0x000fea0003800000 */
[----:B------:R-:W-:Y:S01]  /*9650*/  MOV R26, 0x0 ;  /* 0x00000000001a7802 */ /* 0x000fe20000000f00 */
[----:B------:R-:W-:Y:S01]  /*9660*/  ULDC.64 UR6, c[0x4][0x88] ;  /* 0x0100220000067ab9 */ /* 0x000fe20000000a00 */
[----:B------:R-:W-:Y:S01]  /*9670*/  ULDC.64 UR8, c[0x4][0x90] ;  /* 0x0100240000087ab9 */ /* 0x000fe20000000a00 */
[----:B------:R-:W-:Y:S01]  /*9680*/  ULDC.64 UR4, c[0x4][0x10] ;  /* 0x0100040000047ab9 */ /* 0x000fe20000000a00 */
[----:B------:R0:W1:Y:S01]  /*9690*/  LDC.64 R2, c[0x4][R26] ;  /* 0x010000001a027b82 */ /* 0x0000620000000a00 */
        /* <DEDUP_REMOVED lines=11> */
.L_x_259:
        /* <DEDUP_REMOVED lines=15> */
.L_x_258:
[----:B------:R-:W-:Y:S05]  /*9840*/  BSYNC B6 ;  /* 0x0000000000067941 */ /* 0x000fea0003800000 */
.L_x_257:
[----:B------:R0:W2:Y:S01]  /*9850*/  LDL R21, [R1+0x4] ;  /* 0x0000040001157983 */ /* 0x0000a20000100800 */
[----:B------:R-:W-:Y:S01]  /*9860*/  ULDC.64 UR4, c[0x0][0x9f8] ;  /* 0x00027e0000047ab9 */ /* 0x000fe20000000a00 */
[----:B------:R-:W1:Y:S01]  /*9870*/  LDC R7, c[0x0][0x430] ;  /* 0x00010c00ff077b82 */ /* 0x000e620000000800 */
[----:B------:R-:W-:Y:S01]  /*9880*/  ISETP.NE.U32.AND P0, PT, RZ, UR4, PT ;  /* 0x00000004ff007c0c */ /* 0x000fe2000bf05070 */
[----:B------:R-:W3:Y:S03]  /*9890*/  LDL R26, [R1+0x34] ;  /* 0x00003400011a7983 */ /* 0x000ee60000100800 */
[----:B------:R-:W-:Y:S01]  /*98a0*/  ISETP.NE.AND.EX P0, PT, RZ, UR5, PT, P0 ;  /* 0x00000005ff007c0c */ /* 0x000fe2000bf05300 */
[----:B------:R-:W4:Y:S04]  /*98b0*/  LDL R9, [R1+0x10] ;  /* 0x0000100001097983 */ /* 0x000f280000100800 */
[----:B------:R-:W4:Y:S01]  /*98c0*/  LDL R4, [R1+0x14] ;  /* 0x0000140001047983 */ /* 0x000f220000100800 */
[----:B------:R-:W0:Y:S07]  /*98d0*/  S2R R5, SR_TID.X ;  /* 0x0000000000057919 */ /* 0x000e2e0000002100 */
[----:B------:R-:W-:Y:S01]  /*98e0*/  @P0 IADD3 R2, P1, R23, UR4, RZ ;  /* 0x0000000417020c10 */ /* 0x000fe2000ff3e0ff */
[----:B------:R-:W3:Y:S03]  /*98f0*/  S2R R0, SR_TID.X ;  /* 0x0000000000007919 */ /* 0x000ee60000002100 */
[----:B------:R-:W-:Y:S01]  /*9900*/  @P0 IADD3.X R3, R24, UR5, RZ, P1, !PT ;  /* 0x0000000518030c10 */ /* 0x000fe20008ffe4ff */
[----:B------:R-:W4:Y:S04]  /*9910*/  LDL.LU R20, [R1+0x8] ;  /* 0x0000080001147983 */ /* 0x000f280000300800 */
[----:B--2---:R-:W2:Y:S01]  /*9920*/  @P0 LDG.E R21, desc[UR50][R2.64] ;  /* 0x0000003202150981 */ /* 0x004ea2000c1e1900 */
[----:B-1----:R-:W-:Y:S01]  /*9930*/  ISETP.NE.AND P2, PT, R7, 0x1, PT ;  /* 0x000000010700780c */ /* 0x002fe20003f45270 */
[----:B0-----:R-:W-:Y:S01]  /*9940*/  IMAD.SHL.U32 R5, R5, 0x10, RZ ;  /* 0x0000001005057824 */ /* 0x001fe200078e00ff */
[----:B---3--:R-:W-:-:S02]  /*9950*/  LEA.HI.SX32 R26, R26, 0xffffffff, 0x19 ;  /* 0xffffffff1a1a7811 */ /* 0x008fc400078fcaff */
[----:B------:R-:W-:Y:S02]  /*9960*/  LOP3.LUT R0, R0, 0x7f, RZ, 0xc0, !PT ;  /* 0x0000007f00007812 */ /* 0x000fe400078ec0ff */
[----:B------:R-:W-:Y:S01]  /*9970*/  LOP3.LUT R5, R5, 0x70, RZ, 0xc0, !PT ;  /* 0x0000007005057812 */ /* 0x000fe200078ec0ff */
[----:B------:R-:W-:Y:S01]  /*9980*/  IMAD.SHL.U32 R8, R26, 0x80, RZ ;  /* 0x000000801a087824 */ /* 0x000fe200078e00ff */
[----:B------:R-:W-:-:S04]  /*9990*/  SHF.R.U32.HI R0, RZ, 0x3, R0 ;  /* 0x00000003ff007819 */ /* 0x000fc80000011600 */
[----:B------:R-:W-:Y:S01]  /*99a0*/  LOP3.LUT R5, R8, R0, R5, 0xfe, !PT ;  /* 0x0000000008057212 */ /* 0x000fe200078efe05 */
[----:B------:R-:W0:Y:S08]  /*99b0*/  @P2 LDC R6, c[0x0][0x434] ;  /* 0x00010d00ff062b82 */ /* 0x000e300000000800 */
[----:B------:R-:W1:Y:S01]  /*99c0*/  @P2 LDC R0, c[0x0][0x438] ;  /* 0x00010e00ff002b82 */ /* 0x000e620000000800 */
[----:B--2---:R-:W-:Y:S01]  /*99d0*/  @P0 STL [R1+0x4], R21 ;  /* 0x0000041501000387 */ /* 0x004fe20000100800 */
[C---:B----4-:R-:W-:Y:S01]  /*99e0*/  ISETP.GE.AND P0, PT, R5.reuse, R9, PT ;  /* 0x000000090500720c */ /* 0x050fe20003f06270 */
[----:B------:R-:W-:-:S04]  /*99f0*/  IMAD.IADD R5, R5, 0x1, R4 ;  /* 0x0000000105057824 */ /* 0x000fc800078e0204 */
[----:B0-----:R-:W-:-:S08]  /*9a00*/  @P2 IMAD.HI.U32 R6, R5, R6, RZ ;  /* 0x0000000605062227 */ /* 0x001fd000078e00ff */
[----:B------:R-:W0:Y:S01]  /*9a10*/  @!P0 LDC.64 R2, c[0x0][0x428] ;  /* 0x00010a00ff028b82 */ /* 0x000e220000000a00 */
[----:B------:R-:W-:Y:S02]  /*9a20*/  MOV R4, R5 ;  /* 0x0000000500047202 */ /* 0x000fe40000000f00 */
[----:B-1----:R-:W-:Y:S02]  /*9a30*/  @P2 SHF.R.U32.HI R4, RZ, R0, R6 ;  /* 0x00000000ff042219 */ /* 0x002fe40000011606 */
[----:B------:R-:W-:-:S03]  /*9a40*/  SHF.R.S32.HI R6, RZ, 0x1f, R21 ;  /* 0x0000001fff067819 */ /* 0x000fc60000011415 */
[--C-:B------:R-:W-:Y:S02]  /*9a50*/  IMAD.MOV R0, RZ, RZ, -R4.reuse ;  /* 0x000000ffff007224 */ /* 0x100fe400078e0a04 */
[----:B------:R0:W-:Y:S02]  /*9a60*/  STL [R1+0x18], R6 ;  /* 0x0000180601007387 */ /* 0x0001e40000100800 */
[----:B------:R-:W-:Y:S01]  /*9a70*/  IMAD R0, R7, R0, R5 ;  /* 0x0000000007007224 */ /* 0x000fe200078e0205 */
[--C-:B------:R-:W-:Y:S01]  /*9a80*/  @!P0 SHF.R.S32.HI R5, RZ, 0x1f, R4.reuse ;  /* 0x0000001fff058819 */ /* 0x100fe20000011404 */
[-C--:B0-----:R-:W-:Y:S02]  /*9a90*/  @!P0 IMAD R6, R6, R2.reuse, RZ ;  /* 0x0000000206068224 */ /* 0x081fe400078e02ff */
[----:B------:R-:W-:-:S04]  /*9aa0*/  @!P0 IMAD.WIDE.U32 R4, R21, R2, R4 ;  /* 0x0000000215048225 */ /* 0x000fc800078e0004 */
[----:B------:R-:W-:Y:S02]  /*9ab0*/  @!P0 IMAD R7, R21, R3, R6 ;  /* 0x0000000315078224 */ /* 0x000fe400078e0206 */
[----:B------:R-:W0:Y:S02]  /*9ac0*/  @!P0 LDC.64 R2, c[0x0][0x418] ;  /* 0x00010600ff028b82 */ /* 0x000e240000000a00 */
[----:B------:R-:W-:Y:S01]  /*9ad0*/  @!P0 IMAD.IADD R7, R5, 0x1, R7 ;  /* 0x0000000105078824 */ /* 0x000fe200078e0207 */
[----:B0-----:R-:W-:Y:S01]  /*9ae0*/  @!P0 LEA R6, P1, R4, R2, 0x2 ;  /* 0x0000000204068211 */ /* 0x001fe200078210ff */
[----:B------:R-:W-:-:S03]  /*9af0*/  IMAD.MOV.U32 R2, RZ, RZ, RZ ;  /* 0x000000ffff027224 */ /* 0x000fc600078e00ff */
[----:B------:R-:W-:-:S05]  /*9b00*/  @!P0 LEA.HI.X R7, R4, R3, R7, 0x2, P1 ;  /* 0x0000000304078211 */ /* 0x000fca00008f1407 */
[----:B------:R0:W5:Y:S01]  /*9b10*/  @!P0 LDG.E R2, desc[UR50][R6.64] ;  /* 0x0000003206028981 */ /* 0x000162000c1e1900 */
[----:B------:R-:W-:Y:S01]  /*9b20*/  LOP3.LUT R20, R20, 0xfffffffb, RZ, 0xc0, !PT ;  /* 0xfffffffb14147812 */ /* 0x000fe200078ec0ff */
[----:B------:R-:W-:-:S03]  /*9b30*/  IMAD.U32 R9, RZ, RZ, UR36 ;  /* 0x00000024ff097e24 */ /* 0x000fc6000f8e00ff */
[----:B------:R-:W-:Y:S02]  /*9b40*/  @P2 LOP3.LUT R20, R20, 0x4, RZ, 0xfc, !PT ;  /* 0x0000000414142812 */ /* 0x000fe400078efcff */
[----:B------:R-:W-:Y:S02]  /*9b50*/  ISETP.NE.AND P2, PT, R9, 0x3, PT ;  /* 0x000000030900780c */ /* 0x000fe40003f45270 */
[----:B------:R-:W-:-:S11]  /*9b60*/  LOP3.LUT R20, R20, 0xfffffffd, RZ, 0xc0, !PT ;  /* 0xfffffffd14147812 */ /* 0x000fd600078ec0ff */
[----:B------:R-:W-:-:S05]  /*9b70*/  @P2 LOP3.LUT R20, R20, 0x2, RZ, 0xfc, !PT ;  /* 0x0000000214142812 */ /* 0x000fca00078efcff */
[----:B------:R0:W-:Y:S01]  /*9b80*/  STL [R1+0x8], R20 ;  /* 0x0000081401007387 */ /* 0x0001e20000100800 */
[----:B------:R-:W-:-:S03]  /*9b90*/  UMOV UR4, 0xffffffff ;  /* 0xffffffff00047882 */ /* 0x000fc60000000000 */
[----:B------:R-:W-:Y:S05]  /*9ba0*/  BRA.DIV UR4, `(.L_x_260) ;  /* 0x00000042044c7947 */ /* 0x000fea000b800000 */
.L_x_326:
[----:B------:R-:W-:-:S05]  /*9bb0*/  SHF.R.S32.HI R9, RZ, 0x1f, R18 ;  /* 0x0000001fff097819 */ /* 0x000fca0000011412 */
[----:B------:R1:W-:Y:S01]  /*9bc0*/  STL [R1], R9 ;  /* 0x0000000901007387 */ /* 0x0003e20000100800 */
[----:B------:R-:W-:Y:S05]  /*9bd0*/  @!P2 BRA `(.L_x_261) ;  /* 0x000000000004a947 */ /* 0x000fea0003800000 */
[----:B------:R-:W-:Y:S01]  /*9be0*/  BPT.TRAP 0x1 ;  /* 0x000000040000795c */ /* 0x000fe20000300000 */
.L_x_261:
[----:B0-----:R-:W-:Y:S01]  /*9bf0*/  SHF.R.S32.HI R6, RZ, 0x1f, R0 ;  /* 0x0000001fff067819 */ /* 0x001fe20000011400 */
[----:B------:R-:W-:Y:S01]  /*9c00*/  ULDC.64 UR4, c[0x0][0x328] ;  /* 0x0000ca0000047ab9 */ /* 0x000fe20000000a00 */
[----:B-----5:R-:W-:Y:S01]  /*9c10*/  SHF.R.S32.HI R7, RZ, 0x1f, R2 ;  /* 0x0000001fff077819 */ /* 0x020fe20000011402 */
[----:B------:R-:W-:Y:S01]  /*9c20*/  IMAD.WIDE.U32 R4, R0, UR4, RZ ;  /* 0x0000000400047c25 */ /* 0x000fe2000f8e00ff */
[----:B------:R-:W-:Y:S03]  /*9c30*/  BSSY B0, `(.L_x_262) ;  /* 0x0000015000007945 */ /* 0x000fe60003800000 */
[----:B------:R-:W-:-:S04]  /*9c40*/  IMAD R3, R6, UR4, RZ ;  /* 0x0000000406037c24 */ /* 0x000fc8000f8e02ff */
        /* <DEDUP_REMOVED lines=14> */
[----:B------:R-:W-:Y:S01]  /*9d30*/  LEA.HI.X R24, R4, UR5, R3, 0x1, P0 ;  /* 0x0000000504187c11 */ /* 0x000fe200080f0c03 */
[----:B------:R-:W-:Y:S01]  /*9d40*/  IMAD R3, R25, 0x8, R22 ;  /* 0x0000000819037824 */ /* 0x000fe200078e0216 */
[----:B------:R-:W-:-:S04]  /*9d50*/  SHF.L.U32 R4, R27, 0x1f, RZ ;  /* 0x0000001f1b047819 */ /* 0x000fc800000006ff */
[----:B------:R-:W0:Y:S02]  /*9d60*/  SYNCS.PHASECHK.TRANS64.TRYWAIT P0, [R3+URZ+0x16840], R4 ;  /* 0x01684004030075a7 */ /* 0x000e24000800017f */
[----:B0-----:R-:W-:Y:S05]  /*9d70*/  @!P0 BRA `(.L_x_263) ;  /* 0x00000040000c8947 */ /* 0x001fea0003800000 */
.L_x_327:
[----:B------:R-:W-:Y:S05]  /*9d80*/  BSYNC B0 ;  /* 0x0000000000007941 */ /* 0x000fea0003800000 */
.L_x_262:
[----:B------:R-:W2:Y:S01]  /*9d90*/  LDL R12, [R1] ;  /* 0x00000000010c7983 */ /* 0x000ea20000100800 */
[----:B------:R-:W-:-:S03]  /*9da0*/  ULDC.64 UR4, c[0x0][0x300] ;  /* 0x0000c00000047ab9 */ /* 0x000fc60000000a00 */
[----:B------:R-:W3:Y:S04]  /*9db0*/  LDL R11, [R1+0x10] ;  /* 0x00001000010b7983 */ /* 0x000ee80000100800 */
[----:B-1----:R-:W4:Y:S01]  /*9dc0*/  LDL.LU R9, [R1+0x8] ;  /* 0x0000080001097983 */ /* 0x002f220000300800 */
[----:B------:R-:W-:Y:S02]  /*9dd0*/  IMAD R6, R6, UR4, RZ ;  /* 0x0000000406067c24 */ /* 0x000fe4000f8e02ff */
[C---:B0-----:R-:W-:Y:S01]  /*9de0*/  IMAD.WIDE.U32 R4, R0.reuse, UR4, RZ ;  /* 0x0000000400047c25 */ /* 0x041fe2000f8e00ff */
[----:B------:R-:W0:Y:S03]  /*9df0*/  S2R R10, SR_TID.X ;  /* 0x00000000000a7919 */ /* 0x000e260000002100 */
[----:B------:R-:W-:Y:S01]  /*9e00*/  IMAD R6, R0, UR5, R6 ;  /* 0x0000000500067c24 */ /* 0x000fe2000f8e0206 */
[----:B------:R-:W-:-:S02]  /*9e10*/  ULDC.64 UR4, c[0x0][0x310] ;  /* 0x0000c40000047ab9 */ /* 0x000fc40000000a00 */
[----:B------:R-:W-:Y:S02]  /*9e20*/  IMAD R7, R7, UR4, RZ ;  /* 0x0000000407077c24 */ /* 0x000fe4000f8e02ff */
[----:B------:R-:W-:Y:S02]  /*9e30*/  IMAD.IADD R5, R5, 0x1, R6 ;  /* 0x0000000105057824 */ /* 0x000fe400078e0206 */
[C---:B------:R-:W-:Y:S02]  /*9e40*/  IMAD R7, R2.reuse, UR5, R7 ;  /* 0x0000000502077c24 */ /* 0x040fe4000f8e0207 */
[----:B------:R-:W-:Y:S01]  /*9e50*/  IMAD.WIDE.U32 R4, R2, UR4, R4 ;  /* 0x0000000402047c25 */ /* 0x000fe2000f8e0004 */
[----:B------:R-:W-:-:S04]  /*9e60*/  ULDC.64 UR4, c[0x0][0x308] ;  /* 0x0000c20000047ab9 */ /* 0x000fc80000000a00 */
[----:B------:R-:W-:-:S03]  /*9e70*/  IADD3 R5, R5, R7, RZ ;  /* 0x0000000705057210 */ /* 0x000fc60007ffe0ff */
[----:B------:R-:W-:Y:S01]  /*9e80*/  IMAD.WIDE.U32 R4, R18, UR4, R4 ;  /* 0x0000000412047c25 */ /* 0x000fe2000f8e0004 */
[----:B0-----:R-:W-:-:S04]  /*9e90*/  LOP3.LUT R10, R10, 0x7f, RZ, 0xc0, !PT ;  /* 0x0000007f0a0a7812 */ /* 0x001fc800078ec0ff */
[----:B------:R-:W-:Y:S01]  /*9ea0*/  SHF.R.U32.HI R10, RZ, 0x3, R10 ;  /* 0x00000003ff0a7819 */ /* 0x000fe2000001160a */
[----:B--2---:R-:W-:Y:S02]  /*9eb0*/  IMAD R0, R12, UR4, RZ ;  /* 0x000000040c007c24 */ /* 0x004fe4000f8e02ff */
[----:B------:R-:W0:Y:S02]  /*9ec0*/  S2R R12, SR_TID.X ;  /* 0x00000000000c7919 */ /* 0x000e240000002100 */
[----:B------:R-:W-:Y:S01]  /*9ed0*/  IMAD R0, R18, UR5, R0 ;  /* 0x0000000512007c24 */ /* 0x000fe2000f8e0200 */
[----:B------:R-:W-:-:S03]  /*9ee0*/  ULDC.64 UR4, c[0x0][0x2e8] ;  /* 0x0000ba0000047ab9 */ /* 0x000fc60000000a00 */
[----:B------:R-:W-:Y:S01]  /*9ef0*/  IMAD.IADD R2, R5, 0x1, R0 ;  /* 0x0000000105027824 */ /* 0x000fe200078e0200 */
[----:B------:R-:W-:Y:S01]  /*9f00*/  LEA R0, P0, R4, UR4, 0x1 ;  /* 0x0000000404007c11 */ /* 0x000fe2000f8008ff */
[----:B------:R-:W-:Y:S01]  /*9f10*/  ULDC UR4, c[0x0][0x2f4] ;  /* 0x0000bd0000047ab9 */ /* 0x000fe20000000800 */
[----:B----4-:R-:W-:Y:S02]  /*9f20*/  LOP3.LUT R9, R9, 0xfffffffe, RZ, 0xc0, !PT ;  /* 0xfffffffe09097812 */ /* 0x010fe400078ec0ff */
[----:B------:R-:W-:Y:S01]  /*9f30*/  ISETP.GE.AND P2, PT, R28, UR4, PT ;  /* 0x000000041c007c0c */ /* 0x000fe2000bf46270 */
[----:B------:R-:W-:Y:S01]  /*9f40*/  UMOV UR4, 0xffffffff ;  /* 0xffffffff00047882 */ /* 0x000fe20000000000 */
[----:B------:R-:W-:Y:S02]  /*9f50*/  LEA.HI.X R2, R4, UR5, R2, 0x1, P0 ;  /* 0x0000000504027c11 */ /* 0x000fe400080f0c02 */
[----:B---3--:R-:W-:-:S04]  /*9f60*/  IADD3 R4, -R10, R11, -R8 ;  /* 0x0000000b0a047210 */ /* 0x008fc80007ffe908 */
[----:B------:R-:W-:-:S05]  /*9f70*/  ISETP.GE.AND P0, PT, R4, 0x1, PT ;  /* 0x000000010400780c */ /* 0x000fca0003f06270 */
[----:B------:R-:W-:-:S05]  /*9f80*/  @P2 LOP3.LUT R9, R9, 0x1, RZ, 0xfc, !PT ;  /* 0x0000000109092812 */ /* 0x000fca00078efcff */
[----:B------:R1:W-:Y:S01]  /*9f90*/  STL [R1+0x8], R9 ;  /* 0x0000080901007387 */ /* 0x0003e20000100800 */
[C---:B0-----:R-:W-:Y:S02]  /*9fa0*/  IMAD.SHL.U32 R10, R12.reuse, 0x8, RZ ;  /* 0x000000080c0a7824 */ /* 0x041fe400078e00ff */
[----:B------:R-:W-:-:S03]  /*9fb0*/  IMAD.SHL.U32 R11, R12, 0x8, RZ ;  /* 0x000000080c0b7824 */ /* 0x000fc600078e00ff */
[----:B------:R-:W-:-:S04]  /*9fc0*/  LOP3.LUT R10, R10, 0x1f8, RZ, 0xc0, !PT ;  /* 0x000001f80a0a7812 */ /* 0x000fc800078ec0ff */
[----:B------:R-:W-:-:S04]  /*9fd0*/  LOP3.LUT R10, R10, 0x38, R12, 0x78, !PT ;  /* 0x000000380a0a7812 */ /* 0x000fc800078e780c */
[----:B------:R-:W-:-:S05]  /*9fe0*/  LOP3.LUT R10, R10, 0x200, R11, 0xf8, !PT ;  /* 0x000002000a0a7812 */ /* 0x000fca00078ef80b */
[----:B------:R-:W-:Y:S01]  /*9ff0*/  IMAD R5, R25, 0x2000, R10 ;  /* 0x0000200019057824 */ /* 0x000fe200078e020a */
[----:B-1----:R-:W-:Y:S06]  /*a000*/  BRA.DIV UR4, `(.L_x_264) ;  /* 0x0000003e047c7947 */ /* 0x002fec000b800000 */
[----:B------:R-:W0:Y:S01]  /*a010*/  SHFL.IDX PT, R7, R0, RZ, 0x181f ;  /* 0x00181fff00077589 */ /* 0x000e2200000e0000 */
[----:B------:R-:W-:-:S03]  /*a020*/  @P0 IMAD R8, R5, 0x2, R22 ;  /* 0x0000000205080824 */ /* 0x000fc600078e0216 */
[----:B------:R-:W1:Y:S01]  /*a030*/  SHFL.IDX PT, R6, R2, RZ, 0x181f ;  /* 0x00181fff02067589 */ /* 0x000e6200000e0000 */
[----:B0-----:R-:W-:-:S04]  /*a040*/  @P0 LEA R7, P1, R28, R7, 0x1 ;  /* 0x000000071c070211 */ /* 0x001fc800078208ff */
[----:B-1----:R-:W-:Y:S02]  /*a050*/  @P0 IADD3.X R6, RZ, R6, RZ, P1, !PT ;  /* 0x00000006ff060210 */ /* 0x002fe40000ffe4ff */
[----:B------:R-:W-:Y:S02]  /*a060*/  ISETP.GE.AND P1, PT, R4, 0x11, PT ;  /* 0x000000110400780c */ /* 0x000fe40003f26270 */
[----:B------:R-:W-:-:S04]  /*a070*/  @P0 LOP3.LUT R7, R7, R6, RZ, 0x3c, !PT ;  /* 0x0000000607070212 */ /* 0x000fc800078e3cff */
[----:B------:R-:W-:-:S04]  /*a080*/  @P0 LOP3.LUT R6, R7, R6, RZ, 0x3c, !PT ;  /* 0x0000000607060212 */ /* 0x000fc800078e3cff */
[----:B------:R-:W-:-:S05]  /*a090*/  @P0 LOP3.LUT R7, R7, R6, RZ, 0x3c, !PT ;  /* 0x0000000607070212 */ /* 0x000fca00078e3cff */
[----:B------:R-:W-:Y:S01]  /*a0a0*/  @!PT LDS RZ, [RZ] ;  /* 0x00000000fffff984 */ /* 0x000fe20000000800 */
[----:B------:R0:W-:Y:S04]  /*a0b0*/  @P0 LDGSTS.E.BYPASS.LTC128B.128 [R8+0xe400], desc[UR50][R6.64], !P2 ;  /* 0x0e40000006080fae */ /* 0x0001e8000d101d72 */
[----:B0-----:R-:W0:Y:S01]  /*a0c0*/  SHFL.IDX PT, R7, R0, 0x1, 0x181f ;  /* 0x00381f0000077f89 */ /* 0x001e2200000e0000 */
[----:B------:R-:W-:-:S03]  /*a0d0*/  @P1 IMAD R8, R5, 0x2, R22 ;  /* 0x0000000205081824 */ /* 0x000fc600078e0216 */
        /* <DEDUP_REMOVED lines=9> */
[----:B------:R-:W-:Y:S01]  /*a170*/  @P1 LEA R8, R5, R22, 0x1 ;  /* 0x0000001605081211 */ /* 0x000fe200078e08ff */
        /* <DEDUP_REMOVED lines=9> */
[----:B------:R-:W-:Y:S01]  /*a210*/  @P1 IMAD R8, R5, 0x2, R22 ;  /* 0x0000000205081824 */ /* 0x000fe200078e0216 */
        /* <DEDUP_REMOVED lines=29> */
[----:B------:R-:W-:Y:S01]  /*a3f0*/  @P1 IMAD R8, R5, 0x2, R22 ;  /* 0x0000000205081824 */ /* 0x000fe200078e0216 */
[----:B------:R-:W1:Y:S04]  /*a400*/  SHFL.IDX PT, R6, R2, 0x6, 0x181f ;  /* 0x00d81f0002067f89 */ /* 0x000e6800000e0000 */
[----:B------:R-:W2:Y:S04]  /*a410*/  SHFL.IDX PT, R2, R2, 0x7, 0x181f ;  /* 0x00f81f0002027f89 */ /* 0x000ea800000e0000 */
[----:B------:R-:W3:Y:S01]  /*a420*/  SHFL.IDX PT, R0, R0, 0x7, 0x181f ;  /* 0x00f81f0000007f89 */ /* 0x000ee200000e0000 */
[----:B0-----:R-:W-:-:S05]  /*a430*/  @P1 LEA R7, P0, R28, R7, 0x1 ;  /* 0x000000071c071211 */ /* 0x001fca00078008ff */
[----:B-1----:R-:W-:-:S05]  /*a440*/  @P1 IMAD.X R6, RZ, RZ, R6, P0 ;  /* 0x000000ffff061224 */ /* 0x002fca00000e0606 */
[----:B------:R-:W-:-:S04]  /*a450*/  @P1 LOP3.LUT R7, R7, R6, RZ, 0x3c, !PT ;  /* 0x0000000607071212 */ /* 0x000fc800078e3cff */
[----:B------:R-:W-:-:S04]  /*a460*/  @P1 LOP3.LUT R6, R7, R6, RZ, 0x3c, !PT ;  /* 0x0000000607061212 */ /* 0x000fc800078e3cff */
[----:B------:R-:W-:-:S05]  /*a470*/  @P1 LOP3.LUT R7, R7, R6, RZ, 0x3c, !PT ;  /* 0x0000000607071212 */ /* 0x000fca00078e3cff */
[----:B--23--:R0:W-:Y:S02]  /*a480*/  @P1 LDGSTS.E.BYPASS.LTC128B.128 [R8+0x11400], desc[UR50][R6.64], !P2 ;  /* 0x1140000006081fae */ /* 0x00c1e4000d101d72 */
.L_x_345:
[----:B------:R-:W-:-:S13]  /*a490*/  ISETP.GE.AND P0, PT, R4, 0x71, PT ;  /* 0x000000710400780c */ /* 0x000fda0003f06270 */
[----:B0-----:R-:W-:Y:S02]  /*a4a0*/  @P0 LEA R6, P1, R28, R0, 0x1 ;  /* 0x000000001c060211 */ /* 0x001fe400078208ff */
[----:B------:R-:W-:-:S03]  /*a4b0*/  @P0 LEA R5, R5, R22, 0x1 ;  /* 0x0000001605050211 */ /* 0x000fc600078e08ff */
[----:B------:R-:W-:-:S05]  /*a4c0*/  @P0 IMAD.X R7, RZ, RZ, R2, P1 ;  /* 0x000000ffff070224 */ /* 0x000fca00008e0602 */
[----:B------:R-:W-:Y:S01]  /*a4d0*/  @!PT LDS RZ, [RZ] ;  /* 0x00000000fffff984 */ /* 0x000fe20000000800 */
[----:B------:R-:W-:Y:S01]  /*a4e0*/  @!PT LDS RZ, [RZ] ;  /* 0x00000000fffff984 */ /* 0x000fe20000000800 */
[----:B------:R-:W-:Y:S01]  /*a4f0*/  @!PT LDS RZ, [RZ] ;  /* 0x00000000fffff984 */ /* 0x000fe20000000800 */
[----:B------:R0:W-:Y:S01]  /*a500*/  @P0 LDGSTS.E.BYPASS.LTC128B.128 [R5+0x11c00], desc[UR50][R6.64], !P2 ;  /* 0x11c0000006050fae */ /* 0x0001e2000d101d72 */
[----:B------:R-:W-:Y:S01]  /*a510*/  PLOP3.LUT P0, PT, PT, PT, PT, 0x80, 0x0 ;  /* 0x000000000000781c */ /* 0x000fe20003f0f070 */
[----:B------:R-:W-:-:S12]  /*a520*/  NOP ;  /* 0x0000000000007918 */ /* 0x000fd80000000000 */
.L_x_265:
        /* <DEDUP_REMOVED lines=11> */
.L_x_266:
[----:B------:R1:W5:Y:S01]  /*a5e0*/  LDL R0, [R1+0x8] ;  /* 0x0000080001007983 */ /* 0x0003620000100800 */
[----:B------:R1:W-:Y:S03]  /*a5f0*/  SYNCS.ARRIVE.TRANS64.A1T0 RZ, [R3+URZ+0x16830], RZ ;  /* 0x016830ff03ff79a7 */ /* 0x0003e6000810003f */
[----:B0-----:R1:W5:Y:S04]  /*a600*/  LDL.LU R5, [R1+0x20] ;  /* 0x0000200001057983 */ /* 0x0013680000300800 */
[----:B------:R1:W5:Y:S02]  /*a610*/  LDL.LU R4, [R1+0x28] ;  /* 0x0000280001047983 */ /* 0x0003640000300800 */
[----:B------:R-:W-:Y:S05]  /*a620*/  WARPSYNC.ALL ;  /* 0x0000000000007948 */ /* 0x000fea0003800000 */
[----:B------:R-:W-:Y:S01]  /*a630*/  ULDC.64 UR4, c[0x0][0x298] ;  /* 0x0000a60000047ab9 */ /* 0x000fe20000000a00 */
[----:B------:R-:W-:Y:S01]  /*a640*/  VIADD R2, R22, 0x8400 ;  /* 0x0000840016027836 */ /* 0x000fe20000000000 */
[----:B------:R-:W-:Y:S01]  /*a650*/  BSSY B6, `(.L_x_267) ;  /* 0x000001f000067945 */ /* 0x000fe20003800000 */
[----:B------:R-:W-:Y:S03]  /*a660*/  BAR.SYNC.DEFER_BLOCKING 0x8, 0x200 ;  /* 0x0208000000007b1d */ /* 0x000fe60000010000 */
[----:B------:R-:W-:-:S02]  /*a670*/  LOP3.LUT P0, RZ, R2, 0x3ff, RZ, 0xc0, !PT ;  /* 0x000003ff02ff7812 */ /* 0x000fc4000780c0ff */
[----:B-----5:R-:W-:Y:S02]  /*a680*/  LOP3.LUT P1, RZ, R0, 0x8, RZ, 0xc0, !PT ;  /* 0x0000000800ff7812 */ /* 0x020fe4000782c0ff */
[----:B------:R-:W-:Y:S01]  /*a690*/  SHF.R.S32.HI R0, RZ, 0x1f, R5 ;  /* 0x0000001fff007819 */ /* 0x000fe20000011405 */
[----:B-1----:R-:W-:Y:S01]  /*a6a0*/  IMAD.WIDE.U32 R2, R5, UR4, RZ ;  /* 0x0000000405027c25 */ /* 0x002fe2000f8e00ff */
[----:B------:R-:W-:Y:S02]  /*a6b0*/  SEL R29, R29, RZ, !P1 ;  /* 0x000000ff1d1d7207 */ /* 0x000fe40004800000 */
[----:B------:R-:W-:Y:S01]  /*a6c0*/  SEL R4, R4, RZ, !P1 ;  /* 0x000000ff04047207 */ /* 0x000fe20004800000 */
[----:B------:R-:W-:Y:S01]  /*a6d0*/  IMAD R0, R0, UR4, RZ ;  /* 0x0000000400007c24 */ /* 0x000fe2000f8e02ff */
[----:B------:R0:W-:Y:S03]  /*a6e0*/  STL.64 [R1+0x20], R2 ;  /* 0x0000200201007387 */ /* 0x0001e60000100a00 */
[----:B------:R-:W-:Y:S01]  /*a6f0*/  IMAD R0, R5, UR5, R0 ;  /* 0x0000000505007c24 */ /* 0x000fe2000f8e0200 */
[----:B------:R0:W-:Y:S03]  /*a700*/  STL [R1+0x30], R4 ;  /* 0x0000300401007387 */ /* 0x0001e60000100800 */
[----:B------:R-:W-:-:S05]  /*a710*/  IMAD.IADD R0, R3, 0x1, R0 ;  /* 0x0000000103007824 */ /* 0x000fca00078e0200 */
[----:B------:R0:W-:Y:S01]  /*a720*/  STL [R1+0x28], R0 ;  /* 0x0000280001007387 */ /* 0x0001e20000100800 */
[----:B------:R-:W-:Y:S05]  /*a730*/  @!P0 BRA `(.L_x_268) ;  /* 0x0000000000408947 */ /* 0x000fea0003800000 */
[----:B0-----:R-:W-:Y:S01]  /*a740*/  MOV R2, 0x0 ;  /* 0x0000000000027802 */ /* 0x001fe20000000f00 */
        /* <DEDUP_REMOVED lines=15> */
.L_x_268:
[----:B------:R-:W-:Y:S05]  /*a840*/  BSYNC B6 ;  /* 0x0000000000067941 */ /* 0x000fea0003800000 */
.L_x_267:
[----:B0-----:R-:W2:Y:S01]  /*a850*/  LDL.LU R0, [R1+0x30] ;  /* 0x0000300001007983 */ /* 0x001ea20000300800 */
[----:B------:R-:W-:Y:S01]  /*a860*/  ULDC.64 UR4, c[0x0][0x2d8] ;  /* 0x0000b60000047ab9 */ /* 0x000fe20000000a00 */
[----:B------:R-:W0:Y:S01]  /*a870*/  LDC R9, c[0x0][0x448] ;  /* 0x00011200ff097b82 */ /* 0x000e220000000800 */
[----:B------:R-:W-:Y:S01]  /*a880*/  ULDC.64 UR6, c[0x0][0x2c8] ;  /* 0x0000b20000067ab9 */ /* 0x000fe20000000a00 */
[----:B------:R-:W3:Y:S01]  /*a890*/  LDL.LU R21, [R1+0x28] ;  /* 0x0000280001157983 */ /* 0x000ee20000300800 */
[----:B------:R-:W-:-:S03]  /*a8a0*/  ULDC.64 UR8, c[0x0][0x280] ;  /* 0x0000a00000087ab9 */ /* 0x000fc60000000a00 */
[----:B------:R-:W3:Y:S04]  /*a8b0*/  LDL.LU.64 R2, [R1+0x20] ;  /* 0x0000200001027983 */ /* 0x000ee80000300a00 */
[----:B------:R-:W4:Y:S04]  /*a8c0*/  LDL R20, [R1] ;  /* 0x0000000001147983 */ /* 0x000f280000100800 */
[----:B------:R1:W5:Y:S01]  /*a8d0*/  LDL R10, [R1+0x1c] ;  /* 0x00001c00010a7983 */ /* 0x0003620000100800 */
[----:B0-----:R-:W-:-:S13]  /*a8e0*/  ISETP.NE.AND P0, PT, R9, 0x1, PT ;  /* 0x000000010900780c */ /* 0x001fda0003f05270 */
[----:B------:R-:W0:Y:S08]  /*a8f0*/  @P0 LDC R5, c[0x0][0x450] ;  /* 0x00011400ff050b82 */ /* 0x000e300000000800 */
[----:B------:R-:W1:Y:S01]  /*a900*/  @P0 LDC R8, c[0x0][0x450] ;  /* 0x00011400ff080b82 */ /* 0x000e620000000800 */
[----:B--2---:R-:W-:Y:S02]  /*a910*/  IMAD.MOV.U32 R4, RZ, RZ, R0 ;  /* 0x000000ffff047224 */ /* 0x004fe400078e0000 */
[----:B---3--:R-:W-:-:S02]  /*a920*/  IMAD.MOV.U32 R3, RZ, RZ, R21 ;  /* 0x000000ffff037224 */ /* 0x008fc400078e0015 */
[----:B------:R-:W2:Y:S01]  /*a930*/  S2R R21, SR_TID.X ;  /* 0x0000000000157919 */ /* 0x000ea20000002100 */
[----:B----4-:R-:W-:Y:S02]  /*a940*/  IMAD R0, R20, UR4, RZ ;  /* 0x0000000414007c24 */ /* 0x010fe4000f8e02ff */
[----:B------:R-:W3:Y:S01]  /*a950*/  S2R R20, SR_TID.X ;  /* 0x0000000000147919 */ /* 0x000ee20000002100 */
[----:B------:R-:W-:-:S04]  /*a960*/  IMAD.WIDE.U32 R2, R18, UR4, R2 ;  /* 0x0000000412027c25 */ /* 0x000fc8000f8e0002 */
[----:B------:R-:W-:Y:S01]  /*a970*/  IMAD R0, R18, UR5, R0 ;  /* 0x0000000512007c24 */ /* 0x000fe2000f8e0200 */
[----:B------:R-:W-:-:S04]  /*a980*/  ULDC.64 UR4, c[0x0][0x2e0] ;  /* 0x0000b80000047ab9 */ /* 0x000fc80000000a00 */
[----:B------:R-:W-:Y:S01]  /*a990*/  IADD3 R3, R3, R0, RZ ;  /* 0x0000000003037210 */ /* 0x000fe20007ffe0ff */
[----:B------:R-:W-:Y:S02]  /*a9a0*/  IMAD R0, R4, UR4, RZ ;  /* 0x0000000404007c24 */ /* 0x000fe4000f8e02ff */
[----:B------:R-:W4:Y:S02]  /*a9b0*/  @P0 LDC R4, c[0x0][0x44c] ;  /* 0x00011300ff040b82 */ /* 0x000f240000000800 */
[C---:B------:R-:W-:Y:S02]  /*a9c0*/  IMAD R0, R29.reuse, UR5, R0 ;  /* 0x000000051d007c24 */ /* 0x040fe4000f8e0200 */
[----:B------:R-:W-:Y:S01]  /*a9d0*/  IMAD.WIDE.U32 R2, R29, UR4, R2 ;  /* 0x000000041d027c25 */ /* 0x000fe2000f8e0002 */
[----:B------:R-:W-:-:S03]  /*a9e0*/  ULDC.64 UR4, c[0x0][0x2d0] ;  /* 0x0000b40000047ab9 */ /* 0x000fc60000000a00 */
[----:B------:R-:W-:Y:S02]  /*a9f0*/  IMAD.IADD R3, R3, 0x1, R0 ;  /* 0x0000000103037824 */ /* 0x000fe400078e0200 */
[----:B--2---:R-:W-:Y:S01]  /*aa00*/  IMAD.SHL.U32 R21, R21, 0x10, RZ ;  /* 0x0000001015157824 */ /* 0x004fe200078e00ff */
[----:B---3--:R-:W-:-:S04]  /*aa10*/  LOP3.LUT R20, R20, 0x7f, RZ, 0xc0, !PT ;  /* 0x0000007f14147812 */ /* 0x008fc800078ec0ff */
[----:B------:R-:W-:Y:S02]  /*aa20*/  LOP3.LUT R21, R21, 0x70, RZ, 0xc0, !PT ;  /* 0x0000007015157812 */ /* 0x000fe400078ec0ff */
[----:B------:R-:W-:-:S04]  /*aa30*/  SHF.R.U32.HI R20, RZ, 0x3, R20 ;  /* 0x00000003ff147819 */ /* 0x000fc80000011614 */
[----:B------:R-:W-:Y:S02]  /*aa40*/  LOP3.LUT R20, R20, R21, RZ, 0xfc, !PT ;  /* 0x0000001514147212 */ /* 0x000fe400078efcff */
[----:B------:R2:W5:Y:S03]  /*aa50*/  LDL R21, [R1+0x2c] ;  /* 0x00002c0001157983 */ /* 0x0005660000100800 */
[----:B------:R-:W-:-:S04]  /*aa60*/  IMAD R6, R17, 0xc0, R20 ;  /* 0x000000c011067824 */ /* 0x000fc800078e0214 */
[----:B----4-:R-:W-:-:S04]  /*aa70*/  @P0 IMAD.HI.U32 R0, R6, R4, RZ ;  /* 0x0000000406000227 */ /* 0x010fc800078e00ff */
[----:B------:R-:W-:Y:S01]  /*aa80*/  IMAD.MOV.U32 R4, RZ, RZ, R6 ;  /* 0x000000ffff047224 */ /* 0x000fe200078e0006 */
[----:B0-----:R-:W-:-:S04]  /*aa90*/  @P0 SHF.R.U32.HI R4, RZ, R5, R0 ;  /* 0x00000005ff040219 */ /* 0x001fc80000011600 */
[----:B------:R-:W-:-:S05]  /*aaa0*/  SHF.R.S32.HI R0, RZ, 0x1f, R4 ;  /* 0x0000001fff007819 */ /* 0x000fca0000011404 */
[----:B------:R-:W-:-:S04]  /*aab0*/  IMAD R0, R0, UR4, RZ ;  /* 0x0000000400007c24 */ /* 0x000fc8000f8e02ff */
[C---:B------:R-:W-:Y:S02]  /*aac0*/  IMAD R7, R4.reuse, UR5, R0 ;  /* 0x0000000504077c24 */ /* 0x040fe4000f8e0200 */
[----:B------:R-:W-:Y:S02]  /*aad0*/  IMAD.MOV R0, RZ, RZ, -R4 ;  /* 0x000000ffff007224 */ /* 0x000fe400078e0a04 */
[----:B------:R-:W-:-:S04]  /*aae0*/  IMAD.WIDE.U32 R4, R4, UR4, R2 ;  /* 0x0000000404047c25 */ /* 0x000fc8000f8e0002 */
[----:B------:R-:W-:Y:S01]  /*aaf0*/  IMAD R0, R9, R0, R6 ;  /* 0x0000000009007224 */ /* 0x000fe200078e0206 */
[----:B------:R-:W-:-:S04]  /*ab00*/  IADD3 R5, R5, R7, RZ ;  /* 0x0000000705057210 */ /* 0x000fc80007ffe0ff */
[----:B------:R-:W-:-:S05]  /*ab10*/  SHF.R.S32.HI R7, RZ, 0x1f, R0 ;  /* 0x0000001fff077819 */ /* 0x000fca0000011400 */
[----:B------:R-:W-:Y:S02]  /*ab20*/  IMAD R7, R7, UR6, RZ ;  /* 0x0000000607077c24 */ /* 0x000fe4000f8e02ff */
[----:B------:R-:W-:-:S04]  /*ab30*/  IMAD.WIDE.U32 R4, R0, UR6, R4 ;  /* 0x0000000600047c25 */ /* 0x000fc8000f8e0004 */
[----:B------:R-:W-:-:S04]  /*ab40*/  IMAD R7, R0, UR7, R7 ;  /* 0x0000000700077c24 */ /* 0x000fc8000f8e0207 */
[----:B------:R-:W-:Y:S02]  /*ab50*/  IMAD.IADD R5, R5, 0x1, R7 ;  /* 0x0000000105057824 */ /* 0x000fe400078e0207 */
[----:B------:R-:W0:Y:S01]  /*ab60*/  @P0 LDC R7, c[0x0][0x44c] ;  /* 0x00011300ff070b82 */ /* 0x000e220000000800 */
[----:B------:R-:W-:-:S04]  /*ab70*/  LEA R0, P1, R4, UR8, 0x1 ;  /* 0x0000000804007c11 */ /* 0x000fc8000f8208ff */
[----:B------:R-:W-:Y:S01]  /*ab80*/  LEA.HI.X R4, R4, UR9, R5, 0x1, P1 ;  /* 0x0000000904047c11 */ /* 0x000fe200088f0c05 */
[----:B------:R-:W-:-:S04]  /*ab90*/  VIADD R5, R6, 0x80 ;  /* 0x0000008006057836 */ /* 0x000fc80000000000 */
[----:B------:R-:W-:Y:S01]  /*aba0*/  IMAD.MOV.U32 R6, RZ, RZ, R5 ;  /* 0x000000ffff067224 */ /* 0x000fe200078e0005 */
[----:B------:R-:W3:Y:S01]  /*abb0*/  S2R R20, SR_TID.X ;  /* 0x0000000000147919 */ /* 0x000ee20000002100 */
[----:B0-----:R-:W-:-:S05]  /*abc0*/  @P0 IMAD.HI.U32 R7, R5, R7, RZ ;  /* 0x0000000705070227 */ /* 0x001fca00078e00ff */
[----:B-1----:R-:W-:-:S05]  /*abd0*/  @P0 SHF.R.U32.HI R6, RZ, R8, R7 ;  /* 0x00000008ff060219 */ /* 0x002fca0000011607 */
[----:B------:R-:W-:-:S04]  /*abe0*/  IMAD.MOV R7, RZ, RZ, -R6 ;  /* 0x000000ffff077224 */ /* 0x000fc800078e0a06 */
[----:B------:R-:W-:Y:S01]  /*abf0*/  IMAD R5, R9, R7, R5 ;  /* 0x0000000709057224 */ /* 0x000fe200078e0205 */
[----:B------:R-:W-:Y:S01]  /*ac00*/  SHF.R.S32.HI R7, RZ, 0x1f, R6 ;  /* 0x0000001fff077819 */ /* 0x000fe20000011406 */
[----:B------:R-:W-:-:S04]  /*ac10*/  IMAD.WIDE.U32 R2, R6, UR4, R2 ;  /* 0x0000000406027c25 */ /* 0x000fc8000f8e0002 */
[----:B------:R-:W-:Y:S01]  /*ac20*/  IMAD R7, R7, UR4, RZ ;  /* 0x0000000407077c24 */ /* 0x000fe2000f8e02ff */
[----:B------:R-:W-:-:S03]  /*ac30*/  ULDC UR4, c[0x0][0x2b8] ;  /* 0x0000ae0000047ab9 */ /* 0x000fc60000000800 */
[----:B------:R-:W-:Y:S01]  /*ac40*/  IMAD R7, R6, UR5, R7 ;  /* 0x0000000506077c24 */ /* 0x000fe2000f8e0207 */
[----:B------:R-:W-:-:S04]  /*ac50*/  SHF.R.S32.HI R6, RZ, 0x1f, R5 ;  /* 0x0000001fff067819 */ /* 0x000fc80000011405 */
[----:B------:R-:W-:Y:S01]  /*ac60*/  IADD3 R3, R3, R7, RZ ;  /* 0x0000000703037210 */ /* 0x000fe20007ffe0ff */
[----:B------:R-:W-:Y:S02]  /*ac70*/  IMAD R6, R6, UR6, RZ ;  /* 0x0000000606067c24 */ /* 0x000fe4000f8e02ff */
[----:B------:R-:W-:-:S04]  /*ac80*/  IMAD.WIDE.U32 R2, R5, UR6, R2 ;  /* 0x0000000605027c25 */ /* 0x000fc8000f8e0002 */
[----:B------:R-:W-:Y:S01]  /*ac90*/  IMAD R6, R5, UR7, R6 ;  /* 0x0000000705067c24 */ /* 0x000fe2000f8e0206 */
[----:B------:R-:W-:-:S03]  /*aca0*/  LEA R5, P1, R2, UR8, 0x1 ;  /* 0x0000000802057c11 */ /* 0x000fc6000f8208ff */
[----:B------:R-:W-:Y:S01]  /*acb0*/  IMAD.IADD R6, R3, 0x1, R6 ;  /* 0x0000000103067824 */ /* 0x000fe200078e0206 */
[----:B------:R-:W-:Y:S01]  /*acc0*/  ISETP.GE.AND P0, PT, R28, UR4, PT ;  /* 0x000000041c007c0c */ /* 0x000fe2000bf06270 */
[----:B------:R-:W-:Y:S01]  /*acd0*/  UMOV UR4, 0xffffffff ;  /* 0xffffffff00047882 */ /* 0x000fe20000000000 */
[----:B---3--:R-:W-:Y:S02]  /*ace0*/  LOP3.LUT R20, R20, 0x7f, RZ, 0xc0, !PT ;  /* 0x0000007f14147812 */ /* 0x008fe400078ec0ff */
[----:B------:R-:W-:Y:S02]  /*acf0*/  LEA.HI.X R2, R2, UR9, R6, 0x1, P1 ;  /* 0x0000000902027c11 */ /* 0x000fe400088f0c06 */
[----:B------:R-:W-:Y:S01]  /*ad00*/  SHF.R.U32.HI R20, RZ, 0x3, R20 ;  /* 0x00000003ff147819 */ /* 0x000fe20000011614 */
[----:B--2---:R-:W-:Y:S06]  /*ad10*/  BRA.DIV UR4, `(.L_x_269) ;  /* 0x0000003a04e87947 */ /* 0x004fec000b800000 */
[----:B------:R-:W0:Y:S01]  /*ad20*/  SHFL.IDX PT, R7, R0, RZ, 0x181f ;  /* 0x00181fff00077589 */ /* 0x000e2200000e0000 */
[----:B-----5:R-:W-:Y:S02]  /*ad30*/  IMAD R3, R21, R9, RZ ;  /* 0x0000000915037224 */ /* 0x020fe400078e02ff */
[----:B------:R-:W-:Y:S01]  /*ad40*/  IMAD R17, R17, 0xc0, R20 ;  /* 0x000000c011117824 */ /* 0x000fe200078e0214 */
[----:B------:R-:W1:Y:S04]  /*ad50*/  SHFL.IDX PT, R6, R4, RZ, 0x181f ;  /* 0x00181fff04067589 */ /* 0x000e6800000e0000 */
[----:B------:R-:W-:-:S13]  /*ad60*/  ISETP.GE.AND P2, PT, R17, R3, PT ;  /* 0x000000031100720c */ /* 0x000fda0003f46270 */
[----:B0-----:R-:W-:-:S05]  /*ad70*/  @!P2 LEA R7, P1, R28, R7, 0x1 ;  /* 0x000000071c07a211 */ /* 0x001fca00078208ff */
[----:B-1----:R-:W-:-:S05]  /*ad80*/  @!P2 IMAD.X R6, RZ, RZ, R6, P1 ;  /* 0x000000ffff06a224 */ /* 0x002fca00008e0606 */
[----:B------:R-:W-:-:S04]  /*ad90*/  @!P2 LOP3.LUT R7, R7, R6, RZ, 0x3c, !PT ;  /* 0x000000060707a212 */ /* 0x000fc800078e3cff */
[----:B------:R-:W-:-:S04]  /*ada0*/  @!P2 LOP3.LUT R6, R7, R6, RZ, 0x3c, !PT ;  /* 0x000000060706a212 */ /* 0x000fc800078e3cff */
[----:B------:R-:W-:-:S05]  /*adb0*/  @!P2 LOP3.LUT R7, R7, R6, RZ, 0x3c, !PT ;  /* 0x000000060707a212 */ /* 0x000fca00078e3cff */
[----:B------:R-:W-:Y:S01]  /*adc0*/  @!PT LDS RZ, [RZ] ;  /* 0x00000000fffff984 */ /* 0x000fe20000000800 */
[----:B------:R0:W-:Y:S02]  /*add0*/  @!P2 LDGSTS.E.BYPASS.LTC128B.128 [R10+0x8400], desc[UR50][R6.64], !P0 ;  /* 0x08400000060aafae */ /* 0x0001e4000c101d72 */
[----:B0-----:R-:W-:Y:S02]  /*ade0*/  VIADD R6, R17, 0x10 ;  /* 0x0000001011067836 */ /* 0x001fe40000000000 */
[----:B------:R-:W0:Y:S03]  /*adf0*/  SHFL.IDX PT, R7, R0, 0x1, 0x181f ;  /* 0x00381f0000077f89 */ /* 0x000e2600000e0000 */
[----:B------:R-:W-:Y:S02]  /*ae00*/  ISETP.GE.AND P1, PT, R6, R3, PT ;  /* 0x000000030600720c */ /* 0x000fe40003f26270 */
[----:B------:R-:W1:Y:S11]  /*ae10*/  SHFL.IDX PT, R6, R4, 0x1, 0x181f ;  /* 0x00381f0004067f89 */ /* 0x000e7600000e0000 */
[----:B0-----:R-:W-:-:S05]  /*ae20*/  @!P1 LEA R7, P2, R28, R7, 0x1 ;  /* 0x000000071c079211 */ /* 0x001fca00078408ff */
[----:B-1----:R-:W-:-:S05]  /*ae30*/  @!P1 IMAD.X R6, RZ, RZ, R6, P2 ;  /* 0x000000ffff069224 */ /* 0x002fca00010e0606 */
[----:B------:R-:W-:-:S04]  /*ae40*/  @!P1 LOP3.LUT R7, R7, R6, RZ, 0x3c, !PT ;  /* 0x0000000607079212 */ /* 0x000fc800078e3cff */
[----:B------:R-:W-:-:S04]  /*ae50*/  @!P1 LOP3.LUT R6, R7, R6, RZ, 0x3c, !PT ;  /* 0x0000000607069212 */ /* 0x000fc800078e3cff */
[----:B------:R-:W-:-:S05]  /*ae60*/  @!P1 LOP3.LUT R7, R7, R6, RZ, 0x3c, !PT ;  /* 0x0000000607079212 */ /* 0x000fca00078e3cff */
[----:B------:R0:W-:Y:S02]  /*ae70*/  @!P1 LDGSTS.E.BYPASS.LTC128B.128 [R10+0x8c00], desc[UR50][R6.64], !P0 ;  /* 0x08c00000060a9fae */ /* 0x0001e4000c101d72 */
[----:B0-----:R-:W-:Y:S02]  /*ae80*/  IADD3 R6, R17, 0x20, RZ ;  /* 0x0000002011067810 */ /* 0x001fe40007ffe0ff */
[----:B------:R-:W0:Y:S02]  /*ae90*/  SHFL.IDX PT, R7, R0, 0x2, 0x181f ;  /* 0x00581f0000077f89 */ /* 0x000e2400000e0000 */
        /* <DEDUP_REMOVED lines=22> */
[----:B0-----:R-:W-:-:S04]  /*b000*/  @!P1 LEA R7, P2, R28, R7, 0x1 ;  /* 0x000000071c079211 */ /* 0x001fc800078408ff */
[----:B-1----:R-:W-:-:S04]  /*b010*/  @!P1 IADD3.X R6, RZ, R6, RZ, P2, !PT ;  /* 0x00000006ff069210 */ /* 0x002fc800017fe4ff */
        /* <DEDUP_REMOVED lines=17> */
[----:B------:R-:W1:Y:S04]  /*b130*/  SHFL.IDX PT, R6, R4, 0x6, 0x181f ;  /* 0x00d81f0004067f89 */ /* 0x000e6800000e0000 */
[----:B------:R-:W-:Y:S07]  /*b140*/  SHFL.IDX PT, R4, R4, 0x7, 0x181f ;  /* 0x00f81f0004047f89 */ /* 0x000fee00000e0000 */
[----:B0-----:R-:W-:-:S05]  /*b150*/  @!P1 LEA R7, P2, R28, R7, 0x1 ;  /* 0x000000071c079211 */ /* 0x001fca00078408ff */
[----:B-1----:R-:W-:-:S05]  /*b160*/  @!P1 IMAD.X R6, RZ, RZ, R6, P2 ;  /* 0x000000ffff069224 */ /* 0x002fca00010e0606 */
[----:B------:R-:W-:-:S04]  /*b170*/  @!P1 LOP3.LUT R7, R7, R6, RZ, 0x3c, !PT ;  /* 0x0000000607079212 */ /* 0x000fc800078e3cff */
[----:B------:R-:W-:-:S04]  /*b180*/  @!P1 LOP3.LUT R6, R7, R6, RZ, 0x3c, !PT ;  /* 0x0000000607069212 */ /* 0x000fc800078e3cff */
[----:B------:R-:W-:-:S05]  /*b190*/  @!P1 LOP3.LUT R7, R7, R6, RZ, 0x3c, !PT ;  /* 0x0000000607079212 */ /* 0x000fca00078e3cff */
[----:B------:R0:W-:Y:S04]  /*b1a0*/  @!P1 LDGSTS.E.BYPASS.LTC128B.128 [R10+0xb400], desc[UR50][R6.64], !P0 ;  /* 0x0b400000060a9fae */ /* 0x0001e8000c101d72 */
[----:B0-----:R0:W1:Y:S02]  /*b1b0*/  SHFL.IDX PT, R6, R0, 0x7, 0x181f ;  /* 0x00f81f0000067f89 */ /* 0x00106400000e0000 */
[----:B0-----:R-:W-:-:S04]  /*b1c0*/  IADD3 R0, R17, 0x80, RZ ;  /* 0x0000008011007810 */ /* 0x001fc80007ffe0ff */
[----:B------:R-:W-:Y:S01]  /*b1d0*/  ISETP.GE.AND P1, PT, R0, R3, PT ;  /* 0x000000030000720c */ /* 0x000fe20003f26270 */
[----:B------:R-:W-:-:S05]  /*b1e0*/  VIADD R0, R17, 0x70 ;  /* 0x0000007011007836 */ /* 0x000fca0000000000 */
[----:B------:R-:W-:Y:S02]  /*b1f0*/  ISETP.GE.AND P2, PT, R0, R3, PT ;  /* 0x000000030000720c */ /* 0x000fe40003f46270 */
[----:B------:R-:W-:Y:S11]  /*b200*/  SHFL.IDX PT, R0, R2, RZ, 0x181f ;  /* 0x00181fff02007589 */ /* 0x000ff600000e0000 */
[----:B-1----:R-:W-:-:S05]  /*b210*/  @!P2 LEA R6, P3, R28, R6, 0x1 ;  /* 0x000000061c06a211 */ /* 0x002fca00078608ff */
[----:B------:R-:W-:Y:S02]  /*b220*/  @!P2 IMAD.X R7, RZ, RZ, R4, P3 ;  /* 0x000000ffff07a224 */ /* 0x000fe400018e0604 */
[----:B------:R-:W0:Y:S04]  /*b230*/  SHFL.IDX PT, R4, R5, RZ, 0x181f ;  /* 0x00181fff05047589 */ /* 0x000e2800000e0000 */
[----:B------:R1:W-:Y:S01]  /*b240*/  @!P2 LDGSTS.E.BYPASS.LTC128B.128 [R10+0xbc00], desc[UR50][R6.64], !P0 ;  /* 0x0bc00000060aafae */ /* 0x0003e2000c101d72 */
[----:B0-----:R-:W-:-:S05]  /*b250*/  @!P1 LEA R4, P3, R28, R4, 0x1 ;  /* 0x000000041c049211 */ /* 0x001fca00078608ff */
[----:B------:R-:W-:Y:S02]  /*b260*/  @!P1 IMAD.X R0, RZ, RZ, R0, P3 ;  /* 0x000000ffff009224 */ /* 0x000fe400018e0600 */
[----:B-1----:R-:W-:-:S03]  /*b270*/  @!P1 IMAD.MOV.U32 R6, RZ, RZ, R4 ;  /* 0x000000ffff069224 */ /* 0x002fc600078e0004 */
[----:B------:R-:W-:Y:S01]  /*b280*/  @!P1 MOV R7, R0 ;  /* 0x0000000000079202 */ /* 0x000fe20000000f00 */
[----:B------:R-:W-:-:S04]  /*b290*/  VIADD R0, R17, 0x90 ;  /* 0x0000009011007836 */ /* 0x000fc80000000000 */
[----:B------:R0:W-:Y:S01]  /*b2a0*/  @!P1 LDGSTS.E.BYPASS.LTC128B.128 [R10+0xc400], desc[UR50][R6.64], !P0 ;  /* 0x0c400000060a9fae */ /* 0x0001e2000c101d72 */
[----:B------:R-:W-:-:S03]  /*b2b0*/  ISETP.GE.AND P1, PT, R0, R3, PT ;  /* 0x000000030000720c */ /* 0x000fc60003f26270 */
[----:B------:R-:W-:Y:S04]  /*b2c0*/  SHFL.IDX PT, R0, R2, 0x1, 0x181f ;  /* 0x00381f0002007f89 */ /* 0x000fe800000e0000 */
[----:B0-----:R-:W0:Y:S06]  /*b2d0*/  SHFL.IDX PT, R6, R5, 0x1, 0x181f ;  /* 0x00381f0005067f89 */ /* 0x001e2c00000e0000 */
[----:B0-----:R-:W-:-:S05]  /*b2e0*/  @!P1 LEA R6, P2, R28, R6, 0x1 ;  /* 0x000000061c069211 */ /* 0x001fca00078408ff */
[----:B------:R-:W-:-:S04]  /*b2f0*/  @!P1 IMAD.X R0, RZ, RZ, R0, P2 ;  /* 0x000000ffff009224 */ /* 0x000fc800010e0600 */
[----:B------:R-:W-:Y:S02]  /*b300*/  @!P1 IMAD.MOV.U32 R7, RZ, RZ, R0 ;  /* 0x000000ffff079224 */ /* 0x000fe400078e0000 */
[----:B------:R-:W-:-:S03]  /*b310*/  VIADD R0, R17, 0xa0 ;  /* 0x000000a011007836 */ /* 0x000fc60000000000 */
[----:B------:R0:W-:Y:S02]  /*b320*/  @!P1 LDGSTS.E.BYPASS.LTC128B.128 [R10+0xcc00], desc[UR50][R6.64], !P0 ;  /* 0x0cc00000060a9fae */ /* 0x0001e4000c101d72 */
[----:B------:R-:W-:Y:S02]  /*b330*/  ISETP.GE.AND P2, PT, R0, R3, PT ;  /* 0x000000030000720c */ /* 0x000fe40003f46270 */
[----:B------:R-:W-:Y:S04]  /*b340*/  SHFL.IDX PT, R0, R2, 0x2, 0x181f ;  /* 0x00581f0002007f89 */ /* 0x000fe800000e0000 */
[----:B0-----:R-:W0:Y:S07]  /*b350*/  SHFL.IDX PT, R6, R5, 0x2, 0x181f ;  /* 0x00581f0005067f89 */ /* 0x001e2e00000e0000 */
[----:B0-----:R-:W-:-:S04]  /*b360*/  @!P2 LEA R6, P1, R28, R6, 0x1 ;  /* 0x000000061c06a211 */ /* 0x001fc800078208ff */
[----:B------:R-:W-:-:S05]  /*b370*/  @!P2 IADD3.X R0, RZ, R0, RZ, P1, !PT ;  /* 0x00000000ff00a210 */ /* 0x000fca0000ffe4ff */
[----:B------:R-:W-:Y:S02]  /*b380*/  @!P2 IMAD.MOV.U32 R7, RZ, RZ, R0 ;  /* 0x000000ffff07a224 */ /* 0x000fe400078e0000 */
[----:B------:R0:W1:Y:S04]  /*b390*/  SHFL.IDX PT, R0, R2, 0x3, 0x181f ;  /* 0x00781f0002007f89 */ /* 0x00006800000e0000 */
[----:B------:R0:W-:Y:S04]  /*b3a0*/  @!P2 LDGSTS.E.BYPASS.LTC128B.128 [R10+0xd400], desc[UR50][R6.64], !P0 ;  /* 0x0d400000060aafae */ /* 0x0001e8000c101d72 */
[----:B------:R0:W2:Y:S02]  /*b3b0*/  SHFL.IDX PT, R2, R5, 0x3, 0x181f ;  /* 0x00781f0005027f89 */ /* 0x0000a400000e0000 */
.L_x_370:
[----:B------:R-:W-:-:S05]  /*b3c0*/  VIADD R17, R17, 0xb0 ;  /* 0x000000b011117836 */ /* 0x000fca0000000000 */
[----:B------:R-:W-:-:S13]  /*b3d0*/  ISETP.GE.AND P1, PT, R17, R3, PT ;  /* 0x000000031100720c */ /* 0x000fda0003f26270 */
[----:B0-2---:R-:W-:-:S05]  /*b3e0*/  @!P1 LEA R2, P2, R28, R2, 0x1 ;  /* 0x000000021c029211 */ /* 0x005fca00078408ff */
[----:B-1----:R-:W-:-:S05]  /*b3f0*/  @!P1 IMAD.X R3, RZ, RZ, R0, P2 ;  /* 0x000000ffff039224 */ /* 0x002fca00010e0600 */
[----:B------:R-:W-:Y:S01]  /*b400*/  @!PT LDS RZ, [RZ] ;  /* 0x00000000fffff984 */ /* 0x000fe20000000800 */
[----:B------:R-:W-:Y:S01]  /*b410*/  @!PT LDS RZ, [RZ] ;  /* 0x00000000fffff984 */ /* 0x000fe20000000800 */
[----:B------:R-:W-:Y:S01]  /*b420*/  @!PT LDS RZ, [RZ] ;  /* 0x00000000fffff984 */ /* 0x000fe20000000800 */
[----:B------:R0:W-:Y:S01]  /*b430*/  @!P1 LDGSTS.E.BYPASS.LTC128B.128 [R10+0xdc00], desc[UR50][R2.64], !P0 ;  /* 0x0dc00000020a9fae */ /* 0x0001e2000c101d72 */
[----:B------:R-:W-:Y:S01]  /*b440*/  PLOP3.LUT P0, PT, PT, PT, PT, 0x80, 0x0 ;  /* 0x000000000000781c */ /* 0x000fe20003f0f070 */
[----:B------:R-:W-:-:S12]  /*b450*/  NOP ;  /* 0x0000000000007918 */ /* 0x000fd80000000000 */
.L_x_270:
[----:B------:R-:W-:Y:S02]  /*b460*/  PLOP3.LUT P1, PT, P1, P0, PT, 0xa2, 0x0 ;  /* 0x000000000000781c */ /* 0x000fe40000f21472 */
[----:B------:R-:W-:-:S08]  /*b470*/  @P0 R2UR P1, UR4, R22 ;  /* 0x00000000160402ca */ /* 0x000fd00000020000 */
[----:B------:R-:W-:-:S05]  /*b480*/  @P0 PLOP3.LUT P0, PT, P1, PT, PT, 0x80, 0x0 ;  /* 0x000000000000081c */ /* 0x000fca0000f0f070 */
[----:B------:R-:W-:Y:S01]  /*b490*/  @!P1 SYNCS.ARRIVE.TRANS64.RED.A0T1 RZ, [UR4+0x16800], RZ ;  /* 0x016800ffffff99a7 */ /* 0x000fe20008200404 */
[----:B------:R-:W-:Y:S07]  /*b4a0*/  @!P1 ARRIVES.LDGSTSBAR.64.TRANSCNT [UR4+0x16800] ;  /* 0x01680000ff0099b0 */ /* 0x000fee0008000a84 */
[----:B------:R-:W-:Y:S05]  /*b4b0*/  @P0 BRA.U.ANY `(.L_x_270) ;  /* 0xfffffffd00e80947 */ /* 0x000fea000393ffff */
[----:B0-----:R-:W2:Y:S02]  /*b4c0*/  LDL.LU R2, [R1+0x38] ;  /* 0x0000380001027983 */ /* 0x001ea40000300800 */
[----:B--2---:R-:W-:-:S05]  /*b4d0*/  VIADD R2, R2, 0x1 ;  /* 0x0000000102027836 */ /* 0x004fca0000000000 */
[----:B------:R0:W-:Y:S01]  /*b4e0*/  STL [R1+0x38], R2 ;  /* 0x0000380201007387 */ /* 0x0001e20000100800 */
[----:B------:R-:W-:-:S04]  /*b4f0*/  LEA.HI R0, R2, R2, RZ, 0x1 ;  /* 0x0000000202007211 */ /* 0x000fc800078f08ff */
[----:B------:R-:W-:-:S04]  /*b500*/  LOP3.LUT R0, R0, 0xfffffffe, RZ, 0xc0, !PT ;  /* 0xfffffffe00007812 */ /* 0x000fc800078ec0ff */
[----:B------:R-:W-:-:S04]  /*b510*/  IADD3 R0, R2, -R0, RZ ;  /* 0x8000000002007210 */ /* 0x000fc80007ffe0ff */
[----:B------:R-:W-:Y:S01]  /*b520*/  SHF.L.U32 R3, R0, 0x1f, RZ ;  /* 0x0000001f00037819 */ /* 0x000fe200000006ff */
[----:B------:R-:W-:Y:S01]  /*b530*/  NOP ;  /* 0x0000000000007918 */ /* 0x000fe20000000000 */
[----:B0-----:R-:W2:Y:S01]  /*b540*/  LDL R2, [R1+0x10] ;  /* 0x0000100001027983 */ /* 0x001ea20000100800 */
[----:B------:R0:W-:Y:S01]  /*b550*/  SYNCS.ARRIVE.TRANS64.A1T0 RZ, [R22+URZ+0x16800], RZ ;  /* 0x016800ff16ff79a7 */ /* 0x0001e2000810003f */
[----:B------:R-:W-:Y:S01]  /*b560*/  BSSY B0, `(.L_x_271) ;  /* 0x0000004000007945 */ /* 0x000fe20003800000 */
[----:B------:R-:W1:Y:S01]  /*b570*/  SYNCS.PHASECHK.TRANS64.TRYWAIT P0, [R22+URZ+0x16820], R3 ;  /* 0x01682003160075a7 */ /* 0x000e62000800017f */
[----:B--2---:R-:W-:Y:S02]  /*b580*/  ISETP.GE.AND P1, PT, R2, 0x81, PT ;  /* 0x000000810200780c */ /* 0x004fe40003f26270 */
[----:B01----:R-:W-:Y:S11]  /*b590*/  @!P0 BRA `(.L_x_272) ;  /* 0x0000004000ac8947 */ /* 0x003ff60003800000 */
.L_x_371:
[----:B------:R-:W-:Y:S05]  /*b5a0*/  BSYNC B0 ;  /* 0x0000000000007941 */ /* 0x000fea0003800000 */
.L_x_271:
[----:B------:R-:W-:Y:S04]  /*b5b0*/  BSSY B0, `(.L_x_273) ;  /* 0x0000106000007945 */ /* 0x000fe80003800000 */
[----:B------:R-:W-:Y:S05]  /*b5c0*/  @!P1 BRA `(.L_x_274) ;  /* 0x0000001000109947 */ /* 0x000fea0003800000 */
[----:B------:R-:W2:Y:S01]  /*b5d0*/  LDL.LU R0, [R1+0x34] ;  /* 0x0000340001007983 */ /* 0x000ea20000300800 */
[----:B------:R-:W-:Y:S01]  /*b5e0*/  ULDC UR4, c[0x0][0x2f4] ;  /* 0x0000bd0000047ab9 */ /* 0x000fe20000000800 */
[----:B------:R-:W-:Y:S01]  /*b5f0*/  IMAD.MOV.U32 R17, RZ, RZ, R27 ;  /* 0x000000ffff117224 */ /* 0x000fe200078e001b */
[----:B------:R-:W-:Y:S01]  /*b600*/  ISETP.GE.AND P1, PT, R28, UR4, PT ;  /* 0x000000041c007c0c */ /* 0x000fe2000bf26270 */
[----:B------:R-:W-:Y:S02]  /*b610*/  IMAD.MOV.U32 R6, RZ, RZ, R25 ;  /* 0x000000ffff067224 */ /* 0x000fe400078e0019 */
[----:B------:R-:W-:Y:S01]  /*b620*/  IMAD.MOV.U32 R29, RZ, RZ, R26 ;  /* 0x000000ffff1d7224 */ /* 0x000fe200078e001a */
[----:B--2---:R-:W-:-:S09]  /*b630*/  LEA.HI.SX32 R7, R0, 0xfffffffe, 0x19 ;  /* 0xfffffffe00077811 */ /* 0x004fd200078fcaff */
.L_x_287:
[----:B------:R-:W2:Y:S01]  /*b640*/  LDL R9, [R1+0x14] ;  /* 0x0000140001097983 */ /* 0x000ea20000100800 */
[----:B0-----:R-:W0:Y:S03]  /*b650*/  LDC R3, c[0x0][0x430] ;  /* 0x00010c00ff037b82 */ /* 0x001e260000000800 */
[----:B------:R-:W3:Y:S04]  /*b660*/  LDL R8, [R1+0x18] ;  /* 0x0000180001087983 */ /* 0x000ee80000100800 */
[----:B------:R-:W4:Y:S01]  /*b670*/  LDL R5, [R1+0x4] ;  /* 0x0000040001057983 */ /* 0x000f220000100800 */
[----:B------:R-:W1:Y:S01]  /*b680*/  S2R R2, SR_TID.X ;  /* 0x0000000000027919 */ /* 0x000e620000002100 */
[----:B0-----:R-:W-:-:S13]  /*b690*/  ISETP.NE.AND P0, PT, R3, 0x1, PT ;  /* 0x000000010300780c */ /* 0x001fda0003f05270 */
[----:B------:R-:W0:Y:S01]  /*b6a0*/  @P0 LDC R4, c[0x0][0x434] ;  /* 0x00010d00ff040b82 */ /* 0x000e220000000800 */
[----:B-1----:R-:W-:-:S04]  /*b6b0*/  LOP3.LUT R0, R2, 0x7f, RZ, 0xc0, !PT ;  /* 0x0000007f02007812 */ /* 0x002fc800078ec0ff */
[----:B------:R-:W-:-:S03]  /*b6c0*/  SHF.R.U32.HI R3, RZ, 0x3, R0 ;  /* 0x00000003ff037819 */ /* 0x000fc60000011600 */
[----:B------:R-:W1:Y:S01]  /*b6d0*/  @P0 LDC R0, c[0x0][0x438] ;  /* 0x00010e00ff000b82 */ /* 0x000e620000000800 */
[----:B------:R-:W-:Y:S01]  /*b6e0*/  IMAD.SHL.U32 R2, R2, 0x10, RZ ;  /* 0x0000001002027824 */ /* 0x000fe200078e00ff */
[----:B------:R-:W-:-:S04]  /*b6f0*/  LEA R3, R7, R3, 0x7 ;  /* 0x0000000307037211 */ /* 0x000fc800078e38ff */
[----:B------:R-:W-:Y:S01]  /*b700*/  LOP3.LUT R2, R2, 0x70, RZ, 0xc0, !PT ;  /* 0x0000007002027812 */ /* 0x000fe200078ec0ff */
[----:B------:R-:W-:Y:S05]  /*b710*/  YIELD ;  /* 0x0000000000007946 */ /* 0x000fea0003800000 */
[----:B------:R-:W-:Y:S01]  /*b720*/  ULDC UR4, c[0x0][0x430] ;  /* 0x00010c0000047ab9 */ /* 0x000fe20000000800 */
[----:B--2---:R-:W-:-:S05]  /*b730*/  IADD3 R3, R2, R3, R9 ;  /* 0x0000000302037210 */ /* 0x004fca0007ffe009 */
[----:B0-----:R-:W-:-:S04]  /*b740*/  @P0 IMAD.HI.U32 R4, R3, R4, RZ ;  /* 0x0000000403040227 */ /* 0x001fc800078e00ff */
[----:B------:R-:W-:Y:S01]  /*b750*/  IMAD.MOV.U32 R2, RZ, RZ, R3 ;  /* 0x000000ffff027224 */ /* 0x000fe200078e0003 */
[----:B-1----:R-:W-:-:S05]  /*b760*/  @P0 SHF.R.U32.HI R2, RZ, R0, R4 ;  /* 0x00000000ff020219 */ /* 0x002fca0000011604 */
[----:B------:R-:W-:-:S04]  /*b770*/  IMAD.MOV R0, RZ, RZ, -R2 ;  /* 0x000000ffff007224 */ /* 0x000fc800078e0a02 */
[----:B------:R-:W-:Y:S01]  /*b780*/  IMAD R0, R0, UR4, R3 ;  /* 0x0000000400007c24 */ /* 0x000fe2000f8e0203 */
[----:B------:R-:W-:Y:S01]  /*b790*/  ULDC.64 UR4, c[0x0][0x428] ;  /* 0x00010a0000047ab9 */ /* 0x000fe20000000a00 */
[----:B------:R-:W-:Y:S01]  /*b7a0*/  SHF.R.S32.HI R3, RZ, 0x1f, R2 ;  /* 0x0000001fff037819 */ /* 0x000fe20000011402 */
[----:B---3--:R-:W-:-:S04]  /*b7b0*/  IMAD R4, R8, UR4, RZ ;  /* 0x0000000408047c24 */ /* 0x008fc8000f8e02ff */
[C---:B----4-:R-:W-:Y:S02]  /*b7c0*/  IMAD R4, R5.reuse, UR5, R4 ;  /* 0x0000000505047c24 */ /* 0x050fe4000f8e0204 */
[----:B------:R-:W-:Y:S01]  /*b7d0*/  IMAD.WIDE.U32 R2, R5, UR4, R2 ;  /* 0x0000000405027c25 */ /* 0x000fe2000f8e0002 */
[----:B------:R-:W-:-:S03]  /*b7e0*/  ULDC.64 UR4, c[0x0][0x418] ;  /* 0x0001060000047ab9 */ /* 0x000fc60000000a00 */
[----:B------:R-:W-:Y:S01]  /*b7f0*/  IMAD.IADD R3, R4, 0x1, R3 ;  /* 0x0000000104037824 */ /* 0x000fe200078e0203 */
[----:B------:R-:W-:-:S04]  /*b800*/  LEA R4, P0, R2, UR4, 0x2 ;  /* 0x0000000402047c11 */ /* 0x000fc8000f8010ff */
[----:B------:R-:W-:-:S05]  /*b810*/  LEA.HI.X R5, R2, UR5, R3, 0x2, P0 ;  /* 0x0000000502057c11 */ /* 0x000fca00080f1403 */
[----:B------:R-:W2:Y:S01]  /*b820*/  LDG.E R4, desc[UR50][R4.64] ;  /* 0x0000003204047981 */ /* 0x000ea2000c1e1900 */
[----:B------:R-:W-:Y:S01]  /*b830*/  MOV R8, UR36 ;  /* 0x0000002400087c02 */ /* 0x000fe20008000f00 */
        /* <DEDUP_REMOVED lines=10> */
.L_x_275:
[----:B------:R-:W-:Y:S01]  /*b8e0*/  IMAD R5, R25, 0x8, R22 ;  /* 0x0000000819057824 */ /* 0x000fe200078e0216 */
[----:B------:R-:W-:Y:S01]  /*b8f0*/  SHF.L.U32 R2, R27, 0x1f, RZ ;  /* 0x0000001f1b027819 */ /* 0x000fe200000006ff */
[----:B------:R-:W-:Y:S03]  /*b900*/  BSSY B1, `(.L_x_276) ;  /* 0x0000003000017945 */ /* 0x000fe60003800000 */
[----:B------:R-:W0:Y:S02]  /*b910*/  SYNCS.PHASECHK.TRANS64.TRYWAIT P0, [R5+URZ+0x16840], R2 ;  /* 0x01684002050075a7 */ /* 0x000e24000800017f */
[----:B0-----:R-:W-:Y:S05]  /*b920*/  @!P0 BRA `(.L_x_277) ;  /* 0x0000003c00dc8947 */ /* 0x001fea0003800000 */
.L_x_372:
[----:B------:R-:W-:Y:S05]  /*b930*/  BSYNC B1 ;  /* 0x0000000000017941 */ /* 0x000fea0003800000 */
.L_x_276:
[----:B------:R-:W2:Y:S04]  /*b940*/  LDL R3, [R1+0x8] ;  /* 0x0000080001037983 */ /* 0x000ea80000100800 */
[----:B------:R-:W3:Y:S01]  /*b950*/  LDL R8, [R1] ;  /* 0x0000000001087983 */ /* 0x000ee20000100800 */
[----:B------:R-:W-:Y:S01]  /*b960*/  SHF.R.S32.HI R20, RZ, 0x1f, R0 ;  /* 0x0000001fff147819 */ /* 0x000fe20000011400 */
[----:B------:R-:W-:Y:S01]  /*b970*/  ULDC.64 UR4, c[0x0][0x300] ;  /* 0x0000c00000047ab9 */ /* 0x000fe20000000a00 */
[----:B------:R-:W1:Y:S03]  /*b980*/  S2R R9, SR_TID.X ;  /* 0x0000000000097919 */ /* 0x000e660000002100 */
[----:B------:R-:W-:-:S04]  /*b990*/  IMAD R7, R20, UR4, RZ ;  /* 0x0000000414077c24 */ /* 0x000fc8000f8e02ff */
[C---:B------:R-:W-:Y:S01]  /*b9a0*/  IMAD R7, R0.reuse, UR5, R7 ;  /* 0x0000000500077c24 */ /* 0x040fe2000f8e0207 */
[----:B-1----:R-:W-:Y:S02]  /*b9b0*/  SHF.L.U32 R11, R9, 0x3, RZ ;  /* 0x00000003090b7819 */ /* 0x002fe400000006ff */
[----:B--2---:R-:W-:Y:S01]  /*b9c0*/  LOP3.LUT P2, RZ, R3, 0x1, RZ, 0xc0, !PT ;  /* 0x0000000103ff7812 */ /* 0x004fe2000784c0ff */
[----:B0-----:R-:W-:Y:S01]  /*b9d0*/  IMAD.WIDE.U32 R2, R0, UR4, RZ ;  /* 0x0000000400027c25 */ /* 0x001fe2000f8e00ff */
[----:B------:R-:W-:-:S03]  /*b9e0*/  ULDC.64 UR4, c[0x0][0x310] ;  /* 0x0000c40000047ab9 */ /* 0x000fc60000000a00 */
[----:B------:R-:W-:Y:S02]  /*b9f0*/  IMAD.IADD R3, R3, 0x1, R7 ;  /* 0x0000000103037824 */ /* 0x000fe400078e0207 */
[----:B------:R-:W-:Y:S02]  /*ba00*/  IMAD R7, R21, UR4, RZ ;  /* 0x0000000415077c24 */ /* 0x000fe4000f8e02ff */
[----:B------:R-:W-:-:S04]  /*ba10*/  IMAD.WIDE.U32 R2, R4, UR4, R2 ;  /* 0x0000000404027c25 */ /* 0x000fc8000f8e0002 */
[----:B------:R-:W-:Y:S01]  /*ba20*/  IMAD R7, R4, UR5, R7 ;  /* 0x0000000504077c24 */ /* 0x000fe2000f8e0207 */
[----:B------:R-:W-:-:S03]  /*ba30*/  ULDC.64 UR4, c[0x0][0x308] ;  /* 0x0000c20000047ab9 */ /* 0x000fc60000000a00 */
[----:B------:R-:W-:Y:S02]  /*ba40*/  IMAD.IADD R3, R3, 0x1, R7 ;  /* 0x0000000103037824 */ /* 0x000fe400078e0207 */
[----:B---3--:R-:W-:Y:S02]  /*ba50*/  IMAD R7, R8, UR4, RZ ;  /* 0x0000000408077c24 */ /* 0x008fe4000f8e02ff */
[----:B------:R-:W-:Y:S02]  /*ba60*/  IMAD.SHL.U32 R8, R9, 0x8, RZ ;  /* 0x0000000809087824 */ /* 0x000fe400078e00ff */
[C---:B------:R-:W-:Y:S02]  /*ba70*/  IMAD R7, R18.reuse, UR5, R7 ;  /* 0x0000000512077c24 */ /* 0x040fe4000f8e0207 */
[----:B------:R-:W-:Y:S01]  /*ba80*/  IMAD.WIDE.U32 R2, R18, UR4, R2 ;  /* 0x0000000412027c25 */ /* 0x000fe2000f8e0002 */
[----:B------:R-:W-:Y:S01]  /*ba90*/  LOP3.LUT R8, R8, 0x1f8, RZ, 0xc0, !PT ;  /* 0x000001f808087812 */ /* 0x000fe200078ec0ff */
[----:B------:R-:W-:-:S02]  /*baa0*/  ULDC.64 UR4, c[0x0][0x2e8] ;  /* 0x0000ba0000047ab9 */ /* 0x000fc40000000a00 */
[----:B------:R-:W-:Y:S01]  /*bab0*/  IMAD.IADD R7, R7, 0x1, R3 ;  /* 0x0000000107077824 */ /* 0x000fe200078e0203 */
[----:B------:R-:W-:Y:S02]  /*bac0*/  LOP3.LUT R8, R8, 0x38, R9, 0x78, !PT ;  /* 0x0000003808087812 */ /* 0x000fe400078e7809 */
[----:B------:R-:W-:Y:S01]  /*bad0*/  LEA R9, P0, R2, UR4, 0x1 ;  /* 0x0000000402097c11 */ /* 0x000fe2000f8008ff */
[----:B------:R-:W-:Y:S01]  /*bae0*/  UMOV UR4, 0xffffffff ;  /* 0xffffffff00047882 */ /* 0x000fe20000000000 */
[----:B------:R-:W-:Y:S02]  /*baf0*/  LOP3.LUT R8, R8, 0x200, R11, 0xf8, !PT ;  /* 0x0000020008087812 */ /* 0x000fe400078ef80b */
[----:B------:R-:W-:-:S03]  /*bb00*/  LEA.HI.X R10, R2, UR5, R7, 0x1, P0 ;  /* 0x00000005020a7c11 */ /* 0x000fc600080f0c07 */
[----:B------:R-:W-:Y:S01]  /*bb10*/  IMAD R8, R25, 0x2000, R8 ;  /* 0x0000200019087824 */ /* 0x000fe200078e0208 */
[----:B------:R-:W-:Y:S06]  /*bb20*/  BRA.DIV UR4, `(.L_x_278) ;  /* 0x0000003e04707947 */ /* 0x000fec000b800000 */
[----:B------:R-:W0:Y:S01]  /*bb30*/  SHFL.IDX PT, R2, R9, RZ, 0x181f ;  /* 0x00181fff09027589 */ /* 0x000e2200000e0000 */
[----:B------:R-:W-:Y:S02]  /*bb40*/  IMAD.SHL.U32 R7, R28, 0x2, RZ ;  /* 0x000000021c077824 */ /* 0x000fe400078e00ff */
[----:B------:R-:W-:Y:S01]  /*bb50*/  IMAD R8, R8, 0x2, R22 ;  /* 0x0000000208087824 */ /* 0x000fe200078e0216 */
[----:B------:R-:W1:Y:S02]  /*bb60*/  SHFL.IDX PT, R3, R10, RZ, 0x181f ;  /* 0x00181fff0a037589 */ /* 0x000e6400000e0000 */
[----:B0-----:R-:W-:-:S04]  /*bb70*/  IADD3 R2, P0, R2, R7, RZ ;  /* 0x0000000702027210 */ /* 0x001fc80007f1e0ff */
[----:B-1----:R-:W-:-:S05]  /*bb80*/  IADD3.X R3, RZ, R3, RZ, P0, !PT ;  /* 0x00000003ff037210 */ /* 0x002fca00007fe4ff */
        /* <DEDUP_REMOVED lines=30> */
[----:B0-----:R-:W-:-:S05]  /*bd70*/  IADD3 R2, P0, R2, R7, RZ ;  /* 0x0000000702027210 */ /* 0x001fca0007f1e0ff */
[----:B-1----:R-:W-:-:S05]  /*bd80*/  IMAD.X R3, RZ, RZ, R3, P0 ;  /* 0x000000ffff037224 */ /* 0x002fca00000e0603 */
[----:B------:R0:W-:Y:S04]  /*bd90*/  LDGSTS.E.BYPASS.LTC128B.128 [R8+0x11400], desc[UR50][R2.64], !P2 ;  /* 0x1140000002087fae */ /* 0x0001e8000d101d72 */
[----:B0-2---:R0:W1:Y:S02]  /*bda0*/  SHFL.IDX PT, R2, R9, 0x7, 0x181f ;  /* 0x00f81f0009027f89 */ /* 0x00506400000e0000 */
.L_x_390:
        /* <DEDUP_REMOVED lines=8> */
.L_x_279:
        /* <DEDUP_REMOVED lines=11> */
.L_x_280:
[----:B------:R1:W-:Y:S01]  /*bee0*/  SYNCS.ARRIVE.TRANS64.A1T0 RZ, [R5+URZ+0x16830], RZ ;  /* 0x016830ff05ff79a7 */ /* 0x0003e2000810003f */
[----:B------:R-:W-:Y:S05]  /*bef0*/  @!P3 BRA `(.L_x_281) ;  /* 0x000000000004b947 */ /* 0x000fea0003800000 */
[----:B------:R-:W-:Y:S01]  /*bf00*/  BPT.TRAP 0x1 ;  /* 0x000000040000795c */ /* 0x000fe20000300000 */
.L_x_281:
[----:B------:R-:W-:Y:S01]  /*bf10*/  SHF.L.U32 R2, R17, 0x1f, RZ ;  /* 0x0000001f11027819 */ /* 0x000fe200000006ff */
[----:B------:R-:W-:Y:S01]  /*bf20*/  BSSY B1, `(.L_x_282) ;  /* 0x0000004000017945 */ /* 0x000fe20003800000 */
[----:B-1----:R-:W-:-:S04]  /*bf30*/  LEA R5, R6, R22, 0x3 ;  /* 0x0000001606057211 */ /* 0x002fc800078e18ff */
[----:B------:R-:W1:Y:S02]  /*bf40*/  SYNCS.PHASECHK.TRANS64.TRYWAIT P0, [R5+URZ+0x16860], R2 ;  /* 0x01686002050075a7 */ /* 0x000e64000800017f */
[----:B-1----:R-:W-:Y:S05]  /*bf50*/  @!P0 BRA `(.L_x_283) ;  /* 0x0000004000948947 */ /* 0x002fea0003800000 */
.L_x_391:
[----:B------:R-:W-:Y:S05]  /*bf60*/  BSYNC B1 ;  /* 0x0000000000017941 */ /* 0x000fea0003800000 */
.L_x_282:
[----:B------:R-:W2:Y:S01]  /*bf70*/  LDL R8, [R1+0x10] ;  /* 0x0000100001087983 */ /* 0x000ea20000100800 */
[----:B------:R-:W0:Y:S01]  /*bf80*/  S2R R11, SR_TID.X ;  /* 0x00000000000b7919 */ /* 0x000e220000002100 */
[----:B------:R-:W-:Y:S01]  /*bf90*/  UMOV UR4, 0xffffffff ;  /* 0xffffffff00047882 */ /* 0x000fe20000000000 */
[C---:B0-----:R-:W-:Y:S01]  /*bfa0*/  IMAD.SHL.U32 R9, R11.reuse, 0x8, RZ ;  /* 0x000000080b097824 */ /* 0x041fe200078e00ff */
[C---:B------:R-:W-:Y:S01]  /*bfb0*/  LOP3.LUT R3, R11.reuse, 0x7f, RZ, 0xc0, !PT ;  /* 0x0000007f0b037812 */ /* 0x040fe200078ec0ff */
[----:B------:R-:W-:-:S03]  /*bfc0*/  IMAD.SHL.U32 R10, R11, 0x8, RZ ;  /* 0x000000080b0a7824 */ /* 0x000fc600078e00ff */
[----:B------:R-:W-:-:S04]  /*bfd0*/  LOP3.LUT R9, R9, 0x1f8, RZ, 0xc0, !PT ;  /* 0x000001f809097812 */ /* 0x000fc800078ec0ff */
[----:B------:R-:W-:Y:S02]  /*bfe0*/  LOP3.LUT R9, R9, 0x38, R11, 0x78, !PT ;  /* 0x0000003809097812 */ /* 0x000fe400078e780b */
[----:B------:R-:W-:Y:S02]  /*bff0*/  SHF.R.U32.HI R3, RZ, 0x3, R3 ;  /* 0x00000003ff037819 */ /* 0x000fe40000011603 */
[----:B------:R-:W-:-:S05]  /*c000*/  LOP3.LUT R9, R9, 0x200, R10, 0xf8, !PT ;  /* 0x0000020009097812 */ /* 0x000fca00078ef80a */
[----:B------:R-:W-:Y:S02]  /*c010*/  IMAD R6, R6, 0x2000, R9 ;  /* 0x0000200006067824 */ /* 0x000fe400078e0209 */
[----:B--2---:R-:W-:-:S04]  /*c020*/  IMAD R8, R29, -0x80, R8 ;  /* 0xffffff801d087824 */ /* 0x004fc800078e0208 */
[----:B------:R-:W-:Y:S01]  /*c030*/  IMAD.IADD R8, R8, 0x1, -R3 ;  /* 0x0000000108087824 */ /* 0x000fe200078e0a03 */
[----:B------:R-:W-:Y:S06]  /*c040*/  BRA.DIV UR4, `(.L_x_284) ;  /* 0x00000042046c7947 */ /* 0x000fec000b800000 */
[----:B-1----:R-:W0:Y:S01]  /*c050*/  SHFL.IDX PT, R2, R23, RZ, 0x181f ;  /* 0x00181fff17027589 */ /* 0x002e2200000e0000 */
[----:B------:R-:W-:Y:S01]  /*c060*/  ISETP.LT.OR P0, PT, R8, 0x1, P1 ;  /* 0x000000010800780c */ /* 0x000fe20000f01670 */
[----:B------:R-:W-:Y:S02]  /*c070*/  IMAD R6, R6, 0x2, R22 ;  /* 0x0000000206067824 */ /* 0x000fe400078e0216 */
[----:B------:R-:W1:Y:S01]  /*c080*/  SHFL.IDX PT, R3, R24, RZ, 0x181f ;  /* 0x00181fff18037589 */ /* 0x000e6200000e0000 */
[----:B0-----:R-:W-:-:S04]  /*c090*/  IADD3 R2, P2, R2, R7, RZ ;  /* 0x0000000702027210 */ /* 0x001fc80007f5e0ff */
[----:B-1----:R-:W-:-:S05]  /*c0a0*/  IADD3.X R3, RZ, R3, RZ, P2, !PT ;  /* 0x00000003ff037210 */ /* 0x002fca00017fe4ff */
[----:B------:R-:W-:Y:S01]  /*c0b0*/  @!PT LDS RZ, [RZ] ;  /* 0x00000000fffff984 */ /* 0x000fe20000000800 */
[----:B------:R0:W-:Y:S01]  /*c0c0*/  LDGSTS.E.BYPASS.LTC128B.128 [R6+0x400], desc[UR50][R2.64], !P0 ;  /* 0x0040000002067fae */ /* 0x0001e2000c101d72 */
[----:B------:R-:W-:-:S03]  /*c0d0*/  ISETP.LT.OR P0, PT, R8, 0x11, P1 ;  /* 0x000000110800780c */ /* 0x000fc60000f01670 */
[----:B0-----:R-:W0:Y:S04]  /*c0e0*/  SHFL.IDX PT, R2, R23, 0x1, 0x181f ;  /* 0x00381f0017027f89 */ /* 0x001e2800000e0000 */
[----:B------:R-:W1:Y:S01]  /*c0f0*/  SHFL.IDX PT, R3, R24, 0x1, 0x181f ;  /* 0x00381f0018037f89 */ /* 0x000e6200000e0000 */
[----:B0-----:R-:W-:-:S05]  /*c100*/  IADD3 R2, P2, R2, R7, RZ ;  /* 0x0000000702027210 */ /* 0x001fca0007f5e0ff */
[----:B-1----:R-:W-:-:S05]  /*c110*/  IMAD.X R3, RZ, RZ, R3, P2 ;  /* 0x000000ffff037224 */ /* 0x002fca00010e0603 */
        /* <DEDUP_REMOVED lines=16> */
[----:B0-----:R-:W-:-:S04]  /*c220*/  IADD3 R2, P2, R2, R7, RZ ;  /* 0x0000000702027210 */ /* 0x001fc80007f5e0ff */
[----:B-1----:R-:W-:-:S05]  /*c230*/  IADD3.X R3, RZ, R3, RZ, P2, !PT ;  /* 0x00000003ff037210 */ /* 0x002fca00017fe4ff */
        /* <DEDUP_REMOVED lines=9> */
[----:B------:R-:W1:Y:S04]  /*c2d0*/  SHFL.IDX PT, R3, R24, 0x6, 0x181f ;  /* 0x00d81f0018037f89 */ /* 0x000e6800000e0000 */
[----:B------:R-:W2:Y:S01]  /*c2e0*/  SHFL.IDX PT, R24, R24, 0x7, 0x181f ;  /* 0x00f81f0018187f89 */ /* 0x000ea200000e0000 */
[----:B0-----:R-:W-:-:S05]  /*c2f0*/  IADD3 R2, P2, R2, R7, RZ ;  /* 0x0000000702027210 */ /* 0x001fca0007f5e0ff */
[----:B-1----:R-:W-:-:S05]  /*c300*/  IMAD.X R3, RZ, RZ, R3, P2 ;  /* 0x000000ffff037224 */ /* 0x002fca00010e0603 */
[----:B------:R0:W-:Y:S04]  /*c310*/  LDGSTS.E.BYPASS.LTC128B.128 [R6+0x3400], desc[UR50][R2.64], !P0 ;  /* 0x0340000002067fae */ /* 0x0001e8000c101d72 */
[----:B0-2---:R0:W1:Y:S02]  /*c320*/  SHFL.IDX PT, R2, R23, 0x7, 0x181f ;  /* 0x00f81f0017027f89 */ /* 0x00506400000e0000 */
.L_x_409:
[----:B------:R-:W2:Y:S01]  /*c330*/  LDL R9, [R1] ;  /* 0x0000000001097983 */ /* 0x000ea20000100800 */
[----:B------:R-:W-:Y:S01]  /*c340*/  ISETP.LT.OR P0, PT, R8, 0x71, P1 ;  /* 0x000000710800780c */ /* 0x000fe20000f01670 */
[----:B------:R-:W-:Y:S01]  /*c350*/  ULDC.64 UR4, c[0x0][0x328] ;  /* 0x0000ca0000047ab9 */ /* 0x000fe20000000a00 */
[----:B-1----:R-:W-:-:S05]  /*c360*/  IADD3 R2, P2, R2, R7, RZ ;  /* 0x0000000702027210 */ /* 0x002fca0007f5e0ff */
[----:B------:R-:W-:-:S06]  /*c370*/  IMAD.X R3, RZ, RZ, R24, P2 ;  /* 0x000000ffff037224 */ /* 0x000fcc00010e0618 */
[----:B------:R-:W-:Y:S01]  /*c380*/  @!PT LDS RZ, [RZ] ;  /* 0x00000000fffff984 */ /* 0x000fe20000000800 */
[----:B------:R-:W-:Y:S01]  /*c390*/  @!PT LDS RZ, [RZ] ;  /* 0x00000000fffff984 */ /* 0x000fe20000000800 */
[----:B------:R-:W-:Y:S01]  /*c3a0*/  @!PT LDS RZ, [RZ] ;  /* 0x00000000fffff984 */ /* 0x000fe20000000800 */
[----:B------:R1:W-:Y:S01]  /*c3b0*/  LDGSTS.E.BYPASS.LTC128B.128 [R6+0x3c00], desc[UR50][R2.64], !P0 ;  /* 0x03c0000002067fae */ /* 0x0003e2000c101d72 */
[----:B------:R-:W-:Y:S01]  /*c3c0*/  PLOP3.LUT P0, PT, PT, PT, PT, 0x80, 0x0 ;  /* 0x000000000000781c */ /* 0x000fe20003f0f070 */
[----:B-1----:R-:W-:Y:S02]  /*c3d0*/  IMAD R6, R20, UR4, RZ ;  /* 0x0000000414067c24 */ /* 0x002fe4000f8e02ff */
[----:B------:R-:W-:-:S04]  /*c3e0*/  IMAD.WIDE.U32 R2, R0, UR4, RZ ;  /* 0x0000000400027c25 */ /* 0x000fc8000f8e00ff */
[----:B------:R-:W-:Y:S01]  /*c3f0*/  IMAD R6, R0, UR5, R6 ;  /* 0x0000000500067c24 */ /* 0x000fe2000f8e0206 */
[----:B------:R-:W-:Y:S01]  /*c400*/  ULDC.64 UR4, c[0x0][0x338] ;  /* 0x0000ce0000047ab9 */ /* 0x000fe20000000a00 */
[----:B------:R-:W-:Y:S02]  /*c410*/  NOP ;  /* 0x0000000000007918 */ /* 0x000fe40000000000 */
[----:B------:R-:W-:Y:S02]  /*c420*/  IMAD.IADD R3, R3, 0x1, R6 ;  /* 0x0000000103037824 */ /* 0x000fe400078e0206 */
[----:B------:R-:W-:-:S04]  /*c430*/  IMAD.WIDE.U32 R2, R4, UR4, R2 ;  /* 0x0000000404027c25 */ /* 0x000fc8000f8e0002 */
[----:B------:R-:W-:-:S04]  /*c440*/  IMAD R0, R21, UR4, RZ ;  /* 0x0000000415007c24 */ /* 0x000fc8000f8e02ff */
[----:B------:R-:W-:Y:S01]  /*c450*/  IMAD R0, R4, UR5, R0 ;  /* 0x0000000504007c24 */ /* 0x000fe2000f8e0200 */
[----:B------:R-:W-:-:S04]  /*c460*/  ULDC.64 UR4, c[0x0][0x330] ;  /* 0x0000cc0000047ab9 */ /* 0x000fc80000000a00 */
[----:B------:R-:W-:-:S03]  /*c470*/  IADD3 R3, R3, R0, RZ ;  /* 0x0000000003037210 */ /* 0x000fc60007ffe0ff */
[----:B------:R-:W-:-:S04]  /*c480*/  IMAD.WIDE.U32 R2, R18, UR4, R2 ;  /* 0x0000000412027c25 */ /* 0x000fc8000f8e0002 */
[----:B--2---:R-:W-:-:S04]  /*c490*/  IMAD R0, R9, UR4, RZ ;  /* 0x0000000409007c24 */ /* 0x004fc8000f8e02ff */
[----:B------:R-:W-:Y:S01]  /*c4a0*/  IMAD R0, R18, UR5, R0 ;  /* 0x0000000512007c24 */ /* 0x000fe2000f8e0200 */
[----:B------:R-:W-:Y:S02]  /*c4b0*/  ULDC.64 UR4, c[0x0][0x318] ;  /* 0x0000c60000047ab9 */ /* 0x000fe40000000a00 */
[----:B0-----:R-:W-:Y:S01]  /*c4c0*/  LEA R23, P2, R2, UR4, 0x1 ;  /* 0x0000000402177c11 */ /* 0x001fe2000f8408ff */
[----:B------:R-:W-:-:S05]  /*c4d0*/  IMAD.IADD R0, R0, 0x1, R3 ;  /* 0x0000000100007824 */ /* 0x000fca00078e0203 */
[----:B------:R-:W-:-:S07]  /*c4e0*/  LEA.HI.X R24, R2, UR5, R0, 0x1, P2 ;  /* 0x0000000502187c11 */ /* 0x000fce00090f0c00 */
.L_x_285:
        /* <DEDUP_REMOVED lines=11> */
.L_x_286:
[C---:B------:R-:W-:Y:S01]  /*c5a0*/  ISETP.GT.AND P0, PT, R26.reuse, RZ, PT ;  /* 0x000000ff1a00720c */ /* 0x040fe20003f04270 */
[----:B------:R1:W-:Y:S01]  /*c5b0*/  SYNCS.ARRIVE.TRANS64.A1T0 RZ, [R5+URZ+0x16850], RZ ;  /* 0x016850ff05ff79a7 */ /* 0x0003e2000810003f */
[----:B------:R-:W-:Y:S01]  /*c5c0*/  VIADD R7, R26, 0xffffffff ;  /* 0xffffffff1a077836 */ /* 0x000fe20000000000 */
[----:B------:R-:W-:Y:S01]  /*c5d0*/  MOV R6, R25 ;  /* 0x0000001900067202 */ /* 0x000fe20000000f00 */
[----:B------:R-:W-:Y:S02]  /*c5e0*/  IMAD.MOV.U32 R17, RZ, RZ, R27 ;  /* 0x000000ffff117224 */ /* 0x000fe400078e001b */
[----:B------:R-:W-:-:S07]  /*c5f0*/  IMAD.MOV.U32 R29, RZ, RZ, R26 ;  /* 0x000000ffff1d7224 */ /* 0x000fce00078e001a */
[----:B-1----:R-:W-:Y:S05]  /*c600*/  @P0 BRA `(.L_x_287) ;  /* 0xfffffff0000c0947 */ /* 0x002fea000383ffff */
.L_x_274:
[----:B------:R-:W-:Y:S05]  /*c610*/  BSYNC B0 ;  /* 0x0000000000007941 */ /* 0x000fea0003800000 */
.L_x_273:
[----:B------:R-:W1:Y:S01]  /*c620*/  S2R R0, SR_TID.X ;  /* 0x0000000000007919 */ /* 0x000e620000002100 */
[----:B------:R-:W-:Y:S01]  /*c630*/  BSSY B0, `(.L_x_288) ;  /* 0x0000010000007945 */ /* 0x000fe20003800000 */
[----:B-1----:R-:W-:-:S04]  /*c640*/  LOP3.LUT R0, R0, 0x7f, RZ, 0xc0, !PT ;  /* 0x0000007f00007812 */ /* 0x002fc800078ec0ff */
[----:B------:R-:W-:-:S13]  /*c650*/  ISETP.NE.AND P0, PT, R0, RZ, PT ;  /* 0x000000ff0000720c */ /* 0x000fda0003f05270 */
[----:B------:R-:W-:Y:S05]  /*c660*/  @P0 BRA `(.L_x_289) ;  /* 0x0000000000300947 */ /* 0x000fea0003800000 */
[----:B------:R-:W1:Y:S01]  /*c670*/  S2R R5, SR_LANEID ;  /* 0x0000000000057919 */ /* 0x000e620000000000 */
[----:B------:R-:W-:Y:S01]  /*c680*/  VOTEU.ANY UR4, UPT, PT ;  /* 0x0000000000047886 */ /* 0x000fe200038e0100 */
[----:B0-----:R-:W0:Y:S01]  /*c690*/  LDC.64 R2, c[0x0][0xc60] ;  /* 0x00031800ff027b82 */ /* 0x001e220000000a00 */
[----:B------:R-:W1:Y:S02]  /*c6a0*/  FLO.U32 R0, UR4 ;  /* 0x0000000400007d00 */ /* 0x000e6400080e0000 */
[----:B-1----:R-:W-:-:S06]  /*c6b0*/  ISETP.EQ.U32.AND P0, PT, R0, R5, PT ;  /* 0x000000050000720c */ /* 0x002fcc0003f02070 */
[----:B------:R-:W0:Y:S07]  /*c6c0*/  POPC R5, UR4 ;  /* 0x0000000400057d09 */ /* 0x000e2e0008000000 */
[----:B0-----:R-:W2:Y:S01]  /*c6d0*/  @P0 ATOMG.E.ADD.STRONG.GPU PT, R3, desc[UR50][R2.64], R5 ;  /* 0x00000005020309a8 */ /* 0x001ea200081ee1f2 */
[----:B------:R-:W0:Y:S02]  /*c6e0*/  S2R R4, SR_LTMASK ;  /* 0x0000000000047919 */ /* 0x000e240000003900 */
[----:B0-----:R-:W-:-:S04]  /*c6f0*/  LOP3.LUT R4, R4, UR4, RZ, 0xc0, !PT ;  /* 0x0000000404047c12 */ /* 0x001fc8000f8ec0ff */
[----:B------:R-:W0:Y:S01]  /*c700*/  POPC R7, R4 ;  /* 0x0000000400077309 */ /* 0x000e220000000000 */
[----:B--2---:R-:W0:Y:S02]  /*c710*/  SHFL.IDX PT, R0, R3, R0, 0x1f ;  /* 0x00001f0003007589 */ /* 0x004e2400000e0000 */
[----:B0-----:R-:W-:-:S07]  /*c720*/  IADD3 R16, R0, UR38, R7 ;  /* 0x0000002600107c10 */ /* 0x001fce000fffe007 */
.L_x_289:
[----:B------:R-:W-:Y:S05]  /*c730*/  BSYNC B0 ;  /* 0x0000000000007941 */ /* 0x000fea0003800000 */
.L_x_288:
[----:B------:R-:W-:-:S05]  /*c740*/  IMAD.U32 R0, RZ, RZ, UR36 ;  /* 0x00000024ff007e24 */ /* 0x000fca000f8e00ff */
[----:B------:R-:W-:-:S13]  /*c750*/  ISETP.NE.AND P0, PT, R0, 0x3, PT ;  /* 0x000000030000780c */ /* 0x000fda0003f05270 */
[----:B------:R-:W-:Y:S05]  /*c760*/  @!P0 BRA `(.L_x_290) ;  /* 0x0000000000048947 */ /* 0x000fea0003800000 */
[----:B------:R-:W-:Y:S01]  /*c770*/  BPT.TRAP 0x1 ;  /* 0x000000040000795c */ /* 0x000fe20000300000 */
.L_x_290:
[----:B------:R-:W2:Y:S01]  /*c780*/  LDL.LU R2, [R1+0x10] ;  /* 0x0000100001027983 */ /* 0x000ea20000300800 */
[----:B------:R-:W-:Y:S01]  /*c790*/  IMAD R0, R25, 0x8, R22 ;  /* 0x0000000819007824 */ /* 0x000fe200078e0216 */
[----:B0-----:R-:W-:Y:S01]  /*c7a0*/  SHF.L.U32 R3, R27, 0x1f, RZ ;  /* 0x0000001f1b037819 */ /* 0x001fe200000006ff */
[----:B------:R-:W-:Y:S03]  /*c7b0*/  BSSY B0, `(.L_x_291) ;  /* 0x0000004000007945 */ /* 0x000fe60003800000 */
[----:B------:R-:W0:Y:S01]  /*c7c0*/  SYNCS.PHASECHK.TRANS64.TRYWAIT P0, [R0+URZ+0x16860], R3 ;  /* 0x01686003000075a7 */ /* 0x000e22000800017f */
[----:B--2---:R-:W-:Y:S01]  /*c7d0*/  IMAD R6, R26, -0x80, R2 ;  /* 0xffffff801a067824 */ /* 0x004fe200078e0202 */
[----:B0-----:R-:W-:Y:S06]  /*c7e0*/  @!P0 BRA `(.L_x_292) ;  /* 0x0000004000cc8947 */ /* 0x001fec0003800000 */
.L_x_410:
[----:B------:R-:W-:Y:S05]  /*c7f0*/  BSYNC B0 ;  /* 0x0000000000007941 */ /* 0x000fea0003800000 */
.L_x_291:
[----:B------:R-:W1:Y:S01]  /*c800*/  S2R R7, SR_TID.X ;  /* 0x0000000000077919 */ /* 0x000e620000002100 */
[----:B------:R-:W-:Y:S02]  /*c810*/  ULDC UR4, c[0x0][0x2f4] ;  /* 0x0000bd0000047ab9 */ /* 0x000fe40000000800 */
[----:B------:R-:W-:Y:S01]  /*c820*/  ISETP.GE.AND P0, PT, R28, UR4, PT ;  /* 0x000000041c007c0c */ /* 0x000fe2000bf06270 */
[----:B------:R-:W-:Y:S01]  /*c830*/  UMOV UR4, 0xffffffff ;  /* 0xffffffff00047882 */ /* 0x000fe20000000000 */
[C---:B-1----:R-:W-:Y:S01]  /*c840*/  SHF.L.U32 R2, R7.reuse, 0x3, RZ ;  /* 0x0000000307027819 */ /* 0x042fe200000006ff */
[C---:B------:R-:W-:Y:S01]  /*c850*/  IMAD.SHL.U32 R4, R7.reuse, 0x8, RZ ;  /* 0x0000000807047824 */ /* 0x040fe200078e00ff */
[----:B------:R-:W-:Y:S02]  /*c860*/  LOP3.LUT R5, R7, 0x7f, RZ, 0xc0, !PT ;  /* 0x0000007f07057812 */ /* 0x000fe400078ec0ff */
[----:B------:R-:W-:Y:S02]  /*c870*/  LOP3.LUT R2, R2, 0x1f8, RZ, 0xc0, !PT ;  /* 0x000001f802027812 */ /* 0x000fe400078ec0ff */
[----:B------:R-:W-:-:S02]  /*c880*/  SHF.R.U32.HI R5, RZ, 0x3, R5 ;  /* 0x00000003ff057819 */ /* 0x000fc40000011605 */
[----:B------:R-:W-:-:S03]  /*c890*/  LOP3.LUT R2, R2, 0x38, R7, 0x78, !PT ;  /* 0x0000003802027812 */ /* 0x000fc600078e7807 */
[----:B------:R-:W-:Y:S01]  /*c8a0*/  IMAD.IADD R6, R6, 0x1, -R5 ;  /* 0x0000000106067824 */ /* 0x000fe200078e0a05 */
[----:B------:R-:W-:-:S05]  /*c8b0*/  LOP3.LUT R2, R2, 0x200, R4, 0xf8, !PT ;  /* 0x0000020002027812 */ /* 0x000fca00078ef804 */
[----:B------:R-:W-:Y:S01]  /*c8c0*/  IMAD R4, R25, 0x2000, R2 ;  /* 0x0000200019047824 */ /* 0x000fe200078e0202 */
[----:B------:R-:W-:Y:S06]  /*c8d0*/  BRA.DIV UR4, `(.L_x_293) ;  /* 0x0000004204a47947 */ /* 0x000fec000b800000 */
[----:B------:R-:W1:Y:S01]  /*c8e0*/  SHFL.IDX PT, R14, R23, RZ, 0x181f ;  /* 0x00181fff170e7589 */ /* 0x000e6200000e0000 */
[----:B------:R-:W-:Y:S01]  /*c8f0*/  IMAD.SHL.U32 R5, R28, 0x2, RZ ;  /* 0x000000021c057824 */ /* 0x000fe200078e00ff */
[----:B------:R-:W-:Y:S02]  /*c900*/  ISETP.LT.OR P1, PT, R6, 0x1, P0 ;  /* 0x000000010600780c */ /* 0x000fe40000721670 */
[----:B0-----:R-:W0:Y:S01]  /*c910*/  SHFL.IDX PT, R3, R24, RZ, 0x181f ;  /* 0x00181fff18037589 */ /* 0x001e2200000e0000 */
[----:B------:R-:W-:-:S03]  /*c920*/  LEA R4, R4, R22, 0x1 ;  /* 0x0000001604047211 */ /* 0x000fc600078e08ff */
[----:B------:R-:W2:Y:S04]  /*c930*/  SHFL.IDX PT, R9, R23, 0x1, 0x181f ;  /* 0x00381f0017097f89 */ /* 0x000ea800000e0000 */
[----:B------:R-:W3:Y:S04]  /*c940*/  SHFL.IDX PT, R7, R24, 0x1, 0x181f ;  /* 0x00381f0018077f89 */ /* 0x000ee800000e0000 */
[----:B------:R-:W4:Y:S04]  /*c950*/  SHFL.IDX PT, R10, R23, 0x2, 0x181f ;  /* 0x00581f00170a7f89 */ /* 0x000f2800000e0000 */
[----:B------:R-:W5:Y:S01]  /*c960*/  SHFL.IDX PT, R8, R24, 0x2, 0x181f ;  /* 0x00581f0018087f89 */ /* 0x000f6200000e0000 */
[----:B-1----:R-:W-:-:S03]  /*c970*/  IADD3 R2, P2, R14, R5, RZ ;  /* 0x000000050e027210 */ /* 0x002fc60007f5e0ff */
[----:B------:R-:W-:Y:S02]  /*c980*/  SHFL.IDX PT, R14, R23, 0x6, 0x181f ;  /* 0x00d81f00170e7f89 */ /* 0x000fe400000e0000 */
[----:B0-----:R-:W-:-:S05]  /*c990*/  IMAD.X R3, RZ, RZ, R3, P2 ;  /* 0x000000ffff037224 */ /* 0x001fca00010e0603 */
[----:B------:R2:W-:Y:S01]  /*c9a0*/  LDGSTS.E.BYPASS.LTC128B.128 [R4+0x400], desc[UR50][R2.64], !P1 ;  /* 0x0040000002047fae */ /* 0x0005e2000c901d72 */
[C---:B------:R-:W-:Y:S02]  /*c9b0*/  ISETP.LT.OR P1, PT, R6.reuse, 0x11, P0 ;  /* 0x000000110600780c */ /* 0x040fe40000721670 */
[----:B--2---:R-:W-:Y:S02]  /*c9c0*/  IADD3 R2, P2, R9, R5, RZ ;  /* 0x0000000509027210 */ /* 0x004fe40007f5e0ff */
[----:B------:R-:W0:Y:S03]  /*c9d0*/  SHFL.IDX PT, R9, R23, 0x3, 0x181f ;  /* 0x00781f0017097f89 */ /* 0x000e2600000e0000 */
[----:B---3--:R-:W-:Y:S02]  /*c9e0*/  IMAD.X R3, RZ, RZ, R7, P2 ;  /* 0x000000ffff037224 */ /* 0x008fe400010e0607 */
[----:B------:R-:W1:Y:S04]  /*c9f0*/  SHFL.IDX PT, R7, R24, 0x3, 0x181f ;  /* 0x00781f0018077f89 */ /* 0x000e6800000e0000 */
[----:B------:R4:W-:Y:S01]  /*ca00*/  LDGSTS.E.BYPASS.LTC128B.128 [R4+0xc00], desc[UR50][R2.64], !P1 ;  /* 0x00c0000002047fae */ /* 0x0009e2000c901d72 */
[----:B------:R-:W-:-:S02]  /*ca10*/  ISETP.LT.OR P1, PT, R6, 0x21, P0 ;  /* 0x000000210600780c */ /* 0x000fc40000721670 */
[----:B----4-:R-:W-:Y:S02]  /*ca20*/  IADD3 R2, P2, R10, R5, RZ ;  /* 0x000000050a027210 */ /* 0x010fe40007f5e0ff */
[----:B------:R-:W2:Y:S03]  /*ca30*/  SHFL.IDX PT, R10, R23, 0x4, 0x181f ;  /* 0x00981f00170a7f89 */ /* 0x000ea600000e0000 */
[----:B-----5:R-:W-:Y:S02]  /*ca40*/  IMAD.X R3, RZ, RZ, R8, P2 ;  /* 0x000000ffff037224 */ /* 0x020fe400010e0608 */
[----:B------:R-:W3:Y:S04]  /*ca50*/  SHFL.IDX PT, R8, R24, 0x4, 0x181f ;  /* 0x00981f0018087f89 */ /* 0x000ee800000e0000 */
[----:B------:R0:W-:Y:S01]  /*ca60*/  LDGSTS.E.BYPASS.LTC128B.128 [R4+0x1400], desc[UR50][R2.64], !P1 ;  /* 0x0140000002047fae */ /* 0x0001e2000c901d72 */
[----:B------:R-:W-:-:S02]  /*ca70*/  ISETP.LT.OR P1, PT, R6, 0x31, P0 ;  /* 0x000000310600780c */ /* 0x000fc40000721670 */
[----:B0-----:R-:W-:Y:S02]  /*ca80*/  IADD3 R2, P2, R9, R5, RZ ;  /* 0x0000000509027210 */ /* 0x001fe40007f5e0ff */
[----:B------:R-:W0:Y:S03]  /*ca90*/  SHFL.IDX PT, R9, R23, 0x5, 0x181f ;  /* 0x00b81f0017097f89 */ /* 0x000e2600000e0000 */
[----:B-1----:R-:W-:Y:S02]  /*caa0*/  IMAD.X R3, RZ, RZ, R7, P2 ;  /* 0x000000ffff037224 */ /* 0x002fe400010e0607 */
[----:B------:R-:W1:Y:S04]  /*cab0*/  SHFL.IDX PT, R7, R24, 0x5, 0x181f ;  /* 0x00b81f0018077f89 */ /* 0x000e6800000e0000 */
[----:B------:R2:W-:Y:S01]  /*cac0*/  LDGSTS.E.BYPASS.LTC128B.128 [R4+0x1c00], desc[UR50][R2.64], !P1 ;  /* 0x01c0000002047fae */ /* 0x0005e2000c901d72 */
[----:B------:R-:W-:-:S02]  /*cad0*/  ISETP.LT.OR P1, PT, R6, 0x41, P0 ;  /* 0x000000410600780c */ /* 0x000fc40000721670 */
[----:B--2---:R-:W-:-:S05]  /*cae0*/  IADD3 R2, P2, R10, R5, RZ ;  /* 0x000000050a027210 */ /* 0x004fca0007f5e0ff */
[----:B---3--:R-:W-:Y:S02]  /*caf0*/  IMAD.X R3, RZ, RZ, R8, P2 ;  /* 0x000000ffff037224 */ /* 0x008fe400010e0608 */
[----:B------:R-:W2:Y:S04]  /*cb00*/  SHFL.IDX PT, R8, R24, 0x6, 0x181f ;  /* 0x00d81f0018087f89 */ /* 0x000ea800000e0000 */
[----:B------:R0:W-:Y:S01]  /*cb10*/  LDGSTS.E.BYPASS.LTC128B.128 [R4+0x2400], desc[UR50][R2.64], !P1 ;  /* 0x0240000002047fae */ /* 0x0001e2000c901d72 */
[----:B------:R-:W-:-:S03]  /*cb20*/  ISETP.LT.OR P1, PT, R6, 0x51, P0 ;  /* 0x000000510600780c */ /* 0x000fc60000721670 */
[----:B------:R-:W3:Y:S01]  /*cb30*/  SHFL.IDX PT, R24, R24, 0x7, 0x181f ;  /* 0x00f81f0018187f89 */ /* 0x000ee200000e0000 */
[----:B0-----:R-:W-:-:S04]  /*cb40*/  IADD3 R2, P2, R9, R5, RZ ;  /* 0x0000000509027210 */ /* 0x001fc80007f5e0ff */
[----:B-1----:R-:W-:-:S05]  /*cb50*/  IADD3.X R3, RZ, R7, RZ, P2, !PT ;  /* 0x00000007ff037210 */ /* 0x002fca00017fe4ff */
[----:B------:R0:W-:Y:S01]  /*cb60*/  LDGSTS.E.BYPASS.LTC128B.128 [R4+0x2c00], desc[UR50][R2.64], !P1 ;  /* 0x02c0000002047fae */ /* 0x0001e2000c901d72 */
[----:B------:R-:W-:Y:S02]  /*cb70*/  ISETP.LT.OR P1, PT, R6, 0x61, P0 ;  /* 0x000000610600780c */ /* 0x000fe40000721670 */
[----:B0-----:R-:W-:Y:S02]  /*cb80*/  IADD3 R2, P2, R14, R5, RZ ;  /* 0x000000050e027210 */ /* 0x001fe40007f5e0ff */
[----:B------:R0:W1:Y:S03]  /*cb90*/  SHFL.IDX PT, R14, R23, 0x7, 0x181f ;  /* 0x00f81f00170e7f89 */ /* 0x00006600000e0000 */
[----:B--2---:R-:W-:-:S06]  /*cba0*/  IMAD.X R3, RZ, RZ, R8, P2 ;  /* 0x000000ffff037224 */ /* 0x004fcc00010e0608 */
[----:B---3--:R0:W-:Y:S02]  /*cbb0*/  LDGSTS.E.BYPASS.LTC128B.128 [R4+0x3400], desc[UR50][R2.64], !P1 ;  /* 0x0340000002047fae */ /* 0x0081e4000c901d72 */
.L_x_428:
[----:B------:R-:W-:Y:S02]  /*cbc0*/  ISETP.LT.OR P0, PT, R6, 0x71, P0 ;  /* 0x000000710600780c */ /* 0x000fe40000701670 */
[----:B01----:R-:W-:-:S05]  /*cbd0*/  IADD3 R2, P1, R14, R5, RZ ;  /* 0x000000050e027210 */ /* 0x003fca0007f3e0ff */
[----:B------:R-:W-:-:S06]  /*cbe0*/  IMAD.X R3, RZ, RZ, R24, P1 ;  /* 0x000000ffff037224 */ /* 0x000fcc00008e0618 */
[----:B------:R-:W-:Y:S01]  /*cbf0*/  @!PT LDS RZ, [RZ] ;  /* 0x00000000fffff984 */ /* 0x000fe20000000800 */
[----:B------:R-:W-:Y:S01]  /*cc00*/  @!PT LDS RZ, [RZ] ;  /* 0x00000000fffff984 */ /* 0x000fe20000000800 */
[----:B------:R-:W-:Y:S01]  /*cc10*/  @!PT LDS RZ, [RZ] ;  /* 0x00000000fffff984 */ /* 0x000fe20000000800 */
[----:B------:R0:W-:Y:S01]  /*cc20*/  LDGSTS.E.BYPASS.LTC128B.128 [R4+0x3c00], desc[UR50][R2.64], !P0 ;  /* 0x03c0000002047fae */ /* 0x0001e2000c101d72 */
[----:B------:R-:W-:Y:S01]  /*cc30*/  PLOP3.LUT P0, PT, PT, PT, PT, 0x80, 0x0 ;  /* 0x000000000000781c */ /* 0x000fe20003f0f070 */
[----:B------:R-:W-:-:S12]  /*cc40*/  NOP ;  /* 0x0000000000007918 */ /* 0x000fd80000000000 */
.L_x_294:
        /* <DEDUP_REMOVED lines=11> */
.L_x_295:
[----:B------:R-:W-:Y:S01]  /*cd00*/  VIADD R25, R25, 0x1 ;  /* 0x0000000119197836 */ /* 0x000fe20000000000 */
[----:B------:R0:W-:Y:S04]  /*cd10*/  SYNCS.ARRIVE.TRANS64.A1T0 RZ, [R0+URZ+0x16850], RZ ;  /* 0x016850ff00ff79a7 */ /* 0x0001e8000810003f */
[----:B------:R-:W-:-:S04]  /*cd20*/  ISETP.NE.AND P0, PT, R25, 0x2, PT ;  /* 0x000000021900780c */ /* 0x000fc80003f05270 */
[----:B0-----:R-:W-:Y:S02]  /*cd30*/  SEL R0, RZ, 0x1, P0 ;  /* 0x00000001ff007807 */ /* 0x001fe40000000000 */
[----:B------:R-:W-:Y:S02]  /*cd40*/  SEL R25, R25, RZ, P0 ;  /* 0x000000ff19197207 */ /* 0x000fe40000000000 */
[----:B------:R-:W-:-:S07]  /*cd50*/  LOP3.LUT R27, R27, R0, RZ, 0x3c, !PT ;  /* 0x000000001b1b7212 */ /* 0x000fce00078e3cff */
.L_x_254:
[----:B------:R-:W-:Y:S05]  /*cd60*/  BSYNC B7 ;  /* 0x0000000000077941 */ /* 0x000fea0003800000 */
.L_x_252:
[----:B------:R-:W2:Y:S02]  /*cd70*/  LDL R0, [R1+0x8] ;  /* 0x0000080001007983 */ /* 0x000ea40000100800 */
[----:B--2---:R-:W-:-:S13]  /*cd80*/  LOP3.LUT P0, RZ, R0, 0x10, RZ, 0xc0, !PT ;  /* 0x0000001000ff7812 */ /* 0x004fda000780c0ff */
[----:B------:R-:W-:Y:S05]  /*cd90*/  @!P0 BRA `(.L_x_296) ;  /* 0x0000000000248947 */ /* 0x000fea0003800000 */
[----:B------:R-:W-:Y:S05]  /*cda0*/  WARPSYNC.ALL ;  /* 0x0000000000007948 */ /* 0x000fea0003800000 */
[----:B------:R-:W0:Y:S08]  /*cdb0*/  S2UR UR5, SR_CgaCtaId ;  /* 0x00000000000579c3 */ /* 0x000e300000008800 */
[----:B------:R-:W-:Y:S06]  /*cdc0*/  BAR.SYNC.DEFER_BLOCKING 0x5, 0x200 ;  /* 0x0148000000007b1d */ /* 0x000fec0000010000 */
[----:B------:R-:W-:-:S02]  /*cdd0*/  UMOV UR4, 0x400 ;  /* 0x0000040000047882 */ /* 0x000fc40000000000 */
[----:B0-----:R-:W-:-:S06]  /*cde0*/  ULEA UR4, UR5, UR4, 0x18 ;  /* 0x0000000405047291 */ /* 0x001fcc000f8ec03f */
[----:B------:R-:W-:-:S05]  /*cdf0*/  MOV R22, UR4 ;  /* 0x0000000400167c02 */ /* 0x000fca0008000f00 */
[----:B------:R2:W3:Y:S01]  /*ce00*/  LDS.128 R16, [R22+0x168d0] ;  /* 0x0168d00016107984 */ /* 0x0004e20000000c00 */
[----:B------:R-:W-:Y:S06]  /*ce10*/  BAR.ARV 0x4, 0x200 ;  /* 0x0108000000007b1d */ /* 0x000fec0000002000 */
[----:B------:R-:W-:Y:S05]  /*ce20*/  BRA `(.L_x_297) ;  /* 0x0000000800407947 */ /* 0x000fea0003800000 */
.L_x_296:
[----:B------:R-:W0:Y:S01]  /*ce30*/  S2R R0, SR_TID.X ;  /* 0x0000000000007919 */ /* 0x000e220000002100 */
[----:B------:R-:W-:Y:S01]  /*ce40*/  UMOV UR4, 0xffffffff ;  /* 0xffffffff00047882 */ /* 0x000fe20000000000 */
[----:B0-----:R-:W-:-:S04]  /*ce50*/  LOP3.LUT R8, R0, 0x1f, RZ, 0xc0, !PT ;  /* 0x0000001f00087812 */ /* 0x001fc800078ec0ff */
[----:B------:R-:W-:Y:S01]  /*ce60*/  ISETP.NE.AND P0, PT, R8, 0x1f, PT ;  /* 0x0000001f0800780c */ /* 0x000fe20003f05270 */
[----:B------:R-:W-:-:S12]  /*ce70*/  BRA.DIV UR4, `(.L_x_298) ;  /* 0x00000046047c7947 */ /* 0x000fd8000b800000 */
[----:B------:R-:W-:Y:S01]  /*ce80*/  IMAD.IADD R5, R19, 0x1, R8 ;  /* 0x0000000113057824 */ /* 0x000fe200078e0208 */
[----:B------:R-:W-:-:S04]  /*ce90*/  ULDC UR4, c[0x0][0xc3c] ;  /* 0x00030f0000047ab9 */ /* 0x000fc80000000800 */
[----:B------:R-:W-:-:S13]  /*cea0*/  ISETP.GE.OR P1, PT, R5, UR4, !P0 ;  /* 0x0000000405007c0c */ /* 0x000fda000c726670 */
[----:B------:R-:W0:Y:S02]  /*ceb0*/  @!P1 LDC.64 R2, c[0x0][0xc80] ;  /* 0x00032000ff029b82 */ /* 0x000e240000000a00 */
[----:B0-----:R-:W-:-:S06]  /*cec0*/  @!P1 IMAD.WIDE R2, R5, 0x4, R2 ;  /* 0x0000000405029825 */ /* 0x001fcc00078e0202 */
[----:B------:R-:W2:Y:S01]  /*ced0*/  @!P1 LDG.E R2, desc[UR50][R2.64] ;  /* 0x0000003202029981 */ /* 0x000ea2000c1e1900 */
[----:B------:R-:W-:Y:S01]  /*cee0*/  IMAD.MOV.U32 R5, RZ, RZ, RZ ;  /* 0x000000ffff057224 */ /* 0x000fe200078e00ff */
[C---:B------:R-:W-:Y:S02]  /*cef0*/  ISETP.GE.U32.AND P2, PT, R8.reuse, 0x2, PT ;  /* 0x000000020800780c */ /* 0x040fe40003f46070 */
[C---:B------:R-:W-:Y:S01]  /*cf00*/  ISETP.GE.U32.AND P3, PT, R8.reuse, 0x4, PT ;  /* 0x000000040800780c */ /* 0x040fe20003f66070 */
[----:B------:R-:W-:Y:S01]  /*cf10*/  SHFL.IDX PT, R0, R16, RZ, 0x1f ;  /* 0x00001fff10007589 */ /* 0x000fe200000e0000 */
[C---:B------:R-:W-:Y:S02]  /*cf20*/  ISETP.GE.U32.AND P4, PT, R8.reuse, 0x8, PT ;  /* 0x000000080800780c */ /* 0x040fe40003f86070 */
[C---:B------:R-:W-:Y:S01]  /*cf30*/  ISETP.GE.U32.AND P5, PT, R8.reuse, 0x10, PT ;  /* 0x000000100800780c */ /* 0x040fe20003fa6070 */
[----:B------:R-:W-:Y:S01]  /*cf40*/  SHFL.IDX PT, R4, R16, 0x1, 0x1f ;  /* 0x00201f0010047f89 */ /* 0x000fe200000e0000 */
[----:B--2---:R-:W-:Y:S01]  /*cf50*/  @!P1 IMAD.MOV.U32 R5, RZ, RZ, R2 ;  /* 0x000000ffff059224 */ /* 0x004fe200078e0002 */
[----:B------:R-:W-:-:S04]  /*cf60*/  ISETP.NE.AND P1, PT, R8, RZ, PT ;  /* 0x000000ff0800720c */ /* 0x000fc80003f25270 */
[----:B------:R-:W0:Y:S02]  /*cf70*/  SHFL.UP PT, R14, R5, 0x1, RZ ;  /* 0x04200000050e7989 */ /* 0x000e2400000e00ff */
        /* <DEDUP_REMOVED lines=14> */
[----:B------:R0:W1:Y:S02]  /*d060*/  SHFL.IDX PT, R14, R2, 0x1f, 0x1f ;  /* 0x03e01f00020e7f89 */ /* 0x00006400000e0000 */
.L_x_438:
[----:B------:R-:W-:Y:S02]  /*d070*/  ULDC UR4, c[0x0][0xc38] ;  /* 0x00030e0000047ab9 */ /* 0x000fe40000000800 */
[----:B------:R-:W-:-:S04]  /*d080*/  IMAD.U32 R7, RZ, RZ, UR4 ;  /* 0x00000004ff077e24 */ /* 0x000fc8000f8e00ff */
[----:B-1----:R-:W-:-:S05]  /*d090*/  IMAD R14, R14, R7, RZ ;  /* 0x000000070e0e7224 */ /* 0x002fca00078e02ff */
[----:B------:R-:W-:-:S04]  /*d0a0*/  IADD3 R9, R4, R14, RZ ;  /* 0x0000000e04097210 */ /* 0x000fc80007ffe0ff */
[----:B------:R-:W-:-:S13]  /*d0b0*/  ISETP.GT.AND P6, PT, R9, R0, PT ;  /* 0x000000000900720c */ /* 0x000fda0003fc4270 */
[----:B------:R-:W-:Y:S05]  /*d0c0*/  @P6 BRA `(.L_x_299) ;  /* 0x00000000009c6947 */ /* 0x000fea0003800000 */
.L_x_304:
[----:B0-----:R-:W0:Y:S01]  /*d0d0*/  LDC R2, c[0x0][0xc3c] ;  /* 0x00030f00ff027b82 */ /* 0x001e220000000800 */
[----:B------:R-:W-:-:S05]  /*d0e0*/  VIADD R19, R19, 0x1f ;  /* 0x0000001f13137836 */ /* 0x000fca0000000000 */
[----:B0-----:R-:W-:-:S13]  /*d0f0*/  ISETP.GE.AND P6, PT, R19, R2, PT ;  /* 0x000000021300720c */ /* 0x001fda0003fc6270 */
[----:B------:R-:W-:Y:S05]  /*d100*/  @P6 BRA `(.L_x_300) ;  /* 0x0000000400446947 */ /* 0x000fea0003800000 */
[----:B------:R-:W0:Y:S01]  /*d110*/  S2R R3, SR_TID.X ;  /* 0x0000000000037919 */ /* 0x000e220000002100 */
[----:B------:R-:W-:Y:S01]  /*d120*/  BSSY B0, `(.L_x_301) ;  /* 0x0000009000007945 */ /* 0x000fe20003800000 */
[----:B------:R-:W-:Y:S01]  /*d130*/  IMAD.MOV.U32 R5, RZ, RZ, RZ ;  /* 0x000000ffff057224 */ /* 0x000fe200078e00ff */
[----:B0-----:R-:W-:-:S05]  /*d140*/  LOP3.LUT R3, R3, 0x1f, RZ, 0xc0, !PT ;  /* 0x0000001f03037812 */ /* 0x001fca00078ec0ff */
[----:B------:R-:W-:-:S05]  /*d150*/  IMAD.IADD R7, R19, 0x1, R3 ;  /* 0x0000000113077824 */ /* 0x000fca00078e0203 */
[----:B------:R-:W-:-:S13]  /*d160*/  ISETP.GE.OR P6, PT, R7, R2, !P0 ;  /* 0x000000020700720c */ /* 0x000fda00047c6670 */
[----:B------:R-:W-:Y:S05]  /*d170*/  @P6 BRA `(.L_x_302) ;  /* 0x00000000000c6947 */ /* 0x000fea0003800000 */
[----:B------:R-:W0:Y:S02]  /*d180*/  LDC.64 R2, c[0x0][0xc80] ;  /* 0x00032000ff027b82 */ /* 0x000e240000000a00 */
[----:B0-----:R-:W-:-:S05]  /*d190*/  IMAD.WIDE R2, R7, 0x4, R2 ;  /* 0x0000000407027825 */ /* 0x001fca00078e0202 */
[----:B------:R0:W5:Y:S02]  /*d1a0*/  LDG.E R5, desc[UR50][R2.64] ;  /* 0x0000003202057981 */ /* 0x000164000c1e1900 */
.L_x_302:
[----:B------:R-:W-:Y:S05]  /*d1b0*/  BSYNC B0 ;  /* 0x0000000000007941 */ /* 0x000fea0003800000 */
.L_x_301:
[----:B------:R-:W-:-:S03]  /*d1c0*/  UMOV UR4, 0xffffffff ;  /* 0xffffffff00047882 */ /* 0x000fc60000000000 */
[----:B------:R-:W-:Y:S05]  /*d1d0*/  BRA.DIV UR4, `(.L_x_303) ;  /* 0x0000004604c87947 */ /* 0x000fea000b800000 */
[----:B-----5:R-:W1:Y:S02]  /*d1e0*/  SHFL.UP PT, R14, R5, 0x1, RZ ;  /* 0x04200000050e7989 */ /* 0x020e6400000e00ff */
[----:B-1----:R-:W-:-:S05]  /*d1f0*/  SEL R14, R14, RZ, P1 ;  /* 0x000000ff0e0e7207 */ /* 0x002fca0000800000 */
        /* <DEDUP_REMOVED lines=14> */
.L_x_446:
[----:B------:R-:W-:Y:S02]  /*d2e0*/  ULDC UR4, c[0x0][0xc38] ;  /* 0x00030e0000047ab9 */ /* 0x000fe40000000800 */
[----:B------:R-:W-:-:S04]  /*d2f0*/  IMAD.U32 R7, RZ, RZ, UR4 ;  /* 0x00000004ff077e24 */ /* 0x000fc8000f8e00ff */
[----:B-1----:R-:W-:-:S05]  /*d300*/  IMAD R14, R14, R7, RZ ;  /* 0x000000070e0e7224 */ /* 0x002fca00078e02ff */
[----:B------:R-:W-:-:S04]  /*d310*/  IADD3 R9, R14, R9, RZ ;  /* 0x000000090e097210 */ /* 0x000fc80007ffe0ff */
[----:B------:R-:W-:-:S13]  /*d320*/  ISETP.GT.AND P6, PT, R9, R0, PT ;  /* 0x000000000900720c */ /* 0x000fda0003fc4270 */
[----:B------:R-:W-:Y:S05]  /*d330*/  @!P6 BRA `(.L_x_304) ;  /* 0xfffffffc0064e947 */ /* 0x000fea000383ffff */
.L_x_299:
[----:B------:R-:W-:Y:S01]  /*d340*/  IMAD.IADD R16, R9, 0x1, -R14 ;  /* 0x0000000109107824 */ /* 0x000fe200078e0a0e */
[----:B------:R-:W-:-:S03]  /*d350*/  UMOV UR4, 0xffffffff ;  /* 0xffffffff00047882 */ /* 0x000fc60000000000 */
[----:B------:R-:W-:-:S05]  /*d360*/  IMAD R3, R2, R7, R16 ;  /* 0x0000000702037224 */ /* 0x000fca00078e0210 */
[----:B------:R-:W-:Y:S01]  /*d370*/  ISETP.GT.AND P6, PT, R3, R0, PT ;  /* 0x000000000300720c */ /* 0x000fe20003fc4270 */
[----:B------:R-:W-:-:S12]  /*d380*/  BRA.DIV UR4, `(.L_x_305) ;  /* 0x0000004a04187947 */ /* 0x000fd8000b800000 */
[----:B------:R-:W-:-:S04]  /*d390*/  VOTE.ANY R3, PT, !P6 ;  /* 0x0000000000037806 */ /* 0x000fc800070e0100 */
[----:B------:R-:W1:Y:S02]  /*d3a0*/  POPC R4, R3 ;  /* 0x0000000300047309 */ /* 0x000e640000000000 */
[----:B-1----:R1:W2:Y:S02]  /*d3b0*/  SHFL.IDX PT, R5, R5, R4, 0x1f ;  /* 0x00001f0405057589 */ /* 0x0022a400000e0000 */
.L_x_450:
[----:B------:R-:W-:Y:S01]  /*d3c0*/  ISETP.NE.AND P0, PT, R3, RZ, PT ;  /* 0x000000ff0300720c */ /* 0x000fe20003f05270 */
[----:B------:R-:W-:-:S12]  /*d3d0*/  IMAD.MOV.U32 R14, RZ, RZ, RZ ;  /* 0x000000ffff0e7224 */ /* 0x000fd800078e00ff */
[----:B------:R-:W-:Y:S05]  /*d3e0*/  @!P0 BRA `(.L_x_306) ;  /* 0x0000000000108947 */ /* 0x000fea0003800000 */
[----:B------:R-:W-:Y:S01]  /*d3f0*/  UMOV UR4, 0xffffffff ;  /* 0xffffffff00047882 */ /* 0x000fe20000000000 */
[----:B------:R-:W-:Y:S02]  /*d400*/  VIADD R12, R4, 0xffffffff ;  /* 0xffffffff040c7836 */ /* 0x000fe40000000000 */
[----:B------:R-:W-:Y:S05]  /*d410*/  BRA.DIV UR4, `(.L_x_307) ;  /* 0x0000004a043c7947 */ /* 0x000fea000b800000 */
[----:B------:R3:W4:Y:S02]  /*d420*/  SHFL.IDX PT, R14, R2, R12, 0x1f ;  /* 0x00001f0c020e7589 */ /* 0x00072400000e0000 */
.L_x_306:
[----:B--2---:R-:W-:Y:S01]  /*d430*/  IABS R6, R5 ;  /* 0x0000000500067213 */ /* 0x004fe20000000000 */
[----:B----4-:R-:W-:Y:S02]  /*d440*/  IMAD R16, R14, R7, R16 ;  /* 0x000000070e107224 */ /* 0x010fe400078e0210 */
[----:B------:R-:W-:Y:S01]  /*d450*/  IMAD.IADD R19, R4, 0x1, R19 ;  /* 0x0000000104137824 */ /* 0x000fe200078e0213 */
[----:B------:R-:W2:Y:S01]  /*d460*/  I2F.RP R8, R6 ;  /* 0x0000000600087306 */ /* 0x000ea20000209400 */
[----:B------:R-:W-:-:S07]  /*d470*/  IMAD.IADD R0, R0, 0x1, -R16 ;  /* 0x0000000100007824 */ /* 0x000fce00078e0a10 */
[----:B--2---:R-:W0:Y:S02]  /*d480*/  MUFU.RCP R8, R8 ;  /* 0x0000000800087308 */ /* 0x004e240000001000 */
[----:B0--3--:R-:W-:-:S06]  /*d490*/  VIADD R2, R8, 0xffffffe ;  /* 0x0ffffffe08027836 */ /* 0x009fcc0000000000 */
[----:B------:R0:W2:Y:S02]  /*d4a0*/  F2I.FTZ.U32.TRUNC.NTZ R3, R2 ;  /* 0x0000000200037305 */ /* 0x0000a4000021f000 */
[----:B0-----:R-:W-:Y:S01]  /*d4b0*/  IMAD.MOV.U32 R2, RZ, RZ, RZ ;  /* 0x000000ffff027224 */ /* 0x001fe200078e00ff */
[----:B--2---:R-:W-:-:S05]  /*d4c0*/  IADD3 R7, RZ, -R3, RZ ;  /* 0x80000003ff077210 */ /* 0x004fca0007ffe0ff */
[----:B------:R-:W-:-:S04]  /*d4d0*/  IMAD R7, R7, R6, RZ ;  /* 0x0000000607077224 */ /* 0x000fc800078e02ff */
[----:B------:R-:W-:Y:S01]  /*d4e0*/  IMAD.HI.U32 R3, R3, R7, R2 ;  /* 0x0000000703037227 */ /* 0x000fe200078e0002 */
[----:B------:R-:W-:Y:S02]  /*d4f0*/  IABS R7, R5 ;  /* 0x0000000500077213 */ /* 0x000fe40000000000 */
[----:B------:R-:W-:-:S03]  /*d500*/  IABS R2, R0 ;  /* 0x0000000000027213 */ /* 0x000fc60000000000 */
[----:B------:R-:W-:Y:S02]  /*d510*/  IMAD.MOV R7, RZ, RZ, -R7 ;  /* 0x000000ffff077224 */ /* 0x000fe400078e0a07 */
[----:B------:R-:W-:-:S04]  /*d520*/  IMAD.HI.U32 R3, R3, R2, RZ ;  /* 0x0000000203037227 */ /* 0x000fc800078e00ff */
[----:B------:R-:W-:Y:S01]  /*d530*/  IMAD R7, R3, R7, R2 ;  /* 0x0000000703077224 */ /* 0x000fe200078e0202 */
[----:B------:R-:W-:-:S04]  /*d540*/  LOP3.LUT R2, R0, R5, RZ, 0x3c, !PT ;  /* 0x0000000500027212 */ /* 0x000fc800078e3cff */
[----:B------:R-:W-:Y:S02]  /*d550*/  ISETP.GT.U32.AND P1, PT, R6, R7, PT ;  /* 0x000000070600720c */ /* 0x000fe40003f24070 */
[----:B------:R-:W-:-:S11]  /*d560*/  ISETP.GE.AND P2, PT, R2, RZ, PT ;  /* 0x000000ff0200720c */ /* 0x000fd60003f46270 */
[----:B------:R-:W-:Y:S01]  /*d570*/  @!P1 IMAD.IADD R7, R7, 0x1, -R6 ;  /* 0x0000000107079824 */ /* 0x000fe200078e0a06 */
[----:B------:R-:W-:Y:S02]  /*d580*/  @!P1 IADD3 R3, R3, 0x1, RZ ;  /* 0x0000000103039810 */ /* 0x000fe40007ffe0ff */
[----:B------:R-:W-:Y:S02]  /*d590*/  ISETP.NE.AND P1, PT, R5, RZ, PT ;  /* 0x000000ff0500720c */ /* 0x000fe40003f25270 */
[----:B------:R-:W-:-:S13]  /*d5a0*/  ISETP.GE.U32.AND P0, PT, R7, R6, PT ;  /* 0x000000060700720c */ /* 0x000fda0003f06070 */
[----:B------:R-:W-:-:S04]  /*d5b0*/  @P0 VIADD R3, R3, 0x1 ;  /* 0x0000000103030836 */ /* 0x000fc80000000000 */
[----:B------:R-:W-:Y:S01]  /*d5c0*/  @!P2 IMAD.MOV R3, RZ, RZ, -R3 ;  /* 0x000000ffff03a224 */ /* 0x000fe200078e0a03 */
[----:B------:R-:W-:-:S04]  /*d5d0*/  @!P1 LOP3.LUT R3, RZ, R5, RZ, 0x33, !PT ;  /* 0x00000005ff039212 */ /* 0x000fc800078e33ff */
[----:B------:R-:W-:Y:S01]  /*d5e0*/  MOV R18, R3 ;  /* 0x0000000300127202 */ /* 0x000fe20000000f00 */
[----:B------:R-:W-:-:S04]  /*d5f0*/  IMAD.MOV R17, RZ, RZ, -R3 ;  /* 0x000000ffff117224 */ /* 0x000fc800078e0a03 */
[----:B------:R-:W-:Y:S01]  /*d600*/  IMAD R17, R5, R17, R0 ;  /* 0x0000001105117224 */ /* 0x000fe200078e0200 */
[----:B------:R-:W-:Y:S06]  /*d610*/  BRA `(.L_x_308) ;  /* 0x00000000001c7947 */ /* 0x000fec0003800000 */
.L_x_300:
[----:B------:R-:W-:Y:S01]  /*d620*/  UMOV UR4, URZ ;  /* 0x0000003f00047c82 */ /* 0x000fe20008000000 */
[----:B------:R-:W-:Y:S01]  /*d630*/  UMOV UR5, URZ ;  /* 0x0000003f00057c82 */ /* 0x000fe20008000000 */
[----:B------:R-:W-:Y:S01]  /*d640*/  ULDC UR6, c[0x0][0xc3c] ;  /* 0x00030f0000067ab9 */ /* 0x000fe20000000800 */
[----:B------:R-:W-:Y:S02]  /*d650*/  IMAD.MOV.U32 R16, RZ, RZ, R0 ;  /* 0x000000ffff107224 */ /* 0x000fe400078e0000 */
[----:B------:R-:W-:Y:S02]  /*d660*/  IMAD.U32 R17, RZ, RZ, UR4 ;  /* 0x00000004ff117e24 */ /* 0x000fe4000f8e00ff */
[----:B------:R-:W-:Y:S02]  /*d670*/  IMAD.U32 R18, RZ, RZ, UR5 ;  /* 0x00000005ff127e24 */ /* 0x000fe4000f8e00ff */
[----:B------:R-:W-:-:S07]  /*d680*/  IMAD.U32 R19, RZ, RZ, UR6 ;  /* 0x00000006ff137e24 */ /* 0x000fce000f8e00ff */
.L_x_308:
[----:B------:R-:W0:Y:S01]  /*d690*/  S2R R0, SR_TID.X ;  /* 0x0000000000007919 */ /* 0x000e220000002100 */
[----:B------:R-:W-:Y:S05]  /*d6a0*/  WARPSYNC.ALL ;  /* 0x0000000000007948 */ /* 0x000fea0003800000 */
[----:B------:R-:W-:Y:S01]  /*d6b0*/  BAR.SYNC.DEFER_BLOCKING 0x4, 0x200 ;  /* 0x0108000000007b1d */ /* 0x000fe20000010000 */
[----:B0-----:R-:W-:-:S04]  /*d6c0*/  LOP3.LUT R0, R0, 0x1f, RZ, 0xc0, !PT ;  /* 0x0000001f00007812 */ /* 0x001fc800078ec0ff */
[----:B------:R-:W-:-:S13]  /*d6d0*/  ISETP.NE.AND P0, PT, R0, RZ, PT ;  /* 0x000000ff0000720c */ /* 0x000fda0003f05270 */
[----:B------:R-:W0:Y:S01]  /*d6e0*/  @!P0 S2R R3, SR_CgaCtaId ;  /* 0x0000000000038919 */ /* 0x000e220000008800 */
[----:B------:R-:W-:-:S04]  /*d6f0*/  @!P0 MOV R0, 0x400 ;  /* 0x0000040000008802 */ /* 0x000fc80000000f00 */
[----:B0-----:R-:W-:-:S05]  /*d700*/  @!P0 LEA R22, R3, R0, 0x18 ;  /* 0x0000000003168211 */ /* 0x001fca00078ec0ff */
[----:B------:R0:W-:Y:S01]  /*d710*/  @!P0 STS.128 [R22+0x168d0], R16 ;  /* 0x0168d01016008388 */ /* 0x0001e20000000c00 */
[----:B------:R-:W-:Y:S06]  /*d720*/  BAR.ARV 0x5, 0x200 ;  /* 0x0148000000007b1d */ /* 0x000fec0000002000 */
.L_x_297:
[----:B------:R-:W-:Y:S02]  /*d730*/  ULDC UR4, c[0x0][0xc3c] ;  /* 0x00030f0000047ab9 */ /* 0x000fe40000000800 */
[----:B---3--:R-:W-:-:S13]  /*d740*/  ISETP.GE.AND P0, PT, R19, UR4, PT ;  /* 0x0000000413007c0c */ /* 0x008fda000bf06270 */
[----:B------:R-:W-:Y:S05]  /*d750*/  @!P0 BRA `(.L_x_309) ;  /* 0xffffffb400d48947 */ /* 0x000fea000383ffff */
[----:B------:R-:W-:Y:S05]  /*d760*/  BSYNC B8 ;  /* 0x0000000000087941 */ /* 0x000fea0003800000 */
.L_x_248:
[----:B0-----:R-:W3:Y:S01]  /*d770*/  LDL.LU R0, [R1+0x38] ;  /* 0x0000380001007983 */ /* 0x001ee20000300800 */
[----:B------:R-:W-:Y:S01]  /*d780*/  BSSY B0, `(.L_x_310) ;  /* 0x000000b000007945 */ /* 0x000fe20003800000 */
[----:B------:R-:W0:Y:S01]  /*d790*/  S2R R5, SR_CgaCtaId ;  /* 0x0000000000057919 */ /* 0x000e220000008800 */
[----:B---3--:R-:W-:-:S04]  /*d7a0*/  IADD3 R0, R0, 0x1, RZ ;  /* 0x0000000100007810 */ /* 0x008fc80007ffe0ff */
[----:B------:R-:W-:-:S04]  /*d7b0*/  LEA.HI R2, R0, R0, RZ, 0x1 ;  /* 0x0000000000027211 */ /* 0x000fc800078f08ff */
[----:B------:R-:W-:Y:S02]  /*d7c0*/  LOP3.LUT R3, R2, 0xfffffffe, RZ, 0xc0, !PT ;  /* 0xfffffffe02037812 */ /* 0x000fe400078ec0ff */
[----:B------:R-:W-:-:S03]  /*d7d0*/  MOV R2, 0x400 ;  /* 0x0000040000027802 */ /* 0x000fc60000000f00 */
[----:B------:R-:W-:Y:S01]  /*d7e0*/  IMAD.IADD R0, R0, 0x1, -R3 ;  /* 0x0000000100007824 */ /* 0x000fe200078e0a03 */
[----:B0-----:R-:W-:-:S04]  /*d7f0*/  LEA R5, R5, R2, 0x18 ;  /* 0x0000000205057211 */ /* 0x001fc800078ec0ff */
[----:B------:R-:W-:-:S04]  /*d800*/  SHF.L.U32 R0, R0, 0x1f, RZ ;  /* 0x0000001f00007819 */ /* 0x000fc800000006ff */
[----:B------:R-:W0:Y:S02]  /*d810*/  SYNCS.PHASECHK.TRANS64.TRYWAIT P0, [R5+URZ+0x16820], R0 ;  /* 0x01682000050075a7 */ /* 0x000e24000800017f */
[----:B0-----:R-:W-:Y:S05]  /*d820*/  @!P0 BRA `(.L_x_311) ;  /* 0x00000044005c8947 */ /* 0x001fea0003800000 */
.L_x_453:
[----:B------:R-:W-:Y:S05]  /*d830*/  BSYNC B0 ;  /* 0x0000000000007941 */ /* 0x000fea0003800000 */
.L_x_310:
[----:B------:R-:W-:-:S03]  /*d840*/  UMOV UR4, 0xffffffff ;  /* 0xffffffff00047882 */ /* 0x000fc60000000000 */
[----:B------:R-:W-:Y:S05]  /*d850*/  BRA.DIV UR4, `(.L_x_312) ;  /* 0x0000004604647947 */ /* 0x000fea000b800000 */
[----:B0-----:R-:W0:Y:S02]  /*d860*/  S2R R0, SR_TID.X ;  /* 0x0000000000007919 */ /* 0x001e240000002100 */
[----:B0-----:R-:W-:-:S04]  /*d870*/  SHF.R.U32.HI R0, RZ, 0x5, R0 ;  /* 0x00000005ff007819 */ /* 0x001fc80000011600 */
[----:B------:R-:W-:-:S05]  /*d880*/  LOP3.LUT R0, R0, 0x3, RZ, 0xc0, !PT ;  /* 0x0000000300007812 */ /* 0x000fca00078ec0ff */
[----:B------:R0:W3:Y:S02]  /*d890*/  SHFL.IDX PT, R14, R0, RZ, 0x1f ;  /* 0x00001fff000e7589 */ /* 0x0000e400000e0000 */
.L_x_456:
[----:B---3--:R-:W-:Y:S01]  /*d8a0*/  ISETP.NE.AND P0, PT, R14, RZ, PT ;  /* 0x000000ff0e00720c */ /* 0x008fe20003f05270 */
[----:B------:R-:W-:-:S12]  /*d8b0*/  BSSY B0, `(.L_x_313) ;  /* 0x0000024000007945 */ /* 0x000fd80003800000 */
[----:B------:R-:W-:Y:S05]  /*d8c0*/  @P0 BRA `(.L_x_314) ;  /* 0x0000000000880947 */ /* 0x000fea0003800000 */
[----:B------:R-:W-:-:S03]  /*d8d0*/  UMOV UR4, 0xffffffff ;  /* 0xffffffff00047882 */ /* 0x000fc60000000000 */
[----:B------:R-:W-:Y:S05]  /*d8e0*/  BRA.DIV UR4, `(.L_x_315) ;  /* 0x0000004604747947 */ /* 0x000fea000b800000 */
[----:B------:R-:W-:-:S13]  /*d8f0*/  ELECT P6, URZ, PT ;  /* 0x00000000003f782f */ /* 0x000fda00038c0000 */
.L_x_459:
[----:B------:R-:W-:Y:S05]  /*d900*/  @!P6 BRA `(.L_x_314) ;  /* 0x000000000078e947 */ /* 0x000fea0003800000 */
[----:B------:R-:W-:-:S06]  /*d910*/  ULOP3.LUT UR4, UR37, 0x2, URZ, 0xfc, !UPT ;  /* 0x0000000225047892 */ /* 0x000fcc000f8efc3f */
[----:B0-----:R-:W-:-:S05]  /*d920*/  IMAD.U32 R0, RZ, RZ, UR4 ;  /* 0x00000004ff007e24 */ /* 0x001fca000f8e00ff */
[----:B------:R-:W-:-:S13]  /*d930*/  ISETP.NE.AND P0, PT, R0, 0x3, PT ;  /* 0x000000030000780c */ /* 0x000fda0003f05270 */
[----:B------:R-:W-:Y:S05]  /*d940*/  @!P0 BRA `(.L_x_316) ;  /* 0x0000000000048947 */ /* 0x000fea0003800000 */
[----:B------:R-:W-:Y:S01]  /*d950*/  BPT.TRAP 0x1 ;  /* 0x000000040000795c */ /* 0x000fe20000300000 */
.L_x_316:
[----:B------:R-:W-:Y:S01]  /*d960*/  IMAD R3, R25, 0x8, R5 ;  /* 0x0000000819037824 */ /* 0x000fe200078e0205 */
[----:B------:R-:W-:Y:S01]  /*d970*/  SHF.L.U32 R2, R27, 0x1f, RZ ;  /* 0x0000001f1b027819 */ /* 0x000fe200000006ff */
[----:B------:R-:W-:-:S03]  /*d980*/  VIADD R25, R25, 0x1 ;  /* 0x0000000119197836 */ /* 0x000fc60000000000 */
[----:B------:R-:W0:Y:S02]  /*d990*/  SYNCS.PHASECHK.TRANS64.TRYWAIT P1, [R3+URZ+0x16840], R2 ;  /* 0x01684002030075a7 */ /* 0x000e24000802017f */
[----:B------:R-:W-:-:S04]  /*d9a0*/  ISETP.NE.AND P2, PT, R25, 0x2, PT ;  /* 0x000000021900780c */ /* 0x000fc80003f45270 */
[----:B------:R-:W-:Y:S01]  /*d9b0*/  SEL R0, RZ, 0x1, P2 ;  /* 0x00000001ff007807 */ /* 0x000fe20001000000 */
[----:B0-----:R-:W-:Y:S08]  /*d9c0*/  @!P1 BRA `(.L_x_317) ;  /* 0x00000044005c9947 */ /* 0x001ff00003800000 */
.L_x_460:
[----:B------:R-:W-:Y:S02]  /*d9d0*/  SEL R25, R25, RZ, P2 ;  /* 0x000000ff19197207 */ /* 0x000fe40001000000 */
[----:B------:R-:W-:Y:S01]  /*d9e0*/  LOP3.LUT R0, R27, R0, RZ, 0x3c, !PT ;  /* 0x000000001b007212 */ /* 0x000fe200078e3cff */
[----:B------:R-:W-:Y:S06]  /*d9f0*/  @!P0 BRA `(.L_x_318) ;  /* 0x0000000000048947 */ /* 0x000fec0003800000 */
[----:B------:R-:W-:Y:S01]  /*da00*/  BPT.TRAP 0x1 ;  /* 0x000000040000795c */ /* 0x000fe20000300000 */
.L_x_318:
[----:B------:R-:W-:Y:S02]  /*da10*/  LEA R25, R25, R5, 0x3 ;  /* 0x0000000519197211 */ /* 0x000fe400078e18ff */
[----:B------:R-:W-:-:S04]  /*da20*/  SHF.L.U32 R0, R0, 0x1f, RZ ;  /* 0x0000001f00007819 */ /* 0x000fc800000006ff */
[----:B------:R-:W3:Y:S02]  /*da30*/  SYNCS.PHASECHK.TRANS64.TRYWAIT P1, [R25+URZ+0x16840], R0 ;  /* 0x01684000190075a7 */ /* 0x000ee4000802017f */
[----:B---3--:R-:W-:Y:S05]  /*da40*/  @!P1 BRA `(.L_x_319) ;  /* 0x0000004400509947 */ /* 0x008fea0003800000 */
.L_x_461:
[----:B------:R-:W-:Y:S05]  /*da50*/  @!P0 BRA `(.L_x_320) ;  /* 0x0000000000048947 */ /* 0x000fea0003800000 */
[----:B------:R-:W-:Y:S01]  /*da60*/  BPT.TRAP 0x1 ;  /* 0x000000040000795c */ /* 0x000fe20000300000 */
.L_x_320:
[----:B------:R-:W4:Y:S02]  /*da70*/  SYNCS.PHASECHK.TRANS64.TRYWAIT P1, [R3+URZ+0x16860], R2 ;  /* 0x01686002030075a7 */ /* 0x000f24000802017f */
[----:B----4-:R-:W-:Y:S05]  /*da80*/  @!P1 BRA `(.L_x_321) ;  /* 0x0000004400549947 */ /* 0x010fea0003800000 */
.L_x_462:
[----:B------:R-:W-:Y:S05]  /*da90*/  @!P0 BRA `(.L_x_322) ;  /* 0x0000000000048947 */ /* 0x000fea0003800000 */
[----:B------:R-:W-:Y:S01]  /*daa0*/  BPT.TRAP 0x1 ;  /* 0x000000040000795c */ /* 0x000fe20000300000 */
.L_x_322:
[----:B------:R0:W0:Y:S02]  /*dab0*/  SYNCS.PHASECHK.TRANS64.TRYWAIT P0, [R25+URZ+0x16860], R0 ;  /* 0x01686000190075a7 */ /* 0x000024000800017f */
[----:B0-----:R-:W-:Y:S05]  /*dac0*/  @!P0 NANOSLEEP.SYNCS 0x989680 ;  /* 0x009896800000895d */ /* 0x001fea0003900000 */
[----:B------:R-:W0:Y:S02]  /*dad0*/  @!P0 SYNCS.PHASECHK.TRANS64 P0, [R25+URZ+0x16860], R0 ;  /* 0x01686000190085a7 */ /* 0x000e24000800007f */
[----:B0-----:R-:W-:Y:S05]  /*dae0*/  @!P0 BRA `(.L_x_322) ;  /* 0xfffffffc00f08947 */ /* 0x001fea000383ffff */
.L_x_314:
[----:B------:R-:W-:Y:S05]  /*daf0*/  BSYNC B0 ;  /* 0x0000000000007941 */ /* 0x000fea0003800000 */
.L_x_313:
[----:B------:R-:W-:Y:S05]  /*db00*/  EXIT ;  /* 0x000000000000794d */ /* 0x000fea0003800000 */
.L_x_208:
[----:B0-----:R-:W-:-:S04]  /*db10*/  IMAD.U32 R3, RZ, RZ, UR49 ;  /* 0x00000031ff037e24 */ /* 0x001fc8000f8e00ff */
[----:B------:R0:W1:Y:S03]  /*db20*/  SYNCS.PHASECHK.TRANS64.TRYWAIT P1, [R3+URZ+0x16800], R0 ;  /* 0x01680000030075a7 */ /* 0x000066000802017f */
[----:B-1----:R-:W-:Y:S05]  /*db30*/  @!P1 NANOSLEEP.SYNCS 0x989680 ;  /* 0x009896800000995d */ /* 0x002fea0003900000 */
[----:B------:R-:W1:Y:S02]  /*db40*/  @!P1 SYNCS.PHASECHK.TRANS64 P1, [R3+URZ+0x16800], R0 ;  /* 0x01680000030095a7 */ /* 0x000e64000802007f */
[----:B-1----:R-:W-:Y:S05]  /*db50*/  @!P1 BRA `(.L_x_208) ;  /* 0xfffffffc00ec9947 */ /* 0x002fea000383ffff */
[----:B------:R-:W-:Y:S05]  /*db60*/  BRA `(.L_x_323) ;  /* 0xffffff38004c7947 */ /* 0x000fea000383ffff */
.L_x_212:
[----:B-1----:R1:W2:Y:S02]  /*db70*/  SYNCS.PHASECHK.TRANS64.TRYWAIT P1, [R0+URZ+0x16830], R3 ;  /* 0x01683003000075a7 */ /* 0x0022a4000802017f */
[----:B--2---:R-:W-:Y:S05]  /*db80*/  @!P1 NANOSLEEP.SYNCS 0x989680 ;  /* 0x009896800000995d */ /* 0x004fea0003900000 */
[----:B------:R-:W2:Y:S02]  /*db90*/  @!P1 SYNCS.PHASECHK.TRANS64 P1, [R0+URZ+0x16830], R3 ;  /* 0x01683003000095a7 */ /* 0x000ea4000802007f */
[----:B--2---:R-:W-:Y:S05]  /*dba0*/  @!P1 BRA `(.L_x_212) ;  /* 0xfffffffc00f09947 */ /* 0x004fea000383ffff */
[----:B------:R-:W-:Y:S05]  /*dbb0*/  BRA `(.L_x_211) ;  /* 0xffffff38006c7947 */ /* 0x000fea000383ffff */
.L_x_218:
[----:B-1----:R-:W-:-:S04]  /*dbc0*/  IMAD.U32 R7, RZ, RZ, UR6 ;  /* 0x00000006ff077e24 */ /* 0x002fc8000f8e00ff */
[----:B------:R1:W2:Y:S03]  /*dbd0*/  SYNCS.PHASECHK.TRANS64.TRYWAIT P1, [R7+URZ+0x16830], R6 ;  /* 0x01683006070075a7 */ /* 0x0002a6000802017f */
[----:B--2---:R-:W-:Y:S05]  /*dbe0*/  @!P1 NANOSLEEP.SYNCS 0x989680 ;  /* 0x009896800000995d */ /* 0x004fea0003900000 */
[----:B------:R-:W2:Y:S02]  /*dbf0*/  @!P1 SYNCS.PHASECHK.TRANS64 P1, [R7+URZ+0x16830], R6 ;  /* 0x01683006070095a7 */ /* 0x000ea4000802007f */
[----:B--2---:R-:W-:Y:S05]  /*dc00*/  @!P1 BRA `(.L_x_218) ;  /* 0xfffffffc00ec9947 */ /* 0x004fea000383ffff */
[----:B------:R-:W-:Y:S05]  /*dc10*/  BRA `(.L_x_215) ;  /* 0xffffff6000707947 */ /* 0x000fea000383ffff */
.L_x_222:
[----:B-1----:R-:W-:-:S04]  /*dc20*/  IMAD.U32 R7, RZ, RZ, UR6 ;  /* 0x00000006ff077e24 */ /* 0x002fc8000f8e00ff */
[----:B------:R1:W2:Y:S03]  /*dc30*/  SYNCS.PHASECHK.TRANS64.TRYWAIT P1, [R7+URZ+0x16850], R6 ;  /* 0x01685006070075a7 */ /* 0x0002a6000802017f */
[----:B--2---:R-:W-:Y:S05]  /*dc40*/  @!P1 NANOSLEEP.SYNCS 0x989680 ;  /* 0x009896800000995d */ /* 0x004fea0003900000 */
[----:B------:R-:W2:Y:S02]  /*dc50*/  @!P1 SYNCS.PHASECHK.TRANS64 P1, [R7+URZ+0x16850], R6 ;  /* 0x01685006070095a7 */ /* 0x000ea4000802007f */
[----:B--2---:R-:W-:Y:S05]  /*dc60*/  @!P1 BRA `(.L_x_222) ;  /* 0xfffffffc00ec9947 */ /* 0x004fea000383ffff */
[----:B------:R-:W-:Y:S05]  /*dc70*/  BRA `(.L_x_219) ;  /* 0xffffff6000f87947 */ /* 0x000fea000383ffff */
.L_x_229:
[----:B-1----:R-:W-:-:S04]  /*dc80*/  IMAD.U32 R7, RZ, RZ, UR5 ;  /* 0x00000005ff077e24 */ /* 0x002fc8000f8e00ff */
[----:B------:R1:W2:Y:S03]  /*dc90*/  SYNCS.PHASECHK.TRANS64.TRYWAIT P1, [R7+URZ+0x16850], R0 ;  /* 0x01685000070075a7 */ /* 0x0002a6000802017f */
[----:B--2---:R-:W-:Y:S05]  /*dca0*/  @!P1 NANOSLEEP.SYNCS 0x989680 ;  /* 0x009896800000995d */ /* 0x004fea0003900000 */
[----:B------:R-:W2:Y:S02]  /*dcb0*/  @!P1 SYNCS.PHASECHK.TRANS64 P1, [R7+URZ+0x16850], R0 ;  /* 0x01685000070095a7 */ /* 0x000ea4000802007f */
[----:B--2---:R-:W-:Y:S05]  /*dcc0*/  @!P1 BRA `(.L_x_229) ;  /* 0xfffffffc00ec9947 */ /* 0x004fea000383ffff */
[----:B------:R-:W-:Y:S05]  /*dcd0*/  BRA `(.L_x_228) ;  /* 0xffffff8400807947 */ /* 0x000fea000383ffff */
.L_x_260:
[----:B0-----:R-:W0:Y:S01]  /*dce0*/  S2R R20, SR_TID.X ;  /* 0x0000000000147919 */ /* 0x001e220000002100 */
[----:B------:R-:W-:Y:S01]  /*dcf0*/  BSSY B0, `(.L_x_324) ;  /* 0x000000a000007945 */ /* 0x000fe20003800000 */
[----:B------:R-:W-:Y:S02]  /*dd00*/  IMAD.MOV.U32 R12, RZ, RZ, RZ ;  /* 0x000000ffff0c7224 */ /* 0x000fe400078e00ff */
[----:B------:R-:W-:Y:S02]  /*dd10*/  IMAD.MOV.U32 R11, RZ, RZ, 0x1f ;  /* 0x0000001fff0b7424 */ /* 0x000fe400078e00ff */
[----:B------:R-:W-:Y:S01]  /*dd20*/  IMAD.MOV.U32 R15, RZ, RZ, -0x1 ;  /* 0xffffffffff0f7424 */ /* 0x000fe200078e00ff */
[----:B0-----:R-:W-:-:S04]  /*dd30*/  SHF.R.U32.HI R9, RZ, 0x5, R20 ;  /* 0x00000005ff097819 */ /* 0x001fc80000011614 */
[----:B------:R-:W-:-:S04]  /*dd40*/  LOP3.LUT R9, R9, 0x3, RZ, 0xc0, !PT ;  /* 0x0000000309097812 */ /* 0x000fc800078ec0ff */
[----:B------:R-:W-:-:S07]  /*dd50*/  MOV R13, R9 ;  /* 0x00000009000d7202 */ /* 0x000fce0000000f00 */
[----:B-----5:R-:W-:Y:S05]  /*dd60*/  WARPSYNC.COLLECTIVE R15, `(.L_x_325) ;  /* 0x000000000f087348 */ /* 0x020fea0003c00000 */
[----:B------:R0:W1:Y:S02]  /*dd70*/  SHFL.IDX P6, R14, R13, R12, R11 ;  /* 0x0000000c0d0e7389 */ /* 0x00006400000c000b */
[----:B01---5:R-:W-:Y:S01]  /*dd80*/  ENDCOLLECTIVE ;  /* 0x000000000000791b */ /* 0x023fe20003800000 */
.L_x_325:
[----:B------:R-:W-:Y:S05]  /*dd90*/  BSYNC B0 ;  /* 0x0000000000007941 */ /* 0x000fea0003800000 */
.L_x_324:
[----:B------:R-:W-:Y:S05]  /*dda0*/  BRA `(.L_x_326) ;  /* 0xffffffbc00807947 */ /* 0x000fea000383ffff */
.L_x_263:
[----:B0-----:R0:W2:Y:S02]  /*ddb0*/  SYNCS.PHASECHK.TRANS64.TRYWAIT P0, [R3+URZ+0x16840], R4 ;  /* 0x01684004030075a7 */ /* 0x0010a4000800017f */
[----:B--2---:R-:W-:Y:S05]  /*ddc0*/  @!P0 NANOSLEEP.SYNCS 0x989680 ;  /* 0x009896800000895d */ /* 0x004fea0003900000 */
[----:B------:R-:W2:Y:S02]  /*ddd0*/  @!P0 SYNCS.PHASECHK.TRANS64 P0, [R3+URZ+0x16840], R4 ;  /* 0x01684004030085a7 */ /* 0x000ea4000800007f */
[----:B--2---:R-:W-:Y:S05]  /*dde0*/  @!P0 BRA `(.L_x_263) ;  /* 0xfffffffc00f08947 */ /* 0x004fea000383ffff */
[----:B------:R-:W-:Y:S05]  /*ddf0*/  BRA `(.L_x_327) ;  /* 0xffffffbc00e07947 */ /* 0x000fea000383ffff */
.L_x_264:
[----:B------:R-:W-:Y:S01]  /*de00*/  BSSY B0, `(.L_x_328) ;  /* 0x0000008000007945 */ /* 0x000fe20003800000 */
[----:B------:R-:W-:Y:S01]  /*de10*/  IMAD.MOV.U32 R13, RZ, RZ, R2 ;  /* 0x000000ffff0d7224 */ /* 0x000fe200078e0002 */
[----:B------:R-:W-:Y:S01]  /*de20*/  MOV R12, RZ ;  /* 0x000000ff000c7202 */ /* 0x000fe20000000f00 */
[----:B------:R-:W-:Y:S02]  /*de30*/  IMAD.MOV.U32 R11, RZ, RZ, 0x181f ;  /* 0x0000181fff0b7424 */ /* 0x000fe400078e00ff */
[----:B------:R-:W-:-:S07]  /*de40*/  IMAD.MOV.U32 R15, RZ, RZ, -0x1 ;  /* 0xffffffffff0f7424 */ /* 0x000fce00078e00ff */
[----:B------:R-:W-:Y:S05]  /*de50*/  WARPSYNC.COLLECTIVE R15, `(.L_x_329) ;  /* 0x000000000f087348 */ /* 0x000fea0003c00000 */
[----:B------:R0:W1:Y:S02]  /*de60*/  SHFL.IDX P6, R14, R13, R12, R11 ;  /* 0x0000000c0d0e7389 */ /* 0x00006400000c000b */
[----:B01----:R-:W-:Y:S01]  /*de70*/  ENDCOLLECTIVE ;  /* 0x000000000000791b */ /* 0x003fe20003800000 */
.L_x_329:
[----:B------:R-:W-:Y:S05]  /*de80*/  BSYNC B0 ;  /* 0x0000000000007941 */ /* 0x000fea0003800000 */
.L_x_328:
[----:B------:R-:W-:Y:S01]  /*de90*/  IMAD.MOV.U32 R13, RZ, RZ, R0 ;  /* 0x000000ffff0d7224 */ /* 0x000fe200078e0000 */
[----:B------:R-:W-:Y:S01]  /*dea0*/  MOV R12, RZ ;  /* 0x000000ff000c7202 */ /* 0x000fe20000000f00 */
[----:B------:R-:W-:Y:S01]  /*deb0*/  IMAD.MOV.U32 R11, RZ, RZ, 0x181f ;  /* 0x0000181fff0b7424 */ /* 0x000fe200078e00ff */
[----:B------:R-:W-:Y:S01]  /*dec0*/  @P0 LEA R8, R5, R22, 0x1 ;  /* 0x0000001605080211 */ /* 0x000fe200078e08ff */
[----:B------:R-:W-:Y:S02]  /*ded0*/  IMAD.MOV.U32 R15, RZ, RZ, -0x1 ;  /* 0xffffffffff0f7424 */ /* 0x000fe400078e00ff */
[----:B------:R-:W-:-:S07]  /*dee0*/  IMAD.MOV.U32 R6, RZ, RZ, R14 ;  /* 0x000000ffff067224 */ /* 0x000fce00078e000e */
[----:B------:R-:W-:Y:S05]  /*def0*/  WARPSYNC.COLLECTIVE R15, `(.L_x_330) ;  /* 0x000000000f087348 */ /* 0x000fea0003c00000 */
[----:B------:R0:W1:Y:S02]  /*df00*/  SHFL.IDX P6, R14, R13, R12, R11 ;  /* 0x0000000c0d0e7389 */ /* 0x00006400000c000b */
[----:B01----:R-:W-:Y:S01]  /*df10*/  ENDCOLLECTIVE ;  /* 0x000000000000791b */ /* 0x003fe20003800000 */
.L_x_330:
[----:B------:R-:W-:Y:S02]  /*df20*/  IMAD.MOV.U32 R13, RZ, RZ, R2 ;  /* 0x000000ffff0d7224 */ /* 0x000fe400078e0002 */
[----:B------:R-:W-:Y:S02]  /*df30*/  IMAD.MOV.U32 R12, RZ, RZ, 0x1 ;  /* 0x00000001ff0c7424 */ /* 0x000fe400078e00ff */
[----:B------:R-:W-:-:S07]  /*df40*/  IMAD.MOV.U32 R7, RZ, RZ, R14 ;  /* 0x000000ffff077224 */ /* 0x000fce00078e000e */
[----:B------:R-:W-:Y:S05]  /*df50*/  WARPSYNC.COLLECTIVE R15, `(.L_x_331) ;  /* 0x000000000f087348 */ /* 0x000fea0003c00000 */
[----:B------:R0:W1:Y:S02]  /*df60*/  SHFL.IDX P6, R14, R13, R12, R11 ;  /* 0x0000000c0d0e7389 */ /* 0x00006400000c000b */
[----:B01----:R-:W-:Y:S01]  /*df70*/  ENDCOLLECTIVE ;  /* 0x000000000000791b */ /* 0x003fe20003800000 */
.L_x_331:
[----:B------:R-:W-:-:S05]  /*df80*/  @P0 LEA R7, P1, R28, R7, 0x1 ;  /* 0x000000071c070211 */ /* 0x000fca00078208ff */
[----:B------:R-:W-:Y:S01]  /*df90*/  @P0 IMAD.X R6, RZ, RZ, R6, P1 ;  /* 0x000000ffff060224 */ /* 0x000fe200008e0606 */
[----:B------:R-:W-:-:S04]  /*dfa0*/  ISETP.GE.AND P1, PT, R4, 0x11, PT ;  /* 0x000000110400780c */ /* 0x000fc80003f26270 */
[----:B------:R-:W-:Y:S01]  /*dfb0*/  @P0 LOP3.LUT R7, R7, R6, RZ, 0x3c, !PT ;  /* 0x0000000607070212 */ /* 0x000fe200078e3cff */
[----:B------:R-:W-:-:S03]  /*dfc0*/  IMAD.MOV.U32 R13, RZ, RZ, R0 ;  /* 0x000000ffff0d7224 */ /* 0x000fc600078e0000 */
[----:B------:R-:W-:-:S04]  /*dfd0*/  @P0 LOP3.LUT R6, R7, R6, RZ, 0x3c, !PT ;  /* 0x0000000607060212 */ /* 0x000fc800078e3cff */
[----:B------:R-:W-:-:S05]  /*dfe0*/  @P0 LOP3.LUT R7, R7, R6, RZ, 0x3c, !PT ;  /* 0x0000000607070212 */ /* 0x000fca00078e3cff */
[----:B------:R-:W-:Y:S01]  /*dff0*/  @!PT LDS RZ, [RZ] ;  /* 0x00000000fffff984 */ /* 0x000fe20000000800 */
[----:B------:R-:W-:Y:S01]  /*e000*/  @!PT LDS RZ, [RZ] ;  /* 0x00000000fffff984 */ /* 0x000fe20000000800 */
[----:B------:R-:W-:Y:S01]  /*e010*/  @!PT LDS RZ, [RZ] ;  /* 0x00000000fffff984 */ /* 0x000fe20000000800 */
[----:B------:R0:W-:Y:S02]  /*e020*/  @P0 LDGSTS.E.BYPASS.LTC128B.128 [R8+0xe400], desc[UR50][R6.64], !P2 ;  /* 0x0e40000006080fae */ /* 0x0001e4000d101d72 */
[----:B0-----:R-:W-:-:S07]  /*e030*/  IMAD.MOV.U32 R6, RZ, RZ, R14 ;  /* 0x000000ffff067224 */ /* 0x001fce00078e000e */
[----:B------:R-:W-:Y:S05]  /*e040*/  WARPSYNC.COLLECTIVE R15, `(.L_x_332) ;  /* 0x000000000f087348 */ /* 0x000fea0003c00000 */
[----:B------:R0:W1:Y:S02]  /*e050*/  SHFL.IDX P6, R14, R13, R12, R11 ;  /* 0x0000000c0d0e7389 */ /* 0x00006400000c000b */
[----:B01----:R-:W-:Y:S01]  /*e060*/  ENDCOLLECTIVE ;  /* 0x000000000000791b */ /* 0x003fe20003800000 */
.L_x_332:
[----:B------:R-:W-:Y:S02]  /*e070*/  @P1 IMAD R8, R5, 0x2, R22 ;  /* 0x0000000205081824 */ /* 0x000fe400078e0216 */
[----:B------:R-:W-:Y:S01]  /*e080*/  IMAD.MOV.U32 R13, RZ, RZ, R2 ;  /* 0x000000ffff0d7224 */ /* 0x000fe200078e0002 */
[----:B------:R-:W-:Y:S02]  /*e090*/  MOV R12, 0x2 ;  /* 0x00000002000c7802 */ /* 0x000fe40000000f00 */
[----:B------:R-:W-:-:S07]  /*e0a0*/  MOV R7, R14 ;  /* 0x0000000e00077202 */ /* 0x000fce0000000f00 */
[----:B------:R-:W-:Y:S05]  /*e0b0*/  WARPSYNC.COLLECTIVE R15, `(.L_x_333) ;  /* 0x000000000f087348 */ /* 0x000fea0003c00000 */
[----:B------:R0:W1:Y:S02]  /*e0c0*/  SHFL.IDX P6, R14, R13, R12, R11 ;  /* 0x0000000c0d0e7389 */ /* 0x00006400000c000b */
[----:B01----:R-:W-:Y:S01]  /*e0d0*/  ENDCOLLECTIVE ;  /* 0x000000000000791b */ /* 0x003fe20003800000 */
.L_x_333:
        /* <DEDUP_REMOVED lines=15> */
.L_x_334:
[----:B------:R-:W-:Y:S02]  /*e1d0*/  @P1 IMAD R8, R5, 0x2, R22 ;  /* 0x0000000205081824 */ /* 0x000fe400078e0216 */
[----:B------:R-:W-:Y:S02]  /*e1e0*/  IMAD.MOV.U32 R13, RZ, RZ, R2 ;  /* 0x000000ffff0d7224 */ /* 0x000fe400078e0002 */
[----:B------:R-:W-:Y:S02]  /*e1f0*/  IMAD.MOV.U32 R12, RZ, RZ, 0x3 ;  /* 0x00000003ff0c7424 */ /* 0x000fe400078e00ff */
[----:B------:R-:W-:-:S07]  /*e200*/  IMAD.MOV.U32 R7, RZ, RZ, R14 ;  /* 0x000000ffff077224 */ /* 0x000fce00078e000e */
[----:B------:R-:W-:Y:S05]  /*e210*/  WARPSYNC.COLLECTIVE R15, `(.L_x_335) ;  /* 0x000000000f087348 */ /* 0x000fea0003c00000 */
[----:B------:R0:W1:Y:S02]  /*e220*/  SHFL.IDX P6, R14, R13, R12, R11 ;  /* 0x0000000c0d0e7389 */ /* 0x00006400000c000b */
[----:B01----:R-:W-:Y:S01]  /*e230*/  ENDCOLLECTIVE ;  /* 0x000000000000791b */ /* 0x003fe20003800000 */
.L_x_335:
[----:B------:R-:W-:-:S04]  /*e240*/  @P1 LEA R7, P0, R28, R7, 0x1 ;  /* 0x000000071c071211 */ /* 0x000fc800078008ff */
[----:B------:R-:W-:-:S04]  /*e250*/  @P1 IADD3.X R6, RZ, R6, RZ, P0, !PT ;  /* 0x00000006ff061210 */ /* 0x000fc800007fe4ff */
        /* <DEDUP_REMOVED lines=8> */
[----:B------:R-:W-:Y:S02]  /*e2e0*/  ISETP.GE.AND P1, PT, R4, 0x31, PT ;  /* 0x000000310400780c */ /* 0x000fe40003f26270 */
[----:B0-----:R-:W-:-:S11]  /*e2f0*/  MOV R6, R14 ;  /* 0x0000000e00067202 */ /* 0x001fd60000000f00 */
[----:B------:R-:W-:Y:S05]  /*e300*/  WARPSYNC.COLLECTIVE R15, `(.L_x_336) ;  /* 0x000000000f087348 */ /* 0x000fea0003c00000 */
[----:B------:R0:W1:Y:S02]  /*e310*/  SHFL.IDX P6, R14, R13, R12, R11 ;  /* 0x0000000c0d0e7389 */ /* 0x00006400000c000b */
[----:B01----:R-:W-:Y:S01]  /*e320*/  ENDCOLLECTIVE ;  /* 0x000000000000791b */ /* 0x003fe20003800000 */
.L_x_336:
[----:B------:R-:W-:Y:S01]  /*e330*/  @P1 LEA R8, R5, R22, 0x1 ;  /* 0x0000001605081211 */ /* 0x000fe200078e08ff */
[----:B------:R-:W-:Y:S02]  /*e340*/  IMAD.MOV.U32 R13, RZ, RZ, R2 ;  /* 0x000000ffff0d7224 */ /* 0x000fe400078e0002 */
[----:B------:R-:W-:Y:S02]  /*e350*/  IMAD.MOV.U32 R12, RZ, RZ, 0x4 ;  /* 0x00000004ff0c7424 */ /* 0x000fe400078e00ff */
[----:B------:R-:W-:-:S07]  /*e360*/  IMAD.MOV.U32 R7, RZ, RZ, R14 ;  /* 0x000000ffff077224 */ /* 0x000fce00078e000e */
[----:B------:R-:W-:Y:S05]  /*e370*/  WARPSYNC.COLLECTIVE R15, `(.L_x_337) ;  /* 0x000000000f087348 */ /* 0x000fea0003c00000 */
[----:B------:R0:W1:Y:S02]  /*e380*/  SHFL.IDX P6, R14, R13, R12, R11 ;  /* 0x0000000c0d0e7389 */ /* 0x00006400000c000b */
[----:B01----:R-:W-:Y:S01]  /*e390*/  ENDCOLLECTIVE ;  /* 0x000000000000791b */ /* 0x003fe20003800000 */
.L_x_337:
[----:B------:R-:W-:-:S05]  /*e3a0*/  @P1 LEA R7, P0, R28, R7, 0x1 ;  /* 0x000000071c071211 */ /* 0x000fca00078008ff */
[----:B------:R-:W-:-:S05]  /*e3b0*/  @P1 IMAD.X R6, RZ, RZ, R6, P0 ;  /* 0x000000ffff061224 */ /* 0x000fca00000e0606 */
        /* <DEDUP_REMOVED lines=13> */
.L_x_338:
[----:B------:R-:W-:Y:S01]  /*e490*/  @P1 IMAD R8, R5, 0x2, R22 ;  /* 0x0000000205081824 */ /* 0x000fe200078e0216 */
[----:B------:R-:W-:Y:S01]  /*e4a0*/  MOV R13, R2 ;  /* 0x00000002000d7202 */ /* 0x000fe20000000f00 */
[----:B------:R-:W-:Y:S02]  /*e4b0*/  IMAD.MOV.U32 R12, RZ, RZ, 0x5 ;  /* 0x00000005ff0c7424 */ /* 0x000fe400078e00ff */
[----:B------:R-:W-:-:S07]  /*e4c0*/  IMAD.MOV.U32 R7, RZ, RZ, R14 ;  /* 0x000000ffff077224 */ /* 0x000fce00078e000e */
[----:B------:R-:W-:Y:S05]  /*e4d0*/  WARPSYNC.COLLECTIVE R15, `(.L_x_339) ;  /* 0x000000000f087348 */ /* 0x000fea0003c00000 */
[----:B------:R0:W1:Y:S02]  /*e4e0*/  SHFL.IDX P6, R14, R13, R12, R11 ;  /* 0x0000000c0d0e7389 */ /* 0x00006400000c000b */
[----:B01----:R-:W-:Y:S01]  /*e4f0*/  ENDCOLLECTIVE ;  /* 0x000000000000791b */ /* 0x003fe20003800000 */
.L_x_339:
        /* <DEDUP_REMOVED lines=15> */
.L_x_340:
[----:B------:R-:W-:Y:S02]  /*e5f0*/  @P1 IMAD R8, R5, 0x2, R22 ;  /* 0x0000000205081824 */ /* 0x000fe400078e0216 */
[----:B------:R-:W-:Y:S01]  /*e600*/  IMAD.MOV.U32 R13, RZ, RZ, R2 ;  /* 0x000000ffff0d7224 */ /* 0x000fe200078e0002 */
[----:B------:R-:W-:Y:S02]  /*e610*/  MOV R12, 0x6 ;  /* 0x00000006000c7802 */ /* 0x000fe40000000f00 */
[----:B------:R-:W-:-:S07]  /*e620*/  MOV R7, R14 ;  /* 0x0000000e00077202 */ /* 0x000fce0000000f00 */
[----:B------:R-:W-:Y:S05]  /*e630*/  WARPSYNC.COLLECTIVE R15, `(.L_x_341) ;  /* 0x000000000f087348 */ /* 0x000fea0003c00000 */
[----:B------:R0:W1:Y:S02]  /*e640*/  SHFL.IDX P6, R14, R13, R12, R11 ;  /* 0x0000000c0d0e7389 */ /* 0x00006400000c000b */
[----:B01----:R-:W-:Y:S01]  /*e650*/  ENDCOLLECTIVE ;  /* 0x000000000000791b */ /* 0x003fe20003800000 */
.L_x_341:
        /* <DEDUP_REMOVED lines=15> */
.L_x_342:
[----:B------:R-:W-:Y:S02]  /*e750*/  @P1 IMAD R8, R5, 0x2, R22 ;  /* 0x0000000205081824 */ /* 0x000fe400078e0216 */
[----:B------:R-:W-:Y:S02]  /*e760*/  IMAD.MOV.U32 R13, RZ, RZ, R2 ;  /* 0x000000ffff0d7224 */ /* 0x000fe400078e0002 */
[----:B------:R-:W-:Y:S02]  /*e770*/  IMAD.MOV.U32 R12, RZ, RZ, 0x7 ;  /* 0x00000007ff0c7424 */ /* 0x000fe400078e00ff */
[----:B------:R-:W-:-:S07]  /*e780*/  IMAD.MOV.U32 R7, RZ, RZ, R14 ;  /* 0x000000ffff077224 */ /* 0x000fce00078e000e */
[----:B------:R-:W-:Y:S05]  /*e790*/  WARPSYNC.COLLECTIVE R15, `(.L_x_343) ;  /* 0x000000000f087348 */ /* 0x000fea0003c00000 */
[----:B------:R0:W1:Y:S02]  /*e7a0*/  SHFL.IDX P6, R14, R13, R12, R11 ;  /* 0x0000000c0d0e7389 */ /* 0x00006400000c000b */
[----:B01----:R-:W-:Y:S01]  /*e7b0*/  ENDCOLLECTIVE ;  /* 0x000000000000791b */ /* 0x003fe20003800000 */
.L_x_343:
[----:B------:R-:W-:-:S04]  /*e7c0*/  @P1 LEA R7, P0, R28, R7, 0x1 ;  /* 0x000000071c071211 */ /* 0x000fc800078008ff */
[----:B------:R-:W-:-:S04]  /*e7d0*/  @P1 IADD3.X R6, RZ, R6, RZ, P0, !PT ;  /* 0x00000006ff061210 */ /* 0x000fc800007fe4ff */
[----:B------:R-:W-:Y:S01]  /*e7e0*/  @P1 LOP3.LUT R7, R7, R6, RZ, 0x3c, !PT ;  /* 0x0000000607071212 */ /* 0x000fe200078e3cff */
[----:B------:R-:W-:-:S03]  /*e7f0*/  IMAD.MOV.U32 R13, RZ, RZ, R0 ;  /* 0x000000ffff0d7224 */ /* 0x000fc600078e0000 */
[----:B------:R-:W-:-:S04]  /*e800*/  @P1 LOP3.LUT R6, R7, R6, RZ, 0x3c, !PT ;  /* 0x0000000607061212 */ /* 0x000fc800078e3cff */
[----:B------:R-:W-:Y:S02]  /*e810*/  @P1 LOP3.LUT R7, R7, R6, RZ, 0x3c, !PT ;  /* 0x0000000607071212 */ /* 0x000fe400078e3cff */
[----:B------:R-:W-:-:S03]  /*e820*/  MOV R2, R14 ;  /* 0x0000000e00027202 */ /* 0x000fc60000000f00 */
[----:B------:R-:W-:Y:S01]  /*e830*/  @!PT LDS RZ, [RZ] ;  /* 0x00000000fffff984 */ /* 0x000fe20000000800 */
[----:B------:R-:W-:Y:S01]  /*e840*/  @!PT LDS RZ, [RZ] ;  /* 0x00000000fffff984 */ /* 0x000fe20000000800 */
[----:B------:R-:W-:Y:S01]  /*e850*/  @!PT LDS RZ, [RZ] ;  /* 0x00000000fffff984 */ /* 0x000fe20000000800 */
[----:B------:R0:W-:Y:S04]  /*e860*/  @P1 LDGSTS.E.BYPASS.LTC128B.128 [R8+0x11400], desc[UR50][R6.64], !P2 ;  /* 0x1140000006081fae */ /* 0x0001e8000d101d72 */
[----:B0-----:R-:W-:Y:S05]  /*e870*/  WARPSYNC.COLLECTIVE R15, `(.L_x_344) ;  /* 0x000000000f087348 */ /* 0x001fea0003c00000 */
[----:B------:R1:W2:Y:S02]  /*e880*/  SHFL.IDX P6, R14, R13, R12, R11 ;  /* 0x0000000c0d0e7389 */ /* 0x0002a400000c000b */
[----:B012---:R-:W-:Y:S01]  /*e890*/  ENDCOLLECTIVE ;  /* 0x000000000000791b */ /* 0x007fe20003800000 */
.L_x_344:
[----:B------:R-:W-:Y:S01]  /*e8a0*/  IMAD.MOV.U32 R0, RZ, RZ, R14 ;  /* 0x000000ffff007224 */ /* 0x000fe200078e000e */
[----:B------:R-:W-:Y:S06]  /*e8b0*/  BRA `(.L_x_345) ;  /* 0xffffffb800f47947 */ /* 0x000fec000383ffff */
.L_x_269:
[----:B------:R-:W-:Y:S01]  /*e8c0*/  IMAD.MOV.U32 R13, RZ, RZ, R4 ;  /* 0x000000ffff0d7224 */ /* 0x000fe200078e0004 */
[----:B------:R-:W-:Y:S01]  /*e8d0*/  MOV R12, RZ ;  /* 0x000000ff000c7202 */ /* 0x000fe20000000f00 */
[----:B------:R-:W-:Y:S02]  /*e8e0*/  IMAD.MOV.U32 R11, RZ, RZ, 0x181f ;  /* 0x0000181fff0b7424 */ /* 0x000fe400078e00ff */
[----:B------:R-:W-:Y:S02]  /*e8f0*/  IMAD.MOV.U32 R15, RZ, RZ, -0x1 ;  /* 0xffffffffff0f7424 */ /* 0x000fe400078e00ff */
[----:B-----5:R-:W-:Y:S02]  /*e900*/  IMAD R3, R21, R9, RZ ;  /* 0x0000000915037224 */ /* 0x020fe400078e02ff */
[----:B------:R-:W-:-:S07]  /*e910*/  IMAD R17, R17, 0xc0, R20 ;  /* 0x000000c011117824 */ /* 0x000fce00078e0214 */
[----:B------:R-:W-:Y:S05]  /*e920*/  WARPSYNC.COLLECTIVE R15, `(.L_x_346) ;  /* 0x000000000f087348 */ /* 0x000fea0003c00000 */
[----:B------:R0:W1:Y:S02]  /*e930*/  SHFL.IDX P6, R14, R13, R12, R11 ;  /* 0x0000000c0d0e7389 */ /* 0x00006400000c000b */
[----:B01----:R-:W-:Y:S01]  /*e940*/  ENDCOLLECTIVE ;  /* 0x000000000000791b */ /* 0x003fe20003800000 */
.L_x_346:
[C---:B------:R-:W-:Y:S01]  /*e950*/  VIADD R8, R17.reuse, 0x10 ;  /* 0x0000001011087836 */ /* 0x040fe20000000000 */
[----:B------:R-:W-:Y:S02]  /*e960*/  ISETP.GE.AND P2, PT, R17, R3, PT ;  /* 0x000000031100720c */ /* 0x000fe40003f46270 */
[----:B------:R-:W-:Y:S01]  /*e970*/  MOV R13, R0 ;  /* 0x00000000000d7202 */ /* 0x000fe20000000f00 */
[----:B------:R-:W-:-:S10]  /*e980*/  IMAD.MOV.U32 R6, RZ, RZ, R14 ;  /* 0x000000ffff067224 */ /* 0x000fd400078e000e */
[----:B------:R-:W-:Y:S05]  /*e990*/  WARPSYNC.COLLECTIVE R15, `(.L_x_347) ;  /* 0x000000000f087348 */ /* 0x000fea0003c00000 */
[----:B------:R0:W1:Y:S02]  /*e9a0*/  SHFL.IDX P6, R14, R13, R12, R11 ;  /* 0x0000000c0d0e7389 */ /* 0x00006400000c000b */
[----:B01----:R-:W-:Y:S01]  /*e9b0*/  ENDCOLLECTIVE ;  /* 0x000000000000791b */ /* 0x003fe20003800000 */
.L_x_347:
[----:B------:R-:W-:Y:S01]  /*e9c0*/  MOV R13, R4 ;  /* 0x00000004000d7202 */ /* 0x000fe20000000f00 */
[----:B------:R-:W-:Y:S02]  /*e9d0*/  IMAD.MOV.U32 R12, RZ, RZ, 0x1 ;  /* 0x00000001ff0c7424 */ /* 0x000fe400078e00ff */
[----:B------:R-:W-:-:S07]  /*e9e0*/  IMAD.MOV.U32 R7, RZ, RZ, R14 ;  /* 0x000000ffff077224 */ /* 0x000fce00078e000e */
[----:B------:R-:W-:Y:S05]  /*e9f0*/  WARPSYNC.COLLECTIVE R15, `(.L_x_348) ;  /* 0x000000000f087348 */ /* 0x000fea0003c00000 */
[----:B------:R0:W1:Y:S02]  /*ea00*/  SHFL.IDX P6, R14, R13, R12, R11 ;  /* 0x0000000c0d0e7389 */ /* 0x00006400000c000b */
[----:B01----:R-:W-:Y:S01]  /*ea10*/  ENDCOLLECTIVE ;  /* 0x000000000000791b */ /* 0x003fe20003800000 */
.L_x_348:
[----:B------:R-:W-:-:S05]  /*ea20*/  @!P2 LEA R7, P1, R28, R7, 0x1 ;  /* 0x000000071c07a211 */ /* 0x000fca00078208ff */
[----:B------:R-:W-:Y:S01]  /*ea30*/  @!P2 IMAD.X R6, RZ, RZ, R6, P1 ;  /* 0x000000ffff06a224 */ /* 0x000fe200008e0606 */
[----:B------:R-:W-:-:S04]  /*ea40*/  ISETP.GE.AND P1, PT, R8, R3, PT ;  /* 0x000000030800720c */ /* 0x000fc80003f26270 */
        /* <DEDUP_REMOVED lines=12> */
.L_x_349:
[----:B------:R-:W-:Y:S01]  /*eb10*/  IMAD.MOV.U32 R13, RZ, RZ, R4 ;  /* 0x000000ffff0d7224 */ /* 0x000fe200078e0004 */
[----:B------:R-:W-:Y:S02]  /*eb20*/  MOV R12, 0x2 ;  /* 0x00000002000c7802 */ /* 0x000fe40000000f00 */
[----:B------:R-:W-:-:S07]  /*eb30*/  MOV R7, R14 ;  /* 0x0000000e00077202 */ /* 0x000fce0000000f00 */
[----:B------:R-:W-:Y:S05]  /*eb40*/  WARPSYNC.COLLECTIVE R15, `(.L_x_350) ;  /* 0x000000000f087348 */ /* 0x000fea0003c00000 */
[----:B------:R0:W1:Y:S02]  /*eb50*/  SHFL.IDX P6, R14, R13, R12, R11 ;  /* 0x0000000c0d0e7389 */ /* 0x00006400000c000b */
[----:B01----:R-:W-:Y:S01]  /*eb60*/  ENDCOLLECTIVE ;  /* 0x000000000000791b */ /* 0x003fe20003800000 */
.L_x_350:
        /* <DEDUP_REMOVED lines=10> */
[----:B0-----:R-:W-:-:S05]  /*ec10*/  VIADD R6, R17, 0x20 ;  /* 0x0000002011067836 */ /* 0x001fca0000000000 */
[----:B------:R-:W-:Y:S01]  /*ec20*/  ISETP.GE.AND P1, PT, R6, R3, PT ;  /* 0x000000030600720c */ /* 0x000fe20003f26270 */
[----:B------:R-:W-:-:S12]  /*ec30*/  IMAD.MOV.U32 R6, RZ, RZ, R14 ;  /* 0x000000ffff067224 */ /* 0x000fd800078e000e */
[----:B------:R-:W-:Y:S05]  /*ec40*/  WARPSYNC.COLLECTIVE R15, `(.L_x_351) ;  /* 0x000000000f087348 */ /* 0x000fea0003c00000 */
[----:B------:R0:W1:Y:S02]  /*ec50*/  SHFL.IDX P6, R14, R13, R12, R11 ;  /* 0x0000000c0d0e7389 */ /* 0x00006400000c000b */
[----:B01----:R-:W-:Y:S01]  /*ec60*/  ENDCOLLECTIVE ;  /* 0x000000000000791b */ /* 0x003fe20003800000 */
.L_x_351:
[----:B------:R-:W-:Y:S02]  /*ec70*/  IMAD.MOV.U32 R13, RZ, RZ, R4 ;  /* 0x000000ffff0d7224 */ /* 0x000fe400078e0004 */
[----:B------:R-:W-:Y:S02]  /*ec80*/  IMAD.MOV.U32 R12, RZ, RZ, 0x3 ;  /* 0x00000003ff0c7424 */ /* 0x000fe400078e00ff */
[----:B------:R-:W-:-:S07]  /*ec90*/  IMAD.MOV.U32 R7, RZ, RZ, R14 ;  /* 0x000000ffff077224 */ /* 0x000fce00078e000e */
[----:B------:R-:W-:Y:S05]  /*eca0*/  WARPSYNC.COLLECTIVE R15, `(.L_x_352) ;  /* 0x000000000f087348 */ /* 0x000fea0003c00000 */
[----:B------:R0:W1:Y:S02]  /*ecb0*/  SHFL.IDX P6, R14, R13, R12, R11 ;  /* 0x0000000c0d0e7389 */ /* 0x00006400000c000b */
[----:B01----:R-:W-:Y:S01]  /*ecc0*/  ENDCOLLECTIVE ;  /* 0x000000000000791b */ /* 0x003fe20003800000 */
.L_x_352:
        /* <DEDUP_REMOVED lines=11> */
[----:B------:R-:W-:Y:S02]  /*ed80*/  ISETP.GE.AND P1, PT, R6, R3, PT ;  /* 0x000000030600720c */ /* 0x000fe40003f26270 */
[----:B------:R-:W-:-:S11]  /*ed90*/  MOV R6, R14 ;  /* 0x0000000e00067202 */ /* 0x000fd60000000f00 */
[----:B------:R-:W-:Y:S05]  /*eda0*/  WARPSYNC.COLLECTIVE R15, `(.L_x_353) ;  /* 0x000000000f087348 */ /* 0x000fea0003c00000 */
[----:B------:R0:W1:Y:S02]  /*edb0*/  SHFL.IDX P6, R14, R13, R12, R11 ;  /* 0x0000000c0d0e7389 */ /* 0x00006400000c000b */
[----:B01----:R-:W-:Y:S01]  /*edc0*/  ENDCOLLECTIVE ;  /* 0x000000000000791b */ /* 0x003fe20003800000 */
.L_x_353:
[----:B------:R-:W-:Y:S02]  /*edd0*/  IMAD.MOV.U32 R13, RZ, RZ, R4 ;  /* 0x000000ffff0d7224 */ /* 0x000fe400078e0004 */
[----:B------:R-:W-:Y:S02]  /*ede0*/  IMAD.MOV.U32 R12, RZ, RZ, 0x4 ;  /* 0x00000004ff0c7424 */ /* 0x000fe400078e00ff */
[----:B------:R-:W-:-:S07]  /*edf0*/  IMAD.MOV.U32 R7, RZ, RZ, R14 ;  /* 0x000000ffff077224 */ /* 0x000fce00078e000e */
[----:B------:R-:W-:Y:S05]  /*ee00*/  WARPSYNC.COLLECTIVE R15, `(.L_x_354) ;  /* 0x000000000f087348 */ /* 0x000fea0003c00000 */
[----:B------:R0:W1:Y:S02]  /*ee10*/  SHFL.IDX P6, R14, R13, R12, R11 ;  /* 0x0000000c0d0e7389 */ /* 0x00006400000c000b */
[----:B01----:R-:W-:Y:S01]  /*ee20*/  ENDCOLLECTIVE ;  /* 0x000000000000791b */ /* 0x003fe20003800000 */
.L_x_354:
[----:B------:R-:W-:-:S05]  /*ee30*/  @!P1 LEA R7, P2, R28, R7, 0x1 ;  /* 0x000000071c079211 */ /* 0x000fca00078408ff */
[----:B------:R-:W-:-:S05]  /*ee40*/  @!P1 IMAD.X R6, RZ, RZ, R6, P2 ;  /* 0x000000ffff069224 */ /* 0x000fca00010e0606 */
[----:B------:R-:W-:Y:S02]  /*ee50*/  @!P1 LOP3.LUT R7, R7, R6, RZ, 0x3c, !PT ;  /* 0x0000000607079212 */ /* 0x000fe400078e3cff */
[----:B------:R-:W-:Y:S02]  /*ee60*/  MOV R13, R0 ;  /* 0x00000000000d7202 */ /* 0x000fe40000000f00 */
[----:B------:R-:W-:-:S04]  /*ee70*/  @!P1 LOP3.LUT R6, R7, R6, RZ, 0x3c, !PT ;  /* 0x0000000607069212 */ /* 0x000fc800078e3cff */
[----:B------:R-:W-:-:S05]  /*ee80*/  @!P1 LOP3.LUT R7, R7, R6, RZ, 0x3c, !PT ;  /* 0x0000000607079212 */ /* 0x000fca00078e3cff */
[----:B------:R-:W-:Y:S01]  /*ee90*/  @!PT LDS RZ, [RZ] ;  /* 0x00000000fffff984 */ /* 0x000fe20000000800 */
[----:B------:R-:W-:Y:S01]  /*eea0*/  @!PT LDS RZ, [RZ] ;  /* 0x00000000fffff984 */ /* 0x000fe20000000800 */
[----:B------:R-:W-:Y:S01]  /*eeb0*/  @!PT LDS RZ, [RZ] ;  /* 0x00000000fffff984 */ /* 0x000fe20000000800 */
[----:B------:R0:W-:Y:S02]  /*eec0*/  @!P1 LDGSTS.E.BYPASS.LTC128B.128 [R10+0x9c00], desc[UR50][R6.64], !P0 ;  /* 0x09c00000060a9fae */ /* 0x0001e4000c101d72 */
[----:B0-----:R-:W-:-:S04]  /*eed0*/  IADD3 R6, R17, 0x40, RZ ;  /* 0x0000004011067810 */ /* 0x001fc80007ffe0ff */
[----:B------:R-:W-:Y:S01]  /*eee0*/  ISETP.GE.AND P1, PT, R6, R3, PT ;  /* 0x000000030600720c */ /* 0x000fe20003f26270 */
[----:B------:R-:W-:-:S12]  /*eef0*/  IMAD.MOV.U32 R6, RZ, RZ, R14 ;  /* 0x000000ffff067224 */ /* 0x000fd800078e000e */
[----:B------:R-:W-:Y:S05]  /*ef00*/  WARPSYNC.COLLECTIVE R15, `(.L_x_355) ;  /* 0x000000000f087348 */ /* 0x000fea0003c00000 */
[----:B------:R0:W1:Y:S02]  /*ef10*/  SHFL.IDX P6, R14, R13, R12, R11 ;  /* 0x0000000c0d0e7389 */ /* 0x00006400000c000b */
[----:B01----:R-:W-:Y:S01]  /*ef20*/  ENDCOLLECTIVE ;  /* 0x000000000000791b */ /* 0x003fe20003800000 */
.L_x_355:
[----:B------:R-:W-:Y:S01]  /*ef30*/  MOV R13, R4 ;  /* 0x00000004000d7202 */ /* 0x000fe20000000f00 */
[----:B------:R-:W-:Y:S02]  /*ef40*/  IMAD.MOV.U32 R12, RZ, RZ, 0x5 ;  /* 0x00000005ff0c7424 */ /* 0x000fe400078e00ff */
[----:B------:R-:W-:-:S07]  /*ef50*/  IMAD.MOV.U32 R7, RZ, RZ, R14 ;  /* 0x000000ffff077224 */ /* 0x000fce00078e000e */
[----:B------:R-:W-:Y:S05]  /*ef60*/  WARPSYNC.COLLECTIVE R15, `(.L_x_356) ;  /* 0x000000000f087348 */ /* 0x000fea0003c00000 */
[----:B------:R0:W1:Y:S02]  /*ef70*/  SHFL.IDX P6, R14, R13, R12, R11 ;  /* 0x0000000c0d0e7389 */ /* 0x00006400000c000b */
[----:B01----:R-:W-:Y:S01]  /*ef80*/  ENDCOLLECTIVE ;  /* 0x000000000000791b */ /* 0x003fe20003800000 */
.L_x_356:
        /* <DEDUP_REMOVED lines=16> */
.L_x_357:
[----:B------:R-:W-:Y:S01]  /*f090*/  IMAD.MOV.U32 R13, RZ, RZ, R4 ;  /* 0x000000ffff0d7224 */ /* 0x000fe200078e0004 */
[----:B------:R-:W-:Y:S02]  /*f0a0*/  MOV R12, 0x6 ;  /* 0x00000006000c7802 */ /* 0x000fe40000000f00 */
[----:B------:R-:W-:-:S07]  /*f0b0*/  MOV R7, R14 ;  /* 0x0000000e00077202 */ /* 0x000fce0000000f00 */
[----:B------:R-:W-:Y:S05]  /*f0c0*/  WARPSYNC.COLLECTIVE R15, `(.L_x_358) ;  /* 0x000000000f087348 */ /* 0x000fea0003c00000 */
[----:B------:R0:W1:Y:S02]  /*f0d0*/  SHFL.IDX P6, R14, R13, R12, R11 ;  /* 0x0000000c0d0e7389 */ /* 0x00006400000c000b */
[----:B01----:R-:W-:Y:S01]  /*f0e0*/  ENDCOLLECTIVE ;  /* 0x000000000000791b */ /* 0x003fe20003800000 */
.L_x_358:
        /* <DEDUP_REMOVED lines=16> */
.L_x_359:
[----:B------:R-:W-:Y:S02]  /*f1f0*/  IMAD.MOV.U32 R13, RZ, RZ, R4 ;  /* 0x000000ffff0d7224 */ /* 0x000fe400078e0004 */
[----:B------:R-:W-:Y:S02]  /*f200*/  IMAD.MOV.U32 R12, RZ, RZ, 0x7 ;  /* 0x00000007ff0c7424 */ /* 0x000fe400078e00ff */
[----:B------:R-:W-:-:S07]  /*f210*/  IMAD.MOV.U32 R7, RZ, RZ, R14 ;  /* 0x000000ffff077224 */ /* 0x000fce00078e000e */
[----:B------:R-:W-:Y:S05]  /*f220*/  WARPSYNC.COLLECTIVE R15, `(.L_x_360) ;  /* 0x000000000f087348 */ /* 0x000fea0003c00000 */
[----:B------:R0:W1:Y:S02]  /*f230*/  SHFL.IDX P6, R14, R13, R12, R11 ;  /* 0x0000000c0d0e7389 */ /* 0x00006400000c000b */
[----:B01----:R-:W-:Y:S01]  /*f240*/  ENDCOLLECTIVE ;  /* 0x000000000000791b */ /* 0x003fe20003800000 */
.L_x_360:
[----:B------:R-:W-:-:S04]  /*f250*/  @!P1 LEA R7, P2, R28, R7, 0x1 ;  /* 0x000000071c079211 */ /* 0x000fc800078408ff */
[----:B------:R-:W-:-:S04]  /*f260*/  @!P1 IADD3.X R6, RZ, R6, RZ, P2, !PT ;  /* 0x00000006ff069210 */ /* 0x000fc800017fe4ff */
[----:B------:R-:W-:Y:S02]  /*f270*/  @!P1 LOP3.LUT R7, R7, R6, RZ, 0x3c, !PT ;  /* 0x0000000607079212 */ /* 0x000fe400078e3cff */
[----:B------:R-:W-:Y:S01]  /*f280*/  MOV R13, R0 ;  /* 0x00000000000d7202 */ /* 0x000fe20000000f00 */
[----:B------:R-:W-:Y:S01]  /*f290*/  VIADD R0, R17, 0x70 ;  /* 0x0000007011007836 */ /* 0x000fe20000000000 */
[----:B------:R-:W-:-:S04]  /*f2a0*/  @!P1 LOP3.LUT R6, R7, R6, RZ, 0x3c, !PT ;  /* 0x0000000607069212 */ /* 0x000fc800078e3cff */
[----:B------:R-:W-:Y:S01]  /*f2b0*/  @!P1 LOP3.LUT R7, R7, R6, RZ, 0x3c, !PT ;  /* 0x0000000607079212 */ /* 0x000fe200078e3cff */
[----:B------:R-:W-:-:S04]  /*f2c0*/  IMAD.MOV.U32 R4, RZ, RZ, R14 ;  /* 0x000000ffff047224 */ /* 0x000fc800078e000e */
[----:B------:R-:W-:Y:S01]  /*f2d0*/  @!PT LDS RZ, [RZ] ;  /* 0x00000000fffff984 */ /* 0x000fe20000000800 */
[----:B------:R-:W-:Y:S01]  /*f2e0*/  @!PT LDS RZ, [RZ] ;  /* 0x00000000fffff984 */ /* 0x000fe20000000800 */
[----:B------:R-:W-:Y:S01]  /*f2f0*/  @!PT LDS RZ, [RZ] ;  /* 0x00000000fffff984 */ /* 0x000fe20000000800 */
[----:B------:R0:W-:Y:S01]  /*f300*/  @!P1 LDGSTS.E.BYPASS.LTC128B.128 [R10+0xb400], desc[UR50][R6.64], !P0 ;  /* 0x0b400000060a9fae */ /* 0x0001e2000c101d72 */
[----:B------:R-:W-:Y:S02]  /*f310*/  ISETP.GE.AND P1, PT, R0, R3, PT ;  /* 0x000000030000720c */ /* 0x000fe40003f26270 */
[----:B------:R-:W-:-:S11]  /*f320*/  IADD3 R0, R17, 0x80, RZ ;  /* 0x0000008011007810 */ /* 0x000fd60007ffe0ff */
[----:B0-----:R-:W-:Y:S05]  /*f330*/  WARPSYNC.COLLECTIVE R15, `(.L_x_361) ;  /* 0x000000000f087348 */ /* 0x001fea0003c00000 */
[----:B------:R1:W2:Y:S02]  /*f340*/  SHFL.IDX P6, R14, R13, R12, R11 ;  /* 0x0000000c0d0e7389 */ /* 0x0002a400000c000b */
[----:B012---:R-:W-:Y:S01]  /*f350*/  ENDCOLLECTIVE ;  /* 0x000000000000791b */ /* 0x007fe20003800000 */
.L_x_361:
[----:B------:R-:W-:Y:S02]  /*f360*/  IMAD.MOV.U32 R13, RZ, RZ, R2 ;  /* 0x000000ffff0d7224 */ /* 0x000fe400078e0002 */
[----:B------:R-:W-:Y:S02]  /*f370*/  IMAD.MOV.U32 R12, RZ, RZ, RZ ;  /* 0x000000ffff0c7224 */ /* 0x000fe400078e00ff */
[----:B------:R-:W-:-:S07]  /*f380*/  IMAD.MOV.U32 R6, RZ, RZ, R14 ;  /* 0x000000ffff067224 */ /* 0x000fce00078e000e */
[----:B------:R-:W-:Y:S05]  /*f390*/  WARPSYNC.COLLECTIVE R15, `(.L_x_362) ;  /* 0x000000000f087348 */ /* 0x000fea0003c00000 */
[----:B------:R0:W1:Y:S02]  /*f3a0*/  SHFL.IDX P6, R14, R13, R12, R11 ;  /* 0x0000000c0d0e7389 */ /* 0x00006400000c000b */
[----:B01----:R-:W-:Y:S01]  /*f3b0*/  ENDCOLLECTIVE ;  /* 0x000000000000791b */ /* 0x003fe20003800000 */
.L_x_362:
[----:B------:R-:W-:-:S05]  /*f3c0*/  @!P1 LEA R6, P3, R28, R6, 0x1 ;  /* 0x000000061c069211 */ /* 0x000fca00078608ff */
[----:B------:R-:W-:-:S05]  /*f3d0*/  @!P1 IMAD.X R7, RZ, RZ, R4, P3 ;  /* 0x000000ffff079224 */ /* 0x000fca00018e0604 */
[----:B------:R-:W-:Y:S01]  /*f3e0*/  @!PT LDS RZ, [RZ] ;  /* 0x00000000fffff984 */ /* 0x000fe20000000800 */
[----:B------:R-:W-:Y:S01]  /*f3f0*/  @!PT LDS RZ, [RZ] ;  /* 0x00000000fffff984 */ /* 0x000fe20000000800 */
[----:B------:R-:W-:Y:S01]  /*f400*/  @!PT LDS RZ, [RZ] ;  /* 0x00000000fffff984 */ /* 0x000fe20000000800 */
[----:B------:R0:W-:Y:S01]  /*f410*/  @!P1 LDGSTS.E.BYPASS.LTC128B.128 [R10+0xbc00], desc[UR50][R6.64], !P0 ;  /* 0x0bc00000060a9fae */ /* 0x0001e2000c101d72 */
[----:B------:R-:W-:Y:S02]  /*f420*/  MOV R13, R5 ;  /* 0x00000005000d7202 */ /* 0x000fe40000000f00 */
[----:B------:R-:W-:Y:S01]  /*f430*/  ISETP.GE.AND P1, PT, R0, R3, PT ;  /* 0x000000030000720c */ /* 0x000fe20003f26270 */
[----:B------:R-:W-:-:S12]  /*f440*/  IMAD.MOV.U32 R0, RZ, RZ, R14 ;  /* 0x000000ffff007224 */ /* 0x000fd800078e000e */
[----:B0-----:R-:W-:Y:S05]  /*f450*/  WARPSYNC.COLLECTIVE R15, `(.L_x_363) ;  /* 0x000000000f087348 */ /* 0x001fea0003c00000 */
[----:B------:R1:W2:Y:S02]  /*f460*/  SHFL.IDX P6, R14, R13, R12, R11 ;  /* 0x0000000c0d0e7389 */ /* 0x0002a400000c000b */
[----:B012---:R-:W-:Y:S01]  /*f470*/  ENDCOLLECTIVE ;  /* 0x000000000000791b */ /* 0x007fe20003800000 */
.L_x_363:
[----:B------:R-:W-:Y:S02]  /*f480*/  IMAD.MOV.U32 R13, RZ, RZ, R2 ;  /* 0x000000ffff0d7224 */ /* 0x000fe400078e0002 */
[----:B------:R-:W-:Y:S02]  /*f490*/  IMAD.MOV.U32 R12, RZ, RZ, 0x1 ;  /* 0x00000001ff0c7424 */ /* 0x000fe400078e00ff */
[----:B------:R-:W-:-:S07]  /*f4a0*/  IMAD.MOV.U32 R4, RZ, RZ, R14 ;  /* 0x000000ffff047224 */ /* 0x000fce00078e000e */
[----:B------:R-:W-:Y:S05]  /*f4b0*/  WARPSYNC.COLLECTIVE R15, `(.L_x_364) ;  /* 0x000000000f087348 */ /* 0x000fea0003c00000 */
[----:B------:R0:W1:Y:S02]  /*f4c0*/  SHFL.IDX P6, R14, R13, R12, R11 ;  /* 0x0000000c0d0e7389 */ /* 0x00006400000c000b */
[----:B01----:R-:W-:Y:S01]  /*f4d0*/  ENDCOLLECTIVE ;  /* 0x000000000000791b */ /* 0x003fe20003800000 */
.L_x_364:
[----:B------:R-:W-:-:S05]  /*f4e0*/  @!P1 LEA R4, P3, R28, R4, 0x1 ;  /* 0x000000041c049211 */ /* 0x000fca00078608ff */
[----:B------:R-:W-:Y:S02]  /*f4f0*/  @!P1 IMAD.X R0, RZ, RZ, R0, P3 ;  /* 0x000000ffff009224 */ /* 0x000fe400018e0600 */
[----:B------:R-:W-:Y:S02]  /*f500*/  @!P1 IMAD.MOV.U32 R6, RZ, RZ, R4 ;  /* 0x000000ffff069224 */ /* 0x000fe400078e0004 */
[C---:B------:R-:W-:Y:S01]  /*f510*/  VIADD R4, R17.reuse, 0xa0 ;  /* 0x000000a011047836 */ /* 0x040fe20000000000 */
[----:B------:R-:W-:Y:S01]  /*f520*/  @!P1 MOV R7, R0 ;  /* 0x0000000000079202 */ /* 0x000fe20000000f00 */
[----:B------:R-:W-:Y:S02]  /*f530*/  VIADD R0, R17, 0x90 ;  /* 0x0000009011007836 */ /* 0x000fe40000000000 */
[----:B------:R-:W-:Y:S02]  /*f540*/  IMAD.MOV.U32 R13, RZ, RZ, R5 ;  /* 0x000000ffff0d7224 */ /* 0x000fe400078e0005 */
[----:B------:R-:W-:Y:S01]  /*f550*/  @!PT LDS RZ, [RZ] ;  /* 0x00000000fffff984 */ /* 0x000fe20000000800 */
[----:B------:R-:W-:Y:S01]  /*f560*/  @!PT LDS RZ, [RZ] ;  /* 0x00000000fffff984 */ /* 0x000fe20000000800 */
[----:B------:R-:W-:Y:S01]  /*f570*/  @!PT LDS RZ, [RZ] ;  /* 0x00000000fffff984 */ /* 0x000fe20000000800 */
[----:B------:R0:W-:Y:S01]  /*f580*/  @!P1 LDGSTS.E.BYPASS.LTC128B.128 [R10+0xc400], desc[UR50][R6.64], !P0 ;  /* 0x0c400000060a9fae */ /* 0x0001e2000c101d72 */
[----:B------:R-:W-:-:S02]  /*f590*/  ISETP.GE.AND P1, PT, R0, R3, PT ;  /* 0x000000030000720c */ /* 0x000fc40003f26270 */
[----:B------:R-:W-:-:S11]  /*f5a0*/  MOV R0, R14 ;  /* 0x0000000e00007202 */ /* 0x000fd60000000f00 */
[----:B0-----:R-:W-:Y:S05]  /*f5b0*/  WARPSYNC.COLLECTIVE R15, `(.L_x_365) ;  /* 0x000000000f087348 */ /* 0x001fea0003c00000 */
[----:B------:R1:W2:Y:S02]  /*f5c0*/  SHFL.IDX P6, R14, R13, R12, R11 ;  /* 0x0000000c0d0e7389 */ /* 0x0002a400000c000b */
[----:B012---:R-:W-:Y:S01]  /*f5d0*/  ENDCOLLECTIVE ;  /* 0x000000000000791b */ /* 0x007fe20003800000 */
.L_x_365:
[----:B------:R-:W-:Y:S02]  /*f5e0*/  IMAD.MOV.U32 R13, RZ, RZ, R2 ;  /* 0x000000ffff0d7224 */ /* 0x000fe400078e0002 */
[----:B------:R-:W-:Y:S02]  /*f5f0*/  IMAD.MOV.U32 R12, RZ, RZ, 0x2 ;  /* 0x00000002ff0c7424 */ /* 0x000fe400078e00ff */
[----:B------:R-:W-:-:S07]  /*f600*/  IMAD.MOV.U32 R6, RZ, RZ, R14 ;  /* 0x000000ffff067224 */ /* 0x000fce00078e000e */
[----:B------:R-:W-:Y:S05]  /*f610*/  WARPSYNC.COLLECTIVE R15, `(.L_x_366) ;  /* 0x000000000f087348 */ /* 0x000fea0003c00000 */
[----:B------:R0:W1:Y:S02]  /*f620*/  SHFL.IDX P6, R14, R13, R12, R11 ;  /* 0x0000000c0d0e7389 */ /* 0x00006400000c000b */
[----:B01----:R-:W-:Y:S01]  /*f630*/  ENDCOLLECTIVE ;  /* 0x000000000000791b */ /* 0x003fe20003800000 */
.L_x_366:
[----:B------:R-:W-:-:S05]  /*f640*/  @!P1 LEA R6, P2, R28, R6, 0x1 ;  /* 0x000000061c069211 */ /* 0x000fca00078408ff */
[----:B------:R-:W-:Y:S01]  /*f650*/  @!P1 IMAD.X R0, RZ, RZ, R0, P2 ;  /* 0x000000ffff009224 */ /* 0x000fe200010e0600 */
[----:B------:R-:W-:-:S04]  /*f660*/  ISETP.GE.AND P2, PT, R4, R3, PT ;  /* 0x000000030400720c */ /* 0x000fc80003f46270 */
[----:B------:R-:W-:Y:S02]  /*f670*/  @!P1 MOV R7, R0 ;  /* 0x0000000000079202 */ /* 0x000fe40000000f00 */
[----:B------:R-:W-:-:S03]  /*f680*/  MOV R13, R5 ;  /* 0x00000005000d7202 */ /* 0x000fc60000000f00 */
[----:B------:R-:W-:Y:S01]  /*f690*/  @!PT LDS RZ, [RZ] ;  /* 0x00000000fffff984 */ /* 0x000fe20000000800 */
[----:B------:R-:W-:Y:S01]  /*f6a0*/  @!PT LDS RZ, [RZ] ;  /* 0x00000000fffff984 */ /* 0x000fe20000000800 */
[----:B------:R-:W-:Y:S01]  /*f6b0*/  @!PT LDS RZ, [RZ] ;  /* 0x00000000fffff984 */ /* 0x000fe20000000800 */
[----:B------:R0:W-:Y:S01]  /*f6c0*/  @!P1 LDGSTS.E.BYPASS.LTC128B.128 [R10+0xcc00], desc[UR50][R6.64], !P0 ;  /* 0x0cc00000060a9fae */ /* 0x0001e2000c101d72 */
[----:B------:R-:W-:-:S07]  /*f6d0*/  IMAD.MOV.U32 R0, RZ, RZ, R14 ;  /* 0x000000ffff007224 */ /* 0x000fce00078e000e */
[----:B0-----:R-:W-:Y:S05]  /*f6e0*/  WARPSYNC.COLLECTIVE R15, `(.L_x_367) ;  /* 0x000000000f087348 */ /* 0x001fea0003c00000 */
[----:B------:R1:W2:Y:S02]  /*f6f0*/  SHFL.IDX P6, R14, R13, R12, R11 ;  /* 0x0000000c0d0e7389 */ /* 0x0002a400000c000b */
[----:B012---:R-:W-:Y:S01]  /*f700*/  ENDCOLLECTIVE ;  /* 0x000000000000791b */ /* 0x007fe20003800000 */
.L_x_367:
[----:B------:R-:W-:Y:S02]  /*f710*/  IMAD.MOV.U32 R13, RZ, RZ, R2 ;  /* 0x000000ffff0d7224 */ /* 0x000fe400078e0002 */
[----:B------:R-:W-:Y:S02]  /*f720*/  IMAD.MOV.U32 R12, RZ, RZ, 0x3 ;  /* 0x00000003ff0c7424 */ /* 0x000fe400078e00ff */
[----:B------:R-:W-:-:S07]  /*f730*/  IMAD.MOV.U32 R6, RZ, RZ, R14 ;  /* 0x000000ffff067224 */ /* 0x000fce00078e000e */
[----:B------:R-:W-:Y:S05]  /*f740*/  WARPSYNC.COLLECTIVE R15, `(.L_x_368) ;  /* 0x000000000f087348 */ /* 0x000fea0003c00000 */
[----:B------:R0:W1:Y:S02]  /*f750*/  SHFL.IDX P6, R14, R13, R12, R11 ;  /* 0x0000000c0d0e7389 */ /* 0x00006400000c000b */
[----:B01----:R-:W-:Y:S01]  /*f760*/  ENDCOLLECTIVE ;  /* 0x000000000000791b */ /* 0x003fe20003800000 */
.L_x_368:
[----:B------:R-:W-:-:S05]  /*f770*/  @!P2 LEA R6, P1, R28, R6, 0x1 ;  /* 0x000000061c06a211 */ /* 0x000fca00078208ff */
[----:B------:R-:W-:-:S05]  /*f780*/  @!P2 IMAD.X R0, RZ, RZ, R0, P1 ;  /* 0x000000ffff00a224 */ /* 0x000fca00008e0600 */
        /* <DEDUP_REMOVED lines=10> */
.L_x_369:
[----:B------:R-:W-:Y:S01]  /*f830*/  IMAD.MOV.U32 R2, RZ, RZ, R14 ;  /* 0x000000ffff027224 */ /* 0x000fe200078e000e */
[----:B------:R-:W-:Y:S06]  /*f840*/  BRA `(.L_x_370) ;  /* 0xffffffb800dc7947 */ /* 0x000fec000383ffff */
.L_x_272:
[----:B0-----:R0:W1:Y:S02]  /*f850*/  SYNCS.PHASECHK.TRANS64.TRYWAIT P0, [R22+URZ+0x16820], R3 ;  /* 0x01682003160075a7 */ /* 0x001064000800017f */
[----:B-1----:R-:W-:Y:S05]  /*f860*/  @!P0 NANOSLEEP.SYNCS 0x989680 ;  /* 0x009896800000895d */ /* 0x002fea0003900000 */
[----:B------:R-:W1:Y:S02]  /*f870*/  @!P0 SYNCS.PHASECHK.TRANS64 P0, [R22+URZ+0x16820], R3 ;  /* 0x01682003160085a7 */ /* 0x000e64000800007f */
[----:B-1----:R-:W-:Y:S05]  /*f880*/  @!P0 BRA `(.L_x_272) ;  /* 0xfffffffc00f08947 */ /* 0x002fea000383ffff */
[----:B------:R-:W-:Y:S05]  /*f890*/  BRA `(.L_x_371) ;  /* 0xffffffbc00407947 */ /* 0x000fea000383ffff */
.L_x_277:
[----:B0-----:R0:W1:Y:S02]  /*f8a0*/  SYNCS.PHASECHK.TRANS64.TRYWAIT P0, [R5+URZ+0x16840], R2 ;  /* 0x01684002050075a7 */ /* 0x001064000800017f */
[----:B-1----:R-:W-:Y:S05]  /*f8b0*/  @!P0 NANOSLEEP.SYNCS 0x989680 ;  /* 0x009896800000895d */ /* 0x002fea0003900000 */
[----:B------:R-:W1:Y:S02]  /*f8c0*/  @!P0 SYNCS.PHASECHK.TRANS64 P0, [R5+URZ+0x16840], R2 ;  /* 0x01684002050085a7 */ /* 0x000e64000800007f */
[----:B-1----:R-:W-:Y:S05]  /*f8d0*/  @!P0 BRA `(.L_x_277) ;  /* 0xfffffffc00f08947 */ /* 0x002fea000383ffff */
[----:B------:R-:W-:Y:S05]  /*f8e0*/  BRA `(.L_x_372) ;  /* 0xffffffc000107947 */ /* 0x000fea000383ffff */
.L_x_278:
        /* <DEDUP_REMOVED lines=8> */
.L_x_374:
[----:B------:R-:W-:Y:S05]  /*f970*/  BSYNC B1 ;  /* 0x0000000000017941 */ /* 0x000fea0003800000 */
.L_x_373:
[----:B------:R-:W-:Y:S01]  /*f980*/  IMAD.MOV.U32 R13, RZ, RZ, R9 ;  /* 0x000000ffff0d7224 */ /* 0x000fe200078e0009 */
[----:B------:R-:W-:Y:S01]  /*f990*/  MOV R12, RZ ;  /* 0x000000ff000c7202 */ /* 0x000fe20000000f00 */
[----:B------:R-:W-:Y:S01]  /*f9a0*/  IMAD.MOV.U32 R11, RZ, RZ, 0x181f ;  /* 0x0000181fff0b7424 */ /* 0x000fe200078e00ff */
[----:B------:R-:W-:Y:S01]  /*f9b0*/  SHF.L.U32 R7, R28, 0x1, RZ ;  /* 0x000000011c077819 */ /* 0x000fe200000006ff */
[----:B------:R-:W-:Y:S02]  /*f9c0*/  IMAD.MOV.U32 R15, RZ, RZ, -0x1 ;  /* 0xffffffffff0f7424 */ /* 0x000fe400078e00ff */
[----:B------:R-:W-:Y:S02]  /*f9d0*/  IMAD.MOV.U32 R3, RZ, RZ, R14 ;  /* 0x000000ffff037224 */ /* 0x000fe400078e000e */
[----:B------:R-:W-:-:S07]  /*f9e0*/  IMAD R8, R8, 0x2, R22 ;  /* 0x0000000208087824 */ /* 0x000fce00078e0216 */
[----:B------:R-:W-:Y:S05]  /*f9f0*/  WARPSYNC.COLLECTIVE R15, `(.L_x_375) ;  /* 0x000000000f087348 */ /* 0x000fea0003c00000 */
[----:B------:R0:W1:Y:S02]  /*fa00*/  SHFL.IDX P6, R14, R13, R12, R11 ;  /* 0x0000000c0d0e7389 */ /* 0x00006400000c000b */
[----:B01----:R-:W-:Y:S01]  /*fa10*/  ENDCOLLECTIVE ;  /* 0x000000000000791b */ /* 0x003fe20003800000 */
.L_x_375:
[----:B------:R-:W-:Y:S01]  /*fa20*/  IMAD.MOV.U32 R13, RZ, RZ, R10 ;  /* 0x000000ffff0d7224 */ /* 0x000fe200078e000a */
[----:B------:R-:W-:Y:S01]  /*fa30*/  MOV R12, 0x1 ;  /* 0x00000001000c7802 */ /* 0x000fe20000000f00 */
[----:B------:R-:W-:-:S07]  /*fa40*/  IMAD.MOV.U32 R2, RZ, RZ, R14 ;  /* 0x000000ffff027224 */ /* 0x000fce00078e000e */
[----:B------:R-:W-:Y:S05]  /*fa50*/  WARPSYNC.COLLECTIVE R15, `(.L_x_376) ;  /* 0x000000000f087348 */ /* 0x000fea0003c00000 */
[----:B------:R0:W1:Y:S02]  /*fa60*/  SHFL.IDX P6, R14, R13, R12, R11 ;  /* 0x0000000c0d0e7389 */ /* 0x00006400000c000b */
[----:B01----:R-:W-:Y:S01]  /*fa70*/  ENDCOLLECTIVE ;  /* 0x000000000000791b */ /* 0x003fe20003800000 */
.L_x_376:
        /* <DEDUP_REMOVED lines=11> */
.L_x_377:
[----:B------:R-:W-:Y:S02]  /*fb30*/  IMAD.MOV.U32 R13, RZ, RZ, R10 ;  /* 0x000000ffff0d7224 */ /* 0x000fe400078e000a */
[----:B------:R-:W-:Y:S02]  /*fb40*/  IMAD.MOV.U32 R12, RZ, RZ, 0x2 ;  /* 0x00000002ff0c7424 */ /* 0x000fe400078e00ff */
[----:B------:R-:W-:-:S07]  /*fb50*/  IMAD.MOV.U32 R2, RZ, RZ, R14 ;  /* 0x000000ffff027224 */ /* 0x000fce00078e000e */
[----:B------:R-:W-:Y:S05]  /*fb60*/  WARPSYNC.COLLECTIVE R15, `(.L_x_378) ;  /* 0x000000000f087348 */ /* 0x000fea0003c00000 */
[----:B------:R0:W1:Y:S02]  /*fb70*/  SHFL.IDX P6, R14, R13, R12, R11 ;  /* 0x0000000c0d0e7389 */ /* 0x00006400000c000b */
[----:B01----:R-:W-:Y:S01]  /*fb80*/  ENDCOLLECTIVE ;  /* 0x000000000000791b */ /* 0x003fe20003800000 */
.L_x_378:
        /* <DEDUP_REMOVED lines=11> */
.L_x_379:
[----:B------:R-:W-:Y:S01]  /*fc40*/  IMAD.MOV.U32 R13, RZ, RZ, R10 ;  /* 0x000000ffff0d7224 */ /* 0x000fe200078e000a */
[----:B------:R-:W-:Y:S01]  /*fc50*/  MOV R12, 0x3 ;  /* 0x00000003000c7802 */ /* 0x000fe20000000f00 */
[----:B------:R-:W-:-:S07]  /*fc60*/  IMAD.MOV.U32 R2, RZ, RZ, R14 ;  /* 0x000000ffff027224 */ /* 0x000fce00078e000e */
[----:B------:R-:W-:Y:S05]  /*fc70*/  WARPSYNC.COLLECTIVE R15, `(.L_x_380) ;  /* 0x000000000f087348 */ /* 0x000fea0003c00000 */
[----:B------:R0:W1:Y:S02]  /*fc80*/  SHFL.IDX P6, R14, R13, R12, R11 ;  /* 0x0000000c0d0e7389 */ /* 0x00006400000c000b */
[----:B01----:R-:W-:Y:S01]  /*fc90*/  ENDCOLLECTIVE ;  /* 0x000000000000791b */ /* 0x003fe20003800000 */
.L_x_380:
        /* <DEDUP_REMOVED lines=11> */
.L_x_381:
[----:B------:R-:W-:Y:S02]  /*fd50*/  IMAD.MOV.U32 R13, RZ, RZ, R10 ;  /* 0x000000ffff0d7224 */ /* 0x000fe400078e000a */
[----:B------:R-:W-:Y:S02]  /*fd60*/  IMAD.MOV.U32 R12, RZ, RZ, 0x4 ;  /* 0x00000004ff0c7424 */ /* 0x000fe400078e00ff */
[----:B------:R-:W-:-:S07]  /*fd70*/  IMAD.MOV.U32 R2, RZ, RZ, R14 ;  /* 0x000000ffff027224 */ /* 0x000fce00078e000e */
[----:B------:R-:W-:Y:S05]  /*fd80*/  WARPSYNC.COLLECTIVE R15, `(.L_x_382) ;  /* 0x000000000f087348 */ /* 0x000fea0003c00000 */
[----:B------:R0:W1:Y:S02]  /*fd90*/  SHFL.IDX P6, R14, R13, R12, R11 ;  /* 0x0000000c0d0e7389 */ /* 0x00006400000c000b */
[----:B01----:R-:W-:Y:S01]  /*fda0*/  ENDCOLLECTIVE ;  /* 0x000000000000791b */ /* 0x003fe20003800000 */
.L_x_382:
        /* <DEDUP_REMOVED lines=11> */
.L_x_383:
[----:B------:R-:W-:Y:S01]  /*fe60*/  IMAD.MOV.U32 R13, RZ, RZ, R10 ;  /* 0x000000ffff0d7224 */ /* 0x000fe200078e000a */
[----:B------:R-:W-:Y:S01]  /*fe70*/  MOV R12, 0x5 ;  /* 0x00000005000c7802 */ /* 0x000fe20000000f00 */
[----:B------:R-:W-:-:S07]  /*fe80*/  IMAD.MOV.U32 R2, RZ, RZ, R14 ;  /* 0x000000ffff027224 */ /* 0x000fce00078e000e */
[----:B------:R-:W-:Y:S05]  /*fe90*/  WARPSYNC.COLLECTIVE R15, `(.L_x_384) ;  /* 0x000000000f087348 */ /* 0x000fea0003c00000 */
[----:B------:R0:W1:Y:S02]  /*fea0*/  SHFL.IDX P6, R14, R13, R12, R11 ;  /* 0x0000000c0d0e7389 */ /* 0x00006400000c000b */
[----:B01----:R-:W-:Y:S01]  /*feb0*/  ENDCOLLECTIVE ;  /* 0x000000000000791b */ /* 0x003fe20003800000 */
.L_x_384:
        /* <DEDUP_REMOVED lines=11> */
.L_x_385:
[----:B------:R-:W-:Y:S02]  /*ff70*/  IMAD.MOV.U32 R13, RZ, RZ, R10 ;  /* 0x000000ffff0d7224 */ /* 0x000fe400078e000a */
[----:B------:R-:W-:Y:S02]  /*ff80*/  IMAD.MOV.U32 R12, RZ, RZ, 0x6 ;  /* 0x00000006ff0c7424 */ /* 0x000fe400078e00ff */
[----:B------:R-:W-:-:S07]  /*ff90*/  IMAD.MOV.U32 R2, RZ, RZ, R14 ;  /* 0x000000ffff027224 */ /* 0x000fce00078e000e */
[----:B------:R-:W-:Y:S05]  /*ffa0*/  WARPSYNC.COLLECTIVE R15, `(.L_x_386) ;  /* 0x000000000f087348 */ /* 0x000fea0003c00000 */
[----:B------:R0:W1:Y:S02]  /*ffb0*/  SHFL.IDX P6, R14, R13, R12, R11 ;  /* 0x0000000c0d0e7389 */ /* 0x00006400000c000b */
[----:B01----:R-:W-:Y:S01]  /*ffc0*/  ENDCOLLECTIVE ;  /* 0x000000000000791b */ /* 0x003fe20003800000 */
.L_x_386:
        /* <DEDUP_REMOVED lines=11> */
.L_x_387:
[----:B------:R-:W-:Y:S01]  /*10080*/  IMAD.MOV.U32 R13, RZ, RZ, R10 ;  /* 0x000000ffff0d7224 */ /* 0x000fe200078e000a */
[----:B------:R-:W-:Y:S01]  /*10090*/  MOV R12, 0x7 ;  /* 0x00000007000c7802 */ /* 0x000fe20000000f00 */
[----:B------:R-:W-:-:S07]  /*100a0*/  IMAD.MOV.U32 R2, RZ, RZ, R14 ;  /* 0x000000ffff027224 */ /* 0x000fce00078e000e */
[----:B------:R-:W-:Y:S05]  /*100b0*/  WARPSYNC.COLLECTIVE R15, `(.L_x_388) ;  /* 0x000000000f087348 */ /* 0x000fea0003c00000 */
[----:B------:R0:W1:Y:S02]  /*100c0*/  SHFL.IDX P6, R14, R13, R12, R11 ;  /* 0x0000000c0d0e7389 */ /* 0x00006400000c000b */
[----:B01----:R-:W-:Y:S01]  /*100d0*/  ENDCOLLECTIVE ;  /* 0x000000000000791b */ /* 0x003fe20003800000 */
.L_x_388:
        /* <DEDUP_REMOVED lines=11> */
.L_x_389:
[----:B------:R-:W-:Y:S01]  /*10190*/  IMAD.MOV.U32 R2, RZ, RZ, R14 ;  /* 0x000000ffff027224 */ /* 0x000fe200078e000e */
[----:B------:R-:W-:Y:S06]  /*101a0*/  BRA `(.L_x_390) ;  /* 0xffffffbc00007947 */ /* 0x000fec000383ffff */
.L_x_283:
[----:B-1----:R1:W2:Y:S02]  /*101b0*/  SYNCS.PHASECHK.TRANS64.TRYWAIT P0, [R5+URZ+0x16860], R2 ;  /* 0x01686002050075a7 */ /* 0x0022a4000800017f */
[----:B--2---:R-:W-:Y:S05]  /*101c0*/  @!P0 NANOSLEEP.SYNCS 0x989680 ;  /* 0x009896800000895d */ /* 0x004fea0003900000 */
[----:B------:R-:W2:Y:S02]  /*101d0*/  @!P0 SYNCS.PHASECHK.TRANS64 P0, [R5+URZ+0x16860], R2 ;  /* 0x01686002050085a7 */ /* 0x000ea4000800007f */
[----:B--2---:R-:W-:Y:S05]  /*101e0*/  @!P0 BRA `(.L_x_283) ;  /* 0xfffffffc00f08947 */ /* 0x004fea000383ffff */
[----:B------:R-:W-:Y:S05]  /*101f0*/  BRA `(.L_x_391) ;  /* 0xffffffbc00587947 */ /* 0x000fea000383ffff */
.L_x_284:
[----:B------:R-:W-:Y:S01]  /*10200*/  BSSY B1, `(.L_x_392) ;  /* 0x0000008000017945 */ /* 0x000fe20003800000 */
[----:B------:R-:W-:Y:S01]  /*10210*/  MOV R13, R24 ;  /* 0x00000018000d7202 */ /* 0x000fe20000000f00 */
[----:B------:R-:W-:Y:S02]  /*10220*/  IMAD.MOV.U32 R12, RZ, RZ, RZ ;  /* 0x000000ffff0c7224 */ /* 0x000fe400078e00ff */
[----:B------:R-:W-:Y:S02]  /*10230*/  IMAD.MOV.U32 R11, RZ, RZ, 0x181f ;  /* 0x0000181fff0b7424 */ /* 0x000fe400078e00ff */
[----:B------:R-:W-:-:S07]  /*10240*/  IMAD.MOV.U32 R15, RZ, RZ, -0x1 ;  /* 0xffffffffff0f7424 */ /* 0x000fce00078e00ff */
[----:B-1----:R-:W-:Y:S05]  /*10250*/  WARPSYNC.COLLECTIVE R15, `(.L_x_393) ;  /* 0x000000000f087348 */ /* 0x002fea0003c00000 */
[----:B------:R0:W2:Y:S02]  /*10260*/  SHFL.IDX P6, R14, R13, R12, R11 ;  /* 0x0000000c0d0e7389 */ /* 0x0000a400000c000b */
[----:B012---:R-:W-:Y:S01]  /*10270*/  ENDCOLLECTIVE ;  /* 0x000000000000791b */ /* 0x007fe20003800000 */
.L_x_393:
[----:B------:R-:W-:Y:S05]  /*10280*/  BSYNC B1 ;  /* 0x0000000000017941 */ /* 0x000fea0003800000 */
.L_x_392:
[----:B------:R-:W-:Y:S01]  /*10290*/  IMAD.MOV.U32 R13, RZ, RZ, R23 ;  /* 0x000000ffff0d7224 */ /* 0x000fe200078e0017 */
[----:B------:R-:W-:Y:S01]  /*102a0*/  MOV R15, 0xffffffff ;  /* 0xffffffff000f7802 */ /* 0x000fe20000000f00 */
[----:B------:R-:W-:Y:S01]  /*102b0*/  IMAD.MOV.U32 R12, RZ, RZ, RZ ;  /* 0x000000ffff0c7224 */ /* 0x000fe200078e00ff */
[----:B------:R-:W-:Y:S01]  /*102c0*/  MOV R3, R14 ;  /* 0x0000000e00037202 */ /* 0x000fe20000000f00 */
[----:B------:R-:W-:Y:S01]  /*102d0*/  IMAD.MOV.U32 R11, RZ, RZ, 0x181f ;  /* 0x0000181fff0b7424 */ /* 0x000fe200078e00ff */
[----:B------:R-:W-:Y:S01]  /*102e0*/  ISETP.LT.OR P2, PT, R8, 0x1, P1 ;  /* 0x000000010800780c */ /* 0x000fe20000f41670 */
[----:B------:R-:W-:-:S12]  /*102f0*/  IMAD R6, R6, 0x2, R22 ;  /* 0x0000000206067824 */ /* 0x000fd800078e0216 */
[----:B------:R-:W-:Y:S05]  /*10300*/  WARPSYNC.COLLECTIVE R15, `(.L_x_394) ;  /* 0x000000000f087348 */ /* 0x000fea0003c00000 */
[----:B------:R0:W1:Y:S02]  /*10310*/  SHFL.IDX P6, R14, R13, R12, R11 ;  /* 0x0000000c0d0e7389 */ /* 0x00006400000c000b */
[----:B01----:R-:W-:Y:S01]  /*10320*/  ENDCOLLECTIVE ;  /* 0x000000000000791b */ /* 0x003fe20003800000 */
.L_x_394:
[----:B------:R-:W-:Y:S01]  /*10330*/  MOV R13, R24 ;  /* 0x00000018000d7202 */ /* 0x000fe20000000f00 */
[----:B------:R-:W-:Y:S02]  /*10340*/  IMAD.MOV.U32 R12, RZ, RZ, 0x1 ;  /* 0x00000001ff0c7424 */ /* 0x000fe400078e00ff */
[----:B------:R-:W-:-:S07]  /*10350*/  IMAD.MOV.U32 R2, RZ, RZ, R14 ;  /* 0x000000ffff027224 */ /* 0x000fce00078e000e */
[----:B------:R-:W-:Y:S05]  /*10360*/  WARPSYNC.COLLECTIVE R15, `(.L_x_395) ;  /* 0x000000000f087348 */ /* 0x000fea0003c00000 */
[----:B------:R0:W1:Y:S02]  /*10370*/  SHFL.IDX P6, R14, R13, R12, R11 ;  /* 0x0000000c0d0e7389 */ /* 0x00006400000c000b */
[----:B01----:R-:W-:Y:S01]  /*10380*/  ENDCOLLECTIVE ;  /* 0x000000000000791b */ /* 0x003fe20003800000 */
.L_x_395:
        /* <DEDUP_REMOVED lines=12> */
.L_x_396:
[----:B------:R-:W-:Y:S02]  /*10450*/  IMAD.MOV.U32 R13, RZ, RZ, R24 ;  /* 0x000000ffff0d7224 */ /* 0x000fe400078e0018 */
[----:B------:R-:W-:Y:S01]  /*10460*/  IMAD.MOV.U32 R12, RZ, RZ, 0x2 ;  /* 0x00000002ff0c7424 */ /* 0x000fe200078e00ff */
[----:B------:R-:W-:-:S07]  /*10470*/  MOV R2, R14 ;  /* 0x0000000e00027202 */ /* 0x000fce0000000f00 */
[----:B------:R-:W-:Y:S05]  /*10480*/  WARPSYNC.COLLECTIVE R15, `(.L_x_397) ;  /* 0x000000000f087348 */ /* 0x000fea0003c00000 */
[----:B------:R0:W1:Y:S02]  /*10490*/  SHFL.IDX P6, R14, R13, R12, R11 ;  /* 0x0000000c0d0e7389 */ /* 0x00006400000c000b */
[----:B01----:R-:W-:Y:S01]  /*104a0*/  ENDCOLLECTIVE ;  /* 0x000000000000791b */ /* 0x003fe20003800000 */
.L_x_397:
[----:B------:R-:W-:-:S05]  /*104b0*/  IADD3 R2, P0, R2, R7, RZ ;  /* 0x0000000702027210 */ /* 0x000fca0007f1e0ff */
[----:B------:R-:W-:-:S05]  /*104c0*/  IMAD.X R3, RZ, RZ, R3, P0 ;  /* 0x000000ffff037224 */ /* 0x000fca00000e0603 */
[----:B------:R-:W-:Y:S01]  /*104d0*/  @!PT LDS RZ, [RZ] ;  /* 0x00000000fffff984 */ /* 0x000fe20000000800 */
[----:B------:R-:W-:Y:S01]  /*104e0*/  @!PT LDS RZ, [RZ] ;  /* 0x00000000fffff984 */ /* 0x000fe20000000800 */
[----:B------:R-:W-:Y:S01]  /*104f0*/  @!PT LDS RZ, [RZ] ;  /* 0x00000000fffff984 */ /* 0x000fe20000000800 */
[----:B------:R0:W-:Y:S01]  /*10500*/  LDGSTS.E.BYPASS.LTC128B.128 [R6+0xc00], desc[UR50][R2.64], !P2 ;  /* 0x00c0000002067fae */ /* 0x0001e2000d101d72 */
[----:B------:R-:W-:Y:S01]  /*10510*/  ISETP.LT.OR P2, PT, R8, 0x21, P1 ;  /* 0x000000210800780c */ /* 0x000fe20000f41670 */
[----:B------:R-:W-:Y:S01]  /*10520*/  IMAD.MOV.U32 R13, RZ, RZ, R23 ;  /* 0x000000ffff0d7224 */ /* 0x000fe200078e0017 */
[----:B0-----:R-:W-:-:S11]  /*10530*/  MOV R3, R14 ;  /* 0x0000000e00037202 */ /* 0x001fd60000000f00 */
[----:B------:R-:W-:Y:S05]  /*10540*/  WARPSYNC.COLLECTIVE R15, `(.L_x_398) ;  /* 0x000000000f087348 */ /* 0x000fea0003c00000 */
[----:B------:R0:W1:Y:S02]  /*10550*/  SHFL.IDX P6, R14, R13, R12, R11 ;  /* 0x0000000c0d0e7389 */ /* 0x00006400000c000b */
[----:B01----:R-:W-:Y:S01]  /*10560*/  ENDCOLLECTIVE ;  /* 0x000000000000791b */ /* 0x003fe20003800000 */
.L_x_398:
[----:B------:R-:W-:Y:S01]  /*10570*/  MOV R13, R24 ;  /* 0x00000018000d7202 */ /* 0x000fe20000000f00 */
[----:B------:R-:W-:Y:S02]  /*10580*/  IMAD.MOV.U32 R12, RZ, RZ, 0x3 ;  /* 0x00000003ff0c7424 */ /* 0x000fe400078e00ff */
[----:B------:R-:W-:-:S07]  /*10590*/  IMAD.MOV.U32 R2, RZ, RZ, R14 ;  /* 0x000000ffff027224 */ /* 0x000fce00078e000e */
[----:B------:R-:W-:Y:S05]  /*105a0*/  WARPSYNC.COLLECTIVE R15, `(.L_x_399) ;  /* 0x000000000f087348 */ /* 0x000fea0003c00000 */
[----:B------:R0:W1:Y:S02]  /*105b0*/  SHFL.IDX P6, R14, R13, R12, R11 ;  /* 0x0000000c0d0e7389 */ /* 0x00006400000c000b */
[----:B01----:R-:W-:Y:S01]  /*105c0*/  ENDCOLLECTIVE ;  /* 0x000000000000791b */ /* 0x003fe20003800000 */
.L_x_399:
        /* <DEDUP_REMOVED lines=12> */
.L_x_400:
[----:B------:R-:W-:Y:S02]  /*10690*/  IMAD.MOV.U32 R13, RZ, RZ, R24 ;  /* 0x000000ffff0d7224 */ /* 0x000fe400078e0018 */
[----:B------:R-:W-:Y:S01]  /*106a0*/  IMAD.MOV.U32 R12, RZ, RZ, 0x4 ;  /* 0x00000004ff0c7424 */ /* 0x000fe200078e00ff */
[----:B------:R-:W-:-:S07]  /*106b0*/  MOV R2, R14 ;  /* 0x0000000e00027202 */ /* 0x000fce0000000f00 */
[----:B------:R-:W-:Y:S05]  /*106c0*/  WARPSYNC.COLLECTIVE R15, `(.L_x_401) ;  /* 0x000000000f087348 */ /* 0x000fea0003c00000 */
[----:B------:R0:W1:Y:S02]  /*106d0*/  SHFL.IDX P6, R14, R13, R12, R11 ;  /* 0x0000000c0d0e7389 */ /* 0x00006400000c000b */
[----:B01----:R-:W-:Y:S01]  /*106e0*/  ENDCOLLECTIVE ;  /* 0x000000000000791b */ /* 0x003fe20003800000 */
.L_x_401:
        /* <DEDUP_REMOVED lines=12> */
.L_x_402:
[----:B------:R-:W-:Y:S01]  /*107b0*/  MOV R13, R24 ;  /* 0x00000018000d7202 */ /* 0x000fe20000000f00 */
[----:B------:R-:W-:Y:S02]  /*107c0*/  IMAD.MOV.U32 R12, RZ, RZ, 0x5 ;  /* 0x00000005ff0c7424 */ /* 0x000fe400078e00ff */
[----:B------:R-:W-:-:S07]  /*107d0*/  IMAD.MOV.U32 R2, RZ, RZ, R14 ;  /* 0x000000ffff027224 */ /* 0x000fce00078e000e */
[----:B------:R-:W-:Y:S05]  /*107e0*/  WARPSYNC.COLLECTIVE R15, `(.L_x_403) ;  /* 0x000000000f087348 */ /* 0x000fea0003c00000 */
[----:B------:R0:W1:Y:S02]  /*107f0*/  SHFL.IDX P6, R14, R13, R12, R11 ;  /* 0x0000000c0d0e7389 */ /* 0x00006400000c000b */
[----:B01----:R-:W-:Y:S01]  /*10800*/  ENDCOLLECTIVE ;  /* 0x000000000000791b */ /* 0x003fe20003800000 */
.L_x_403:
        /* <DEDUP_REMOVED lines=12> */
.L_x_404:
[----:B------:R-:W-:Y:S02]  /*108d0*/  IMAD.MOV.U32 R13, RZ, RZ, R24 ;  /* 0x000000ffff0d7224 */ /* 0x000fe400078e0018 */
[----:B------:R-:W-:Y:S01]  /*108e0*/  IMAD.MOV.U32 R12, RZ, RZ, 0x6 ;  /* 0x00000006ff0c7424 */ /* 0x000fe200078e00ff */
[----:B------:R-:W-:-:S07]  /*108f0*/  MOV R2, R14 ;  /* 0x0000000e00027202 */ /* 0x000fce0000000f00 */
[----:B------:R-:W-:Y:S05]  /*10900*/  WARPSYNC.COLLECTIVE R15, `(.L_x_405) ;  /* 0x000000000f087348 */ /* 0x000fea0003c00000 */
[----:B------:R0:W1:Y:S02]  /*10910*/  SHFL.IDX P6, R14, R13, R12, R11 ;  /* 0x0000000c0d0e7389 */ /* 0x00006400000c000b */
[----:B01----:R-:W-:Y:S01]  /*10920*/  ENDCOLLECTIVE ;  /* 0x000000000000791b */ /* 0x003fe20003800000 */
.L_x_405:
        /* <DEDUP_REMOVED lines=12> */
.L_x_406:
[----:B------:R-:W-:Y:S01]  /*109f0*/  MOV R13, R24 ;  /* 0x00000018000d7202 */ /* 0x000fe20000000f00 */
[----:B------:R-:W-:Y:S02]  /*10a00*/  IMAD.MOV.U32 R12, RZ, RZ, 0x7 ;  /* 0x00000007ff0c7424 */ /* 0x000fe400078e00ff */
[----:B------:R-:W-:-:S07]  /*10a10*/  IMAD.MOV.U32 R2, RZ, RZ, R14 ;  /* 0x000000ffff027224 */ /* 0x000fce00078e000e */
[----:B------:R-:W-:Y:S05]  /*10a20*/  WARPSYNC.COLLECTIVE R15, `(.L_x_407) ;  /* 0x000000000f087348 */ /* 0x000fea0003c00000 */
[----:B------:R0:W1:Y:S02]  /*10a30*/  SHFL.IDX P6, R14, R13, R12, R11 ;  /* 0x0000000c0d0e7389 */ /* 0x00006400000c000b */
[----:B01----:R-:W-:Y:S01]  /*10a40*/  ENDCOLLECTIVE ;  /* 0x000000000000791b */ /* 0x003fe20003800000 */
.L_x_407:
        /* <DEDUP_REMOVED lines=11> */
.L_x_408:
[----:B------:R-:W-:Y:S01]  /*10b00*/  MOV R2, R14 ;  /* 0x0000000e00027202 */ /* 0x000fe20000000f00 */
[----:B------:R-:W-:Y:S06]  /*10b10*/  BRA `(.L_x_409) ;  /* 0xffffffb800047947 */ /* 0x000fec000383ffff */
.L_x_292:
[----:B0-----:R0:W1:Y:S02]  /*10b20*/  SYNCS.PHASECHK.TRANS64.TRYWAIT P0, [R0+URZ+0x16860], R3 ;  /* 0x01686003000075a7 */ /* 0x001064000800017f */
[----:B-1----:R-:W-:Y:S05]  /*10b30*/  @!P0 NANOSLEEP.SYNCS 0x989680 ;  /* 0x009896800000895d */ /* 0x002fea0003900000 */
[----:B------:R-:W1:Y:S02]  /*10b40*/  @!P0 SYNCS.PHASECHK.TRANS64 P0, [R0+URZ+0x16860], R3 ;  /* 0x01686003000085a7 */ /* 0x000e64000800007f */
[----:B-1----:R-:W-:Y:S05]  /*10b50*/  @!P0 BRA `(.L_x_292) ;  /* 0xfffffffc00f08947 */ /* 0x002fea000383ffff */
[----:B------:R-:W-:Y:S05]  /*10b60*/  BRA `(.L_x_410) ;  /* 0xffffffbc00207947 */ /* 0x000fea000383ffff */
.L_x_293:
[----:B------:R-:W-:Y:S01]  /*10b70*/  BSSY B0, `(.L_x_411) ;  /* 0x0000008000007945 */ /* 0x000fe20003800000 */
[----:B------:R-:W-:Y:S01]  /*10b80*/  IMAD.MOV.U32 R13, RZ, RZ, R24 ;  /* 0x000000ffff0d7224 */ /* 0x000fe200078e0018 */
[----:B------:R-:W-:Y:S01]  /*10b90*/  MOV R15, 0xffffffff ;  /* 0xffffffff000f7802 */ /* 0x000fe20000000f00 */
[----:B------:R-:W-:Y:S02]  /*10ba0*/  IMAD.MOV.U32 R12, RZ, RZ, RZ ;  /* 0x000000ffff0c7224 */ /* 0x000fe400078e00ff */
[----:B------:R-:W-:-:S07]  /*10bb0*/  IMAD.MOV.U32 R11, RZ, RZ, 0x181f ;  /* 0x0000181fff0b7424 */ /* 0x000fce00078e00ff */
[----:B0-----:R-:W-:Y:S05]  /*10bc0*/  WARPSYNC.COLLECTIVE R15, `(.L_x_412) ;  /* 0x000000000f087348 */ /* 0x001fea0003c00000 */
[----:B------:R1:W2:Y:S02]  /*10bd0*/  SHFL.IDX P6, R14, R13, R12, R11 ;  /* 0x0000000c0d0e7389 */ /* 0x0002a400000c000b */
[----:B012---:R-:W-:Y:S01]  /*10be0*/  ENDCOLLECTIVE ;  /* 0x000000000000791b */ /* 0x007fe20003800000 */
.L_x_412:
[----:B------:R-:W-:Y:S05]  /*10bf0*/  BSYNC B0 ;  /* 0x0000000000007941 */ /* 0x000fea0003800000 */
.L_x_411:
[----:B------:R-:W-:Y:S01]  /*10c00*/  IMAD.MOV.U32 R13, RZ, RZ, R23 ;  /* 0x000000ffff0d7224 */ /* 0x000fe200078e0017 */
[----:B------:R-:W-:Y:S01]  /*10c10*/  MOV R11, 0x181f ;  /* 0x0000181f000b7802 */ /* 0x000fe20000000f00 */
[----:B------:R-:W-:Y:S01]  /*10c20*/  IMAD.MOV.U32 R12, RZ, RZ, RZ ;  /* 0x000000ffff0c7224 */ /* 0x000fe200078e00ff */
[----:B------:R-:W-:Y:S01]  /*10c30*/  ISETP.LT.OR P2, PT, R6, 0x1, P0 ;  /* 0x000000010600780c */ /* 0x000fe20000741670 */
[----:B------:R-:W-:Y:S01]  /*10c40*/  IMAD.MOV.U32 R15, RZ, RZ, -0x1 ;  /* 0xffffffffff0f7424 */ /* 0x000fe200078e00ff */
[----:B------:R-:W-:Y:S01]  /*10c50*/  LEA R4, R4, R22, 0x1 ;  /* 0x0000001604047211 */ /* 0x000fe200078e08ff */
[----:B------:R-:W-:Y:S02]  /*10c60*/  IMAD.MOV.U32 R3, RZ, RZ, R14 ;  /* 0x000000ffff037224 */ /* 0x000fe400078e000e */
[----:B------:R-:W-:-:S08]  /*10c70*/  IMAD.SHL.U32 R5, R28, 0x2, RZ ;  /* 0x000000021c057824 */ /* 0x000fd000078e00ff */
[----:B------:R-:W-:Y:S05]  /*10c80*/  WARPSYNC.COLLECTIVE R15, `(.L_x_413) ;  /* 0x000000000f087348 */ /* 0x000fea0003c00000 */
[----:B------:R0:W1:Y:S02]  /*10c90*/  SHFL.IDX P6, R14, R13, R12, R11 ;  /* 0x0000000c0d0e7389 */ /* 0x00006400000c000b */
[----:B01----:R-:W-:Y:S01]  /*10ca0*/  ENDCOLLECTIVE ;  /* 0x000000000000791b */ /* 0x003fe20003800000 */
.L_x_413:
[----:B------:R-:W-:Y:S02]  /*10cb0*/  IMAD.MOV.U32 R13, RZ, RZ, R24 ;  /* 0x000000ffff0d7224 */ /* 0x000fe400078e0018 */
[----:B------:R-:W-:Y:S01]  /*10cc0*/  IMAD.MOV.U32 R12, RZ, RZ, 0x1 ;  /* 0x00000001ff0c7424 */ /* 0x000fe200078e00ff */
[----:B------:R-:W-:-:S13]  /*10cd0*/  IADD3 R2, P1, R14, R5, RZ ;  /* 0x000000050e027210 */ /* 0x000fda0007f3e0ff */
[----:B------:R-:W-:Y:S05]  /*10ce0*/  WARPSYNC.COLLECTIVE R15, `(.L_x_414) ;  /* 0x000000000f087348 */ /* 0x000fea0003c00000 */
[----:B------:R0:W1:Y:S02]  /*10cf0*/  SHFL.IDX P6, R14, R13, R12, R11 ;  /* 0x0000000c0d0e7389 */ /* 0x00006400000c000b */
[----:B01----:R-:W-:Y:S01]  /*10d00*/  ENDCOLLECTIVE ;  /* 0x000000000000791b */ /* 0x003fe20003800000 */
.L_x_414:
[----:B------:R-:W-:-:S05]  /*10d10*/  IMAD.X R3, RZ, RZ, R3, P1 ;  /* 0x000000ffff037224 */ /* 0x000fca00008e0603 */
        /* <DEDUP_REMOVED lines=10> */
.L_x_415:
[----:B------:R-:W-:Y:S01]  /*10dc0*/  IMAD.MOV.U32 R13, RZ, RZ, R24 ;  /* 0x000000ffff0d7224 */ /* 0x000fe200078e0018 */
[----:B------:R-:W-:Y:S01]  /*10dd0*/  MOV R12, 0x2 ;  /* 0x00000002000c7802 */ /* 0x000fe20000000f00 */
[----:B------:R-:W-:-:S07]  /*10de0*/  IMAD.MOV.U32 R9, RZ, RZ, R14 ;  /* 0x000000ffff097224 */ /* 0x000fce00078e000e */
[----:B------:R-:W-:Y:S05]  /*10df0*/  WARPSYNC.COLLECTIVE R15, `(.L_x_416) ;  /* 0x000000000f087348 */ /* 0x000fea0003c00000 */
[----:B------:R0:W1:Y:S02]  /*10e00*/  SHFL.IDX P6, R14, R13, R12, R11 ;  /* 0x0000000c0d0e7389 */ /* 0x00006400000c000b */
[----:B01----:R-:W-:Y:S01]  /*10e10*/  ENDCOLLECTIVE ;  /* 0x000000000000791b */ /* 0x003fe20003800000 */
.L_x_416:
        /* <DEDUP_REMOVED lines=12> */
.L_x_417:
[----:B------:R-:W-:Y:S02]  /*10ee0*/  IMAD.MOV.U32 R13, RZ, RZ, R24 ;  /* 0x000000ffff0d7224 */ /* 0x000fe400078e0018 */
[----:B------:R-:W-:Y:S02]  /*10ef0*/  IMAD.MOV.U32 R12, RZ, RZ, 0x3 ;  /* 0x00000003ff0c7424 */ /* 0x000fe400078e00ff */
[----:B------:R-:W-:-:S07]  /*10f00*/  IMAD.MOV.U32 R10, RZ, RZ, R14 ;  /* 0x000000ffff0a7224 */ /* 0x000fce00078e000e */
[----:B------:R-:W-:Y:S05]  /*10f10*/  WARPSYNC.COLLECTIVE R15, `(.L_x_418) ;  /* 0x000000000f087348 */ /* 0x000fea0003c00000 */
[----:B------:R0:W1:Y:S02]  /*10f20*/  SHFL.IDX P6, R14, R13, R12, R11 ;  /* 0x0000000c0d0e7389 */ /* 0x00006400000c000b */
[----:B01----:R-:W-:Y:S01]  /*10f30*/  ENDCOLLECTIVE ;  /* 0x000000000000791b */ /* 0x003fe20003800000 */
.L_x_418:
        /* <DEDUP_REMOVED lines=12> */
.L_x_419:
[----:B------:R-:W-:Y:S01]  /*11000*/  IMAD.MOV.U32 R13, RZ, RZ, R24 ;  /* 0x000000ffff0d7224 */ /* 0x000fe200078e0018 */
[----:B------:R-:W-:Y:S01]  /*11010*/  MOV R12, 0x4 ;  /* 0x00000004000c7802 */ /* 0x000fe20000000f00 */
[----:B------:R-:W-:-:S07]  /*11020*/  IMAD.MOV.U32 R9, RZ, RZ, R14 ;  /* 0x000000ffff097224 */ /* 0x000fce00078e000e */
[----:B------:R-:W-:Y:S05]  /*11030*/  WARPSYNC.COLLECTIVE R15, `(.L_x_420) ;  /* 0x000000000f087348 */ /* 0x000fea0003c00000 */
[----:B------:R0:W1:Y:S02]  /*11040*/  SHFL.IDX P6, R14, R13, R12, R11 ;  /* 0x0000000c0d0e7389 */ /* 0x00006400000c000b */
[----:B01----:R-:W-:Y:S01]  /*11050*/  ENDCOLLECTIVE ;  /* 0x000000000000791b */ /* 0x003fe20003800000 */
.L_x_420:
        /* <DEDUP_REMOVED lines=12> */
.L_x_421:
[----:B------:R-:W-:Y:S02]  /*11120*/  IMAD.MOV.U32 R13, RZ, RZ, R24 ;  /* 0x000000ffff0d7224 */ /* 0x000fe400078e0018 */
[----:B------:R-:W-:Y:S02]  /*11130*/  IMAD.MOV.U32 R12, RZ, RZ, 0x5 ;  /* 0x00000005ff0c7424 */ /* 0x000fe400078e00ff */
[----:B------:R-:W-:-:S07]  /*11140*/  IMAD.MOV.U32 R10, RZ, RZ, R14 ;  /* 0x000000ffff0a7224 */ /* 0x000fce00078e000e */
[----:B------:R-:W-:Y:S05]  /*11150*/  WARPSYNC.COLLECTIVE R15, `(.L_x_422) ;  /* 0x000000000f087348 */ /* 0x000fea0003c00000 */
[----:B------:R0:W1:Y:S02]  /*11160*/  SHFL.IDX P6, R14, R13, R12, R11 ;  /* 0x0000000c0d0e7389 */ /* 0x00006400000c000b */
[----:B01----:R-:W-:Y:S01]  /*11170*/  ENDCOLLECTIVE ;  /* 0x000000000000791b */ /* 0x003fe20003800000 */
.L_x_422:
        /* <DEDUP_REMOVED lines=12> */
.L_x_423:
[----:B------:R-:W-:Y:S01]  /*11240*/  IMAD.MOV.U32 R13, RZ, RZ, R24 ;  /* 0x000000ffff0d7224 */ /* 0x000fe200078e0018 */
[----:B------:R-:W-:Y:S01]  /*11250*/  MOV R12, 0x6 ;  /* 0x00000006000c7802 */ /* 0x000fe20000000f00 */
[----:B------:R-:W-:-:S07]  /*11260*/  IMAD.MOV.U32 R9, RZ, RZ, R14 ;  /* 0x000000ffff097224 */ /* 0x000fce00078e000e */
[----:B------:R-:W-:Y:S05]  /*11270*/  WARPSYNC.COLLECTIVE R15, `(.L_x_424) ;  /* 0x000000000f087348 */ /* 0x000fea0003c00000 */
[----:B------:R0:W1:Y:S02]  /*11280*/  SHFL.IDX P6, R14, R13, R12, R11 ;  /* 0x0000000c0d0e7389 */ /* 0x00006400000c000b */
[----:B01----:R-:W-:Y:S01]  /*11290*/  ENDCOLLECTIVE ;  /* 0x000000000000791b */ /* 0x003fe20003800000 */
.L_x_424:
        /* <DEDUP_REMOVED lines=12> */
.L_x_425:
[----:B------:R-:W-:Y:S01]  /*11360*/  MOV R13, R24 ;  /* 0x00000018000d7202 */ /* 0x000fe20000000f00 */
[----:B------:R-:W-:Y:S01]  /*11370*/  IMAD.MOV.U32 R12, RZ, RZ, 0x7 ;  /* 0x00000007ff0c7424 */ /* 0x000fe200078e00ff */
[----:B------:R-:W-:-:S13]  /*11380*/  IADD3 R2, P1, R14, R5, RZ ;  /* 0x000000050e027210 */ /* 0x000fda0007f3e0ff */
[----:B------:R-:W-:Y:S05]  /*11390*/  WARPSYNC.COLLECTIVE R15, `(.L_x_426) ;  /* 0x000000000f087348 */ /* 0x000fea0003c00000 */
[----:B------:R0:W1:Y:S02]  /*113a0*/  SHFL.IDX P6, R14, R13, R12, R11 ;  /* 0x0000000c0d0e7389 */ /* 0x00006400000c000b */
[----:B01----:R-:W-:Y:S01]  /*113b0*/  ENDCOLLECTIVE ;  /* 0x000000000000791b */ /* 0x003fe20003800000 */
.L_x_426:
        /* <DEDUP_REMOVED lines=10> */
.L_x_427:
[----:B------:R-:W-:Y:S05]  /*11460*/  BRA `(.L_x_428) ;  /* 0xffffffb400d47947 */ /* 0x000fea000383ffff */
.L_x_298:
        /* <DEDUP_REMOVED lines=8> */
.L_x_430:
[----:B------:R-:W-:Y:S05]  /*114f0*/  BSYNC B0 ;  /* 0x0000000000007941 */ /* 0x000fea0003800000 */
.L_x_429:
[----:B------:R-:W-:Y:S01]  /*11500*/  IMAD.MOV.U32 R13, RZ, RZ, R16 ;  /* 0x000000ffff0d7224 */ /* 0x000fe200078e0010 */
[----:B------:R-:W-:Y:S01]  /*11510*/  MOV R15, 0xffffffff ;  /* 0xffffffff000f7802 */ /* 0x000fe20000000f00 */
[----:B------:R-:W-:Y:S01]  /*11520*/  IMAD.MOV.U32 R12, RZ, RZ, 0x1 ;  /* 0x00000001ff0c7424 */ /* 0x000fe200078e00ff */
[----:B------:R-:W-:Y:S01]  /*11530*/  MOV R0, R14 ;  /* 0x0000000e00007202 */ /* 0x000fe20000000f00 */
[----:B------:R-:W-:Y:S02]  /*11540*/  IMAD.MOV.U32 R11, RZ, RZ, 0x1f ;  /* 0x0000001fff0b7424 */ /* 0x000fe400078e00ff */
[----:B------:R-:W-:-:S07]  /*11550*/  IMAD.IADD R5, R19, 0x1, R8 ;  /* 0x0000000113057824 */ /* 0x000fce00078e0208 */
[----:B------:R-:W-:Y:S05]  /*11560*/  WARPSYNC.COLLECTIVE R15, `(.L_x_431) ;  /* 0x000000000f087348 */ /* 0x000fea0003c00000 */
[----:B------:R0:W1:Y:S02]  /*11570*/  SHFL.IDX P6, R14, R13, R12, R11 ;  /* 0x0000000c0d0e7389 */ /* 0x00006400000c000b */
[----:B01----:R-:W-:Y:S01]  /*11580*/  ENDCOLLECTIVE ;  /* 0x000000000000791b */ /* 0x003fe20003800000 */
.L_x_431:
[----:B------:R-:W-:Y:S02]  /*11590*/  ULDC UR4, c[0x0][0xc3c] ;  /* 0x00030f0000047ab9 */ /* 0x000fe40000000800 */
[----:B------:R-:W-:-:S13]  /*115a0*/  ISETP.GE.OR P1, PT, R5, UR4, !P0 ;  /* 0x0000000405007c0c */ /* 0x000fda000c726670 */
[----:B------:R-:W0:Y:S01]  /*115b0*/  @!P1 LDC.64 R2, c[0x0][0xc80] ;  /* 0x00032000ff029b82 */ /* 0x000e220000000a00 */
[----:B------:R-:W-:Y:S02]  /*115c0*/  IMAD.MOV.U32 R11, RZ, RZ, RZ ;  /* 0x000000ffff0b7224 */ /* 0x000fe400078e00ff */
[----:B------:R-:W-:Y:S02]  /*115d0*/  IMAD.MOV.U32 R4, RZ, RZ, R14 ;  /* 0x000000ffff047224 */ /* 0x000fe400078e000e */
[----:B0-----:R-:W-:-:S06]  /*115e0*/  @!P1 IMAD.WIDE R2, R5, 0x4, R2 ;  /* 0x0000000405029825 */ /* 0x001fcc00078e0202 */
[----:B------:R-:W2:Y:S01]  /*115f0*/  @!P1 LDG.E R2, desc[UR50][R2.64] ;  /* 0x0000003202029981 */ /* 0x000ea2000c1e1900 */
[----:B------:R-:W-:Y:S01]  /*11600*/  IMAD.MOV.U32 R5, RZ, RZ, RZ ;  /* 0x000000ffff057224 */ /* 0x000fe200078e00ff */
[C---:B------:R-:W-:Y:S02]  /*11610*/  ISETP.GE.U32.AND P2, PT, R8.reuse, 0x2, PT ;  /* 0x000000020800780c */ /* 0x040fe40003f46070 */
[C---:B------:R-:W-:Y:S02]  /*11620*/  ISETP.GE.U32.AND P3, PT, R8.reuse, 0x4, PT ;  /* 0x000000040800780c */ /* 0x040fe40003f66070 */
[C---:B------:R-:W-:Y:S02]  /*11630*/  ISETP.GE.U32.AND P4, PT, R8.reuse, 0x8, PT ;  /* 0x000000080800780c */ /* 0x040fe40003f86070 */
[----:B------:R-:W-:Y:S02]  /*11640*/  ISETP.GE.U32.AND P5, PT, R8, 0x10, PT ;  /* 0x000000100800780c */ /* 0x000fe40003fa6070 */
[----:B--2---:R-:W-:-:S02]  /*11650*/  @!P1 MOV R5, R2 ;  /* 0x0000000200059202 */ /* 0x004fc40000000f00 */
[----:B------:R-:W-:-:S03]  /*11660*/  ISETP.NE.AND P1, PT, R8, RZ, PT ;  /* 0x000000ff0800720c */ /* 0x000fc60003f25270 */
[----:B------:R-:W-:-:S10]  /*11670*/  IMAD.MOV.U32 R13, RZ, RZ, R5 ;  /* 0x000000ffff0d7224 */ /* 0x000fd400078e0005 */
[----:B------:R-:W-:Y:S05]  /*11680*/  WARPSYNC.COLLECTIVE R15, `(.L_x_432) ;  /* 0x000000000f087348 */ /* 0x000fea0003c00000 */
[----:B------:R0:W1:Y:S02]  /*11690*/  SHFL.UP P6, R14, R13, R12, R11 ;  /* 0x0400000c0d0e7389 */ /* 0x00006400000c000b */
[----:B01----:R-:W-:Y:S01]  /*116a0*/  ENDCOLLECTIVE ;  /* 0x000000000000791b */ /* 0x003fe20003800000 */
.L_x_432:
[----:B------:R-:W-:Y:S01]  /*116b0*/  IMAD.MOV.U32 R12, RZ, RZ, 0x2 ;  /* 0x00000002ff0c7424 */ /* 0x000fe200078e00ff */
[----:B------:R-:W-:-:S05]  /*116c0*/  SEL R6, R14, RZ, P1 ;  /* 0x000000ff0e067207 */ /* 0x000fca0000800000 */
[----:B------:R-:W-:-:S05]  /*116d0*/  IMAD.IADD R6, R5, 0x1, R6 ;  /* 0x0000000105067824 */ /* 0x000fca00078e0206 */
[----:B------:R-:W-:-:S07]  /*116e0*/  MOV R13, R6 ;  /* 0x00000006000d7202 */ /* 0x000fce0000000f00 */
[----:B------:R-:W-:Y:S05]  /*116f0*/  WARPSYNC.COLLECTIVE R15, `(.L_x_433) ;  /* 0x000000000f087348 */ /* 0x000fea0003c00000 */
[----:B------:R0:W1:Y:S02]  /*11700*/  SHFL.UP P6, R14, R13, R12, R11 ;  /* 0x0400000c0d0e7389 */ /* 0x00006400000c000b */
[----:B01----:R-:W-:Y:S01]  /*11710*/  ENDCOLLECTIVE ;  /* 0x000000000000791b */ /* 0x003fe20003800000 */
.L_x_433:
[----:B------:R-:W-:Y:S02]  /*11720*/  MOV R12, 0x4 ;  /* 0x00000004000c7802 */ /* 0x000fe40000000f00 */
[----:B------:R-:W-:-:S05]  /*11730*/  SEL R7, R14, RZ, P2 ;  /* 0x000000ff0e077207 */ /* 0x000fca0001000000 */
[----:B------:R-:W-:-:S04]  /*11740*/  IMAD.IADD R7, R6, 0x1, R7 ;  /* 0x0000000106077824 */ /* 0x000fc800078e0207 */
[----:B------:R-:W-:-:S07]  /*11750*/  IMAD.MOV.U32 R13, RZ, RZ, R7 ;  /* 0x000000ffff0d7224 */ /* 0x000fce00078e0007 */
[----:B------:R-:W-:Y:S05]  /*11760*/  WARPSYNC.COLLECTIVE R15, `(.L_x_434) ;  /* 0x000000000f087348 */ /* 0x000fea0003c00000 */
[----:B------:R0:W1:Y:S02]  /*11770*/  SHFL.UP P6, R14, R13, R12, R11 ;  /* 0x0400000c0d0e7389 */ /* 0x00006400000c000b */
[----:B01----:R-:W-:Y:S01]  /*11780*/  ENDCOLLECTIVE ;  /* 0x000000000000791b */ /* 0x003fe20003800000 */
.L_x_434:
[----:B------:R-:W-:Y:S01]  /*11790*/  IMAD.MOV.U32 R12, RZ, RZ, 0x8 ;  /* 0x00000008ff0c7424 */ /* 0x000fe200078e00ff */
[----:B------:R-:W-:-:S05]  /*117a0*/  SEL R2, R14, RZ, P3 ;  /* 0x000000ff0e027207 */ /* 0x000fca0001800000 */
[----:B------:R-:W-:-:S04]  /*117b0*/  IMAD.IADD R2, R7, 0x1, R2 ;  /* 0x0000000107027824 */ /* 0x000fc800078e0202 */
[----:B------:R-:W-:-:S07]  /*117c0*/  IMAD.MOV.U32 R13, RZ, RZ, R2 ;  /* 0x000000ffff0d7224 */ /* 0x000fce00078e0002 */
[----:B------:R-:W-:Y:S05]  /*117d0*/  WARPSYNC.COLLECTIVE R15, `(.L_x_435) ;  /* 0x000000000f087348 */ /* 0x000fea0003c00000 */
[----:B------:R0:W1:Y:S02]  /*117e0*/  SHFL.UP P6, R14, R13, R12, R11 ;  /* 0x0400000c0d0e7389 */ /* 0x00006400000c000b */
[----:B01----:R-:W-:Y:S01]  /*117f0*/  ENDCOLLECTIVE ;  /* 0x000000000000791b */ /* 0x003fe20003800000 */
.L_x_435:
[----:B------:R-:W-:Y:S01]  /*11800*/  IMAD.MOV.U32 R12, RZ, RZ, 0x10 ;  /* 0x00000010ff0c7424 */ /* 0x000fe200078e00ff */
[----:B------:R-:W-:-:S04]  /*11810*/  SEL R3, R14, RZ, P4 ;  /* 0x000000ff0e037207 */ /* 0x000fc80002000000 */
[----:B------:R-:W-:-:S05]  /*11820*/  IADD3 R3, R2, R3, RZ ;  /* 0x0000000302037210 */ /* 0x000fca0007ffe0ff */
[----:B------:R-:W-:-:S07]  /*11830*/  IMAD.MOV.U32 R13, RZ, RZ, R3 ;  /* 0x000000ffff0d7224 */ /* 0x000fce00078e0003 */
[----:B------:R-:W-:Y:S05]  /*11840*/  WARPSYNC.COLLECTIVE R15, `(.L_x_436) ;  /* 0x000000000f087348 */ /* 0x000fea0003c00000 */
[----:B------:R0:W1:Y:S02]  /*11850*/  SHFL.UP P6, R14, R13, R12, R11 ;  /* 0x0400000c0d0e7389 */ /* 0x00006400000c000b */
[----:B01----:R-:W-:Y:S01]  /*11860*/  ENDCOLLECTIVE ;  /* 0x000000000000791b */ /* 0x003fe20003800000 */
.L_x_436:
[----:B------:R-:W-:Y:S02]  /*11870*/  IMAD.MOV.U32 R12, RZ, RZ, 0x1f ;  /* 0x0000001fff0c7424 */ /* 0x000fe400078e00ff */
[----:B------:R-:W-:Y:S01]  /*11880*/  IMAD.MOV.U32 R11, RZ, RZ, 0x1f ;  /* 0x0000001fff0b7424 */ /* 0x000fe200078e00ff */
[----:B------:R-:W-:-:S05]  /*11890*/  SEL R2, R14, RZ, P5 ;  /* 0x000000ff0e027207 */ /* 0x000fca0002800000 */
[----:B------:R-:W-:-:S05]  /*118a0*/  IMAD.IADD R2, R3, 0x1, R2 ;  /* 0x0000000103027824 */ /* 0x000fca00078e0202 */
[----:B------:R-:W-:-:S07]  /*118b0*/  MOV R13, R2 ;  /* 0x00000002000d7202 */ /* 0x000fce0000000f00 */
[----:B------:R-:W-:Y:S05]  /*118c0*/  WARPSYNC.COLLECTIVE R15, `(.L_x_437) ;  /* 0x000000000f087348 */ /* 0x000fea0003c00000 */
[----:B------:R0:W1:Y:S02]  /*118d0*/  SHFL.IDX P6, R14, R13, R12, R11 ;  /* 0x0000000c0d0e7389 */ /* 0x00006400000c000b */
[----:B01----:R-:W-:Y:S01]  /*118e0*/  ENDCOLLECTIVE ;  /* 0x000000000000791b */ /* 0x003fe20003800000 */
.L_x_437:
[----:B------:R-:W-:Y:S05]  /*118f0*/  BRA `(.L_x_438) ;  /* 0xffffffb400dc7947 */ /* 0x000fea000383ffff */
.L_x_303:
[----:B------:R-:W-:Y:S01]  /*11900*/  BSSY B0, `(.L_x_439) ;  /* 0x0000008000007945 */ /* 0x000fe20003800000 */
[----:B-----5:R-:W-:Y:S01]  /*11910*/  IMAD.MOV.U32 R13, RZ, RZ, R5 ;  /* 0x000000ffff0d7224 */ /* 0x020fe200078e0005 */
[----:B------:R-:W-:Y:S01]  /*11920*/  MOV R12, 0x1 ;  /* 0x00000001000c7802 */ /* 0x000fe20000000f00 */
[----:B------:R-:W-:Y:S02]  /*11930*/  IMAD.MOV.U32 R11, RZ, RZ, RZ ;  /* 0x000000ffff0b7224 */ /* 0x000fe400078e00ff */
[----:B------:R-:W-:-:S07]  /*11940*/  IMAD.MOV.U32 R15, RZ, RZ, -0x1 ;  /* 0xffffffffff0f7424 */ /* 0x000fce00078e00ff */
[----:B0-----:R-:W-:Y:S05]  /*11950*/  WARPSYNC.COLLECTIVE R15, `(.L_x_440) ;  /* 0x000000000f087348 */ /* 0x001fea0003c00000 */
[----:B------:R1:W2:Y:S02]  /*11960*/  SHFL.UP P6, R14, R13, R12, R11 ;  /* 0x0400000c0d0e7389 */ /* 0x0002a400000c000b */
[----:B012---:R-:W-:Y:S01]  /*11970*/  ENDCOLLECTIVE ;  /* 0x000000000000791b */ /* 0x007fe20003800000 */
.L_x_440:
[----:B------:R-:W-:Y:S05]  /*11980*/  BSYNC B0 ;  /* 0x0000000000007941 */ /* 0x000fea0003800000 */
.L_x_439:
[----:B------:R-:W-:Y:S01]  /*11990*/  SEL R14, R14, RZ, P1 ;  /* 0x000000ff0e0e7207 */ /* 0x000fe20000800000 */
[----:B------:R-:W-:Y:S01]  /*119a0*/  IMAD.MOV.U32 R11, RZ, RZ, RZ ;  /* 0x000000ffff0b7224 */ /* 0x000fe200078e00ff */
[----:B------:R-:W-:Y:S01]  /*119b0*/  MOV R12, 0x2 ;  /* 0x00000002000c7802 */ /* 0x000fe20000000f00 */
[----:B------:R-:W-:Y:S02]  /*119c0*/  IMAD.MOV.U32 R15, RZ, RZ, -0x1 ;  /* 0xffffffffff0f7424 */ /* 0x000fe400078e00ff */
[----:B------:R-:W-:-:S07]  /*119d0*/  IMAD.IADD R13, R5, 0x1, R14 ;  /* 0x00000001050d7824 */ /* 0x000fce00078e020e */
[----:B------:R-:W-:Y:S05]  /*119e0*/  WARPSYNC.COLLECTIVE R15, `(.L_x_441) ;  /* 0x000000000f087348 */ /* 0x000fea0003c00000 */
[----:B------:R0:W1:Y:S02]  /*119f0*/  SHFL.UP P6, R14, R13, R12, R11 ;  /* 0x0400000c0d0e7389 */ /* 0x00006400000c000b */
[----:B01----:R-:W-:Y:S01]  /*11a00*/  ENDCOLLECTIVE ;  /* 0x000000000000791b */ /* 0x003fe20003800000 */
.L_x_441:
[----:B------:R-:W-:Y:S01]  /*11a10*/  IMAD.MOV.U32 R12, RZ, RZ, 0x4 ;  /* 0x00000004ff0c7424 */ /* 0x000fe200078e00ff */
[----:B------:R-:W-:-:S05]  /*11a20*/  SEL R2, R14, RZ, P2 ;  /* 0x000000ff0e027207 */ /* 0x000fca0001000000 */
[----:B------:R-:W-:-:S05]  /*11a30*/  IMAD.IADD R2, R13, 0x1, R2 ;  /* 0x000000010d027824 */ /* 0x000fca00078e0202 */
[----:B------:R-:W-:-:S07]  /*11a40*/  MOV R13, R2 ;  /* 0x00000002000d7202 */ /* 0x000fce0000000f00 */
[----:B------:R-:W-:Y:S05]  /*11a50*/  WARPSYNC.COLLECTIVE R15, `(.L_x_442) ;  /* 0x000000000f087348 */ /* 0x000fea0003c00000 */
[----:B------:R0:W1:Y:S02]  /*11a60*/  SHFL.UP P6, R14, R13, R12, R11 ;  /* 0x0400000c0d0e7389 */ /* 0x00006400000c000b */
[----:B01----:R-:W-:Y:S01]  /*11a70*/  ENDCOLLECTIVE ;  /* 0x000000000000791b */ /* 0x003fe20003800000 */
.L_x_442:
[----:B------:R-:W-:Y:S02]  /*11a80*/  MOV R12, 0x8 ;  /* 0x00000008000c7802 */ /* 0x000fe40000000f00 */
[----:B------:R-:W-:-:S05]  /*11a90*/  SEL R3, R14, RZ, P3 ;  /* 0x000000ff0e037207 */ /* 0x000fca0001800000 */
[----:B------:R-:W-:-:S04]  /*11aa0*/  IMAD.IADD R3, R2, 0x1, R3 ;  /* 0x0000000102037824 */ /* 0x000fc800078e0203 */
[----:B------:R-:W-:-:S07]  /*11ab0*/  IMAD.MOV.U32 R13, RZ, RZ, R3 ;  /* 0x000000ffff0d7224 */ /* 0x000fce00078e0003 */
[----:B------:R-:W-:Y:S05]  /*11ac0*/  WARPSYNC.COLLECTIVE R15, `(.L_x_443) ;  /* 0x000000000f087348 */ /* 0x000fea0003c00000 */
[----:B------:R0:W1:Y:S02]  /*11ad0*/  SHFL.UP P6, R14, R13, R12, R11 ;  /* 0x0400000c0d0e7389 */ /* 0x00006400000c000b */
[----:B01----:R-:W-:Y:S01]  /*11ae0*/  ENDCOLLECTIVE ;  /* 0x000000000000791b */ /* 0x003fe20003800000 */
.L_x_443:
[----:B------:R-:W-:Y:S01]  /*11af0*/  IMAD.MOV.U32 R12, RZ, RZ, 0x10 ;  /* 0x00000010ff0c7424 */ /* 0x000fe200078e00ff */
[----:B------:R-:W-:-:S05]  /*11b00*/  SEL R4, R14, RZ, P4 ;  /* 0x000000ff0e047207 */ /* 0x000fca0002000000 */
[----:B------:R-:W-:-:S04]  /*11b10*/  IMAD.IADD R4, R3, 0x1, R4 ;  /* 0x0000000103047824 */ /* 0x000fc800078e0204 */
[----:B------:R-:W-:-:S07]  /*11b20*/  IMAD.MOV.U32 R13, RZ, RZ, R4 ;  /* 0x000000ffff0d7224 */ /* 0x000fce00078e0004 */
[----:B------:R-:W-:Y:S05]  /*11b30*/  WARPSYNC.COLLECTIVE R15, `(.L_x_444) ;  /* 0x000000000f087348 */ /* 0x000fea0003c00000 */
[----:B------:R0:W1:Y:S02]  /*11b40*/  SHFL.UP P6, R14, R13, R12, R11 ;  /* 0x0400000c0d0e7389 */ /* 0x00006400000c000b */
[----:B01----:R-:W-:Y:S01]  /*11b50*/  ENDCOLLECTIVE ;  /* 0x000000000000791b */ /* 0x003fe20003800000 */
.L_x_444:
[----:B------:R-:W-:Y:S02]  /*11b60*/  IMAD.MOV.U32 R12, RZ, RZ, 0x1f ;  /* 0x0000001fff0c7424 */ /* 0x000fe400078e00ff */
[----:B------:R-:W-:Y:S01]  /*11b70*/  IMAD.MOV.U32 R11, RZ, RZ, 0x1f ;  /* 0x0000001fff0b7424 */ /* 0x000fe200078e00ff */
[----:B------:R-:W-:-:S04]  /*11b80*/  SEL R3, R14, RZ, P5 ;  /* 0x000000ff0e037207 */ /* 0x000fc80002800000 */
[----:B------:R-:W-:-:S05]  /*11b90*/  IADD3 R2, R4, R3, RZ ;  /* 0x0000000304027210 */ /* 0x000fca0007ffe0ff */
[----:B------:R-:W-:-:S07]  /*11ba0*/  IMAD.MOV.U32 R13, RZ, RZ, R2 ;  /* 0x000000ffff0d7224 */ /* 0x000fce00078e0002 */
[----:B------:R-:W-:Y:S05]  /*11bb0*/  WARPSYNC.COLLECTIVE R15, `(.L_x_445) ;  /* 0x000000000f087348 */ /* 0x000fea0003c00000 */
[----:B------:R0:W1:Y:S02]  /*11bc0*/  SHFL.IDX P6, R14, R13, R12, R11 ;  /* 0x0000000c0d0e7389 */ /* 0x00006400000c000b */
[----:B01----:R-:W-:Y:S01]  /*11bd0*/  ENDCOLLECTIVE ;  /* 0x000000000000791b */ /* 0x003fe20003800000 */
.L_x_445:
[----:B------:R-:W-:Y:S05]  /*11be0*/  BRA `(.L_x_446) ;  /* 0xffffffb400bc7947 */ /* 0x000fea000383ffff */
.L_x_305:
[----:B------:R-:W-:Y:S01]  /*11bf0*/  BSSY B0, `(.L_x_447) ;  /* 0x0000006000007945 */ /* 0x000fe20003800000 */
[----:B------:R-:W-:Y:S02]  /*11c00*/  PLOP3.LUT P6, PT, P6, PT, PT, 0x8, 0x0 ;  /* 0x000000000000781c */ /* 0x000fe400037ce170 */
[----:B------:R-:W-:-:S11]  /*11c10*/  MOV R15, 0xffffffff ;  /* 0xffffffff000f7802 */ /* 0x000fd60000000f00 */
[----:B0-----:R-:W-:Y:S05]  /*11c20*/  WARPSYNC.COLLECTIVE R15, `(.L_x_448) ;  /* 0x000000000f087348 */ /* 0x001fea0003c00000 */
[----:B------:R-:W-:Y:S01]  /*11c30*/  VOTE.ANY R14, PT, P6 ;  /* 0x00000000000e7806 */ /* 0x000fe200030e0100 */
[----:B0-----:R-:W-:Y:S06]  /*11c40*/  ENDCOLLECTIVE ;  /* 0x000000000000791b */ /* 0x001fec0003800000 */
.L_x_448:
[----:B------:R-:W-:Y:S05]  /*11c50*/  BSYNC B0 ;  /* 0x0000000000007941 */ /* 0x000fea0003800000 */
.L_x_447:
[----:B------:R-:W-:Y:S01]  /*11c60*/  IMAD.MOV.U32 R3, RZ, RZ, R14 ;  /* 0x000000ffff037224 */ /* 0x000fe200078e000e */
[----:B------:R-:W-:Y:S01]  /*11c70*/  MOV R11, 0x1f ;  /* 0x0000001f000b7802 */ /* 0x000fe20000000f00 */
[----:B------:R-:W-:Y:S02]  /*11c80*/  IMAD.MOV.U32 R13, RZ, RZ, R5 ;  /* 0x000000ffff0d7224 */ /* 0x000fe400078e0005 */
[----:B------:R-:W0:Y:S01]  /*11c90*/  POPC R4, R3 ;  /* 0x0000000300047309 */ /* 0x000e220000000000 */
[----:B------:R-:W-:Y:S02]  /*11ca0*/  IMAD.MOV.U32 R15, RZ, RZ, -0x1 ;  /* 0xffffffffff0f7424 */ /* 0x000fe400078e00ff */
[----:B0-----:R-:W-:-:S07]  /*11cb0*/  IMAD.MOV.U32 R12, RZ, RZ, R4 ;  /* 0x000000ffff0c7224 */ /* 0x001fce00078e0004 */
[----:B------:R-:W-:Y:S05]  /*11cc0*/  WARPSYNC.COLLECTIVE R15, `(.L_x_449) ;  /* 0x000000000f087348 */ /* 0x000fea0003c00000 */
[----:B------:R0:W1:Y:S02]  /*11cd0*/  SHFL.IDX P6, R14, R13, R12, R11 ;  /* 0x0000000c0d0e7389 */ /* 0x00006400000c000b */
[----:B01----:R-:W-:Y:S01]  /*11ce0*/  ENDCOLLECTIVE ;  /* 0x000000000000791b */ /* 0x003fe20003800000 */
.L_x_449:
[----:B------:R-:W-:Y:S01]  /*11cf0*/  IMAD.MOV.U32 R5, RZ, RZ, R14 ;  /* 0x000000ffff057224 */ /* 0x000fe200078e000e */
[----:B------:R-:W-:Y:S06]  /*11d00*/  BRA `(.L_x_450) ;  /* 0xffffffb400ac7947 */ /* 0x000fec000383ffff */
.L_x_307:
[----:B------:R-:W-:Y:S01]  /*11d10*/  BSSY B0, `(.L_x_451) ;  /* 0x0000007000007945 */ /* 0x000fe20003800000 */
[----:B------:R-:W-:Y:S01]  /*11d20*/  IMAD.MOV.U32 R13, RZ, RZ, R2 ;  /* 0x000000ffff0d7224 */ /* 0x000fe200078e0002 */
[----:B------:R-:W-:Y:S01]  /*11d30*/  MOV R11, 0x1f ;  /* 0x0000001f000b7802 */ /* 0x000fe20000000f00 */
[----:B------:R-:W-:-:S07]  /*11d40*/  IMAD.MOV.U32 R15, RZ, RZ, -0x1 ;  /* 0xffffffffff0f7424 */ /* 0x000fce00078e00ff */
[----:B012---:R-:W-:Y:S05]  /*11d50*/  WARPSYNC.COLLECTIVE R15, `(.L_x_452) ;  /* 0x000000000f087348 */ /* 0x007fea0003c00000 */
[----:B------:R3:W4:Y:S02]  /*11d60*/  SHFL.IDX P6, R14, R13, R12, R11 ;  /* 0x0000000c0d0e7389 */ /* 0x00072400000c000b */
[----:B01234-:R-:W-:Y:S01]  /*11d70*/  ENDCOLLECTIVE ;  /* 0x000000000000791b */ /* 0x01ffe20003800000 */
.L_x_452:
[----:B------:R-:W-:Y:S05]  /*11d80*/  BSYNC B0 ;  /* 0x0000000000007941 */ /* 0x000fea0003800000 */
.L_x_451:
[----:B------:R-:W-:Y:S05]  /*11d90*/  BRA `(.L_x_306) ;  /* 0xffffffb400a47947 */ /* 0x000fea000383ffff */
.L_x_311:
[----:B0-----:R0:W3:Y:S02]  /*11da0*/  SYNCS.PHASECHK.TRANS64.TRYWAIT P0, [R5+URZ+0x16820], R0 ;  /* 0x01682000050075a7 */ /* 0x0010e4000800017f */
[----:B---3--:R-:W-:Y:S05]  /*11db0*/  @!P0 NANOSLEEP.SYNCS 0x989680 ;  /* 0x009896800000895d */ /* 0x008fea0003900000 */
[----:B------:R-:W3:Y:S02]  /*11dc0*/  @!P0 SYNCS.PHASECHK.TRANS64 P0, [R5+URZ+0x16820], R0 ;  /* 0x01682000050085a7 */ /* 0x000ee4000800007f */
[----:B---3--:R-:W-:Y:S05]  /*11dd0*/  @!P0 BRA `(.L_x_311) ;  /* 0xfffffffc00f08947 */ /* 0x008fea000383ffff */
[----:B------:R-:W-:Y:S05]  /*11de0*/  BRA `(.L_x_453) ;  /* 0xffffffb800907947 */ /* 0x000fea000383ffff */
.L_x_312:
[----:B------:R-:W3:Y:S01]  /*11df0*/  S2R R2, SR_TID.X ;  /* 0x0000000000027919 */ /* 0x000ee20000002100 */
[----:B------:R-:W-:Y:S01]  /*11e00*/  BSSY B0, `(.L_x_454) ;  /* 0x000000a000007945 */ /* 0x000fe20003800000 */
[----:B------:R-:W-:Y:S01]  /*11e10*/  IMAD.MOV.U32 R12, RZ, RZ, RZ ;  /* 0x000000ffff0c7224 */ /* 0x000fe200078e00ff */
[----:B------:R-:W-:Y:S01]  /*11e20*/  MOV R11, 0x1f ;  /* 0x0000001f000b7802 */ /* 0x000fe20000000f00 */
[----:B------:R-:W-:Y:S01]  /*11e30*/  IMAD.MOV.U32 R15, RZ, RZ, -0x1 ;  /* 0xffffffffff0f7424 */ /* 0x000fe200078e00ff */
[----:B---3--:R-:W-:-:S04]  /*11e40*/  SHF.R.U32.HI R2, RZ, 0x5, R2 ;  /* 0x00000005ff027819 */ /* 0x008fc80000011602 */
[----:B------:R-:W-:-:S05]  /*11e50*/  LOP3.LUT R2, R2, 0x3, RZ, 0xc0, !PT ;  /* 0x0000000302027812 */ /* 0x000fca00078ec0ff */
[----:B------:R-:W-:-:S07]  /*11e60*/  IMAD.MOV.U32 R13, RZ, RZ, R2 ;  /* 0x000000ffff0d7224 */ /* 0x000fce00078e0002 */
[----:B012---:R-:W-:Y:S05]  /*11e70*/  WARPSYNC.COLLECTIVE R15, `(.L_x_455) ;  /* 0x000000000f087348 */ /* 0x007fea0003c00000 */
[----:B------:R3:W4:Y:S02]  /*11e80*/  SHFL.IDX P6, R14, R13, R12, R11 ;  /* 0x0000000c0d0e7389 */ /* 0x00072400000c000b */
[----:B01234-:R-:W-:Y:S01]  /*11e90*/  ENDCOLLECTIVE ;  /* 0x000000000000791b */ /* 0x01ffe20003800000 */
.L_x_455:
[----:B------:R-:W-:Y:S05]  /*11ea0*/  BSYNC B0 ;  /* 0x0000000000007941 */ /* 0x000fea0003800000 */
.L_x_454:
[----:B------:R-:W-:Y:S05]  /*11eb0*/  BRA `(.L_x_456) ;  /* 0xffffffb800787947 */ /* 0x000fea000383ffff */
.L_x_315:
[----:B------:R-:W-:Y:S01]  /*11ec0*/  BSSY B1, `(.L_x_457) ;  /* 0x0000006000017945 */ /* 0x000fe20003800000 */
[----:B------:R-:W-:-:S07]  /*11ed0*/  IMAD.MOV.U32 R15, RZ, RZ, -0x1 ;  /* 0xffffffffff0f7424 */ /* 0x000fce00078e00ff */
[----:B012---:R-:W-:Y:S05]  /*11ee0*/  WARPSYNC.COLLECTIVE R15, `(.L_x_458) ;  /* 0x000000000f0c7348 */ /* 0x007fea0003c00000 */
[----:B------:R-:W-:Y:S02]  /*11ef0*/  ELECT P6, UR62, PT ;  /* 0x00000000003e782f */ /* 0x000fe400038c0000 */
[----:B------:R-:W-:Y:S01]  /*11f00*/  MOV R14, UR62 ;  /* 0x0000003e000e7c02 */ /* 0x000fe20008000f00 */
[----:B012---:R-:W-:Y:S10]  /*11f10*/  ENDCOLLECTIVE ;  /* 0x000000000000791b */ /* 0x007ff40003800000 */
.L_x_458:
[----:B------:R-:W-:Y:S05]  /*11f20*/  BSYNC B1 ;  /* 0x0000000000017941 */ /* 0x000fea0003800000 */
.L_x_457:
[----:B------:R-:W-:Y:S05]  /*11f30*/  BRA `(.L_x_459) ;  /* 0xffffffb800707947 */ /* 0x000fea000383ffff */
.L_x_317:
[----:B0-----:R0:W3:Y:S02]  /*11f40*/  SYNCS.PHASECHK.TRANS64.TRYWAIT P1, [R3+URZ+0x16840], R2 ;  /* 0x01684002030075a7 */ /* 0x0010e4000802017f */
[----:B---3--:R-:W-:Y:S05]  /*11f50*/  @!P1 NANOSLEEP.SYNCS 0x989680 ;  /* 0x009896800000995d */ /* 0x008fea0003900000 */
[----:B------:R-:W3:Y:S02]  /*11f60*/  @!P1 SYNCS.PHASECHK.TRANS64 P1, [R3+URZ+0x16840], R2 ;  /* 0x01684002030095a7 */ /* 0x000ee4000802007f */
[----:B---3--:R-:W-:Y:S05]  /*11f70*/  @!P1 BRA `(.L_x_317) ;  /* 0xfffffffc00f09947 */ /* 0x008fea000383ffff */
[----:B------:R-:W-:Y:S05]  /*11f80*/  BRA `(.L_x_460) ;  /* 0xffffffb800907947 */ /* 0x000fea000383ffff */
.L_x_319:
[----:B---3--:R3:W4:Y:S02]  /*11f90*/  SYNCS.PHASECHK.TRANS64.TRYWAIT P1, [R25+URZ+0x16840], R0 ;  /* 0x01684000190075a7 */ /* 0x008724000802017f */
[----:B----4-:R-:W-:Y:S05]  /*11fa0*/  @!P1 NANOSLEEP.SYNCS 0x989680 ;  /* 0x009896800000995d */ /* 0x010fea0003900000 */
[----:B------:R-:W4:Y:S02]  /*11fb0*/  @!P1 SYNCS.PHASECHK.TRANS64 P1, [R25+URZ+0x16840], R0 ;  /* 0x01684000190095a7 */ /* 0x000f24000802007f */
[----:B----4-:R-:W-:Y:S05]  /*11fc0*/  @!P1 BRA `(.L_x_319) ;  /* 0xfffffffc00f09947 */ /* 0x010fea000383ffff */
[----:B------:R-:W-:Y:S05]  /*11fd0*/  BRA `(.L_x_461) ;  /* 0xffffffb8009c7947 */ /* 0x000fea000383ffff */
.L_x_321:
[----:B----4-:R4:W0:Y:S02]  /*11fe0*/  SYNCS.PHASECHK.TRANS64.TRYWAIT P1, [R3+URZ+0x16860], R2 ;  /* 0x01686002030075a7 */ /* 0x010824000802017f */
[----:B0-----:R-:W-:Y:S05]  /*11ff0*/  @!P1 NANOSLEEP.SYNCS 0x989680 ;  /* 0x009896800000995d */ /* 0x001fea0003900000 */
[----:B------:R-:W0:Y:S02]  /*12000*/  @!P1 SYNCS.PHASECHK.TRANS64 P1, [R3+URZ+0x16860], R2 ;  /* 0x01686002030095a7 */ /* 0x000e24000802007f */
[----:B0-----:R-:W-:Y:S05]  /*12010*/  @!P1 BRA `(.L_x_321) ;  /* 0xfffffffc00f09947 */ /* 0x001fea000383ffff */
[----:B------:R-:W-:Y:S05]  /*12020*/  BRA `(.L_x_462) ;  /* 0xffffffb800987947 */ /* 0x000fea000383ffff */
.L_x_463:
        /* <DEDUP_REMOVED lines=13> */
.L_x_3106:


//--------------------- .text._ZN7cutlass13device_kernelIN5flash11enable_sm90INS1_16FlashAttnFwdSm90INS1_25CollectiveMainloopFwdSm90ILi2EN4cute5tupleIJNS5_1CILi1EEES8_S8_EEENS6_IJNS7_ILi192EEENS7_ILi128EEENS7_ILi64EEEEEELi64ENS_6half_tEfNS_4arch4Sm90ELb0ELb0ELb1ELb1ELb1ELb1ELb0ELb1ELb1ELb1ELb0ELb0EEENS1_21CollectiveEpilogueFwdINS6_IJSA_SC_SB_EEES9_SE_SG_Li384ELb1ELb1ELb0ELb0EEENS1_36VarlenDynamicPersistentTileSchedulerILi192ELi128ELi384ELi128ELb0ELb1ELb1ELb0ELb1ELb1EEEEEEEEEvNT_6ParamsE --------------------------
	.section	.text._ZN7cutlass13device_kernelIN5flash11enable_sm90INS1_16FlashAttnFwdSm90INS1_25CollectiveMainloopFwdSm90ILi2EN4cute5tupleIJNS5_1CILi1EEES8_S8_EEENS6_IJNS7_ILi192EEENS7_ILi128EEENS7_ILi64EEEEEELi64ENS_6half_tEfNS_4arch4Sm90ELb0ELb0ELb1ELb1ELb1ELb1ELb0ELb1ELb1ELb1ELb0ELb0EEENS1_21CollectiveEpilogueFwdINS6_IJSA_SC_SB_EEES9_SE_SG_Li384ELb1ELb1ELb0ELb0EEENS1_36VarlenDynamicPersistentTileSchedulerILi192ELi128ELi384ELi128ELb0ELb1ELb1ELb0ELb1ELb1EEEEEEEEEvNT_6ParamsE,"ax",@progbits
	.align	128
.text._ZN7cutlass13device_kernelIN5flash11enable_sm90INS1_16FlashAttnFwdSm90INS1_25CollectiveMainloopFwdSm90ILi2EN4cute5tupleIJNS5_1CILi1EEES8_S8_EEENS6_IJNS7_ILi192EEENS7_ILi128EEENS7_ILi64EEEEEELi64ENS_6half_tEfNS_4arch4Sm90ELb0ELb0ELb1ELb1ELb1ELb1ELb0ELb1ELb1ELb1ELb0ELb0EEENS1_21CollectiveEpilogueFwdINS6_IJSA_SC_SB_EEES9_SE_SG_Li384ELb1ELb1ELb0ELb0EEENS1_36VarlenDynamicPersistentTileSchedulerILi192ELi128ELi384ELi128ELb0ELb1ELb1ELb0ELb1ELb1EEEEEEEEEvNT_6ParamsE:
        .type           _ZN7cutlass13device_kernelIN5flash11enable_sm90INS1_16FlashAttnFwdSm90INS1_25CollectiveMainloopFwdSm90ILi2EN4cute5tupleIJNS5_1CILi1EEES8_S8_EEENS6_IJNS7_ILi192EEENS7_ILi128EEENS7_ILi64EEEEEELi64ENS_6half_tEfNS_4arch4Sm90ELb0ELb0ELb1ELb1ELb1ELb1ELb0ELb1ELb1ELb1ELb0ELb0EEENS1_21CollectiveEpilogueFwdINS6_IJSA_SC_SB_EEES9_SE_SG_Li384ELb1ELb1ELb0ELb0EEENS1_36VarlenDynamicPersistentTileSchedulerILi192ELi128ELi384ELi128ELb0ELb1ELb1ELb0ELb1ELb1EEEEEEEEEvNT_6ParamsE,@function
        .size           _ZN7cutlass13device_kernelIN5flash11enable_sm90INS1_16FlashAttnFwdSm90INS1_25CollectiveMainloopFwdSm90ILi2EN4cute5tupleIJNS5_1CILi1EEES8_S8_EEENS6_IJNS7_ILi192EEENS7_ILi128EEENS7_ILi64EEEEEELi64ENS_6half_tEfNS_4arch4Sm90ELb0ELb0ELb1ELb1ELb1ELb1ELb0ELb1ELb1ELb1ELb0ELb0EEENS1_21CollectiveEpilogueFwdINS6_IJSA_SC_SB_EEES9_SE_SG_Li384ELb1ELb1ELb0ELb0EEENS1_36VarlenDynamicPersistentTileSchedulerILi192ELi128ELi384ELi128ELb0ELb1ELb1ELb0ELb1ELb1EEEEEEEEEvNT_6ParamsE,(.L_x_3107 - _ZN7cutlass13device_kernelIN5flash11enable_sm90INS1_16FlashAttnFwdSm90INS1_25CollectiveMainloopFwdSm90ILi2EN4cute5tupleIJNS5_1CILi1EEES8_S8_EEENS6_IJNS7_ILi192EEENS7_ILi128EEENS7_ILi64EEEEEELi64ENS_6half_tEfNS_4arch4Sm90ELb0ELb0ELb1ELb1ELb1ELb1ELb0ELb1ELb1ELb1ELb0ELb0EEENS1_21CollectiveEpilogueFwdINS6_IJSA_SC_SB_EEES9_SE_SG_Li384ELb1ELb1ELb0ELb0EEENS1_36VarlenDynamicPersistentTileSchedulerILi192ELi128ELi384ELi128ELb0ELb1ELb1ELb0ELb1ELb1EEEEEEEEEvNT_6ParamsE)
        .other          _ZN7cutlass13device_kernelIN5flash11enable_sm90INS1_16FlashAttnFwdSm90INS1_25CollectiveMainloopFwdSm90ILi2EN4cute5tupleIJNS5_1CILi1EEES8_S8_EEENS6_IJNS7_ILi192EEENS7_ILi128EEENS7_ILi64EEEEEELi64ENS_6half_tEfNS_4arch4Sm90ELb0ELb0ELb1ELb1ELb1ELb1ELb0ELb1ELb1ELb1ELb0ELb0EEENS1_21CollectiveEpilogueFwdINS6_IJSA_SC_SB_EEES9_SE_SG_Li384ELb1ELb1ELb0ELb0EEENS1_36VarlenDynamicPersistentTileSchedulerILi192ELi128ELi384ELi128ELb0ELb1ELb1ELb0ELb1ELb1EEEEEEEEEvNT_6ParamsE,@"STO_CUDA_ENTRY STV_DEFAULT"
_ZN7cutlass13device_kernelIN5flash11enable_sm90INS1_16FlashAttnFwdSm90INS1_25CollectiveMainloopFwdSm90ILi2EN4cute5tupleIJNS5_1CILi1EEES8_S8_EEENS6_IJNS7_ILi192EEENS7_ILi128EEENS7_ILi64EEEEEELi64ENS_6half_tEfNS_4arch4Sm90ELb0ELb0ELb1ELb1ELb1ELb1ELb0ELb1ELb1ELb1ELb0ELb0EEENS1_21CollectiveEpilogueFwdINS6_IJSA_SC_SB_EEES9_SE_SG_Li384ELb1ELb1ELb0ELb0EEENS1_36VarlenDynamicPersistentTileSchedulerILi192ELi128ELi384ELi128ELb0ELb1ELb1ELb0ELb1ELb1EEEEEEEEEvNT_6ParamsE:
[----:B------:R-:W0:Y:S02]  /*0000*/  LDC R1, c[0x0][0x28] ;  /* 0x00000a00ff017b82 */ /* 0x000e240000000800 */
[----:B0-----:R-:W-:Y:S01]  /*0010*/  VIADD R1, R1, 0xffffff98 ;  /* 0xffffff9801017836 */ /* 0x001fe20000000000 */
[----:B------:R-:W0:Y:S01]  /*0020*/  S2R R3, SR_TID.X ;  /* 0x0000000000037919 */ /* 0x000e220000002100 */
[----:B------:R-:W-:Y:S01]  /*0030*/  ELECT P0, URZ, PT ;  /* 0x00000000003f782f */ /* 0x000fe20003800000 */
[----:B------:R-:W-:Y:S01]  /*0040*/  BSSY B0, `(.L_x_464) ;  /* 0x000000e000007945 */ /* 0x000fe20003800000 */
[--C-:B0-----:R-:W-:Y:S02]  /*0050*/  SHF.R.U32.HI R0, RZ, 0x5, R3.reuse ;  /* 0x00000005ff007819 */ /* 0x101fe40000011603 */
[----:B------:R-:W-:-:S03]  /*0060*/  SHF.R.U32.HI R3, RZ, 0x7, R3 ;  /* 0x00000007ff037819 */ /* 0x000fc60000011603 */
[----:B------:R-:W0:Y:S02]  /*0070*/  SHFL.IDX PT, R2, R0, RZ, 0x1f ;  /* 0x00001fff00027589 */ /* 0x000e2400000e0000 */
[----:B0-----:R-:W-:-:S13]  /*0080*/  ISETP.EQ.AND P0, PT, R2, RZ, P0 ;  /* 0x000000ff0200720c */ /* 0x001fda0000702270 */
[----:B------:R-:W-:Y:S05]  /*0090*/  @!P0 BRA `(.L_x_465) ;  /* 0x0000000000208947 */ /* 0x000fea0003800000 */
[----:B------:R-:W-:Y:S02]  /*00a0*/  ULDC.64 UR4, c[0x0][0x198] ;  /* 0x0000660000047ab9 */ /* 0x000fe40000000a00 */
[----:B------:R-:W-:Y:S02]  /*00b0*/  UIADD3 UR6, UP0, UR4, 0x570, URZ ;  /* 0x0000057004067890 */ /* 0x000fe4000ff1e03f */
[----:B------:R-:W-:Y:S02]  /*00c0*/  UIADD3 UR4, UP1, UR4, 0x670, URZ ;  /* 0x0000067004047890 */ /* 0x000fe4000ff3e03f */
[----:B------:R-:W-:Y:S02]  /*00d0*/  UIADD3.X UR7, URZ, UR5, URZ, UP0, !UPT ;  /* 0x000000053f077290 */ /* 0x000fe400087fe43f */
[----:B------:R-:W-:-:S07]  /*00e0*/  UIADD3.X UR5, URZ, UR5, URZ, UP1, !UPT ;  /* 0x000000053f057290 */ /* 0x000fce0008ffe43f */
[----:B------:R0:W-:Y:S02]  /*00f0*/  UTMACCTL.PF [UR6] ;  /* 0x00000000060079b9 */ /* 0x0001e40008040000 */
[----:B------:R0:W-:Y:S02]  /*0100*/  UTMACCTL.PF [UR4] ;  /* 0x00000000040079b9 */ /* 0x0001e40008040000 */
[----:B0-----:R-:W-:Y:S01]  /*0110*/  NOP ;  /* 0x0000000000007918 */ /* 0x001fe20000000000 */
.L_x_465:
[----:B------:R-:W-:Y:S05]  /*0120*/  BSYNC B0 ;  /* 0x0000000000007941 */ /* 0x000fea0003800000 */
.L_x_464:
[----:B------:R-:W-:Y:S01]  /*0130*/  VOTEU.ANY UP0, P0 ;  /* 0x00000000003f7886 */ /* 0x000fe20000000100 */
[----:B------:R-:W0:Y:S01]  /*0140*/  SHFL.IDX PT, R3, R3, RZ, 0x1f ;  /* 0x00001fff03037589 */ /* 0x000e2200000e0000 */
[----:B------:R-:W-:Y:S01]  /*0150*/  UMOV UR4, 0x80 ;  /* 0x0000008000047882 */ /* 0x000fe20000000000 */
[----:B------:R-:W-:Y:S01]  /*0160*/  UMOV UR7, 0x180 ;  /* 0x0000018000077882 */ /* 0x000fe20000000000 */
[----:B------:R-:W-:Y:S01]  /*0170*/  VOTEU.ANY UP1, P0 ;  /* 0x00000000003f7886 */ /* 0x000fe20000020100 */
[----:B------:R-:W1:Y:S01]  /*0180*/  @UP0 S2UR UR8, SR_CgaCtaId ;  /* 0x00000000000809c3 */ /* 0x000e620000008800 */
[----:B------:R-:W2:Y:S01]  /*0190*/  SHFL.IDX PT, R2, R0, RZ, 0x1f ;  /* 0x00001fff00027589 */ /* 0x000ea200000e0000 */
[----:B------:R-:W-:Y:S01]  /*01a0*/  @UP0 UMOV UR6, 0x400 ;  /* 0x0000040000060882 */ /* 0x000fe20000000000 */
[----:B------:R-:W-:-:S04]  /*01b0*/  @UP0 UIADD3 UR4, -UR4, 0x100000, URZ ;  /* 0x0010000004040890 */ /* 0x000fc8000fffe13f */
[----:B------:R-:W-:Y:S02]  /*01c0*/  @UP0 USHF.L.U32 UR5, UR4, 0xb, URZ ;  /* 0x0000000b04050899 */ /* 0x000fe4000800063f */
[----:B------:R-:W-:Y:S01]  /*01d0*/  @UP0 USHF.L.U32 UR4, UR4, 0x1, URZ ;  /* 0x0000000104040899 */ /* 0x000fe2000800063f */
[----:B------:R-:W-:Y:S01]  /*01e0*/  VOTEU.ANY UP2, P0 ;  /* 0x00000000003f7886 */ /* 0x000fe20000040100 */
[----:B0-----:R-:W-:Y:S01]  /*01f0*/  R2UR UR9, R3 ;  /* 0x00000000030972ca */ /* 0x001fe200000e0000 */
[----:B-1----:R-:W-:Y:S01]  /*0200*/  @UP0 ULEA UR8, UR8, UR6, 0x18 ;  /* 0x0000000608080291 */ /* 0x002fe2000f8ec03f */
[----:B--2---:R-:W-:Y:S01]  /*0210*/  ISETP.NE.AND P1, PT, R2, RZ, PT ;  /* 0x000000ff0200720c */ /* 0x004fe20003f25270 */
[----:B------:R-:W-:-:S04]  /*0220*/  @UP0 UIADD3 UR6, -UR7, 0x100000, URZ ;  /* 0x0010000007060890 */ /* 0x000fc8000fffe13f */
[----:B------:R-:W-:Y:S02]  /*0230*/  @UP0 USHF.L.U32 UR7, UR6, 0xb, URZ ;  /* 0x0000000b06070899 */ /* 0x000fe4000800063f */
[----:B------:R-:W-:-:S04]  /*0240*/  @UP0 USHF.L.U32 UR6, UR6, 0x1, URZ ;  /* 0x0000000106060899 */ /* 0x000fc8000800063f */
[----:B------:R-:W-:Y:S01]  /*0250*/  UISETP.NE.AND UP0, UPT, UR9, URZ, UPT ;  /* 0x0000003f0900728c */ /* 0x000fe2000bf05270 */
[----:B------:R-:W0:Y:S02]  /*0260*/  FENCE.VIEW.ASYNC.S ;  /* 0x00000000000073c6 */ /* 0x000e240000000000 */
[----:B0-----:R0:W1:Y:S05]  /*0270*/  @UP1 SYNCS.EXCH.64 URZ, [UR8+0x16800], UR4 ;  /* 0x01680004083f15b2 */ /* 0x00106a0008000100 */
[----:B------:R0:W2:Y:S01]  /*0280*/  @UP2 SYNCS.EXCH.64 URZ, [UR8+0x16820], UR6 ;  /* 0x01682006083f25b2 */ /* 0x0000a20008000100 */
[----:B------:R-:W-:Y:S05]  /*0290*/  @P1 BRA `(.L_x_466) ;  /* 0x0000000000481947 */ /* 0x000fea0003800000 */
[----:B0-----:R-:W0:Y:S01]  /*02a0*/  S2UR UR5, SR_CgaCtaId ;  /* 0x00000000000579c3 */ /* 0x001e220000008800 */
[----:B------:R-:W-:Y:S01]  /*02b0*/  UMOV UR4, 0x400 ;  /* 0x0000040000047882 */ /* 0x000fe20000000000 */
[----:B------:R-:W-:Y:S01]  /*02c0*/  UMOV UR6, 0x80 ;  /* 0x0000008000067882 */ /* 0x000fe20000000000 */
[----:B------:R-:W-:Y:S01]  /*02d0*/  UMOV UR7, 0x180 ;  /* 0x0000018000077882 */ /* 0x000fe20000000000 */
[----:B------:R-:W-:Y:S01]  /*02e0*/  ELECT P0, URZ, PT ;  /* 0x00000000003f782f */ /* 0x000fe20003800000 */
[----:B0-----:R-:W-:Y:S02]  /*02f0*/  ULEA UR8, UR5, UR4, 0x18 ;  /* 0x0000000405087291 */ /* 0x001fe4000f8ec03f */
[----:B------:R-:W-:-:S04]  /*0300*/  UIADD3 UR4, -UR6, 0x100000, URZ ;  /* 0x0010000006047890 */ /* 0x000fc8000fffe13f */
[----:B------:R-:W-:Y:S02]  /*0310*/  USHF.L.U32 UR5, UR4, 0xb, URZ ;  /* 0x0000000b04057899 */ /* 0x000fe4000800063f */
[----:B------:R-:W-:Y:S02]  /*0320*/  USHF.L.U32 UR4, UR4, 0x1, URZ ;  /* 0x0000000104047899 */ /* 0x000fe4000800063f */
[----:B------:R-:W-:-:S04]  /*0330*/  UIADD3 UR6, -UR7, 0x100000, URZ ;  /* 0x0010000007067890 */ /* 0x000fc8000fffe13f */
[----:B------:R-:W-:Y:S02]  /*0340*/  USHF.L.U32 UR7, UR6, 0xb, URZ ;  /* 0x0000000b06077899 */ /* 0x000fe4000800063f */
[----:B------:R-:W-:Y:S01]  /*0350*/  USHF.L.U32 UR6, UR6, 0x1, URZ ;  /* 0x0000000106067899 */ /* 0x000fe2000800063f */
[----:B------:R-:W0:Y:S03]  /*0360*/  FENCE.VIEW.ASYNC.S ;  /* 0x00000000000073c6 */ /* 0x000e260000000000 */
[----:B0-----:R3:W4:Y:S08]  /*0370*/  SYNCS.EXCH.64 URZ, [UR8+0x16830], UR4 ;  /* 0x01683004083f75b2 */ /* 0x0017300008000100 */
[----:B------:R3:W0:Y:S01]  /*0380*/  SYNCS.EXCH.64 URZ, [UR8+0x16840], UR6 ;  /* 0x01684006083f75b2 */ /* 0x0006220008000100 */
[----:B------:R3:W0:Y:S01]  /*0390*/  SYNCS.EXCH.64 URZ, [UR8+0x16838], UR4 ;  /* 0x01683804083f75b2 */ /* 0x0006220008000100 */
[----:B------:R3:W0:Y:S02]  /*03a0*/  SYNCS.EXCH.64 URZ, [UR8+0x16848], UR6 ;  /* 0x01684806083f75b2 */ /* 0x0006240008000100 */
[----:B---3--:R-:W-:Y:S01]  /*03b0*/  NOP ;  /* 0x0000000000007918 */ /* 0x008fe20000000000 */
.L_x_466:
[----:B------:R-:W3:Y:S01]  /*03c0*/  SHFL.IDX PT, R2, R0, RZ, 0x1f ;  /* 0x00001fff00027589 */ /* 0x000ee200000e0000 */
[----:B------:R-:W-:Y:S01]  /*03d0*/  NOP ;  /* 0x0000000000007918 */ /* 0x000fe20000000000 */
[----:B---3--:R-:W-:-:S13]  /*03e0*/  ISETP.NE.AND P0, PT, R2, RZ, PT ;  /* 0x000000ff0200720c */ /* 0x008fda0003f05270 */
        /* <DEDUP_REMOVED lines=14> */
[----:B0-----:R3:W0:Y:S08]  /*04d0*/  SYNCS.EXCH.64 URZ, [UR8+0x16850], UR4 ;  /* 0x01685004083f75b2 */ /* 0x0016300008000100 */
[----:B------:R3:W0:Y:S01]  /*04e0*/  SYNCS.EXCH.64 URZ, [UR8+0x16860], UR6 ;  /* 0x01686006083f75b2 */ /* 0x0006220008000100 */
[----:B------:R3:W0:Y:S01]  /*04f0*/  SYNCS.EXCH.64 URZ, [UR8+0x16858], UR4 ;  /* 0x01685804083f75b2 */ /* 0x0006220008000100 */
[----:B------:R3:W0:Y:S02]  /*0500*/  SYNCS.EXCH.64 URZ, [UR8+0x16868], UR6 ;  /* 0x01686806083f75b2 */ /* 0x0006240008000100 */
[----:B---3--:R-:W-:Y:S01]  /*0510*/  NOP ;  /* 0x0000000000007918 */ /* 0x008fe20000000000 */
.L_x_467:
[----:B------:R-:W3:Y:S01]  /*0520*/  SHFL.IDX PT, R2, R0, RZ, 0x1f ;  /* 0x00001fff00027589 */ /* 0x000ee200000e0000 */
[----:B------:R-:W-:Y:S01]  /*0530*/  NOP ;  /* 0x0000000000007918 */ /* 0x000fe20000000000 */
[----:B---3--:R-:W-:-:S13]  /*0540*/  ISETP.NE.AND P0, PT, R2, RZ, PT ;  /* 0x000000ff0200720c */ /* 0x008fda0003f05270 */
[----:B------:R-:W-:Y:S05]  /*0550*/  @P0 BRA `(.L_x_468) ;  /* 0x0000000000380947 */ /* 0x000fea0003800000 */
[----:B0-----:R-:W0:Y:S01]  /*0560*/  S2UR UR5, SR_CgaCtaId ;  /* 0x00000000000579c3 */ /* 0x001e220000008800 */
[----:B------:R-:W-:Y:S01]  /*0570*/  UMOV UR4, 0x400 ;  /* 0x0000040000047882 */ /* 0x000fe20000000000 */
[----:B------:R-:W-:Y:S01]  /*0580*/  UMOV UR7, 0x80 ;  /* 0x0000008000077882 */ /* 0x000fe20000000000 */
[----:B------:R-:W-:Y:S01]  /*0590*/  ELECT P0, URZ, PT ;  /* 0x00000000003f782f */ /* 0x000fe20003800000 */
[----:B0-----:R-:W-:Y:S02]  /*05a0*/  ULEA UR6, UR5, UR4, 0x18 ;  /* 0x0000000405067291 */ /* 0x001fe4000f8ec03f */
[----:B------:R-:W-:-:S04]  /*05b0*/  UIADD3 UR4, -UR7, 0x100000, URZ ;  /* 0x0010000007047890 */ /* 0x000fc8000fffe13f */
[----:B------:R-:W-:Y:S02]  /*05c0*/  USHF.L.U32 UR5, UR4, 0xb, URZ ;  /* 0x0000000b04057899 */ /* 0x000fe4000800063f */
[----:B------:R-:W-:Y:S01]  /*05d0*/  USHF.L.U32 UR4, UR4, 0x1, URZ ;  /* 0x0000000104047899 */ /* 0x000fe2000800063f */
[----:B------:R-:W0:Y:S11]  /*05e0*/  FENCE.VIEW.ASYNC.S ;  /* 0x00000000000073c6 */ /* 0x000e360000000000 */
[----:B0-----:R3:W0:Y:S01]  /*05f0*/  SYNCS.EXCH.64 URZ, [UR6+0x16870], UR4 ;  /* 0x01687004063f75b2 */ /* 0x0016220008000100 */
[----:B------:R3:W0:Y:S01]  /*0600*/  SYNCS.EXCH.64 URZ, [UR6+0x16880], UR4 ;  /* 0x01688004063f75b2 */ /* 0x0006220008000100 */
[----:B------:R3:W0:Y:S01]  /*0610*/  SYNCS.EXCH.64 URZ, [UR6+0x16878], UR4 ;  /* 0x01687804063f75b2 */ /* 0x0006220008000100 */
[----:B------:R3:W0:Y:S02]  /*0620*/  SYNCS.EXCH.64 URZ, [UR6+0x16888], UR4 ;  /* 0x01688804063f75b2 */ /* 0x0006240008000100 */
[----:B---3--:R-:W-:Y:S01]  /*0630*/  NOP ;  /* 0x0000000000007918 */ /* 0x008fe20000000000 */
.L_x_468:
        /* <DEDUP_REMOVED lines=22> */
.L_x_469:
        /* <DEDUP_REMOVED lines=22> */
.L_x_470:
[----:B------:R-:W-:Y:S01]  /*0900*/  PLOP3.LUT P0, PT, PT, PT, UP0, 0x80, 0x0 ;  /* 0x000000000000781c */ /* 0x000fe20003f0f008 */
[----:B------:R-:W-:Y:S01]  /*0910*/  UMOV UR36, 0x1 ;  /* 0x0000000100247882 */ /* 0x000fe20000000000 */
[----:B------:R-:W-:Y:S01]  /*0920*/  NOP ;  /* 0x0000000000007918 */ /* 0x000fe20000000000 */
[----:B------:R-:W-:Y:S01]  /*0930*/  USEL UR36, UR36, 0x2, !UP0 ;  /* 0x0000000224247887 */ /* 0x000fe2000c000000 */
[----:B------:R-:W-:Y:S01]  /*0940*/  BSSY B9, `(.L_x_471) ;  /* 0x000151c000097945 */ /* 0x000fe20003800000 */
[----:B------:R-:W-:Y:S01]  /*0950*/  ULDC.64 UR42, c[0x0][0x208] ;  /* 0x00008200002a7ab9 */ /* 0x000fe20000000a00 */
[----:B012-4-:R-:W-:Y:S07]  /*0960*/  BAR.SYNC.DEFER_BLOCKING 0x0 ;  /* 0x0000000000007b1d */ /* 0x017fee0000010000 */
[----:B------:R-:W-:Y:S05]  /*0970*/  @!P0 BRA `(.L_x_472) ;  /* 0x000000e800c48947 */ /* 0x000fea0003800000 */
.L_x_473:
[----:B------:R-:W-:-:S08]  /*0980*/  NOP ;  /* 0x0000000000007918 */ /* 0x000fd00000000000 */
[----:B------:R-:W0:Y:S02]  /*0990*/  USETMAXREG.TRY_ALLOC.CTAPOOL UP0, 0xa0 ;  /* 0x000000a0000079c8 */ /* 0x000e240008000600 */
[----:B0-----:R-:W-:-:S13]  /*09a0*/  PLOP3.LUT P0, PT, PT, PT, UP0, 0x80, 0x0 ;  /* 0x000000000000781c */ /* 0x001fda0003f0f008 */
[----:B------:R-:W-:Y:S05]  /*09b0*/  @!P0 BRA `(.L_x_473) ;  /* 0xfffffffc00f08947 */ /* 0x000fea000383ffff */
[----:B------:R-:W2:Y:S01]  /*09c0*/  LDL.LU R0, [R1] ;  /* 0x0000000001007983 */ /* 0x000ea20000300800 */
[----:B------:R-:W0:Y:S01]  /*09d0*/  S2R R2, SR_TID.X ;  /* 0x0000000000027919 */ /* 0x000e220000002100 */
[----:B------:R-:W1:Y:S01]  /*09e0*/  S2UR UR38, SR_CgaCtaId ;  /* 0x00000000002679c3 */ /* 0x000e620000008800 */
[----:B------:R-:W-:Y:S01]  /*09f0*/  UMOV UR4, 0x400 ;  /* 0x0000040000047882 */ /* 0x000fe20000000000 */
[----:B0-----:R-:W-:-:S06]  /*0a00*/  SHF.R.U32.HI R2, RZ, 0x7, R2 ;  /* 0x00000007ff027819 */ /* 0x001fcc0000011602 */
[----:B------:R-:W-:Y:S06]  /*0a10*/  BAR.ARV 0x8, 0x200 ;  /* 0x0208000000007b1d */ /* 0x000fec0000002000 */
[----:B------:R-:W-:-:S13]  /*0a20*/  ISETP.NE.AND P0, PT, R2, 0x1, PT ;  /* 0x000000010200780c */ /* 0x000fda0003f05270 */
[----:B------:R-:W-:Y:S08]  /*0a30*/  @!P0 BAR.ARV 0x9, 0x100 ;  /* 0x0244000000008b1d */ /* 0x000ff00000002000 */
[----:B------:R-:W-:Y:S01]  /*0a40*/  BAR.SYNC.DEFER_BLOCKING 0x5, 0x200 ;  /* 0x0148000000007b1d */ /* 0x000fe20000010000 */
[----:B-1----:R-:W-:-:S06]  /*0a50*/  ULEA UR4, UR38, UR4, 0x18 ;  /* 0x0000000426047291 */ /* 0x002fcc000f8ec03f */
[----:B------:R-:W-:Y:S01]  /*0a60*/  IMAD.U32 R18, RZ, RZ, UR4 ;  /* 0x00000004ff127e24 */ /* 0x000fe2000f8e00ff */
[----:B------:R-:W-:-:S04]  /*0a70*/  ULDC UR4, c[0x0][0xc3c] ;  /* 0x00030f0000047ab9 */ /* 0x000fc80000000800 */
[----:B------:R-:W0:Y:S01]  /*0a80*/  LDS.128 R32, [R18+0x168d0] ;  /* 0x0168d00012207984 */ /* 0x000e220000000c00 */
[----:B------:R-:W-:Y:S06]  /*0a90*/  BAR.ARV 0x4, 0x200 ;  /* 0x0108000000007b1d */ /* 0x000fec0000002000 */
[----:B--2---:R-:W-:-:S04]  /*0aa0*/  LOP3.LUT R0, R0, 0xfffffffb, RZ, 0xc0, !PT ;  /* 0xfffffffb00007812 */ /* 0x004fc800078ec0ff */
[----:B------:R-:W-:-:S05]  /*0ab0*/  @P0 LOP3.LUT R0, R0, 0x4, RZ, 0xfc, !PT ;  /* 0x0000000400000812 */ /* 0x000fca00078efcff */
[----:B------:R4:W-:Y:S01]  /*0ac0*/  STL [R1], R0 ;  /* 0x0000000001007387 */ /* 0x0009e20000100800 */
[----:B0-----:R-:W-:-:S13]  /*0ad0*/  ISETP.GE.AND P0, PT, R35, UR4, PT ;  /* 0x0000000423007c0c */ /* 0x001fda000bf06270 */
[----:B----4-:R-:W-:Y:S05]  /*0ae0*/  @P0 BRA `(.L_x_474) ;  /* 0x0000015000040947 */ /* 0x010fea0003800000 */
[----:B------:R-:W0:Y:S01]  /*0af0*/  S2R R0, SR_TID.X ;  /* 0x0000000000007919 */ /* 0x000e220000002100 */
[----:B------:R-:W-:Y:S01]  /*0b00*/  IMAD.MOV.U32 R19, RZ, RZ, RZ ;  /* 0x000000ffff137224 */ /* 0x000fe200078e00ff */
[----:B------:R-:W-:Y:S01]  /*0b10*/  CS2R R154, SRZ ;  /* 0x00000000009a7805 */ /* 0x000fe2000001ff00 */
[----:B------:R-:W-:Y:S01]  /*0b20*/  IMAD.MOV.U32 R157, RZ, RZ, RZ ;  /* 0x000000ffff9d7224 */ /* 0x000fe200078e00ff */
[----:B------:R-:W-:Y:S01]  /*0b30*/  ULOP3.LUT UR39, UR36, 0x1, URZ, 0xfc, !UPT ;  /* 0x0000000124277892 */ /* 0x000fe2000f8efc3f */
[----:B------:R-:W-:Y:S01]  /*0b40*/  UMOV UR37, URZ ;  /* 0x0000003f00257c82 */ /* 0x000fe20008000000 */
[----:B0-----:R-:W-:-:S05]  /*0b50*/  VIADD R10, R0, 0xffffff80 ;  /* 0xffffff80000a7836 */ /* 0x001fca0000000000 */
[----:B------:R-:W-:-:S04]  /*0b60*/  SHF.R.S32.HI R0, RZ, 0x1f, R10 ;  /* 0x0000001fff007819 */ /* 0x000fc8000001140a */
[----:B------:R-:W-:-:S04]  /*0b70*/  LEA.HI R2, R0, R10, RZ, 0x7 ;  /* 0x0000000a00027211 */ /* 0x000fc800078f38ff */
[----:B------:R-:W-:Y:S02]  /*0b80*/  LOP3.LUT R3, R2, 0xffffff80, RZ, 0xc0, !PT ;  /* 0xffffff8002037812 */ /* 0x000fe400078ec0ff */
[----:B------:R-:W-:Y:S02]  /*0b90*/  SHF.R.S32.HI R11, RZ, 0x7, R2 ;  /* 0x00000007ff0b7819 */ /* 0x000fe40000011402 */
[----:B------:R-:W-:Y:S02]  /*0ba0*/  IADD3 R12, R10, -R3, RZ ;  /* 0x800000030a0c7210 */ /* 0x000fe40007ffe0ff */
[----:B------:R-:W-:Y:S02]  /*0bb0*/  LEA.HI R3, R0, R10, RZ, 0x4 ;  /* 0x0000000a00037211 */ /* 0x000fe400078f20ff */
[----:B------:R-:W-:Y:S02]  /*0bc0*/  SHF.R.S32.HI R6, RZ, 0x1f, R12 ;  /* 0x0000001fff067819 */ /* 0x000fe4000001140c */
[----:B------:R-:W-:-:S02]  /*0bd0*/  SHF.R.S32.HI R4, RZ, 0x4, R3 ;  /* 0x00000004ff047819 */ /* 0x000fc40000011403 */
[----:B------:R-:W-:Y:S02]  /*0be0*/  LEA.HI R7, R6, R12, RZ, 0x2 ;  /* 0x0000000c06077211 */ /* 0x000fe400078f10ff */
[----:B------:R-:W-:Y:S02]  /*0bf0*/  LEA.HI R5, R3, R4, RZ, 0x1 ;  /* 0x0000000403057211 */ /* 0x000fe400078f08ff */
[--C-:B------:R-:W-:Y:S02]  /*0c00*/  SHF.R.S32.HI R8, RZ, 0x2, R7.reuse ;  /* 0x00000002ff087819 */ /* 0x100fe40000011407 */
[----:B------:R-:W-:Y:S02]  /*0c10*/  SHF.R.S32.HI R9, RZ, 0x1f, R7 ;  /* 0x0000001fff097819 */ /* 0x000fe40000011407 */
[----:B------:R-:W-:Y:S02]  /*0c20*/  LEA.HI R2, R0, R10, RZ, 0x5 ;  /* 0x0000000a00027211 */ /* 0x000fe400078f28ff */
[----:B------:R-:W-:-:S02]  /*0c30*/  LEA.HI R9, R9, R8, RZ, 0x3 ;  /* 0x0000000809097211 */ /* 0x000fc400078f18ff */
[----:B------:R-:W-:Y:S02]  /*0c40*/  LOP3.LUT R3, R3, 0x3fffff0, RZ, 0xc0, !PT ;  /* 0x03fffff003037812 */ /* 0x000fe400078ec0ff */
[----:B------:R-:W-:Y:S02]  /*0c50*/  LOP3.LUT R5, R5, 0x1ffffffe, RZ, 0xc0, !PT ;  /* 0x1ffffffe05057812 */ /* 0x000fe400078ec0ff */
[----:B------:R-:W-:Y:S01]  /*0c60*/  LOP3.LUT R9, R9, 0xfffffff8, RZ, 0xc0, !PT ;  /* 0xfffffff809097812 */ /* 0x000fe200078ec0ff */
[----:B------:R-:W-:Y:S01]  /*0c70*/  IMAD.IADD R3, R10, 0x1, -R3 ;  /* 0x000000010a037824 */ /* 0x000fe200078e0a03 */
[----:B------:R-:W-:Y:S01]  /*0c80*/  SHF.R.S32.HI R13, RZ, 0x5, R2 ;  /* 0x00000005ff0d7819 */ /* 0x000fe20000011402 */
[----:B------:R-:W-:Y:S01]  /*0c90*/  IMAD.IADD R5, R4, 0x1, -R5 ;  /* 0x0000000104057824 */ /* 0x000fe200078e0a05 */
[----:B------:R-:W-:Y:S01]  /*0ca0*/  LOP3.LUT R7, R7, 0x7ffffffc, RZ, 0xc0, !PT ;  /* 0x7ffffffc07077812 */ /* 0x000fe200078ec0ff */
[----:B------:R-:W-:Y:S01]  /*0cb0*/  IMAD.IADD R9, R8, 0x1, -R9 ;  /* 0x0000000108097824 */ /* 0x000fe200078e0a09 */
[----:B------:R-:W-:Y:S01]  /*0cc0*/  MOV R8, 0xfffffffe ;  /* 0xfffffffe00087802 */ /* 0x000fe20000000f00 */
[----:B------:R-:W-:Y:S01]  /*0cd0*/  IMAD R2, R13, 0x10, R3 ;  /* 0x000000100d027824 */ /* 0x000fe200078e0203 */
[----:B------:R-:W-:Y:S01]  /*0ce0*/  LEA.HI R6, R6, R12, RZ, 0x5 ;  /* 0x0000000c06067211 */ /* 0x000fe200078f28ff */
[----:B------:R-:W-:-:S02]  /*0cf0*/  IMAD.IADD R7, R12, 0x1, -R7 ;  /* 0x000000010c077824 */ /* 0x000fc400078e0a07 */
[----:B------:R-:W-:Y:S01]  /*0d00*/  IMAD.HI R4, R11, 0x55555556, RZ ;  /* 0x555555560b047827 */ /* 0x000fe200078e02ff */
[----:B------:R-:W-:Y:S02]  /*0d10*/  LEA R5, R2, R5, 0x3 ;  /* 0x0000000502057211 */ /* 0x000fe400078e18ff */
[----:B------:R-:W-:Y:S01]  /*0d20*/  SHF.R.S32.HI R6, RZ, 0x5, R6 ;  /* 0x00000005ff067819 */ /* 0x000fe20000011406 */
[----:B------:R-:W-:Y:S01]  /*0d30*/  IMAD R2, R7, R8, 0x80 ;  /* 0x0000008007027424 */ /* 0x000fe200078e0208 */
[----:B------:R-:W-:Y:S01]  /*0d40*/  LEA.HI R4, R4, R4, RZ, 0x1 ;  /* 0x0000000404047211 */ /* 0x000fe200078f08ff */
[----:B------:R-:W-:Y:S02]  /*0d50*/  IMAD.SHL.U32 R5, R5, 0x8, RZ ;  /* 0x0000000805057824 */ /* 0x000fe400078e00ff */
[----:B------:R-:W-:Y:S01]  /*0d60*/  IMAD R9, R6, 0x10, R9 ;  /* 0x0000001006097824 */ /* 0x000fe200078e0209 */
[----:B------:R0:W-:Y:S01]  /*0d70*/  STL [R1+0x58], R2 ;  /* 0x0000580201007387 */ /* 0x0001e20000100800 */
[----:B------:R-:W-:-:S04]  /*0d80*/  IMAD R4, R4, -0x3, R11 ;  /* 0xfffffffd04047824 */ /* 0x000fc800078e020b */
[----:B------:R-:W-:Y:S01]  /*0d90*/  IMAD R6, R4, 0x40, R9 ;  /* 0x0000004004067824 */ /* 0x000fe200078e0209 */
[----:B0-----:R-:W-:-:S04]  /*0da0*/  LEA.HI R2, R0, R10, RZ, 0x2 ;  /* 0x0000000a00027211 */ /* 0x001fc800078f10ff */
[----:B------:R-:W-:Y:S01]  /*0db0*/  STL [R1+0x54], R6 ;  /* 0x0000540601007387 */ /* 0x000fe20000100800 */
[----:B------:R-:W-:Y:S02]  /*0dc0*/  LEA.HI R0, R0, R10, RZ, 0x3 ;  /* 0x0000000a00007211 */ /* 0x000fe400078f18ff */
[--C-:B------:R-:W-:Y:S02]  /*0dd0*/  SHF.R.S32.HI R152, RZ, 0x2, R2.reuse ;  /* 0x00000002ff987819 */ /* 0x100fe40000011402 */
[----:B------:R-:W-:Y:S02]  /*0de0*/  SHF.R.S32.HI R3, RZ, 0x1f, R2 ;  /* 0x0000001fff037819 */ /* 0x000fe40000011402 */
[----:B------:R-:W-:Y:S01]  /*0df0*/  SHF.R.S32.HI R4, RZ, 0x3, R0 ;  /* 0x00000003ff047819 */ /* 0x000fe20000011400 */
[----:B------:R-:W-:Y:S01]  /*0e00*/  VIADD R9, R152, 0x60 ;  /* 0x0000006098097836 */ /* 0x000fe20000000000 */
[----:B------:R-:W-:Y:S02]  /*0e10*/  LOP3.LUT R0, R0, 0xfffffff8, RZ, 0xc0, !PT ;  /* 0xfffffff800007812 */ /* 0x000fe400078ec0ff */
[----:B------:R-:W-:-:S02]  /*0e20*/  LEA.HI R3, R3, R152, RZ, 0x3 ;  /* 0x0000009803037211 */ /* 0x000fc400078f18ff */
[----:B------:R-:W-:Y:S01]  /*0e30*/  LOP3.LUT R2, R2, 0xfffffffc, RZ, 0xc0, !PT ;  /* 0xfffffffc02027812 */ /* 0x000fe200078ec0ff */
[----:B------:R-:W-:Y:S01]  /*0e40*/  IMAD.IADD R8, R10, 0x1, -R0 ;  /* 0x000000010a087824 */ /* 0x000fe200078e0a00 */
[----:B------:R-:W-:Y:S02]  /*0e50*/  LOP3.LUT R3, R3, 0xfffffff8, RZ, 0xc0, !PT ;  /* 0xfffffff803037812 */ /* 0x000fe400078ec0ff */
[----:B------:R-:W-:Y:S01]  /*0e60*/  SHF.R.S32.HI R4, RZ, 0x1f, R9 ;  /* 0x0000001fff047819 */ /* 0x000fe20000011409 */
[----:B------:R-:W-:Y:S01]  /*0e70*/  IMAD.SHL.U32 R8, R8, 0x8, RZ ;  /* 0x0000000808087824 */ /* 0x000fe200078e00ff */
[----:B------:R-:W-:Y:S01]  /*0e80*/  IADD3 R7, R10, -R2, RZ ;  /* 0x800000020a077210 */ /* 0x000fe20007ffe0ff */
[----:B------:R-:W-:Y:S01]  /*0e90*/  IMAD.IADD R3, R152, 0x1, -R3 ;  /* 0x0000000198037824 */ /* 0x000fe200078e0a03 */
[----:B------:R-:W-:Y:S01]  /*0ea0*/  LEA.HI R4, R4, R9, RZ, 0x3 ;  /* 0x0000000904047211 */ /* 0x000fe200078f18ff */
[----:B------:R-:W-:Y:S01]  /*0eb0*/  IMAD.SHL.U32 R2, R9, 0x40, RZ ;  /* 0x0000004009027824 */ /* 0x000fe200078e00ff */
[----:B------:R-:W-:Y:S01]  /*0ec0*/  STL [R1+0x3c], R8 ;  /* 0x00003c0801007387 */ /* 0x000fe20000100800 */
[C---:B------:R-:W-:Y:S01]  /*0ed0*/  LEA.HI R0, R7.reuse, R7, RZ, 0x1 ;  /* 0x0000000707007211 */ /* 0x040fe200078f08ff */
[C---:B------:R-:W-:Y:S01]  /*0ee0*/  IMAD.SHL.U32 R22, R7.reuse, 0x4, RZ ;  /* 0x0000000407167824 */ /* 0x040fe200078e00ff */
[----:B------:R-:W-:Y:S01]  /*0ef0*/  SHF.L.U32 R16, R7, 0x3, RZ ;  /* 0x0000000307107819 */ /* 0x000fe200000006ff */
[----:B------:R0:W-:Y:S01]  /*0f00*/  STL [R1+0x14], R3 ;  /* 0x0000140301007387 */ /* 0x0001e20000100800 */
[----:B------:R-:W-:Y:S01]  /*0f10*/  IMAD.SHL.U32 R4, R4, 0x40, RZ ;  /* 0x0000004004047824 */ /* 0x000fe200078e00ff */
[----:B------:R-:W-:-:S02]  /*0f20*/  LOP3.LUT R0, R0, 0x1ffffffe, RZ, 0xc0, !PT ;  /* 0x1ffffffe00007812 */ /* 0x000fc400078ec0ff */
[----:B------:R-:W-:Y:S02]  /*0f30*/  IADD3 R156, R22, 0x10, RZ ;  /* 0x00000010169c7810 */ /* 0x000fe40007ffe0ff */
[----:B------:R-:W-:Y:S01]  /*0f40*/  LOP3.LUT R4, R4, 0xfffffe00, RZ, 0xc0, !PT ;  /* 0xfffffe0004047812 */ /* 0x000fe200078ec0ff */
[----:B------:R-:W-:Y:S01]  /*0f50*/  IMAD.IADD R0, R7, 0x1, -R0 ;  /* 0x0000000107007824 */ /* 0x000fe200078e0a00 */
[----:B------:R-:W-:Y:S02]  /*0f60*/  SHF.R.S32.HI R7, RZ, 0x1f, R156 ;  /* 0x0000001fff077819 */ /* 0x000fe4000001149c */
[----:B0-----:R-:W-:Y:S01]  /*0f70*/  LOP3.LUT R3, R2, 0x1c0, RZ, 0xc0, !PT ;  /* 0x000001c002037812 */ /* 0x001fe200078ec0ff */
[----:B------:R-:W-:Y:S01]  /*0f80*/  IMAD R0, R0, 0x8, R6 ;  /* 0x0000000800007824 */ /* 0x000fe200078e0206 */
[----:B------:R-:W-:Y:S02]  /*0f90*/  SHF.R.S32.HI R2, RZ, 0x1f, R8 ;  /* 0x0000001fff027819 */ /* 0x000fe40000011408 */
[----:B------:R-:W-:-:S02]  /*0fa0*/  SHF.R.U32.HI R8, RZ, 0x3, R3 ;  /* 0x00000003ff087819 */ /* 0x000fc40000011603 */
[--C-:B------:R-:W-:Y:S01]  /*0fb0*/  LOP3.LUT R3, R3, 0x38, R16.reuse, 0xf8, !PT ;  /* 0x0000003803037812 */ /* 0x100fe200078ef810 */
[----:B------:R0:W-:Y:S01]  /*0fc0*/  STL [R1+0x64], R2 ;  /* 0x0000640201007387 */ /* 0x0001e20000100800 */
[----:B------:R-:W-:Y:S02]  /*0fd0*/  SHF.R.S32.HI R17, RZ, 0x1f, R16 ;  /* 0x0000001fff117819 */ /* 0x000fe40000011410 */
[----:B------:R-:W-:Y:S01]  /*0fe0*/  LOP3.LUT R3, R4, R3, R8, 0xf6, !PT ;  /* 0x0000000304037212 */ /* 0x000fe200078ef608 */
[----:B------:R1:W-:Y:S01]  /*0ff0*/  STL [R1+0x20], R4 ;  /* 0x0000200401007387 */ /* 0x0003e20000100800 */
[----:B------:R-:W-:-:S03]  /*1000*/  SHF.L.U32 R8, R156, 0x1, RZ ;  /* 0x000000019c087819 */ /* 0x000fc600000006ff */
[----:B------:R-:W-:Y:S02]  /*1010*/  IMAD R3, R3, 0x2, R18 ;  /* 0x0000000203037824 */ /* 0x000fe400078e0212 */
[----:B------:R2:W-:Y:S01]  /*1020*/  STL [R1+0x4c], R8 ;  /* 0x00004c0801007387 */ /* 0x0005e20000100800 */
[----:B0-----:R-:W-:Y:S01]  /*1030*/  VIADD R2, R16, 0x20 ;  /* 0x0000002010027836 */ /* 0x001fe20000000000 */
[----:B-1----:R-:W-:Y:S02]  /*1040*/  SHF.L.U64.HI R4, R156, 0x1, R7 ;  /* 0x000000019c047819 */ /* 0x002fe40000010207 */
[----:B------:R2:W-:Y:S02]  /*1050*/  STL [R1+0x60], R5 ;  /* 0x0000600501007387 */ /* 0x0005e40000100800 */
[----:B------:R-:W-:Y:S02]  /*1060*/  SHF.R.S32.HI R153, RZ, 0x1f, R2 ;  /* 0x0000001fff997819 */ /* 0x000fe40000011402 */
[----:B------:R2:W-:Y:S04]  /*1070*/  STL [R1+0x48], R4 ;  /* 0x0000480401007387 */ /* 0x0005e80000100800 */
[----:B------:R2:W-:Y:S04]  /*1080*/  STL [R1+0x50], R3 ;  /* 0x0000500301007387 */ /* 0x0005e80000100800 */
[----:B------:R2:W-:Y:S02]  /*1090*/  STL [R1+0x5c], R0 ;  /* 0x00005c0001007387 */ /* 0x0005e40000100800 */
.L_x_603:
[----:B0-2--5:R-:W0:Y:S02]  /*10a0*/  LDC.64 R4, c[0x0][0xc88] ;  /* 0x00032200ff047b82 */ /* 0x025e240000000a00 */
[----:B0-----:R-:W-:-:S05]  /*10b0*/  IMAD.WIDE R4, R35, 0x4, R4 ;  /* 0x0000000423047825 */ /* 0x001fca00078e0204 */
[----:B------:R-:W2:Y:S01]  /*10c0*/  LDG.E R3, desc[UR42][R4.64] ;  /* 0x0000002a04037981 */ /* 0x000ea2000c1e1900 */
[----:B------:R-:W-:Y:S05]  /*10d0*/  YIELD ;  /* 0x0000000000007946 */ /* 0x000fea0003800000 */
[----:B------:R-:W-:Y:S01]  /*10e0*/  ULDC.64 UR4, c[0x0][0xa28] ;  /* 0x00028a0000047ab9 */ /* 0x000fe20000000a00 */
[----:B------:R-:W-:Y:S01]  /*10f0*/  ULDC.64 UR8, c[0x0][0xa18] ;  /* 0x0002860000087ab9 */ /* 0x000fe20000000a00 */
[----:B------:R-:W-:Y:S01]  /*1100*/  ISETP.NE.U32.AND P1, PT, RZ, UR4, PT ;  /* 0x00000004ff007c0c */ /* 0x000fe2000bf25070 */
[----:B------:R-:W-:Y:S01]  /*1110*/  ULDC.64 UR6, c[0x0][0xa08] ;  /* 0x0002820000067ab9 */ /* 0x000fe20000000a00 */
[----:B------:R-:W-:Y:S01]  /*1120*/  IMAD.MOV.U32 R70, RZ, RZ, RZ ;  /* 0x000000ffff467224 */ /* 0x000fe200078e00ff */
[----:B------:R-:W-:-:S02]  /*1130*/  ISETP.NE.U32.AND P0, PT, RZ, UR6, PT ;  /* 0x00000006ff007c0c */ /* 0x000fc4000bf05070 */
[----:B------:R-:W-:Y:S02]  /*1140*/  ISETP.NE.AND.EX P1, PT, RZ, UR5, PT, P1 ;  /* 0x00000005ff007c0c */ /* 0x000fe4000bf25310 */
[----:B------:R-:W-:Y:S02]  /*1150*/  ISETP.NE.AND.EX P0, PT, RZ, UR7, PT, P0 ;  /* 0x00000007ff007c0c */ /* 0x000fe4000bf05300 */
[----:B--2---:R-:W-:Y:S01]  /*1160*/  SHF.R.S32.HI R0, RZ, 0x1f, R3 ;  /* 0x0000001fff007819 */ /* 0x004fe20000011403 */
[----:B------:R-:W-:Y:S08]  /*1170*/  STL [R1+0x34], R3 ;  /* 0x0000340301007387 */ /* 0x000ff00000100800 */
[----:B------:R-:W-:-:S02]  /*1180*/  @P1 LEA R6, P2, R3, UR4, 0x2 ;  /* 0x0000000403061c11 */ /* 0x000fc4000f8410ff */
[C-C-:B------:R-:W-:Y:S01]  /*1190*/  SHF.L.U64.HI R32, R3.reuse, 0x2, R0.reuse ;  /* 0x0000000203207819 */ /* 0x140fe20000010200 */
[----:B------:R0:W-:Y:S01]  /*11a0*/  STL [R1+0x44], R0 ;  /* 0x0000440001007387 */ /* 0x0001e20000100800 */
[C---:B------:R-:W-:Y:S02]  /*11b0*/  @P1 LEA.HI.X R7, R3.reuse, UR5, R0, 0x2, P2 ;  /* 0x0000000503071c11 */ /* 0x040fe400090f1400 */
[----:B------:R-:W-:Y:S02]  /*11c0*/  ISETP.NE.U32.AND P2, PT, RZ, UR8, PT ;  /* 0x00000008ff007c0c */ /* 0x000fe4000bf45070 */
[----:B------:R-:W-:Y:S02]  /*11d0*/  SHF.L.U32 R36, R3, 0x2, RZ ;  /* 0x0000000203247819 */ /* 0x000fe400000006ff */
[----:B------:R-:W-:Y:S01]  /*11e0*/  ISETP.NE.AND.EX P2, PT, RZ, UR9, PT, P2 ;  /* 0x00000009ff007c0c */ /* 0x000fe2000bf45320 */
[----:B------:R-:W-:Y:S01]  /*11f0*/  ULDC UR4, c[0x0][0x288] ;  /* 0x0000a20000047ab9 */ /* 0x000fe20000000800 */
[----:B------:R-:W-:Y:S01]  /*1200*/  IADD3 R8, P3, R36, UR6, RZ ;  /* 0x0000000624087c10 */ /* 0x000fe2000ff7e0ff */
[----:B0-----:R-:W-:Y:S01]  /*1210*/  IMAD.MOV.U32 R0, RZ, RZ, RZ ;  /* 0x000000ffff007224 */ /* 0x001fe200078e00ff */
[----:B------:R0:W-:Y:S01]  /*1220*/  STL [R1+0x28], R36 ;  /* 0x0000282401007387 */ /* 0x0001e20000100800 */
[----:B------:R-:W-:Y:S01]  /*1230*/  IMAD.U32 R25, RZ, RZ, UR4 ;  /* 0x00000004ff197e24 */ /* 0x000fe2000f8e00ff */
[----:B------:R-:W-:Y:S01]  /*1240*/  IADD3.X R9, R32, UR7, RZ, P3, !PT ;  /* 0x0000000720097c10 */ /* 0x000fe20009ffe4ff */
[----:B------:R-:W-:Y:S01]  /*1250*/  ULDC.64 UR4, c[0x0][0x418] ;  /* 0x0001060000047ab9 */ /* 0x000fe20000000a00 */
[----:B------:R0:W-:Y:S04]  /*1260*/  STL [R1+0x2c], R32 ;  /* 0x00002c2001007387 */ /* 0x0001e80000100800 */
[----:B------:R0:W5:Y:S01]  /*1270*/  @P1 LDG.E R0, desc[UR42][R6.64] ;  /* 0x0000002a06001981 */ /* 0x000162000c1e1900 */
[----:B------:R-:W-:-:S03]  /*1280*/  @P2 IADD3 R4, P1, R36, UR8, RZ ;  /* 0x0000000824042c10 */ /* 0x000fc6000ff3e0ff */
[----:B------:R0:W5:Y:S01]  /*1290*/  @P0 LDG.E R70, desc[UR42][R8.64] ;  /* 0x0000002a08460981 */ /* 0x000162000c1e1900 */
[----:B------:R-:W-:-:S05]  /*12a0*/  @P2 IADD3.X R5, R32, UR9, RZ, P1, !PT ;  /* 0x0000000920052c10 */ /* 0x000fca0008ffe4ff */
[----:B------:R0:W5:Y:S01]  /*12b0*/  @P2 LDG.E R25, desc[UR42][R4.64] ;  /* 0x0000002a04192981 */ /* 0x000162000c1e1900 */
[----:B------:R-:W-:Y:S01]  /*12c0*/  UISETP.NE.U32.AND UP0, UPT, UR4, URZ, UPT ;  /* 0x0000003f0400728c */ /* 0x000fe2000bf05070 */
[----:B------:R-:W-:Y:S02]  /*12d0*/  IMAD.MOV.U32 R29, RZ, RZ, R3 ;  /* 0x000000ffff1d7224 */ /* 0x000fe400078e0003 */
[----:B------:R-:W-:Y:S01]  /*12e0*/  ULDC UR4, c[0x0][0x424] ;  /* 0x0001090000047ab9 */ /* 0x000fe20000000800 */
[----:B------:R-:W-:-:S03]  /*12f0*/  UISETP.NE.AND.EX UP0, UPT, UR5, URZ, UPT, UP0 ;  /* 0x0000003f0500728c */ /* 0x000fc6000bf05300 */
[----:B------:R-:W-:Y:S01]  /*1300*/  ULDC UR5, c[0x0][0x2f0] ;  /* 0x0000bc0000057ab9 */ /* 0x000fe20000000800 */
[----:B------:R-:W-:-:S04]  /*1310*/  USEL UR4, UR4, 0x1, UP0 ;  /* 0x0000000104047887 */ /* 0x000fc80008000000 */
[----:B------:R-:W-:-:S03]  /*1320*/  UIMAD UR4, UR4, UR5, URZ ;  /* 0x00000005040472a4 */ /* 0x000fc6000f8e023f */
[----:B------:R-:W-:Y:S02]  /*1330*/  ULDC UR5, c[0x0][0x348] ;  /* 0x0000d20000057ab9 */ /* 0x000fe40000000800 */
[----:B------:R-:W-:Y:S01]  /*1340*/  MOV R30, UR5 ;  /* 0x00000005001e7c02 */ /* 0x000fe20008000f00 */
[----:B------:R-:W-:Y:S01]  /*1350*/  IMAD.U32 R31, RZ, RZ, UR4 ;  /* 0x00000004ff1f7e24 */ /* 0x000fe2000f8e00ff */
[----:B01----:R-:W-:Y:S06]  /*1360*/  @P2 BRA `(.L_x_475) ;  /* 0x0000000000242947 */ /* 0x003fec0003800000 */
[----:B------:R-:W-:Y:S02]  /*1370*/  ULDC.64 UR4, c[0x0][0xa00] ;  /* 0x0002800000047ab9 */ /* 0x000fe40000000a00 */
[----:B------:R-:W-:-:S04]  /*1380*/  ISETP.NE.U32.AND P1, PT, RZ, UR4, PT ;  /* 0x00000004ff007c0c */ /* 0x000fc8000bf25070 */
[----:B------:R-:W-:-:S13]  /*1390*/  ISETP.NE.AND.EX P1, PT, RZ, UR5, PT, P1 ;  /* 0x00000005ff007c0c */ /* 0x000fda000bf25310 */
[----:B------:R-:W-:Y:S05]  /*13a0*/  @!P1 BRA `(.L_x_475) ;  /* 0x0000000000149947 */ /* 0x000fea0003800000 */
[----:B------:R-:W0:Y:S02]  /*13b0*/  LDC.64 R4, c[0x0][0xa00] ;  /* 0x00028000ff047b82 */ /* 0x000e240000000a00 */
[----:B0-----:R-:W-:-:S05]  /*13c0*/  IMAD.WIDE R4, R29, 0x4, R4 ;  /* 0x000000041d047825 */ /* 0x001fca00078e0204 */
[----:B-----5:R-:W2:Y:S04]  /*13d0*/  LDG.E R25, desc[UR42][R4.64] ;  /* 0x0000002a04197981 */ /* 0x020ea8000c1e1900 */
[----:B------:R-:W2:Y:S02]  /*13e0*/  LDG.E R6, desc[UR42][R4.64+0x4] ;  /* 0x0000042a04067981 */ /* 0x000ea4000c1e1900 */
[----:B--2---:R-:W-:-:S07]  /*13f0*/  IMAD.IADD R25, R6, 0x1, -R25 ;  /* 0x0000000106197824 */ /* 0x004fce00078e0a19 */
.L_x_475:
[----:B------:R-:W-:Y:S01]  /*1400*/  ULDC.64 UR4, c[0x0][0xa20] ;  /* 0x0002880000047ab9 */ /* 0x000fe20000000a00 */
[----:B------:R0:W-:Y:S01]  /*1410*/  STL [R1+0x38], R33 ;  /* 0x0000382101007387 */ /* 0x0001e20000100800 */
[----:B------:R-:W-:-:S03]  /*1420*/  ISETP.NE.U32.AND P1, PT, RZ, UR4, PT ;  /* 0x00000004ff007c0c */ /* 0x000fc6000bf25070 */
[----:B------:R0:W-:Y:S01]  /*1430*/  STL [R1+0x24], R34 ;  /* 0x0000242201007387 */ /* 0x0001e20000100800 */
[----:B------:R-:W-:-:S13]  /*1440*/  ISETP.NE.AND.EX P1, PT, RZ, UR5, PT, P1 ;  /* 0x00000005ff007c0c */ /* 0x000fda000bf25310 */
[----:B0-----:R-:W-:Y:S05]  /*1450*/  @!P1 BRA `(.L_x_476) ;  /* 0x0000000000109947 */ /* 0x001fea0003800000 */
[----:B------:R-:W-:-:S04]  /*1460*/  IADD3 R4, P0, R36, UR4, RZ ;  /* 0x0000000424047c10 */ /* 0x000fc8000ff1e0ff */
[----:B------:R-:W-:-:S05]  /*1470*/  IADD3.X R5, R32, UR5, RZ, P0, !PT ;  /* 0x0000000520057c10 */ /* 0x000fca00087fe4ff */
[----:B------:R0:W5:Y:S01]  /*1480*/  LDG.E R31, desc[UR42][R4.64] ;  /* 0x0000002a041f7981 */ /* 0x000162000c1e1900 */
[----:B------:R-:W-:Y:S05]  /*1490*/  BRA `(.L_x_477) ;  /* 0x0000000000107947 */ /* 0x000fea0003800000 */
.L_x_476:
[----:B------:R-:W-:Y:S05]  /*14a0*/  @!P0 BRA `(.L_x_477) ;  /* 0x00000000000c8947 */ /* 0x000fea0003800000 */
[----:B------:R-:W2:Y:S04]  /*14b0*/  LDG.E R4, desc[UR42][R8.64] ;  /* 0x0000002a08047981 */ /* 0x000ea8000c1e1900 */
[----:B------:R-:W2:Y:S02]  /*14c0*/  LDG.E R31, desc[UR42][R8.64+0x4] ;  /* 0x0000042a081f7981 */ /* 0x000ea4000c1e1900 */
[----:B--2---:R-:W-:-:S07]  /*14d0*/  IADD3 R31, -R4, R31, RZ ;  /* 0x0000001f041f7210 */ /* 0x004fce0007ffe1ff */
.L_x_477:
[----:B------:R-:W-:Y:S02]  /*14e0*/  ULDC.64 UR4, c[0x0][0xa10] ;  /* 0x0002840000047ab9 */ /* 0x000fe40000000a00 */
[----:B------:R-:W-:-:S04]  /*14f0*/  ISETP.NE.U32.AND P0, PT, RZ, UR4, PT ;  /* 0x00000004ff007c0c */ /* 0x000fc8000bf05070 */
[----:B------:R-:W-:Y:S01]  /*1500*/  ISETP.NE.AND.EX P0, PT, RZ, UR5, PT, P0 ;  /* 0x00000005ff007c0c */ /* 0x000fe2000bf05300 */
[----:B-----5:R-:W-:Y:S01]  /*1510*/  IMAD.IADD R9, R31, 0x1, -R0 ;  /* 0x000000011f097824 */ /* 0x020fe200078e0a00 */
[----:B------:R-:W-:-:S11]  /*1520*/  ULDC.64 UR4, c[0x0][0xa30] ;  /* 0x00028c0000047ab9 */ /* 0x000fd60000000a00 */
[----:B0-----:R-:W0:Y:S02]  /*1530*/  @P0 LDC.64 R4, c[0x0][0xa10] ;  /* 0x00028400ff040b82 */ /* 0x001e240000000a00 */
[----:B0-----:R-:W-:-:S05]  /*1540*/  @P0 IMAD.WIDE R4, R29, 0x4, R4 ;  /* 0x000000041d040825 */ /* 0x001fca00078e0204 */
[----:B------:R-:W2:Y:S04]  /*1550*/  @P0 LDG.E R3, desc[UR42][R4.64] ;  /* 0x0000002a04030981 */ /* 0x000ea8000c1e1900 */
[----:B------:R-:W2:Y:S01]  /*1560*/  @P0 LDG.E R8, desc[UR42][R4.64+0x4] ;  /* 0x0000042a04080981 */ /* 0x000ea2000c1e1900 */
[----:B------:R-:W-:Y:S01]  /*1570*/  IMAD.MOV R28, RZ, RZ, -R9 ;  /* 0x000000ffff1c7224 */ /* 0x000fe200078e0a09 */
[----:B------:R-:W-:Y:S01]  /*1580*/  ISETP.NE.U32.AND P1, PT, RZ, UR4, PT ;  /* 0x00000004ff007c0c */ /* 0x000fe2000bf25070 */
[----:B------:R-:W-:-:S03]  /*1590*/  IMAD.MOV.U32 R24, RZ, RZ, R31 ;  /* 0x000000ffff187224 */ /* 0x000fc600078e001f */
[----:B------:R-:W-:Y:S02]  /*15a0*/  VIMNMX R28, RZ, R28, !PT ;  /* 0x0000001cff1c7248 */ /* 0x000fe40007fe0100 */
[----:B------:R-:W-:-:S13]  /*15b0*/  ISETP.NE.AND.EX P1, PT, RZ, UR5, PT, P1 ;  /* 0x00000005ff007c0c */ /* 0x000fda000bf25310 */
[----:B------:R-:W-:-:S04]  /*15c0*/  @P1 IADD3 R6, P2, R36, UR4, RZ ;  /* 0x0000000424061c10 */ /* 0x000fc8000ff5e0ff */
[----:B------:R-:W-:-:S05]  /*15d0*/  @P1 IADD3.X R7, R32, UR5, RZ, P2, !PT ;  /* 0x0000000520071c10 */ /* 0x000fca00097fe4ff */
[----:B------:R0:W5:Y:S01]  /*15e0*/  @P1 LDG.E R24, desc[UR42][R6.64] ;  /* 0x0000002a06181981 */ /* 0x000162000c1e1900 */
[----:B--2---:R-:W-:-:S05]  /*15f0*/  @P0 IMAD.IADD R30, R8, 0x1, -R3 ;  /* 0x00000001081e0824 */ /* 0x004fca00078e0a03 */
[----:B------:R-:W-:-:S05]  /*1600*/  IADD3 R88, R9, R30, RZ ;  /* 0x0000001e09587210 */ /* 0x000fca0007ffe0ff */
[----:B------:R-:W-:-:S05]  /*1610*/  VIADD R0, R88, 0x7f ;  /* 0x0000007f58007836 */ /* 0x000fca0000000000 */
[----:B------:R-:W-:-:S04]  /*1620*/  SHF.R.S32.HI R3, RZ, 0x1f, R0 ;  /* 0x0000001fff037819 */ /* 0x000fc80000011400 */
[----:B------:R-:W-:-:S04]  /*1630*/  LEA.HI R3, R3, R0, RZ, 0x7 ;  /* 0x0000000003037211 */ /* 0x000fc800078f38ff */
[----:B------:R-:W-:-:S04]  /*1640*/  LOP3.LUT R5, R3, 0xffffff80, RZ, 0xc0, !PT ;  /* 0xffffff8003057812 */ /* 0x000fc800078ec0ff */
[----:B------:R-:W-:-:S04]  /*1650*/  VIADDMNMX R5, R5, -R9, R30, PT ;  /* 0x8000000905057246 */ /* 0x000fc8000380011e */
[----:B------:R-:W-:Y:S02]  /*1660*/  ISETP.GT.AND P0, PT, R5, R28, PT ;  /* 0x0000001c0500720c */ /* 0x000fe40003f04270 */
[----:B------:R-:W-:-:S04]  /*1670*/  SHF.R.U32.HI R28, RZ, 0x7, R28 ;  /* 0x00000007ff1c7819 */ /* 0x000fc8000001161c */
[----:B------:R-:W-:-:S07]  /*1680*/  MOV R27, R28 ;  /* 0x0000001c001b7202 */ /* 0x000fce0000000f00 */
[----:B------:R-:W-:-:S05]  /*1690*/  @P0 VIADD R0, R5, 0x7f ;  /* 0x0000007f05000836 */ /* 0x000fca0000000000 */
[----:B------:R-:W-:-:S04]  /*16a0*/  @P0 SHF.R.S32.HI R5, RZ, 0x1f, R0 ;  /* 0x0000001fff050819 */ /* 0x000fc80000011400 */
[----:B------:R-:W-:Y:S02]  /*16b0*/  @P0 LEA.HI R5, R5, R0, RZ, 0x7 ;  /* 0x0000000005050211 */ /* 0x000fe400078f38ff */
[----:B------:R-:W-:Y:S02]  /*16c0*/  SHF.R.S32.HI R0, RZ, 0x7, R3 ;  /* 0x00000007ff007819 */ /* 0x000fe40000011403 */
[----:B------:R-:W-:Y:S02]  /*16d0*/  @P0 SHF.R.S32.HI R27, RZ, 0x7, R5 ;  /* 0x00000007ff1b0819 */ /* 0x000fe40000011405 */
[----:B------:R-:W-:Y:S01]  /*16e0*/  PLOP3.LUT P0, PT, PT, PT, PT, 0x80, 0x0 ;  /* 0x000000000000781c */ /* 0x000fe20003f0f070 */
[----:B------:R0:W-:Y:S01]  /*16f0*/  STL [R1+0x40], R0 ;  /* 0x0000400001007387 */ /* 0x0001e20000100800 */
[----:B------:R-:W-:-:S13]  /*1700*/  ISETP.GT.AND P1, PT, R27, R28, PT ;  /* 0x0000001c1b00720c */ /* 0x000fda0003f24270 */
[----:B0-----:R-:W-:Y:S05]  /*1710*/  @!P1 BRA `(.L_x_478) ;  /* 0x00000040002c9947 */ /* 0x001fea0003800000 */
[----:B------:R-:W-:Y:S01]  /*1720*/  VIADD R0, R18, 0xe400 ;  /* 0x0000e40012007836 */ /* 0x000fe20000000000 */
[----:B------:R-:W-:Y:S04]  /*1730*/  BSSY B6, `(.L_x_479) ;  /* 0x0000013000067945 */ /* 0x000fe80003800000 */
[----:B------:R-:W-:-:S13]  /*1740*/  LOP3.LUT P0, RZ, R0, 0x3ff, RZ, 0xc0, !PT ;  /* 0x000003ff00ff7812 */ /* 0x000fda000780c0ff */
[----:B------:R-:W-:Y:S05]  /*1750*/  @!P0 BRA `(.L_x_480) ;  /* 0x0000000000408947 */ /* 0x000fea0003800000 */
        /* <DEDUP_REMOVED lines=15> */
[----:B-1---5:R-:W-:Y:S05]  /*1850*/  CALL.ABS.NOINC R14 ;  /* 0x000000000e007343 */ /* 0x022fea0003c00000 */
.L_x_480:
[----:B------:R-:W-:Y:S05]  /*1860*/  BSYNC B6 ;  /* 0x0000000000067941 */ /* 0x000fea0003800000 */
.L_x_479:
[----:B------:R-:W-:Y:S01]  /*1870*/  VIADD R26, R18, 0x400 ;  /* 0x00000400121a7836 */ /* 0x000fe20000000000 */
[----:B------:R-:W-:Y:S04]  /*1880*/  BSSY B6, `(.L_x_481) ;  /* 0x0000013000067945 */ /* 0x000fe80003800000 */
[----:B------:R-:W-:-:S13]  /*1890*/  LOP3.LUT P0, RZ, R26, 0x3ff, RZ, 0xc0, !PT ;  /* 0x000003ff1aff7812 */ /* 0x000fda000780c0ff */
[----:B------:R-:W-:Y:S05]  /*18a0*/  @!P0 BRA `(.L_x_482) ;  /* 0x0000000000408947 */ /* 0x000fea0003800000 */
[----:B------:R-:W-:Y:S01]  /*18b0*/  MOV R0, 0x0 ;  /* 0x0000000000007802 */ /* 0x000fe20000000f00 */
[----:B------:R-:W-:Y:S01]  /*18c0*/  ULDC.64 UR4, c[0x4][0x88] ;  /* 0x0100220000047ab9 */ /* 0x000fe20000000a00 */
[----:B------:R-:W-:Y:S01]  /*18d0*/  ULDC.64 UR6, c[0x4][0x18] ;  /* 0x0100060000067ab9 */ /* 0x000fe20000000a00 */
[----:B------:R-:W-:Y:S01]  /*18e0*/  MOV R4, UR4 ;  /* 0x0000000400047c02 */ /* 0x000fe20008000f00 */
[----:B------:R0:W1:Y:S01]  /*18f0*/  LDC.64 R14, c[0x4][R0] ;  /* 0x01000000000e7b82 */ /* 0x0000620000000a00 */
[----:B------:R-:W-:Y:S01]  /*1900*/  IMAD.U32 R5, RZ, RZ, UR5 ;  /* 0x00000005ff057e24 */ /* 0x000fe2000f8e00ff */
[----:B------:R-:W-:Y:S01]  /*1910*/  ULDC.64 UR4, c[0x4][0x90] ;  /* 0x0100240000047ab9 */ /* 0x000fe20000000a00 */
[----:B------:R-:W-:Y:S01]  /*1920*/  MOV R10, UR6 ;  /* 0x00000006000a7c02 */ /* 0x000fe20008000f00 */
[----:B------:R-:W-:Y:S01]  /*1930*/  IMAD.U32 R6, RZ, RZ, UR4 ;  /* 0x00000004ff067e24 */ /* 0x000fe2000f8e00ff */
[----:B------:R-:W-:Y:S01]  /*1940*/  MOV R13, RZ ;  /* 0x000000ff000d7202 */ /* 0x000fe20000000f00 */
[----:B------:R-:W-:-:S02]  /*1950*/  IMAD.U32 R7, RZ, RZ, UR5 ;  /* 0x00000005ff077e24 */ /* 0x000fc4000f8e00ff */
[----:B------:R-:W-:Y:S02]  /*1960*/  IMAD.U32 R11, RZ, RZ, UR7 ;  /* 0x00000007ff0b7e24 */ /* 0x000fe4000f8e00ff */
[----:B------:R-:W-:Y:S02]  /*1970*/  IMAD.MOV.U32 R8, RZ, RZ, 0x70 ;  /* 0x00000070ff087424 */ /* 0x000fe400078e00ff */
[----:B0-----:R-:W-:-:S07]  /*1980*/  IMAD.MOV.U32 R12, RZ, RZ, 0x1 ;  /* 0x00000001ff0c7424 */ /* 0x001fce00078e00ff */
[----:B------:R-:W-:-:S07]  /*1990*/  LEPC R20, `(.L_x_482) ;  /* 0x000000001014794e */ /* 0x000fce0000000000 */
[----:B-1---5:R-:W-:Y:S05]  /*19a0*/  CALL.ABS.NOINC R14 ;  /* 0x000000000e007343 */ /* 0x022fea0003c00000 */
.L_x_482:
[----:B------:R-:W-:Y:S05]  /*19b0*/  BSYNC B6 ;  /* 0x0000000000067941 */ /* 0x000fea0003800000 */
.L_x_481:
[----:B------:R-:W-:Y:S01]  /*19c0*/  ULDC.64 UR4, c[0x0][0x9f8] ;  /* 0x00027e0000047ab9 */ /* 0x000fe20000000a00 */
[----:B------:R-:W2:Y:S01]  /*19d0*/  LDL R38, [R1+0x14] ;  /* 0x0000140001267983 */ /* 0x000ea20000100800 */
[----:B------:R-:W-:Y:S01]  /*19e0*/  ISETP.NE.U32.AND P0, PT, RZ, UR4, PT ;  /* 0x00000004ff007c0c */ /* 0x000fe2000bf05070 */
[----:B------:R-:W0:Y:S03]  /*19f0*/  LDC.64 R4, c[0x0][0x3f8] ;  /* 0x0000fe00ff047b82 */ /* 0x000e260000000a00 */
[----:B------:R-:W-:-:S05]  /*1a00*/  ISETP.NE.AND.EX P0, PT, RZ, UR5, PT, P0 ;  /* 0x00000005ff007c0c */ /* 0x000fca000bf05300 */
[----:B------:R-:W1:Y:S08]  /*1a10*/  LDC.64 R64, c[0x0][0x408] ;  /* 0x00010200ff407b82 */ /* 0x000e700000000a00 */
[----:B------:R-:W-:Y:S01]  /*1a20*/  @P0 IADD3 R6, P1, R36, UR4, RZ ;  /* 0x0000000424060c10 */ /* 0x000fe2000ff3e0ff */
[----:B------:R-:W3:Y:S03]  /*1a30*/  LDC R37, c[0x0][0x3f4] ;  /* 0x0000fd00ff257b82 */ /* 0x000ee60000000800 */
[----:B------:R-:W-:-:S02]  /*1a40*/  @P0 IADD3.X R7, R32, UR5, RZ, P1, !PT ;  /* 0x0000000520070c10 */ /* 0x000fc40008ffe4ff */
[----:B------:R-:W4:Y:S04]  /*1a50*/  LDL.LU R32, [R1] ;  /* 0x0000000001207983 */ /* 0x000f280000300800 */
[----:B------:R-:W4:Y:S04]  /*1a60*/  LDL R14, [R1+0x20] ;  /* 0x00002000010e7983 */ /* 0x000f280000100800 */
[----:B------:R1:W4:Y:S01]  /*1a70*/  @P0 LDG.E R29, desc[UR42][R6.64] ;  /* 0x0000002a061d0981 */ /* 0x000322000c1e1900 */
[----:B------:R-:W1:Y:S01]  /*1a80*/  S2R R36, SR_TID.X ;  /* 0x0000000000247919 */ /* 0x000e620000002100 */
[----:B------:R-:W-:-:S02]  /*1a90*/  SHF.R.S32.HI R3, RZ, 0x1f, R152 ;  /* 0x0000001fff037819 */ /* 0x000fc40000011498 */
[----:B------:R-:W-:-:S03]  /*1aa0*/  SHF.R.S32.HI R23, RZ, 0x1f, R22 ;  /* 0x0000001fff177819 */ /* 0x000fc60000011416 */
[-C--:B0-----:R-:W-:Y:S02]  /*1ab0*/  IMAD R0, R3, R4.reuse, RZ ;  /* 0x0000000403007224 */ /* 0x081fe400078e02ff */
[----:B------:R-:W-:-:S04]  /*1ac0*/  IMAD.WIDE.U32 R8, R152, R4, R22 ;  /* 0x0000000498087225 */ /* 0x000fc800078e0016 */
[C---:B------:R-:W-:Y:S02]  /*1ad0*/  IMAD R13, R152.reuse, R5, R0 ;  /* 0x00000005980d7224 */ /* 0x040fe400078e0200 */
[----:B------:R-:W-:Y:S01]  /*1ae0*/  IMAD.WIDE.U32 R10, R152, R4, R16 ;  /* 0x00000004980a7225 */ /* 0x000fe200078e0010 */
[----:B---3--:R-:W-:-:S03]  /*1af0*/  ISETP.GE.AND P0, PT, R16, R37, PT ;  /* 0x000000251000720c */ /* 0x008fc60003f06270 */
[----:B-1----:R-:W-:Y:S02]  /*1b00*/  IMAD R3, R3, R64, RZ ;  /* 0x0000004003037224 */ /* 0x002fe400078e02ff */
[----:B------:R-:W-:Y:S02]  /*1b10*/  IMAD.IADD R9, R9, 0x1, R13 ;  /* 0x0000000109097824 */ /* 0x000fe400078e020d */
[----:B------:R-:W-:Y:S01]  /*1b20*/  IMAD.IADD R11, R13, 0x1, R11 ;  /* 0x000000010d0b7824 */ /* 0x000fe200078e020b */
[----:B-----5:R-:W-:Y:S01]  /*1b30*/  SHF.R.S32.HI R13, RZ, 0x1f, R24 ;  /* 0x0000001fff0d7819 */ /* 0x020fe20000011418 */
[----:B------:R-:W-:Y:S01]  /*1b40*/  IMAD R15, R152, R65, R3 ;  /* 0x00000041980f7224 */ /* 0x000fe200078e0203 */
[----:B------:R-:W-:-:S03]  /*1b50*/  SEL R3, R37, RZ, P0 ;  /* 0x000000ff25037207 */ /* 0x000fc60000000000 */
[C---:B------:R-:W-:Y:S02]  /*1b60*/  IMAD R12, R13.reuse, R4, RZ ;  /* 0x000000040d0c7224 */ /* 0x040fe400078e02ff */
[----:B------:R-:W-:Y:S02]  /*1b70*/  VIADD R39, R36, 0xffffff80 ;  /* 0xffffff8024277836 */ /* 0x000fe40000000000 */
[----:B------:R-:W-:Y:S02]  /*1b80*/  IMAD R13, R13, R64, RZ ;  /* 0x000000400d0d7224 */ /* 0x000fe400078e02ff */
[----:B------:R-:W-:Y:S01]  /*1b90*/  IMAD.IADD R3, R16, 0x1, R3 ;  /* 0x0000000110037824 */ /* 0x000fe200078e0203 */
[----:B------:R-:W-:Y:S01]  /*1ba0*/  SHF.L.U64.HI R68, R4, 0x7, R5 ;  /* 0x0000000704447819 */ /* 0x000fe20000010205 */
[-C--:B------:R-:W-:Y:S01]  /*1bb0*/  IMAD.WIDE.U32 R20, R24, R4.reuse, R8 ;  /* 0x0000000418147225 */ /* 0x080fe200078e0008 */
[----:B------:R-:W-:Y:S02]  /*1bc0*/  SHF.L.U32 R67, R4, 0x7, RZ ;  /* 0x0000000704437819 */ /* 0x000fe400000006ff */
[----:B------:R-:W-:Y:S01]  /*1bd0*/  SHF.L.U64.HI R66, R64, 0x7, R65 ;  /* 0x0000000740427819 */ /* 0x000fe20000010241 */
[----:B------:R-:W-:Y:S01]  /*1be0*/  IMAD.WIDE.U32 R52, R24, R4, R10 ;  /* 0x0000000418347225 */ /* 0x000fe200078e000a */
[----:B------:R-:W-:-:S03]  /*1bf0*/  SHF.R.S32.HI R0, RZ, 0x1f, R3 ;  /* 0x0000001fff007819 */ /* 0x000fc60000011403 */
[----:B------:R-:W-:Y:S02]  /*1c00*/  IMAD R13, R24, R65, R13 ;  /* 0x00000041180d7224 */ /* 0x000fe400078e020d */
[----:B------:R-:W-:Y:S01]  /*1c10*/  IMAD.WIDE.U32 R6, R152, R64, R16 ;  /* 0x0000004098067225 */ /* 0x000fe200078e0010 */
[----:B------:R-:W-:-:S03]  /*1c20*/  LEA.HI R0, R0, R3, RZ, 0x3 ;  /* 0x0000000300007211 */ /* 0x000fc600078f18ff */
[----:B------:R-:W-:Y:S02]  /*1c30*/  IMAD.IADD R7, R15, 0x1, R7 ;  /* 0x000000010f077824 */ /* 0x000fe400078e0207 */
[-C--:B------:R-:W-:Y:S01]  /*1c40*/  IMAD.WIDE.U32 R56, R24, R64.reuse, R6 ;  /* 0x0000004018387225 */ /* 0x080fe200078e0006 */
[----:B------:R-:W-:Y:S02]  /*1c50*/  SHF.R.S32.HI R7, RZ, 0x3, R0 ;  /* 0x00000003ff077819 */ /* 0x000fe40000011400 */
[----:B------:R-:W-:Y:S01]  /*1c60*/  LOP3.LUT R6, R0, 0xfffffff8, RZ, 0xc0, !PT ;  /* 0xfffffff800067812 */ /* 0x000fe200078ec0ff */
[----:B------:R-:W-:-:S05]  /*1c70*/  IMAD.WIDE.U32 R54, R152, R64, R22 ;  /* 0x0000004098367225 */ /* 0x000fca00078e0016 */
[----:B------:R-:W-:Y:S01]  /*1c80*/  IADD3 R55, R55, R15, RZ ;  /* 0x0000000f37377210 */ /* 0x000fe20007ffe0ff */
[C---:B------:R-:W-:Y:S02]  /*1c90*/  IMAD R35, R24.reuse, R5, R12 ;  /* 0x0000000518237224 */ /* 0x040fe400078e020c */
[----:B------:R-:W-:Y:S01]  /*1ca0*/  IMAD.WIDE.U32 R54, R24, R64, R54 ;  /* 0x0000004018367225 */ /* 0x000fe200078e0036 */
[----:B------:R-:W-:-:S03]  /*1cb0*/  SHF.R.S32.HI R63, RZ, 0x1f, R34 ;  /* 0x0000001fff3f7819 */ /* 0x000fc60000011422 */
[----:B------:R-:W-:Y:S02]  /*1cc0*/  IMAD.IADD R70, R70, 0x1, R31 ;  /* 0x0000000146467824 */ /* 0x000fe400078e021f */
[----:B------:R-:W-:Y:S01]  /*1cd0*/  IMAD.IADD R58, R21, 0x1, R35 ;  /* 0x00000001153a7824 */ /* 0x000fe200078e0223 */
[----:B------:R-:W-:Y:S01]  /*1ce0*/  IADD3 R35, R35, R53, RZ ;  /* 0x0000003523237210 */ /* 0x000fe20007ffe0ff */
[----:B------:R-:W-:Y:S02]  /*1cf0*/  IMAD.SHL.U32 R64, R64, 0x80, RZ ;  /* 0x0000008040407824 */ /* 0x000fe400078e00ff */
[----:B------:R-:W-:Y:S02]  /*1d00*/  IMAD.SHL.U32 R60, R37, 0x2, RZ ;  /* 0x00000002253c7824 */ /* 0x000fe400078e00ff */
[----:B------:R-:W-:Y:S02]  /*1d10*/  IMAD.IADD R31, R13, 0x1, R57 ;  /* 0x000000010d1f7824 */ /* 0x000fe400078e0239 */
[C---:B--2---:R-:W-:Y:S01]  /*1d20*/  IMAD.SHL.U32 R69, R38.reuse, 0x40, RZ ;  /* 0x0000004026457824 */ /* 0x044fe200078e00ff */
[----:B------:R-:W-:-:S02]  /*1d30*/  LOP3.LUT P1, RZ, R38, 0x4, RZ, 0xc0, !PT ;  /* 0x0000000426ff7812 */ /* 0x000fc4000782c0ff */
[----:B------:R-:W-:Y:S02]  /*1d40*/  SHF.R.U32.HI R38, RZ, 0x7, R36 ;  /* 0x00000007ff267819 */ /* 0x000fe40000011624 */
[----:B------:R-:W-:Y:S02]  /*1d50*/  LOP3.LUT R69, R69, 0x1c0, RZ, 0xc0, !PT ;  /* 0x000001c045457812 */ /* 0x000fe400078ec0ff */
[----:B------:R-:W-:Y:S01]  /*1d60*/  SHF.R.S32.HI R36, RZ, 0x1f, R39 ;  /* 0x0000001fff247819 */ /* 0x000fe20000011427 */
[C---:B------:R-:W-:Y:S01]  /*1d70*/  VIADD R62, R38.reuse, 0x8 ;  /* 0x00000008263e7836 */ /* 0x040fe20000000000 */
[----:B------:R-:W-:Y:S01]  /*1d80*/  ISETP.NE.AND P6, PT, R38, 0x1, PT ;  /* 0x000000012600780c */ /* 0x000fe20003fc5270 */
[----:B------:R-:W-:Y:S01]  /*1d90*/  VIADD R38, R152, 0x60 ;  /* 0x0000006098267836 */ /* 0x000fe20000000000 */
[----:B------:R-:W-:Y:S02]  /*1da0*/  SHF.R.U32.HI R65, RZ, 0x3, R69 ;  /* 0x00000003ff417819 */ /* 0x000fe40000011645 */
[----:B------:R-:W-:-:S02]  /*1db0*/  LOP3.LUT R4, R69, 0x18, R16, 0xf8, !PT ;  /* 0x0000001845047812 */ /* 0x000fc400078ef810 */
[----:B------:R-:W-:Y:S02]  /*1dc0*/  LEA.HI R36, R36, R39, RZ, 0x5 ;  /* 0x0000002724247211 */ /* 0x000fe400078f28ff */
[----:B------:R-:W-:Y:S02]  /*1dd0*/  SHF.L.U32 R38, R38, 0x6, RZ ;  /* 0x0000000626267819 */ /* 0x000fe400000006ff */
[----:B------:R-:W-:Y:S02]  /*1de0*/  LOP3.LUT R4, R4, R65, RZ, 0x3c, !PT ;  /* 0x0000004104047212 */ /* 0x000fe400078e3cff */
[----:B------:R-:W-:Y:S02]  /*1df0*/  SHF.R.S32.HI R36, RZ, 0x5, R36 ;  /* 0x00000005ff247819 */ /* 0x000fe40000011424 */
[----:B----4-:R-:W-:Y:S02]  /*1e00*/  LOP3.LUT R32, R32, 0xfffffffd, RZ, 0xc0, !PT ;  /* 0xfffffffd20207812 */ /* 0x010fe400078ec0ff */
[----:B------:R-:W-:Y:S01]  /*1e10*/  LOP3.LUT R38, R38, 0x1c0, RZ, 0xc0, !PT ;  /* 0x000001c026267812 */ /* 0x000fe200078ec0ff */
[----:B------:R-:W-:Y:S01]  /*1e20*/  IMAD R59, R36, 0x200, R4 ;  /* 0x00000200243b7824 */ /* 0x000fe200078e0204 */
[----:B------:R-:W-:-:S02]  /*1e30*/  @P1 LOP3.LUT R32, R32, 0x2, RZ, 0xfc, !PT ;  /* 0x0000000220201812 */ /* 0x000fc400078efcff */
[--C-:B------:R-:W-:Y:S01]  /*1e40*/  LOP3.LUT R4, R69, 0x38, R0.reuse, 0xf8, !PT ;  /* 0x0000003845047812 */ /* 0x100fe200078ef800 */
[----:B------:R-:W-:Y:S05]  /*1e50*/  @!P6 WARPSYNC.ALL ;  /* 0x000000000000e948 */ /* 0x000fea0003800000 */
[----:B------:R-:W-:Y:S01]  /*1e60*/  LOP3.LUT R0, R38, 0x38, R0, 0xf8, !PT ;  /* 0x0000003826007812 */ /* 0x000fe200078ef800 */
[----:B------:R-:W-:Y:S01]  /*1e70*/  VIADD R38, R152, 0x60 ;  /* 0x0000006098267836 */ /* 0x000fe20000000000 */
[----:B------:R0:W-:Y:S01]  /*1e80*/  STL [R1], R32 ;  /* 0x0000002001007387 */ /* 0x0001e20000100800 */
[----:B------:R-:W-:Y:S01]  /*1e90*/  LOP3.LUT R3, R4, R65, RZ, 0x3c, !PT ;  /* 0x0000004104037212 */ /* 0x000fe200078e3cff */
[----:B------:R-:W-:Y:S01]  /*1ea0*/  ULDC UR4, c[0x0][0x2f4] ;  /* 0x0000bd0000047ab9 */ /* 0x000fe20000000800 */
[----:B------:R-:W-:Y:S01]  /*1eb0*/  IMAD.SHL.U32 R38, R38, 0x40, RZ ;  /* 0x0000004026267824 */ /* 0x000fe200078e00ff */
[----:B0-----:R-:W-:-:S04]  /*1ec0*/  SHF.R.S32.HI R32, RZ, 0x1f, R39 ;  /* 0x0000001fff207819 */ /* 0x001fc80000011427 */
[----:B------:R-:W-:Y:S02]  /*1ed0*/  LOP3.LUT R38, R38, 0x1c0, RZ, 0xc0, !PT ;  /* 0x000001c026267812 */ /* 0x000fe400078ec0ff */
[----:B------:R-:W-:Y:S02]  /*1ee0*/  LEA.HI R32, R32, R39, RZ, 0x2 ;  /* 0x0000002720207211 */ /* 0x000fe400078f10ff */
[----:B------:R-:W-:Y:S02]  /*1ef0*/  SHF.R.U32.HI R38, RZ, 0x3, R38 ;  /* 0x00000003ff267819 */ /* 0x000fe40000011626 */
[----:B------:R-:W-:Y:S02]  /*1f00*/  LOP3.LUT R32, R32, 0xfffffffc, RZ, 0xc0, !PT ;  /* 0xfffffffc20207812 */ /* 0x000fe400078ec0ff */
[----:B------:R-:W-:Y:S02]  /*1f10*/  LOP3.LUT R0, R0, R38, RZ, 0x3c, !PT ;  /* 0x0000002600007212 */ /* 0x000fe400078e3cff */
[----:B------:R-:W-:Y:S01]  /*1f20*/  IADD3 R32, R39, -R32, RZ ;  /* 0x8000002027207210 */ /* 0x000fe20007ffe0ff */
[----:B------:R-:W-:Y:S01]  /*1f30*/  IMAD R3, R36, 0x200, R3 ;  /* 0x0000020024037824 */ /* 0x000fe200078e0203 */
[----:B------:R-:W-:Y:S01]  /*1f40*/  @!P6 BAR.SYNC.DEFER_BLOCKING 0x9, 0x100 ;  /* 0x024400000000eb1d */ /* 0x000fe20000010000 */
[----:B------:R-:W-:-:S02]  /*1f50*/  ISETP.GE.AND P1, PT, R16, UR4, PT ;  /* 0x0000000410007c0c */ /* 0x000fc4000bf26270 */
[----:B------:R-:W-:Y:S01]  /*1f60*/  IMAD R61, R32, 0x60, R152 ;  /* 0x00000060203d7824 */ /* 0x000fe200078e0298 */
[----:B------:R-:W-:Y:S01]  /*1f70*/  ISETP.GE.AND P2, PT, R2, UR4, PT ;  /* 0x0000000402007c0c */ /* 0x000fe2000bf46270 */
[----:B------:R-:W-:Y:S01]  /*1f80*/  IMAD.IADD R32, R55, 0x1, R13 ;  /* 0x0000000137207824 */ /* 0x000fe200078e020d */
[----:B------:R-:W-:Y:S02]  /*1f90*/  SHF.R.S32.HI R5, RZ, 0x1f, R29 ;  /* 0x0000001fff057819 */ /* 0x000fe4000001141d */
[----:B------:R-:W-:Y:S02]  /*1fa0*/  SHF.R.S32.HI R4, RZ, 0x1f, R6 ;  /* 0x0000001fff047819 */ /* 0x000fe40000011406 */
[----:B------:R-:W-:-:S07]  /*1fb0*/  IADD3 R0, R14, R0, RZ ;  /* 0x000000000e007210 */ /* 0x000fce0007ffe0ff */
.L_x_538:
[----:B--2---:R-:W2:Y:S01]  /*1fc0*/  LDL R38, [R1+0x14] ;  /* 0x0000140001267983 */ /* 0x004ea20000100800 */
[----:B------:R-:W0:Y:S03]  /*1fd0*/  LDC R75, c[0x0][0x430] ;  /* 0x00010c00ff4b7b82 */ /* 0x000e260000000800 */
[----:B----4-:R-:W3:Y:S01]  /*1fe0*/  LDL.LU R37, [R1] ;  /* 0x0000000001257983 */ /* 0x010ee20000300800 */
[----:B------:R-:W-:Y:S02]  /*1ff0*/  VIADD R27, R27, 0xffffffff ;  /* 0xffffffff1b1b7836 */ /* 0x000fe40000000000 */
[----:B------:R-:W-:Y:S02]  /*2000*/  IMAD.MOV.U32 R74, RZ, RZ, RZ ;  /* 0x000000ffff4a7224 */ /* 0x000fe400078e00ff */
[----:B------:R-:W-:Y:S01]  /*2010*/  IMAD R9, R27, 0x80, R61 ;  /* 0x000000801b097824 */ /* 0x000fe200078e023d */
[----:B------:R-:W1:Y:S03]  /*2020*/  LDC R80, c[0x0][0x3f4] ;  /* 0x0000fd00ff507b82 */ /* 0x000e660000000800 */
[----:B------:R-:W-:Y:S01]  /*2030*/  IMAD.IADD R36, R70, 0x1, R9 ;  /* 0x0000000146247824 */ /* 0x000fe200078e0209 */
[----:B------:R-:W-:-:S04]  /*2040*/  ISETP.GE.AND P3, PT, R9, R30, PT ;  /* 0x0000001e0900720c */ /* 0x000fc80003f66270 */
[----:B------:R-:W-:Y:S02]  /*2050*/  ISETP.GT.OR P3, PT, R61, 0x7f, P3 ;  /* 0x0000007f3d00780c */ /* 0x000fe40001f64670 */
[----:B------:R-:W-:Y:S02]  /*2060*/  MOV R12, R36 ;  /* 0x00000024000c7202 */ /* 0x000fe40000000f00 */
[----:B0-----:R-:W-:-:S09]  /*2070*/  ISETP.NE.AND P4, PT, R75, 0x1, PT ;  /* 0x000000014b00780c */ /* 0x001fd20003f85270 */
[----:B------:R-:W0:Y:S08]  /*2080*/  @!P3 LDC.64 R10, c[0x0][0x428] ;  /* 0x00010a00ff0abb82 */ /* 0x000e300000000a00 */
[----:B------:R-:W4:Y:S08]  /*2090*/  @P4 LDC R13, c[0x0][0x434] ;  /* 0x00010d00ff0d4b82 */ /* 0x000f300000000800 */
[----:B------:R-:W1:Y:S08]  /*20a0*/  @P4 LDC R14, c[0x0][0x438] ;  /* 0x00010e00ff0e4b82 */ /* 0x000e700000000800 */
[----:B------:R-:W0:Y:S01]  /*20b0*/  @!P3 LDC.64 R8, c[0x0][0x418] ;  /* 0x00010600ff08bb82 */ /* 0x000e220000000a00 */
[----:B----4-:R-:W-:-:S05]  /*20c0*/  @P4 IMAD.HI.U32 R13, R36, R13, RZ ;  /* 0x0000000d240d4227 */ /* 0x010fca00078e00ff */
[----:B-1----:R-:W-:Y:S01]  /*20d0*/  @P4 SHF.R.U32.HI R12, RZ, R14, R13 ;  /* 0x0000000eff0c4219 */ /* 0x002fe2000001160d */
[----:B0-----:R-:W-:-:S03]  /*20e0*/  @!P3 IMAD R14, R5, R10, RZ ;  /* 0x0000000a050eb224 */ /* 0x001fc600078e02ff */
[----:B------:R-:W-:Y:S01]  /*20f0*/  @!P3 SHF.R.S32.HI R13, RZ, 0x1f, R12 ;  /* 0x0000001fff0db819 */ /* 0x000fe2000001140c */
[C---:B------:R-:W-:Y:S02]  /*2100*/  @!P3 IMAD R15, R29.reuse, R11, R14 ;  /* 0x0000000b1d0fb224 */ /* 0x040fe400078e020e */
[----:B------:R-:W-:-:S04]  /*2110*/  @!P3 IMAD.WIDE.U32 R10, R29, R10, R12 ;  /* 0x0000000a1d0ab225 */ /* 0x000fc800078e000c */
[----:B------:R-:W-:Y:S01]  /*2120*/  @!P3 IMAD.IADD R11, R11, 0x1, R15 ;  /* 0x000000010b0bb824 */ /* 0x000fe200078e020f */
[----:B------:R-:W-:-:S04]  /*2130*/  @!P3 LEA R8, P4, R10, R8, 0x2 ;  /* 0x000000080a08b211 */ /* 0x000fc800078810ff */
[----:B------:R-:W-:-:S05]  /*2140*/  @!P3 LEA.HI.X R9, R10, R9, R11, 0x2, P4 ;  /* 0x000000090a09b211 */ /* 0x000fca00020f140b */
[----:B------:R0:W5:Y:S01]  /*2150*/  @!P3 LDG.E R74, desc[UR42][R8.64] ;  /* 0x0000002a084ab981 */ /* 0x000162000c1e1900 */
[----:B------:R-:W-:Y:S01]  /*2160*/  ISETP.GT.AND P3, PT, R27, R28, PT ;  /* 0x0000001c1b00720c */ /* 0x000fe20003f64270 */
[----:B------:R-:W-:Y:S01]  /*2170*/  IMAD R73, R19, 0x2000, R59 ;  /* 0x0000200013497824 */ /* 0x000fe200078e023b */
[----:B------:R-:W-:Y:S01]  /*2180*/  IADD3 R10, -R12, RZ, RZ ;  /* 0x000000ff0c0a7210 */ /* 0x000fe20007ffe1ff */
[----:B------:R-:W-:Y:S05]  /*2190*/  YIELD ;  /* 0x0000000000007946 */ /* 0x000fea0003800000 */
[----:B------:R-:W-:Y:S01]  /*21a0*/  VIADD R11, R73, 0x20 ;  /* 0x00000020490b7836 */ /* 0x000fe20000000000 */
[----:B------:R-:W-:Y:S01]  /*21b0*/  BSSY B0, `(.L_x_483) ;  /* 0x0000301000007945 */ /* 0x000fe20003800000 */
[----:B------:R-:W-:Y:S01]  /*21c0*/  IMAD R75, R75, R10, R36 ;  /* 0x0000000a4b4b7224 */ /* 0x000fe200078e0224 */
[----:B--2---:R-:W-:-:S02]  /*21d0*/  LOP3.LUT P5, RZ, R38, 0x4, RZ, 0xc0, !PT ;  /* 0x0000000426ff7812 */ /* 0x004fc400078ac0ff */
[----:B---3--:R-:W-:-:S04]  /*21e0*/  LOP3.LUT R37, R37, 0xfffffffe, RZ, 0xc0, !PT ;  /* 0xfffffffe25257812 */ /* 0x008fc800078ec0ff */
[----:B------:R-:W-:Y:S02]  /*21f0*/  @P3 LOP3.LUT R37, R37, 0x1, RZ, 0xfc, !PT ;  /* 0x0000000125253812 */ /* 0x000fe400078efcff */
[----:B------:R-:W-:-:S03]  /*2200*/  ISETP.GE.AND P3, PT, R80, 0x1, PT ;  /* 0x000000015000780c */ /* 0x000fc60003f66270 */
[----:B------:R0:W-:Y:S02]  /*2210*/  STL [R1], R37 ;  /* 0x0000002501007387 */ /* 0x0001e40000100800 */
[C---:B------:R-:W-:Y:S02]  /*2220*/  @P5 VIADD R11, R73.reuse, 0xffffffe0 ;  /* 0xffffffe0490b5836 */ /* 0x040fe40000000000 */
[----:B------:R-:W-:-:S03]  /*2230*/  IMAD R73, R73, 0x2, R26 ;  /* 0x0000000249497824 */ /* 0x000fc600078e021a */
[----:B------:R-:W-:-:S03]  /*2240*/  LEA R72, R11, R26, 0x1 ;  /* 0x0000001a0b487211 */ /* 0x000fc600078e08ff */
[----:B0-----:R-:W-:Y:S05]  /*2250*/  @!P3 BRA `(.L_x_484) ;  /* 0x0000002800c4b947 */ /* 0x001fea0003800000 */
[----:B------:R-:W-:Y:S01]  /*2260*/  SHF.R.S32.HI R76, RZ, 0x1f, R75 ;  /* 0x0000001fff4c7819 */ /* 0x000fe2000001144b */
[----:B------:R-:W-:Y:S01]  /*2270*/  ULDC.64 UR4, c[0x0][0x300] ;  /* 0x0000c00000047ab9 */ /* 0x000fe20000000a00 */
[----:B-----5:R-:W-:Y:S01]  /*2280*/  SHF.R.S32.HI R77, RZ, 0x1f, R74 ;  /* 0x0000001fff4d7819 */ /* 0x020fe2000001144a */
[----:B------:R-:W-:-:S04]  /*2290*/  IMAD.WIDE.U32 R8, R75, UR4, RZ ;  /* 0x000000044b087c25 */ /* 0x000fc8000f8e00ff */
[----:B------:R-:W-:Y:S02]  /*22a0*/  IMAD R10, R76, UR4, RZ ;  /* 0x000000044c0a7c24 */ /* 0x000fe4000f8e02ff */
[----:B------:R-:W-:Y:S02]  /*22b0*/  IMAD R12, R68, R27, RZ ;  /* 0x0000001b440c7224 */ /* 0x000fe400078e02ff */
[----:B------:R-:W-:Y:S01]  /*22c0*/  IMAD R11, R75, UR5, R10 ;  /* 0x000000054b0b7c24 */ /* 0x000fe2000f8e020a */
[----:B------:R-:W-:Y:S01]  /*22d0*/  ULDC.64 UR4, c[0x0][0x310] ;  /* 0x0000c40000047ab9 */ /* 0x000fe20000000a00 */
[----:B------:R-:W-:Y:S01]  /*22e0*/  SHF.R.S32.HI R10, RZ, 0x1f, R27 ;  /* 0x0000001fff0a7819 */ /* 0x000fe2000001141b */
[----:B------:R-:W-:Y:S02]  /*22f0*/  IMAD R13, R77, UR4, RZ ;  /* 0x000000044d0d7c24 */ /* 0x000fe4000f8e02ff */
[----:B------:R-:W-:Y:S02]  /*2300*/  IMAD.IADD R9, R9, 0x1, R11 ;  /* 0x0000000109097824 */ /* 0x000fe400078e020b */
[----:B------:R-:W-:-:S02]  /*2310*/  IMAD R13, R74, UR5, R13 ;  /* 0x000000054a0d7c24 */ /* 0x000fc4000f8e020d */
[----:B------:R-:W-:Y:S01]  /*2320*/  IMAD.WIDE.U32 R8, R74, UR4, R8 ;  /* 0x000000044a087c25 */ /* 0x000fe2000f8e0008 */
[----:B------:R-:W-:-:S03]  /*2330*/  ULDC.64 UR4, c[0x0][0x308] ;  /* 0x0000c20000047ab9 */ /* 0x000fc60000000a00 */
[----:B------:R-:W-:Y:S02]  /*2340*/  IMAD R11, R63, UR4, RZ ;  /* 0x000000043f0b7c24 */ /* 0x000fe4000f8e02ff */
[----:B------:R-:W-:Y:S02]  /*2350*/  IMAD.IADD R9, R9, 0x1, R13 ;  /* 0x0000000109097824 */ /* 0x000fe400078e020d */
[C---:B------:R-:W-:Y:S02]  /*2360*/  IMAD R11, R34.reuse, UR5, R11 ;  /* 0x00000005220b7c24 */ /* 0x040fe4000f8e020b */
[----:B------:R-:W-:Y:S01]  /*2370*/  IMAD.WIDE.U32 R8, R34, UR4, R8 ;  /* 0x0000000422087c25 */ /* 0x000fe2000f8e0008 */
[----:B------:R-:W-:-:S03]  /*2380*/  ULDC.64 UR4, c[0x0][0x2e8] ;  /* 0x0000ba0000047ab9 */ /* 0x000fc60000000a00 */
[----:B------:R-:W-:Y:S01]  /*2390*/  IMAD.IADD R85, R9, 0x1, R11 ;  /* 0x0000000109557824 */ /* 0x000fe200078e020b */
[----:B------:R-:W-:Y:S01]  /*23a0*/  LEA R84, P3, R8, UR4, 0x1 ;  /* 0x0000000408547c11 */ /* 0x000fe2000f8608ff */
[----:B------:R-:W-:Y:S01]  /*23b0*/  ULDC.U8 UR4, c[0x0][0x410] ;  /* 0x0001040000047ab9 */ /* 0x000fe20000000000 */
[----:B------:R-:W-:Y:S02]  /*23c0*/  IMAD R13, R66, R27, RZ ;  /* 0x0000001b420d7224 */ /* 0x000fe400078e02ff */
[----:B------:R-:W-:Y:S01]  /*23d0*/  LEA.HI.X R85, R8, UR5, R85, 0x1, P3 ;  /* 0x0000000508557c11 */ /* 0x000fe200098f0c55 */
[C---:B------:R-:W-:Y:S01]  /*23e0*/  IMAD R79, R10.reuse, R67, R12 ;  /* 0x000000430a4f7224 */ /* 0x040fe200078e020c */
[----:B------:R-:W-:Y:S01]  /*23f0*/  ISETP.NE.AND P3, PT, RZ, UR4, PT ;  /* 0x00000004ff007c0c */ /* 0x000fe2000bf65270 */
[----:B------:R-:W-:Y:S02]  /*2400*/  IMAD R13, R10, R64, R13 ;  /* 0x000000400a0d7224 */ /* 0x000fe400078e020d */
[----:B------:R-:W-:-:S02]  /*2410*/  IMAD R78, R27, -0x80, R30 ;  /* 0xffffff801b4e7824 */ /* 0x000fc400078e021e */
[----:B------:R-:W-:-:S03]  /*2420*/  IMAD.WIDE.U32 R10, R67, R27, RZ ;  /* 0x0000001b430a7225 */ /* 0x000fc600078e00ff */
[----:B------:R-:W-:Y:S01]  /*2430*/  VIMNMX R78, R78, 0x80, PT ;  /* 0x000000804e4e7848 */ /* 0x000fe20003fe0100 */
[----:B------:R-:W-:Y:S01]  /*2440*/  IMAD.WIDE.U32 R8, R64, R27, RZ ;  /* 0x0000001b40087225 */ /* 0x000fe200078e00ff */
[----:B------:R-:W-:-:S03]  /*2450*/  IADD3 R79, R11, R79, RZ ;  /* 0x0000004f0b4f7210 */ /* 0x000fc60007ffe0ff */
[----:B------:R-:W-:Y:S01]  /*2460*/  IMAD.IADD R71, R9, 0x1, R13 ;  /* 0x0000000109477824 */ /* 0x000fe200078e020d */
[----:B------:R-:W-:Y:S06]  /*2470*/  @!P3 BRA `(.L_x_485) ;  /* 0x0000001000f0b947 */ /* 0x000fec0003800000 */
[----:B------:R-:W-:Y:S01]  /*2480*/  ISETP.GE.AND P3, PT, R152, R78, PT ;  /* 0x0000004e9800720c */ /* 0x000fe20003f66270 */
[----:B------:R-:W-:Y:S01]  /*2490*/  BSSY B1, `(.L_x_486) ;  /* 0x000001e000017945 */ /* 0x000fe20003800000 */
[----:B------:R-:W-:Y:S02]  /*24a0*/  CS2R R36, SRZ ;  /* 0x0000000000247805 */ /* 0x000fe4000001ff00 */
[----:B------:R-:W-:Y:S02]  /*24b0*/  CS2R R44, SRZ ;  /* 0x00000000002c7805 */ /* 0x000fe4000001ff00 */
[----:B------:R-:W-:Y:S02]  /*24c0*/  CS2R R48, SRZ ;  /* 0x0000000000307805 */ /* 0x000fe4000001ff00 */
[----:B------:R-:W-:Y:S02]  /*24d0*/  CS2R R46, SRZ ;  /* 0x00000000002e7805 */ /* 0x000fe4000001ff00 */
[----:B------:R-:W-:-:S02]  /*24e0*/  CS2R R40, SRZ ;  /* 0x0000000000287805 */ /* 0x000fc4000001ff00 */
[----:B------:R-:W-:Y:S02]  /*24f0*/  CS2R R38, SRZ ;  /* 0x0000000000267805 */ /* 0x000fe4000001ff00 */
[----:B------:R-:W-:Y:S02]  /*2500*/  CS2R R42, SRZ ;  /* 0x00000000002a7805 */ /* 0x000fe4000001ff00 */
[----:B------:R-:W-:Y:S01]  /*2510*/  CS2R R50, SRZ ;  /* 0x0000000000327805 */ /* 0x000fe2000001ff00 */
[----:B------:R-:W-:Y:S06]  /*2520*/  @P3 BRA `(.L_x_487) ;  /* 0x0000000000503947 */ /* 0x000fec0003800000 */
[----:B------:R-:W-:Y:S01]  /*2530*/  IADD3 R13, P4, R20, R10, RZ ;  /* 0x0000000a140d7210 */ /* 0x000fe20007f9e0ff */
[----:B------:R-:W-:Y:S01]  /*2540*/  ULDC.64 UR4, c[0x0][0x3e8] ;  /* 0x0000fa0000047ab9 */ /* 0x000fe20000000a00 */
[----:B------:R-:W-:Y:S02]  /*2550*/  CS2R R48, SRZ ;  /* 0x0000000000307805 */ /* 0x000fe4000001ff00 */
[----:B------:R-:W-:Y:S01]  /*2560*/  CS2R R50, SRZ ;  /* 0x0000000000327805 */ /* 0x000fe2000001ff00 */
[----:B------:R-:W-:Y:S01]  /*2570*/  IMAD.X R14, R79, 0x1, R58, P4 ;  /* 0x000000014f0e7824 */ /* 0x000fe200020e063a */
[----:B------:R-:W-:-:S05]  /*2580*/  IADD3 R15, P4, R54, R8, RZ ;  /* 0x00000008360f7210 */ /* 0x000fca0007f9e0ff */
[----:B------:R-:W-:Y:S01]  /*2590*/  IMAD.X R44, R71, 0x1, R32, P4 ;  /* 0x00000001472c7824 */ /* 0x000fe200020e0620 */
[----:B------:R-:W-:-:S04]  /*25a0*/  LEA R12, P4, R13, UR4, 0x1 ;  /* 0x000000040d0c7c11 */ /* 0x000fc8000f8808ff */
[----:B------:R-:W-:Y:S01]  /*25b0*/  LEA.HI.X R13, R13, UR5, R14, 0x1, P4 ;  /* 0x000000050d0d7c11 */ /* 0x000fe2000a0f0c0e */
[----:B------:R-:W-:Y:S02]  /*25c0*/  ULDC.64 UR4, c[0x0][0x400] ;  /* 0x0001000000047ab9 */ /* 0x000fe40000000a00 */
[----:B------:R-:W-:-:S04]  /*25d0*/  LEA R14, P4, R15, UR4, 0x1 ;  /* 0x000000040f0e7c11 */ /* 0x000fc8000f8808ff */
[----:B------:R-:W-:Y:S02]  /*25e0*/  LEA.HI.X R15, R15, UR5, R44, 0x1, P4 ;  /* 0x000000050f0f7c11 */ /* 0x000fe4000a0f0c2c */
[----:B------:R-:W-:Y:S02]  /*25f0*/  ISETP.GE.AND P4, PT, R22, R80, PT ;  /* 0x000000501600720c */ /* 0x000fe40003f86270 */
[----:B------:R-:W-:Y:S02]  /*2600*/  CS2R R44, SRZ ;  /* 0x00000000002c7805 */ /* 0x000fe4000001ff00 */
[----:B------:R-:W-:-:S09]  /*2610*/  CS2R R46, SRZ ;  /* 0x00000000002e7805 */ /* 0x000fd2000001ff00 */
[----:B------:R0:W5:Y:S04]  /*2620*/  @!P4 LDG.E.64 R48, desc[UR42][R12.64] ;  /* 0x0000002a0c30c981 */ /* 0x000168000c1e1b00 */
[----:B------:R0:W5:Y:S01]  /*2630*/  @!P4 LDG.E.64 R50, desc[UR42][R14.64] ;  /* 0x0000002a0e32c981 */ /* 0x000162000c1e1b00 */
[----:B------:R-:W-:-:S13]  /*2640*/  ISETP.GE.AND P4, PT, R156, R80, PT ;  /* 0x000000509c00720c */ /* 0x000fda0003f86270 */
[----:B------:R0:W5:Y:S04]  /*2650*/  @!P4 LDG.E.64 R44, desc[UR42][R12.64+0x20] ;  /* 0x0000202a0c2cc981 */ /* 0x000168000c1e1b00 */
[----:B------:R0:W5:Y:S02]  /*2660*/  @!P4 LDG.E.64 R46, desc[UR42][R14.64+0x20] ;  /* 0x0000202a0e2ec981 */ /* 0x000164000c1e1b00 */
.L_x_487:
[----:B------:R-:W-:Y:S05]  /*2670*/  BSYNC B1 ;  /* 0x0000000000017941 */ /* 0x000fea0003800000 */
.L_x_486:
[----:B0-----:R-:W-:Y:S01]  /*2680*/  IADD3 R12, R152, 0x60, RZ ;  /* 0x00000060980c7810 */ /* 0x001fe20007ffe0ff */
[----:B------:R-:W-:Y:S01]  /*2690*/  BSSY B1, `(.L_x_488) ;  /* 0x0000021000017945 */ /* 0x000fe20003800000 */
[----:B-----5:R-:W-:Y:S02]  /*26a0*/  IMAD.MOV.U32 R81, RZ, RZ, R44 ;  /* 0x000000ffff517224 */ /* 0x020fe400078e002c */
[----:B------:R-:W-:Y:S01]  /*26b0*/  ISETP.GE.AND P4, PT, R12, R78, PT ;  /* 0x0000004e0c00720c */ /* 0x000fe20003f86270 */
[----:B------:R-:W-:-:S12]  /*26c0*/  IMAD.MOV.U32 R82, RZ, RZ, R45 ;  /* 0x000000ffff527224 */ /* 0x000fd800078e002d */
[----:B------:R-:W-:Y:S05]  /*26d0*/  @P4 BRA `(.L_x_489) ;  /* 0x0000000000704947 */ /* 0x000fea0003800000 */
[----:B------:R-:W0:Y:S01]  /*26e0*/  LDC.64 R12, c[0x0][0x3f8] ;  /* 0x0000fe00ff0c7b82 */ /* 0x000e220000000a00 */
[----:B------:R-:W-:Y:S01]  /*26f0*/  IMAD.MOV.U32 R11, RZ, RZ, R79 ;  /* 0x000000ffff0b7224 */ /* 0x000fe200078e004f */
[----:B------:R-:W-:Y:S01]  /*2700*/  ULDC.64 UR4, c[0x0][0x3e8] ;  /* 0x0000fa0000047ab9 */ /* 0x000fe20000000a00 */
[----:B------:R-:W-:Y:S02]  /*2710*/  CS2R R40, SRZ ;  /* 0x0000000000287805 */ /* 0x000fe4000001ff00 */
[----:B------:R-:W-:Y:S01]  /*2720*/  CS2R R42, SRZ ;  /* 0x00000000002a7805 */ /* 0x000fe2000001ff00 */
[----:B0-----:R-:W-:-:S04]  /*2730*/  IMAD.WIDE.U32 R10, R12, 0x60, R10 ;  /* 0x000000600c0a7825 */ /* 0x001fc800078e000a */
[----:B------:R-:W-:Y:S01]  /*2740*/  IMAD R9, R13, 0x60, RZ ;  /* 0x000000600d097824 */ /* 0x000fe200078e02ff */
[----:B------:R-:W-:-:S04]  /*2750*/  IADD3 R13, P5, R20, R10, RZ ;  /* 0x0000000a140d7210 */ /* 0x000fc80007fbe0ff */
[----:B------:R-:W-:Y:S02]  /*2760*/  IADD3.X R14, R58, R11, R9, P5, !PT ;  /* 0x0000000b3a0e7210 */ /* 0x000fe40002ffe409 */
[----:B------:R-:W0:Y:S01]  /*2770*/  LDC.64 R10, c[0x0][0x408] ;  /* 0x00010200ff0a7b82 */ /* 0x000e220000000a00 */
[----:B------:R-:W-:-:S03]  /*2780*/  MOV R9, R71 ;  /* 0x0000004700097202 */ /* 0x000fc60000000f00 */
[----:B0-----:R-:W-:-:S04]  /*2790*/  IMAD.WIDE.U32 R8, R10, 0x60, R8 ;  /* 0x000000600a087825 */ /* 0x001fc800078e0008 */
[----:B------:R-:W-:Y:S01]  /*27a0*/  IMAD R15, R11, 0x60, RZ ;  /* 0x000000600b0f7824 */ /* 0x000fe200078e02ff */
[----:B------:R-:W-:-:S04]  /*27b0*/  IADD3 R11, P5, R54, R8, RZ ;  /* 0x00000008360b7210 */ /* 0x000fc80007fbe0ff */
[----:B------:R-:W-:Y:S02]  /*27c0*/  IADD3.X R12, R32, R9, R15, P5, !PT ;  /* 0x00000009200c7210 */ /* 0x000fe40002ffe40f */
        /* <DEDUP_REMOVED lines=13> */
.L_x_489:
[----:B------:R-:W-:Y:S05]  /*28a0*/  BSYNC B1 ;  /* 0x0000000000017941 */ /* 0x000fea0003800000 */
.L_x_488:
[----:B0-----:R-:W-:Y:S01]  /*28b0*/  IMAD.MOV.U32 R8, RZ, RZ, R48 ;  /* 0x000000ffff087224 */ /* 0x001fe200078e0030 */
[----:B------:R-:W-:Y:S01]  /*28c0*/  UISETP.NE.AND UP0, UPT, UR39, 0x3, UPT ;  /* 0x000000032700788c */ /* 0x000fe2000bf05270 */
[----:B------:R-:W-:Y:S01]  /*28d0*/  IMAD.MOV.U32 R9, RZ, RZ, R49 ;  /* 0x000000ffff097224 */ /* 0x000fe200078e0031 */
[----:B------:R-:W-:Y:S01]  /*28e0*/  PRMT R89, R82, 0x5410, R81 ;  /* 0x0000541052597816 */ /* 0x000fe20000000051 */
[----:B------:R-:W-:Y:S02]  /*28f0*/  IMAD.MOV.U32 R10, RZ, RZ, R50 ;  /* 0x000000ffff0a7224 */ /* 0x000fe400078e0032 */
[----:B------:R-:W-:Y:S01]  /*2900*/  IMAD.MOV.U32 R11, RZ, RZ, R51 ;  /* 0x000000ffff0b7224 */ /* 0x000fe200078e0033 */
[----:B------:R-:W-:Y:S01]  /*2910*/  PRMT R91, R8, 0x5410, R9 ;  /* 0x00005410085b7816 */ /* 0x000fe20000000009 */
[----:B------:R-:W-:Y:S01]  /*2920*/  IMAD.MOV.U32 R8, RZ, RZ, R46 ;  /* 0x000000ffff087224 */ /* 0x000fe200078e002e */
[----:B------:R-:W-:Y:S02]  /*2930*/  MOV R9, R47 ;  /* 0x0000002f00097202 */ /* 0x000fe40000000f00 */
[----:B------:R-:W-:-:S02]  /*2940*/  PLOP3.LUT P5, PT, PT, PT, UP0, 0x80, 0x0 ;  /* 0x000000000000781c */ /* 0x000fc40003faf008 */
[----:B------:R-:W-:Y:S01]  /*2950*/  PRMT R90, R9, 0x5410, R8 ;  /* 0x00005410095a7816 */ /* 0x000fe20000000008 */
[----:B-----5:R-:W-:Y:S01]  /*2960*/  IMAD.MOV.U32 R8, RZ, RZ, R36 ;  /* 0x000000ffff087224 */ /* 0x020fe200078e0024 */
[----:B------:R-:W-:Y:S01]  /*2970*/  PRMT R93, R10, 0x5410, R11 ;  /* 0x000054100a5d7816 */ /* 0x000fe2000000000b */
[----:B------:R-:W-:Y:S01]  /*2980*/  IMAD.MOV.U32 R10, RZ, RZ, R40 ;  /* 0x000000ffff0a7224 */ /* 0x000fe200078e0028 */
[----:B------:R-:W-:Y:S01]  /*2990*/  MOV R9, R37 ;  /* 0x0000002500097202 */ /* 0x000fe20000000f00 */
[----:B------:R-:W-:-:S03]  /*29a0*/  IMAD.MOV.U32 R11, RZ, RZ, R41 ;  /* 0x000000ffff0b7224 */ /* 0x000fc600078e0029 */
[----:B------:R-:W-:Y:S01]  /*29b0*/  PRMT R82, R8, 0x5410, R9 ;  /* 0x0000541008527816 */ /* 0x000fe20000000009 */
[----:B------:R-:W-:Y:S01]  /*29c0*/  IMAD.MOV.U32 R8, RZ, RZ, R38 ;  /* 0x000000ffff087224 */ /* 0x000fe200078e0026 */
[----:B------:R-:W-:Y:S01]  /*29d0*/  PRMT R86, R10, 0x5410, R11 ;  /* 0x000054100a567816 */ /* 0x000fe2000000000b */
[----:B------:R-:W-:Y:S01]  /*29e0*/  IMAD.MOV.U32 R10, RZ, RZ, R42 ;  /* 0x000000ffff0a7224 */ /* 0x000fe200078e002a */
[----:B------:R-:W-:Y:S01]  /*29f0*/  MOV R9, R39 ;  /* 0x0000002700097202 */ /* 0x000fe20000000f00 */
[----:B------:R-:W-:-:S03]  /*2a00*/  IMAD.MOV.U32 R11, RZ, RZ, R43 ;  /* 0x000000ffff0b7224 */ /* 0x000fc600078e002b */
[----:B------:R-:W-:Y:S02]  /*2a10*/  PRMT R83, R8, 0x5410, R9 ;  /* 0x0000541008537816 */ /* 0x000fe40000000009 */
[----:B------:R-:W-:Y:S01]  /*2a20*/  PRMT R87, R10, 0x5410, R11 ;  /* 0x000054100a577816 */ /* 0x000fe2000000000b */
[----:B------:R-:W-:Y:S06]  /*2a30*/  @!P5 BRA `(.L_x_490) ;  /* 0x000000000004d947 */ /* 0x000fec0003800000 */
[----:B------:R-:W-:Y:S01]  /*2a40*/  BPT.TRAP 0x1 ;  /* 0x000000040000795c */ /* 0x000fe20000300000 */
.L_x_490:
[----:B------:R-:W-:Y:S01]  /*2a50*/  IMAD R71, R19, 0x8, R18 ;  /* 0x0000000813477824 */ /* 0x000fe200078e0212 */
[----:B------:R-:W-:Y:S01]  /*2a60*/  SHF.L.U32 R79, R154, 0x1f, RZ ;  /* 0x0000001f9a4f7819 */ /* 0x000fe200000006ff */
[----:B------:R-:W-:Y:S03]  /*2a70*/  BSSY B1, `(.L_x_491) ;  /* 0x0000003000017945 */ /* 0x000fe60003800000 */
[----:B------:R-:W0:Y:S02]  /*2a80*/  SYNCS.PHASECHK.TRANS64.TRYWAIT P6, [R71+URZ+0x16890], R79 ;  /* 0x0168904f470075a7 */ /* 0x000e2400080c017f */
[----:B0-----:R-:W-:Y:S05]  /*2a90*/  @!P6 BRA `(.L_x_492) ;  /* 0x000001300020e947 */ /* 0x001fea0003800000 */
.L_x_718:
[----:B------:R-:W-:Y:S05]  /*2aa0*/  BSYNC B1 ;  /* 0x0000000000017941 */ /* 0x000fea0003800000 */
.L_x_491:
[----:B------:R-:W-:-:S03]  /*2ab0*/  UMOV UR4, 0xffffffff ;  /* 0xffffffff00047882 */ /* 0x000fc60000000000 */
[----:B------:R-:W-:Y:S05]  /*2ac0*/  BRA.DIV UR4, `(.L_x_493) ;  /* 0x0000013204287947 */ /* 0x000fea000b800000 */
[----:B------:R1:W2:Y:S04]  /*2ad0*/  SHFL.IDX PT, R81, R85, RZ, 0x1c1f ;  /* 0x001c1fff55517589 */ /* 0x0002a800000e0000 */
[----:B------:R1:W3:Y:S02]  /*2ae0*/  SHFL.IDX PT, R14, R84, RZ, 0x1c1f ;  /* 0x001c1fff540e7589 */ /* 0x0002e400000e0000 */
.L_x_722:
[----:B------:R-:W-:Y:S04]  /*2af0*/  BSSY B1, `(.L_x_494) ;  /* 0x0000068000017945 */ /* 0x000fe80003800000 */
[----:B------:R-:W-:Y:S05]  /*2b00*/  @P3 BRA `(.L_x_495) ;  /* 0x0000000400983947 */ /* 0x000fea0003800000 */
[----:B------:R-:W-:Y:S04]  /*2b10*/  BSSY B2, `(.L_x_496) ;  /* 0x0000033000027945 */ /* 0x000fe80003800000 */
[----:B------:R-:W-:Y:S05]  /*2b20*/  @P1 BRA `(.L_x_497) ;  /* 0x0000000000c41947 */ /* 0x000fea0003800000 */
[----:B------:R4:W0:Y:S01]  /*2b30*/  LDS.128 R8, [R73+0xe000] ;  /* 0x00e0000049087984 */ /* 0x0008220000000c00 */
[C---:B---3--:R-:W-:Y:S01]  /*2b40*/  LEA R12, P3, R16.reuse, R14, 0x1 ;  /* 0x0000000e100c7211 */ /* 0x048fe200078608ff */
[----:B------:R-:W-:Y:S03]  /*2b50*/  BSSY B3, `(.L_x_498) ;  /* 0x000002d000037945 */ /* 0x000fe60003800000 */
[----:B--2---:R-:W-:Y:S02]  /*2b60*/  LEA.HI.X R13, R16, R81, R17, 0x1, P3 ;  /* 0x00000051100d7211 */ /* 0x004fe400018f0c11 */
[----:B------:R-:W-:-:S13]  /*2b70*/  ISETP.GE.AND P3, PT, R22, R80, PT ;  /* 0x000000501600720c */ /* 0x000fda0003f66270 */
[----:B----4-:R-:W-:Y:S05]  /*2b80*/  @P3 BRA `(.L_x_499) ;  /* 0x0000000000a43947 */ /* 0x010fea0003800000 */
[----:B------:R-:W-:Y:S02]  /*2b90*/  SHF.R.U64 R48, R48, 0x10, R49 ;  /* 0x0000001030307819 */ /* 0x000fe40000001231 */
[--C-:B------:R-:W-:Y:S02]  /*2ba0*/  SHF.R.U64 R92, R50, 0x10, R51.reuse ;  /* 0x00000010325c7819 */ /* 0x100fe40000001233 */
[----:B------:R-:W-:Y:S01]  /*2bb0*/  SHF.R.U32.HI R51, RZ, 0x10, R51 ;  /* 0x00000010ff337819 */ /* 0x000fe20000011633 */
[----:B------:R-:W-:Y:S01]  /*2bc0*/  HADD2.F32 R50, -RZ, R48.H0_H0 ;  /* 0x20000030ff327230 */ /* 0x000fe20000004100 */
[----:B0-----:R-:W-:Y:S01]  /*2bd0*/  MOV R15, R11 ;  /* 0x0000000b000f7202 */ /* 0x001fe20000000f00 */
[----:B------:R-:W-:Y:S01]  /*2be0*/  HADD2.F32 R92, -RZ, R92.H0_H0 ;  /* 0x2000005cff5c7230 */ /* 0x000fe20000004100 */
[----:B------:R-:W-:Y:S01]  /*2bf0*/  SHF.R.U32.HI R49, RZ, 0x10, R49 ;  /* 0x00000010ff317819 */ /* 0x000fe20000011631 */
[----:B------:R-:W-:Y:S02]  /*2c00*/  HADD2.F32 R11, -RZ, R9.H1_H1 ;  /* 0x30000009ff0b7230 */ /* 0x000fe40000004100 */
[----:B------:R-:W-:-:S02]  /*2c10*/  HADD2.F32 R51, -RZ, R51.H0_H0 ;  /* 0x20000033ff337230 */ /* 0x000fc40000004100 */
[----:B------:R-:W-:Y:S02]  /*2c20*/  HADD2.F32 R9, -RZ, R9.H0_H0 ;  /* 0x20000009ff097230 */ /* 0x000fe40000004100 */
[-C--:B------:R-:W-:Y:S01]  /*2c30*/  FMUL.FTZ R94, R11, R92.reuse ;  /* 0x0000005c0b5e7220 */ /* 0x080fe20000410000 */
[--C-:B------:R-:W-:Y:S02]  /*2c40*/  HADD2.F32 R48, -RZ, R15.reuse.H1_H1 ;  /* 0x3000000fff307230 */ /* 0x100fe40000004100 */
[----:B------:R-:W-:Y:S02]  /*2c50*/  HADD2.F32 R15, -RZ, R15.H0_H0 ;  /* 0x2000000fff0f7230 */ /* 0x000fe40000004100 */
[C---:B------:R-:W-:Y:S01]  /*2c60*/  FMUL.FTZ R92, R9.reuse, R92 ;  /* 0x0000005c095c7220 */ /* 0x040fe20000410000 */
[----:B------:R-:W-:Y:S02]  /*2c70*/  HADD2.F32 R49, -RZ, R49.H0_H0 ;  /* 0x20000031ff317230 */ /* 0x000fe40000004100 */
[-C--:B------:R-:W-:Y:S01]  /*2c80*/  FMUL.FTZ R96, R48, R51.reuse ;  /* 0x0000003330607220 */ /* 0x080fe20000410000 */
[-C--:B------:R-:W-:Y:S01]  /*2c90*/  FFMA.FTZ R9, R9, R50.reuse, -R94 ;  /* 0x0000003209097223 */ /* 0x080fe2000001085e */
[----:B------:R-:W-:Y:S01]  /*2ca0*/  FMUL.FTZ R51, R15, R51 ;  /* 0x000000330f337220 */ /* 0x000fe20000410000 */
[----:B------:R-:W-:Y:S01]  /*2cb0*/  FFMA.FTZ R92, R11, R50, R92 ;  /* 0x000000320b5c7223 */ /* 0x000fe2000001005c */
[----:B------:R-:W-:Y:S01]  /*2cc0*/  FFMA.FTZ R96, R15, R49, -R96 ;  /* 0x000000310f607223 */ /* 0x000fe20000010860 */
[----:B------:R-:W-:-:S02]  /*2cd0*/  HADD2.F32 R50, -RZ, R93.H0_H0 ;  /* 0x2000005dff327230 */ /* 0x000fc40000004100 */
[----:B------:R-:W-:Y:S01]  /*2ce0*/  FFMA.FTZ R95, R48, R49, R51 ;  /* 0x00000031305f7223 */ /* 0x000fe20000010033 */
[----:B------:R-:W-:Y:S01]  /*2cf0*/  HADD2.F32 R11, -RZ, R8.H1_H1 ;  /* 0x30000008ff0b7230 */ /* 0x000fe20000004100 */
[----:B------:R-:W-:Y:S01]  /*2d00*/  F2FP.F16.F32.PACK_AB R9, R92, R9 ;  /* 0x000000095c09723e */ /* 0x000fe200000000ff */
[----:B------:R-:W-:Y:S02]  /*2d10*/  HADD2.F32 R15, -RZ, R10.H1_H1 ;  /* 0x3000000aff0f7230 */ /* 0x000fe40000004100 */
[----:B------:R-:W-:Y:S02]  /*2d20*/  HADD2.F32 R51, -RZ, R93.H1_H1 ;  /* 0x3000005dff337230 */ /* 0x000fe40000004100 */
[----:B------:R-:W-:Y:S02]  /*2d30*/  HADD2.F32 R8, -RZ, R8.H0_H0 ;  /* 0x20000008ff087230 */ /* 0x000fe40000004100 */
[----:B------:R-:W-:Y:S02]  /*2d40*/  HADD2.F32 R10, -RZ, R10.H0_H0 ;  /* 0x2000000aff0a7230 */ /* 0x000fe40000004100 */
[----:B------:R-:W-:Y:S01]  /*2d50*/  FMUL.FTZ R93, R15, R51 ;  /* 0x000000330f5d7220 */ /* 0x000fe20000410000 */
[----:B------:R-:W-:-:S02]  /*2d60*/  HADD2.F32 R48, -RZ, R91.H0_H0 ;  /* 0x2000005bff307230 */ /* 0x000fc40000004100 */
[----:B------:R-:W-:Y:S02]  /*2d70*/  HADD2.F32 R49, -RZ, R91.H1_H1 ;  /* 0x3000005bff317230 */ /* 0x000fe40000004100 */
[CC--:B------:R-:W-:Y:S01]  /*2d80*/  FMUL.FTZ R91, R11.reuse, R50.reuse ;  /* 0x000000320b5b7220 */ /* 0x0c0fe20000410000 */
[----:B------:R-:W-:Y:S01]  /*2d90*/  FMUL.FTZ R50, R8, R50 ;  /* 0x0000003208327220 */ /* 0x000fe20000410000 */
[----:B------:R-:W-:Y:S02]  /*2da0*/  FMUL.FTZ R94, R10, R51 ;  /* 0x000000330a5e7220 */ /* 0x000fe40000410000 */
[-C--:B------:R-:W-:Y:S01]  /*2db0*/  FFMA.FTZ R91, R8, R48.reuse, -R91 ;  /* 0x00000030085b7223 */ /* 0x080fe2000001085b */
[----:B------:R-:W-:Y:S01]  /*2dc0*/  FFMA.FTZ R50, R11, R48, R50 ;  /* 0x000000300b327223 */ /* 0x000fe20000010032 */
[-C--:B------:R-:W-:Y:S01]  /*2dd0*/  FFMA.FTZ R93, R10, R49.reuse, -R93 ;  /* 0x000000310a5d7223 */ /* 0x080fe2000001085d */
[----:B------:R-:W-:Y:S01]  /*2de0*/  FFMA.FTZ R94, R15, R49, R94 ;  /* 0x000000310f5e7223 */ /* 0x000fe2000001005e */
[----:B------:R-:W-:-:S02]  /*2df0*/  F2FP.F16.F32.PACK_AB R11, R95, R96 ;  /* 0x000000605f0b723e */ /* 0x000fc400000000ff */
[----:B------:R-:W-:Y:S02]  /*2e00*/  F2FP.F16.F32.PACK_AB R8, R50, R91 ;  /* 0x0000005b3208723e */ /* 0x000fe400000000ff */
[----:B------:R-:W-:-:S07]  /*2e10*/  F2FP.F16.F32.PACK_AB R10, R94, R93 ;  /* 0x0000005d5e0a723e */ /* 0x000fce00000000ff */
.L_x_499:
[----:B------:R-:W-:Y:S05]  /*2e20*/  BSYNC B3 ;  /* 0x0000000000037941 */ /* 0x000fea0003800000 */
.L_x_498:
[----:B0-----:R4:W-:Y:S02]  /*2e30*/  ST.E.128 desc[UR42][R12.64], R8 ;  /* 0x000000080c007985 */ /* 0x0019e4000c101d2a */
.L_x_497:
[----:B------:R-:W-:Y:S05]  /*2e40*/  BSYNC B2 ;  /* 0x0000000000027941 */ /* 0x000fea0003800000 */
.L_x_496:
[----:B------:R-:W-:Y:S05]  /*2e50*/  @P2 BRA `(.L_x_495) ;  /* 0x0000000000c42947 */ /* 0x000fea0003800000 */
[----:B----4-:R4:W0:Y:S01]  /*2e60*/  LDS.128 R8, [R72+0xe000] ;  /* 0x00e0000048087984 */ /* 0x0108220000000c00 */
[C---:B---3--:R-:W-:Y:S01]  /*2e70*/  LEA R12, P3, R2.reuse, R14, 0x1 ;  /* 0x0000000e020c7211 */ /* 0x048fe200078608ff */
[----:B------:R-:W-:Y:S03]  /*2e80*/  BSSY B2, `(.L_x_500) ;  /* 0x000002d000027945 */ /* 0x000fe60003800000 */
[----:B--2---:R-:W-:Y:S02]  /*2e90*/  LEA.HI.X R13, R2, R81, R153, 0x1, P3 ;  /* 0x00000051020d7211 */ /* 0x004fe400018f0c99 */
[----:B------:R-:W-:-:S13]  /*2ea0*/  ISETP.GE.AND P3, PT, R156, R80, PT ;  /* 0x000000509c00720c */ /* 0x000fda0003f66270 */
[----:B----4-:R-:W-:Y:S05]  /*2eb0*/  @P3 BRA `(.L_x_501) ;  /* 0x0000000000a43947 */ /* 0x010fea0003800000 */
[--C-:B------:R-:W-:Y:S01]  /*2ec0*/  SHF.R.U64 R44, R44, 0x10, R45.reuse ;  /* 0x000000102c2c7819 */ /* 0x100fe2000000122d */
[----:B0-----:R-:W-:Y:S01]  /*2ed0*/  IMAD.MOV.U32 R14, RZ, RZ, R10 ;  /* 0x000000ffff0e7224 */ /* 0x001fe200078e000a */
[----:B------:R-:W-:Y:S01]  /*2ee0*/  SHF.R.U32.HI R49, RZ, 0x10, R45 ;  /* 0x00000010ff317819 */ /* 0x000fe2000001162d */
[----:B------:R-:W-:Y:S01]  /*2ef0*/  HADD2.F32 R10, -RZ, R9.H1_H1 ;  /* 0x30000009ff0a7230 */ /* 0x000fe20000004100 */
[--C-:B------:R-:W-:Y:S01]  /*2f00*/  SHF.R.U64 R45, R46, 0x10, R47.reuse ;  /* 0x000000102e2d7819 */ /* 0x100fe2000000122f */
[--C-:B------:R-:W-:Y:S01]  /*2f10*/  HADD2.F32 R15, -RZ, R11.reuse.H1_H1 ;  /* 0x3000000bff0f7230 */ /* 0x100fe20000004100 */
[----:B------:R-:W-:Y:S01]  /*2f20*/  SHF.R.U32.HI R48, RZ, 0x10, R47 ;  /* 0x00000010ff307819 */ /* 0x000fe2000001162f */
[----:B------:R-:W-:Y:S02]  /*2f30*/  HADD2.F32 R11, -RZ, R11.H0_H0 ;  /* 0x2000000bff0b7230 */ /* 0x000fe40000004100 */
[----:B------:R-:W-:Y:S02]  /*2f40*/  HADD2.F32 R45, -RZ, R45.H0_H0 ;  /* 0x2000002dff2d7230 */ /* 0x000fe40000004100 */
[----:B------:R-:W-:-:S02]  /*2f50*/  HADD2.F32 R48, -RZ, R48.H0_H0 ;  /* 0x20000030ff307230 */ /* 0x000fc40000004100 */
[----:B------:R-:W-:Y:S02]  /*2f60*/  HADD2.F32 R9, -RZ, R9.H0_H0 ;  /* 0x20000009ff097230 */ /* 0x000fe40000004100 */
[-C--:B------:R-:W-:Y:S01]  /*2f70*/  FMUL.FTZ R50, R10, R45.reuse ;  /* 0x0000002d0a327220 */ /* 0x080fe20000410000 */
[----:B------:R-:W-:Y:S02]  /*2f80*/  HADD2.F32 R44, -RZ, R44.H0_H0 ;  /* 0x2000002cff2c7230 */ /* 0x000fe40000004100 */
[-C--:B------:R-:W-:Y:S01]  /*2f90*/  FMUL.FTZ R92, R15, R48.reuse ;  /* 0x000000300f5c7220 */ /* 0x080fe20000410000 */
[----:B------:R-:W-:Y:S02]  /*2fa0*/  HADD2.F32 R46, -RZ, R49.H0_H0 ;  /* 0x20000031ff2e7230 */ /* 0x000fe40000004100 */
[----:B------:R-:W-:Y:S01]  /*2fb0*/  FMUL.FTZ R48, R11, R48 ;  /* 0x000000300b307220 */ /* 0x000fe20000410000 */
[C---:B------:R-:W-:Y:S01]  /*2fc0*/  FMUL.FTZ R45, R9.reuse, R45 ;  /* 0x0000002d092d7220 */ /* 0x040fe20000410000 */
[----:B------:R-:W-:Y:S01]  /*2fd0*/  FFMA.FTZ R50, R9, R44, -R50 ;  /* 0x0000002c09327223 */ /* 0x000fe20000010832 */
[----:B------:R-:W-:-:S02]  /*2fe0*/  HADD2.F32 R9, -RZ, R8.H1_H1 ;  /* 0x30000008ff097230 */ /* 0x000fc40000004100 */
[----:B------:R-:W-:Y:S01]  /*2ff0*/  FFMA.FTZ R51, R15, R46, R48 ;  /* 0x0000002e0f337223 */ /* 0x000fe20000010030 */
[----:B------:R-:W-:Y:S01]  /*3000*/  FFMA.FTZ R49, R10, R44, R45 ;  /* 0x0000002c0a317223 */ /* 0x000fe2000001002d */
[----:B------:R-:W-:Y:S02]  /*3010*/  HADD2.F32 R15, -RZ, R90.H1_H1 ;  /* 0x3000005aff0f7230 */ /* 0x000fe40000004100 */
[----:B------:R-:W-:Y:S01]  /*3020*/  FFMA.FTZ R92, R11, R46, -R92 ;  /* 0x0000002e0b5c7223 */ /* 0x000fe2000001085c */
[----:B------:R-:W-:Y:S02]  /*3030*/  HADD2.F32 R8, -RZ, R8.H0_H0 ;  /* 0x20000008ff087230 */ /* 0x000fe40000004100 */
[----:B------:R-:W-:Y:S02]  /*3040*/  HADD2.F32 R45, -RZ, R90.H0_H0 ;  /* 0x2000005aff2d7230 */ /* 0x000fe40000004100 */
[----:B------:R-:W-:Y:S01]  /*3050*/  FMUL.FTZ R47, R9, R15 ;  /* 0x0000000f092f7220 */ /* 0x000fe20000410000 */
[----:B------:R-:W-:-:S02]  /*3060*/  HADD2.F32 R10, -RZ, R14.H1_H1 ;  /* 0x3000000eff0a7230 */ /* 0x000fc40000004100 */
[----:B------:R-:W-:Y:S01]  /*3070*/  FMUL.FTZ R44, R8, R15 ;  /* 0x0000000f082c7220 */ /* 0x000fe20000410000 */
[----:B------:R-:W-:Y:S02]  /*3080*/  HADD2.F32 R14, -RZ, R14.H0_H0 ;  /* 0x2000000eff0e7230 */ /* 0x000fe40000004100 */
[--C-:B------:R-:W-:Y:S02]  /*3090*/  HADD2.F32 R11, -RZ, R89.reuse.H1_H1 ;  /* 0x30000059ff0b7230 */ /* 0x100fe40000004100 */
[-C--:B------:R-:W-:Y:S01]  /*30a0*/  FMUL.FTZ R15, R10, R45.reuse ;  /* 0x0000002d0a0f7220 */ /* 0x080fe20000410000 */
[----:B------:R-:W-:Y:S02]  /*30b0*/  HADD2.F32 R89, -RZ, R89.H0_H0 ;  /* 0x20000059ff597230 */ /* 0x000fe40000004100 */
[----:B------:R-:W-:Y:S01]  /*30c0*/  FMUL.FTZ R45, R14, R45 ;  /* 0x0000002d0e2d7220 */ /* 0x000fe20000410000 */
[-C--:B------:R-:W-:Y:S01]  /*30d0*/  FFMA.FTZ R47, R8, R11.reuse, -R47 ;  /* 0x0000000b082f7223 */ /* 0x080fe2000001082f */
[----:B------:R-:W-:Y:S01]  /*30e0*/  FFMA.FTZ R44, R9, R11, R44 ;  /* 0x0000000b092c7223 */ /* 0x000fe2000001002c */
[-C--:B------:R-:W-:Y:S01]  /*30f0*/  FFMA.FTZ R15, R14, R89.reuse, -R15 ;  /* 0x000000590e0f7223 */ /* 0x080fe2000001080f */
[----:B------:R-:W-:Y:S01]  /*3100*/  FFMA.FTZ R10, R10, R89, R45 ;  /* 0x000000590a0a7223 */ /* 0x000fe2000001002d */
[----:B------:R-:W-:-:S02]  /*3110*/  F2FP.F16.F32.PACK_AB R9, R49, R50 ;  /* 0x000000323109723e */ /* 0x000fc400000000ff */
[----:B------:R-:W-:Y:S02]  /*3120*/  F2FP.F16.F32.PACK_AB R11, R51, R92 ;  /* 0x0000005c330b723e */ /* 0x000fe400000000ff */
[----:B------:R-:W-:Y:S02]  /*3130*/  F2FP.F16.F32.PACK_AB R8, R44, R47 ;  /* 0x0000002f2c08723e */ /* 0x000fe400000000ff */
[----:B------:R-:W-:-:S07]  /*3140*/  F2FP.F16.F32.PACK_AB R10, R10, R15 ;  /* 0x0000000f0a0a723e */ /* 0x000fce00000000ff */
.L_x_501:
[----:B------:R-:W-:Y:S05]  /*3150*/  BSYNC B2 ;  /* 0x0000000000027941 */ /* 0x000fea0003800000 */
.L_x_500:
[----:B0-----:R0:W-:Y:S02]  /*3160*/  ST.E.128 desc[UR42][R12.64], R8 ;  /* 0x000000080c007985 */ /* 0x0011e4000c101d2a */
.L_x_495:
[----:B------:R-:W-:Y:S05]  /*3170*/  BSYNC B1 ;  /* 0x0000000000017941 */ /* 0x000fea0003800000 */
.L_x_494:
[----:B------:R-:W-:-:S03]  /*3180*/  UMOV UR4, 0xffffffff ;  /* 0xffffffff00047882 */ /* 0x000fc60000000000 */
[----:B------:R-:W-:Y:S05]  /*3190*/  BRA.DIV UR4, `(.L_x_502) ;  /* 0x0000012a04bc7947 */ /* 0x000fea000b800000 */
[----:B-1----:R-:W1:Y:S04]  /*31a0*/  SHFL.IDX PT, R85, R85, 0x1, 0x1c1f ;  /* 0x003c1f0055557f89 */ /* 0x002e6800000e0000 */
[----:B---3--:R3:W0:Y:S02]  /*31b0*/  SHFL.IDX PT, R14, R84, 0x1, 0x1c1f ;  /* 0x003c1f00540e7f89 */ /* 0x00862400000e0000 */
.L_x_726:
[----:B------:R-:W-:Y:S05]  /*31c0*/  @P4 BRA `(.L_x_503) ;  /* 0x0000001c00fc4947 */ /* 0x000fea0003800000 */
[----:B------:R-:W-:Y:S04]  /*31d0*/  BSSY B1, `(.L_x_504) ;  /* 0x0000033000017945 */ /* 0x000fe80003800000 */
[----:B------:R-:W-:Y:S05]  /*31e0*/  @P1 BRA `(.L_x_505) ;  /* 0x0000000000c41947 */ /* 0x000fea0003800000 */
[----:B0---4-:R0:W4:Y:S01]  /*31f0*/  LDS.128 R8, [R73+0x11000] ;  /* 0x0110000049087984 */ /* 0x0111220000000c00 */
[C---:B------:R-:W-:Y:S01]  /*3200*/  LEA R12, P3, R16.reuse, R14, 0x1 ;  /* 0x0000000e100c7211 */ /* 0x040fe200078608ff */
[----:B------:R-:W-:Y:S03]  /*3210*/  BSSY B2, `(.L_x_506) ;  /* 0x000002d000027945 */ /* 0x000fe60003800000 */
[----:B-1----:R-:W-:Y:S02]  /*3220*/  LEA.HI.X R13, R16, R85, R17, 0x1, P3 ;  /* 0x00000055100d7211 */ /* 0x002fe400018f0c11 */
[----:B------:R-:W-:-:S13]  /*3230*/  ISETP.GE.AND P3, PT, R22, R80, PT ;  /* 0x000000501600720c */ /* 0x000fda0003f66270 */
[----:B0-----:R-:W-:Y:S05]  /*3240*/  @P3 BRA `(.L_x_507) ;  /* 0x0000000000a43947 */ /* 0x001fea0003800000 */
[----:B------:R-:W-:Y:S01]  /*3250*/  SHF.R.U64 R46, R40, 0x10, R41 ;  /* 0x00000010282e7819 */ /* 0x000fe20000001229 */
[----:B----4-:R-:W-:Y:S01]  /*3260*/  IMAD.MOV.U32 R15, RZ, RZ, R10 ;  /* 0x000000ffff0f7224 */ /* 0x010fe200078e000a */
[--C-:B------:R-:W-:Y:S01]  /*3270*/  SHF.R.U64 R40, R42, 0x10, R43.reuse ;  /* 0x000000102a287819 */ /* 0x100fe2000000122b */
[--C-:B------:R-:W-:Y:S01]  /*3280*/  HADD2.F32 R10, -RZ, R9.reuse.H1_H1 ;  /* 0x30000009ff0a7230 */ /* 0x100fe20000004100 */
[----:B------:R-:W-:Y:S01]  /*3290*/  SHF.R.U32.HI R44, RZ, 0x10, R43 ;  /* 0x00000010ff2c7819 */ /* 0x000fe2000001162b */
[----:B------:R-:W-:Y:S01]  /*32a0*/  HADD2.F32 R9, -RZ, R9.H0_H0 ;  /* 0x20000009ff097230 */ /* 0x000fe20000004100 */
[----:B------:R-:W-:Y:S01]  /*32b0*/  SHF.R.U32.HI R45, RZ, 0x10, R41 ;  /* 0x00000010ff2d7819 */ /* 0x000fe20000011629 */
[----:B------:R-:W-:Y:S02]  /*32c0*/  HADD2.F32 R43, -RZ, R40.H0_H0 ;  /* 0x20000028ff2b7230 */ /* 0x000fe40000004100 */
[----:B------:R-:W-:Y:S02]  /*32d0*/  HADD2.F32 R40, -RZ, R11.H1_H1 ;  /* 0x3000000bff287230 */ /* 0x000fe40000004100 */
[----:B------:R-:W-:-:S02]  /*32e0*/  HADD2.F32 R44, -RZ, R44.H0_H0 ;  /* 0x2000002cff2c7230 */ /* 0x000fc40000004100 */
[----:B------:R-:W-:Y:S02]  /*32f0*/  HADD2.F32 R11, -RZ, R11.H0_H0 ;  /* 0x2000000bff0b7230 */ /* 0x000fe40000004100 */
[----:B------:R-:W-:Y:S02]  /*3300*/  HADD2.F32 R41, -RZ, R46.H0_H0 ;  /* 0x2000002eff297230 */ /* 0x000fe40000004100 */
[-C--:B------:R-:W-:Y:S01]  /*3310*/  FMUL.FTZ R46, R10, R43.reuse ;  /* 0x0000002b0a2e7220 */ /* 0x080fe20000410000 */
[----:B------:R-:W-:Y:S02]  /*3320*/  HADD2.F32 R42, -RZ, R45.H0_H0 ;  /* 0x2000002dff2a7230 */ /* 0x000fe40000004100 */
[-C--:B------:R-:W-:Y:S01]  /*3330*/  FMUL.FTZ R45, R11, R44.reuse ;  /* 0x0000002c0b2d7220 */ /* 0x080fe20000410000 */
[C---:B------:R-:W-:Y:S01]  /*3340*/  FMUL.FTZ R43, R9.reuse, R43 ;  /* 0x0000002b092b7220 */ /* 0x040fe20000410000 */
[C---:B------:R-:W-:Y:S01]  /*3350*/  FMUL.FTZ R48, R40.reuse, R44 ;  /* 0x0000002c28307220 */ /* 0x040fe20000410000 */
[-C--:B------:R-:W-:Y:S01]  /*3360*/  FFMA.FTZ R46, R9, R41.reuse, -R46 ;  /* 0x00000029092e7223 */ /* 0x080fe2000001082e */
[----:B------:R-:W-:Y:S01]  /*3370*/  FFMA.FTZ R45, R40, R42, R45 ;  /* 0x0000002a282d7223 */ /* 0x000fe2000001002d */
[----:B------:R-:W-:Y:S01]  /*3380*/  FFMA.FTZ R43, R10, R41, R43 ;  /* 0x000000290a2b7223 */ /* 0x000fe2000001002b */
[----:B------:R-:W-:-:S02]  /*3390*/  HADD2.F32 R40, -RZ, R87.H0_H0 ;  /* 0x20000057ff287230 */ /* 0x000fc40000004100 */
[----:B------:R-:W-:Y:S01]  /*33a0*/  FFMA.FTZ R48, R11, R42, -R48 ;  /* 0x0000002a0b307223 */ /* 0x000fe20000010830 */
[----:B------:R-:W-:Y:S02]  /*33b0*/  HADD2.F32 R87, -RZ, R87.H1_H1 ;  /* 0x30000057ff577230 */ /* 0x000fe40000004100 */
[--C-:B------:R-:W-:Y:S02]  /*33c0*/  HADD2.F32 R9, -RZ, R8.reuse.H1_H1 ;  /* 0x30000008ff097230 */ /* 0x100fe40000004100 */
[--C-:B------:R-:W-:Y:S02]  /*33d0*/  HADD2.F32 R10, -RZ, R15.reuse.H1_H1 ;  /* 0x3000000fff0a7230 */ /* 0x100fe40000004100 */
[----:B------:R-:W-:Y:S02]  /*33e0*/  HADD2.F32 R8, -RZ, R8.H0_H0 ;  /* 0x20000008ff087230 */ /* 0x000fe40000004100 */
[----:B------:R-:W-:Y:S01]  /*33f0*/  FMUL.FTZ R41, R9, R40 ;  /* 0x0000002809297220 */ /* 0x000fe20000410000 */
[----:B------:R-:W-:-:S02]  /*3400*/  HADD2.F32 R15, -RZ, R15.H0_H0 ;  /* 0x2000000fff0f7230 */ /* 0x000fc40000004100 */
[-C--:B------:R-:W-:Y:S01]  /*3410*/  FMUL.FTZ R42, R10, R87.reuse ;  /* 0x000000570a2a7220 */ /* 0x080fe20000410000 */
[--C-:B------:R-:W-:Y:S02]  /*3420*/  HADD2.F32 R11, -RZ, R86.reuse.H0_H0 ;  /* 0x20000056ff0b7230 */ /* 0x100fe40000004100 */
[C---:B------:R-:W-:Y:S01]  /*3430*/  FMUL.FTZ R40, R8.reuse, R40 ;  /* 0x0000002808287220 */ /* 0x040fe20000410000 */
[----:B------:R-:W-:Y:S02]  /*3440*/  HADD2.F32 R86, -RZ, R86.H1_H1 ;  /* 0x30000056ff567230 */ /* 0x000fe40000004100 */
        /* <DEDUP_REMOVED lines=9> */
.L_x_507:
[----:B------:R-:W-:Y:S05]  /*34e0*/  BSYNC B2 ;  /* 0x0000000000027941 */ /* 0x000fea0003800000 */
.L_x_506:
[----:B----4-:R0:W-:Y:S02]  /*34f0*/  ST.E.128 desc[UR42][R12.64], R8 ;  /* 0x000000080c007985 */ /* 0x0101e4000c101d2a */
.L_x_505:
[----:B------:R-:W-:Y:S05]  /*3500*/  BSYNC B1 ;  /* 0x0000000000017941 */ /* 0x000fea0003800000 */
.L_x_504:
[----:B------:R-:W-:Y:S05]  /*3510*/  @P2 BRA `(.L_x_503) ;  /* 0x0000001c00282947 */ /* 0x000fea0003800000 */
[----:B0---4-:R0:W4:Y:S01]  /*3520*/  LDS.128 R8, [R72+0x11000] ;  /* 0x0110000048087984 */ /* 0x0111220000000c00 */
[C---:B------:R-:W-:Y:S01]  /*3530*/  LEA R12, P3, R2.reuse, R14, 0x1 ;  /* 0x0000000e020c7211 */ /* 0x040fe200078608ff */
[----:B------:R-:W-:Y:S03]  /*3540*/  BSSY B1, `(.L_x_508) ;  /* 0x000002d000017945 */ /* 0x000fe60003800000 */
[----:B-1----:R-:W-:Y:S02]  /*3550*/  LEA.HI.X R13, R2, R85, R153, 0x1, P3 ;  /* 0x00000055020d7211 */ /* 0x002fe400018f0c99 */
[----:B------:R-:W-:-:S13]  /*3560*/  ISETP.GE.AND P3, PT, R156, R80, PT ;  /* 0x000000509c00720c */ /* 0x000fda0003f66270 */
[----:B0-----:R-:W-:Y:S05]  /*3570*/  @P3 BRA `(.L_x_509) ;  /* 0x0000000000a43947 */ /* 0x001fea0003800000 */
[--C-:B------:R-:W-:Y:S01]  /*3580*/  SHF.R.U64 R36, R36, 0x10, R37.reuse ;  /* 0x0000001024247819 */ /* 0x100fe20000001225 */
[----:B----4-:R-:W-:Y:S01]  /*3590*/  IMAD.MOV.U32 R14, RZ, RZ, R10 ;  /* 0x000000ffff0e7224 */ /* 0x010fe200078e000a */
[----:B------:R-:W-:Y:S01]  /*35a0*/  SHF.R.U32.HI R41, RZ, 0x10, R37 ;  /* 0x00000010ff297819 */ /* 0x000fe20000011625 */
[--C-:B------:R-:W-:Y:S01]  /*35b0*/  HADD2.F32 R10, -RZ, R9.reuse.H1_H1 ;  /* 0x30000009ff0a7230 */ /* 0x100fe20000004100 */
[--C-:B------:R-:W-:Y:S01]  /*35c0*/  SHF.R.U64 R37, R38, 0x10, R39.reuse ;  /* 0x0000001026257819 */ /* 0x100fe20000001227 */
[----:B------:R-:W-:Y:S01]  /*35d0*/  HADD2.F32 R9, -RZ, R9.H0_H0 ;  /* 0x20000009ff097230 */ /* 0x000fe20000004100 */
[----:B------:R-:W-:Y:S01]  /*35e0*/  SHF.R.U32.HI R40, RZ, 0x10, R39 ;  /* 0x00000010ff287819 */ /* 0x000fe20000011627 */
[----:B------:R-:W-:Y:S02]  /*35f0*/  HADD2.F32 R36, -RZ, R36.H0_H0 ;  /* 0x20000024ff247230 */ /* 0x000fe40000004100 */
[----:B------:R-:W-:Y:S02]  /*3600*/  HADD2.F32 R37, -RZ, R37.H0_H0 ;  /* 0x20000025ff257230 */ /* 0x000fe40000004100 */
[----:B------:R-:W-:-:S02]  /*3610*/  HADD2.F32 R40, -RZ, R40.H0_H0 ;  /* 0x20000028ff287230 */ /* 0x000fc40000004100 */
[--C-:B------:R-:W-:Y:S02]  /*3620*/  HADD2.F32 R15, -RZ, R11.reuse.H1_H1 ;  /* 0x3000000bff0f7230 */ /* 0x100fe40000004100 */
[CC--:B------:R-:W-:Y:S01]  /*3630*/  FMUL.FTZ R42, R10.reuse, R37.reuse ;  /* 0x000000250a2a7220 */ /* 0x0c0fe20000410000 */
[C---:B------:R-:W-:Y:S01]  /*3640*/  FMUL.FTZ R37, R9.reuse, R37 ;  /* 0x0000002509257220 */ /* 0x040fe20000410000 */
[----:B------:R-:W-:Y:S02]  /*3650*/  HADD2.F32 R11, -RZ, R11.H0_H0 ;  /* 0x2000000bff0b7230 */ /* 0x000fe40000004100 */
[-C--:B------:R-:W-:Y:S01]  /*3660*/  FFMA.FTZ R42, R9, R36.reuse, -R42 ;  /* 0x00000024092a7223 */ /* 0x080fe2000001082a */
[----:B------:R-:W-:Y:S01]  /*3670*/  FFMA.FTZ R39, R10, R36, R37 ;  /* 0x000000240a277223 */ /* 0x000fe20000010025 */
[----:B------:R-:W-:Y:S02]  /*3680*/  HADD2.F32 R38, -RZ, R41.H0_H0 ;  /* 0x20000029ff267230 */ /* 0x000fe40000004100 */
[----:B------:R-:W-:Y:S01]  /*3690*/  FMUL.FTZ R44, R15, R40 ;  /* 0x000000280f2c7220 */ /* 0x000fe20000410000 */
[----:B------:R-:W-:-:S02]  /*36a0*/  HADD2.F32 R36, -RZ, R83.H0_H0 ;  /* 0x20000053ff247230 */ /* 0x000fc40000004100 */
[C---:B------:R-:W-:Y:S01]  /*36b0*/  FMUL.FTZ R40, R11.reuse, R40 ;  /* 0x000000280b287220 */ /* 0x040fe20000410000 */
[----:B------:R-:W-:Y:S02]  /*36c0*/  HADD2.F32 R83, -RZ, R83.H1_H1 ;  /* 0x30000053ff537230 */ /* 0x000fe40000004100 */
[-C--:B------:R-:W-:Y:S01]  /*36d0*/  FFMA.FTZ R44, R11, R38.reuse, -R44 ;  /* 0x000000260b2c7223 */ /* 0x080fe2000001082c */
[----:B------:R-:W-:Y:S02]  /*36e0*/  HADD2.F32 R9, -RZ, R8.H1_H1 ;  /* 0x30000008ff097230 */ /* 0x000fe40000004100 */
[----:B------:R-:W-:Y:S01]  /*36f0*/  FFMA.FTZ R43, R15, R38, R40 ;  /* 0x000000260f2b7223 */ /* 0x000fe20000010028 */
[----:B------:R-:W-:Y:S02]  /*3700*/  HADD2.F32 R10, -RZ, R14.H1_H1 ;  /* 0x3000000eff0a7230 */ /* 0x000fe40000004100 */
[----:B------:R-:W-:Y:S02]  /*3710*/  HADD2.F32 R8, -RZ, R8.H0_H0 ;  /* 0x20000008ff087230 */ /* 0x000fe40000004100 */
[----:B------:R-:W-:Y:S01]  /*3720*/  FMUL.FTZ R37, R9, R36 ;  /* 0x0000002409257220 */ /* 0x000fe20000410000 */
[----:B------:R-:W-:-:S02]  /*3730*/  HADD2.F32 R14, -RZ, R14.H0_H0 ;  /* 0x2000000eff0e7230 */ /* 0x000fc40000004100 */
[-C--:B------:R-:W-:Y:S01]  /*3740*/  FMUL.FTZ R41, R10, R83.reuse ;  /* 0x000000530a297220 */ /* 0x080fe20000410000 */
[--C-:B------:R-:W-:Y:S02]  /*3750*/  HADD2.F32 R11, -RZ, R82.reuse.H0_H0 ;  /* 0x20000052ff0b7230 */ /* 0x100fe40000004100 */
[----:B------:R-:W-:Y:S01]  /*3760*/  FMUL.FTZ R36, R8, R36 ;  /* 0x0000002408247220 */ /* 0x000fe20000410000 */
        /* <DEDUP_REMOVED lines=10> */
.L_x_509:
[----:B------:R-:W-:Y:S05]  /*3810*/  BSYNC B1 ;  /* 0x0000000000017941 */ /* 0x000fea0003800000 */
.L_x_508:
[----:B----4-:R0:W-:Y:S01]  /*3820*/  ST.E.128 desc[UR42][R12.64], R8 ;  /* 0x000000080c007985 */ /* 0x0101e2000c101d2a */
[----:B------:R-:W-:Y:S05]  /*3830*/  BRA `(.L_x_503) ;  /* 0x0000001800607947 */ /* 0x000fea0003800000 */
.L_x_485:
[C---:B------:R-:W-:Y:S01]  /*3840*/  ISETP.GE.AND P3, PT, R152.reuse, R78, PT ;  /* 0x0000004e9800720c */ /* 0x040fe20003f66270 */
[----:B------:R-:W-:Y:S01]  /*3850*/  VIADD R44, R152, 0x60 ;  /* 0x00000060982c7836 */ /* 0x000fe20000000000 */
[----:B------:R-:W-:Y:S02]  /*3860*/  CS2R R38, SRZ ;  /* 0x0000000000267805 */ /* 0x000fe4000001ff00 */
[----:B------:R-:W-:Y:S02]  /*3870*/  CS2R R42, SRZ ;  /* 0x00000000002a7805 */ /* 0x000fe4000001ff00 */
[----:B------:R-:W-:Y:S02]  /*3880*/  ISETP.GE.OR P3, PT, R16, R80, P3 ;  /* 0x000000501000720c */ /* 0x000fe40001f66670 */
[----:B------:R-:W-:-:S11]  /*3890*/  CS2R R40, SRZ ;  /* 0x0000000000287805 */ /* 0x000fd6000001ff00 */
[----:B------:R-:W0:Y:S01]  /*38a0*/  @!P3 LDC.64 R12, c[0x0][0x3e8] ;  /* 0x0000fa00ff0cbb82 */ /* 0x000e220000000a00 */
[----:B------:R-:W-:-:S04]  /*38b0*/  @!P3 IADD3 R14, P4, R52, R10, RZ ;  /* 0x0000000a340eb210 */ /* 0x000fc80007f9e0ff */
[----:B------:R-:W-:Y:S02]  /*38c0*/  @!P3 IADD3.X R15, R79, R35, RZ, P4, !PT ;  /* 0x000000234f0fb210 */ /* 0x000fe400027fe4ff */
[----:B------:R-:W-:-:S05]  /*38d0*/  @!P3 IADD3 R36, P4, R56, R8, RZ ;  /* 0x000000083824b210 */ /* 0x000fca0007f9e0ff */
[----:B------:R-:W-:Y:S01]  /*38e0*/  @!P3 IMAD.X R37, R71, 0x1, R31, P4 ;  /* 0x000000014725b824 */ /* 0x000fe200020e061f */
[----:B0-----:R-:W-:-:S04]  /*38f0*/  @!P3 LEA R12, P4, R14, R12, 0x1 ;  /* 0x0000000c0e0cb211 */ /* 0x001fc800078808ff */
[----:B------:R-:W-:Y:S02]  /*3900*/  @!P3 LEA.HI.X R13, R14, R13, R15, 0x1, P4 ;  /* 0x0000000d0e0db211 */ /* 0x000fe400020f0c0f */
[----:B------:R-:W0:Y:S01]  /*3910*/  @!P3 LDC.64 R14, c[0x0][0x400] ;  /* 0x00010000ff0ebb82 */ /* 0x000e220000000a00 */
[----:B------:R-:W-:Y:S01]  /*3920*/  BSSY B1, `(.L_x_510) ;  /* 0x0000022000017945 */ /* 0x000fe20003800000 */
[----:B0-----:R-:W-:-:S04]  /*3930*/  @!P3 LEA R14, P4, R36, R14, 0x1 ;  /* 0x0000000e240eb211 */ /* 0x001fc800078808ff */
[----:B------:R-:W-:Y:S02]  /*3940*/  @!P3 LEA.HI.X R15, R36, R15, R37, 0x1, P4 ;  /* 0x0000000f240fb211 */ /* 0x000fe400020f0c25 */
[----:B------:R-:W-:Y:S02]  /*3950*/  CS2R R36, SRZ ;  /* 0x0000000000247805 */ /* 0x000fe4000001ff00 */
[----:B------:R-:W-:Y:S02]  /*3960*/  ISETP.GE.AND P4, PT, R44, R78, PT ;  /* 0x0000004e2c00720c */ /* 0x000fe40003f86270 */
[----:B------:R-:W-:Y:S02]  /*3970*/  CS2R R46, SRZ ;  /* 0x00000000002e7805 */ /* 0x000fe4000001ff00 */
[----:B------:R-:W-:Y:S01]  /*3980*/  CS2R R50, SRZ ;  /* 0x0000000000327805 */ /* 0x000fe2000001ff00 */
[----:B------:R0:W5:Y:S01]  /*3990*/  @!P3 LDG.E.128 R40, desc[UR42][R14.64] ;  /* 0x0000002a0e28b981 */ /* 0x000162000c1e1d00 */
[----:B------:R-:W-:-:S02]  /*39a0*/  ISETP.GE.OR P4, PT, R16, R80, P4 ;  /* 0x000000501000720c */ /* 0x000fc40002786670 */
[----:B------:R-:W-:Y:S02]  /*39b0*/  CS2R R44, SRZ ;  /* 0x00000000002c7805 */ /* 0x000fe4000001ff00 */
[----:B------:R-:W-:Y:S01]  /*39c0*/  CS2R R48, SRZ ;  /* 0x0000000000307805 */ /* 0x000fe2000001ff00 */
[----:B------:R0:W5:Y:S01]  /*39d0*/  @!P3 LDG.E.128 R36, desc[UR42][R12.64] ;  /* 0x0000002a0c24b981 */ /* 0x000162000c1e1d00 */
[----:B------:R-:W-:-:S07]  /*39e0*/  ISETP.GE.AND P3, PT, R16, R80, PT ;  /* 0x000000501000720c */ /* 0x000fce0003f66270 */
[----:B------:R-:W-:Y:S06]  /*39f0*/  @P4 BRA `(.L_x_511) ;  /* 0x0000000000504947 */ /* 0x000fec0003800000 */
[----:B0-----:R-:W0:Y:S01]  /*3a00*/  LDC.64 R12, c[0x0][0x3f8] ;  /* 0x0000fe00ff0c7b82 */ /* 0x001e220000000a00 */
[----:B------:R-:W-:Y:S01]  /*3a10*/  IMAD.MOV.U32 R11, RZ, RZ, R79 ;  /* 0x000000ffff0b7224 */ /* 0x000fe200078e004f */
[----:B------:R-:W-:Y:S01]  /*3a20*/  MOV R9, R71 ;  /* 0x0000004700097202 */ /* 0x000fe20000000f00 */
[----:B------:R-:W-:Y:S01]  /*3a30*/  ULDC.64 UR4, c[0x0][0x3e8] ;  /* 0x0000fa0000047ab9 */ /* 0x000fe20000000a00 */
[----:B0-----:R-:W-:-:S04]  /*3a40*/  IMAD.WIDE.U32 R10, R12, 0x60, R10 ;  /* 0x000000600c0a7825 */ /* 0x001fc800078e000a */
[----:B------:R-:W-:Y:S01]  /*3a50*/  IMAD R13, R13, 0x60, RZ ;  /* 0x000000600d0d7824 */ /* 0x000fe200078e02ff */
[----:B------:R-:W-:-:S04]  /*3a60*/  IADD3 R12, P4, R52, R10, RZ ;  /* 0x0000000a340c7210 */ /* 0x000fc80007f9e0ff */
[----:B------:R-:W-:Y:S02]  /*3a70*/  IADD3.X R13, R35, R11, R13, P4, !PT ;  /* 0x0000000b230d7210 */ /* 0x000fe400027fe40d */
[----:B------:R-:W0:Y:S02]  /*3a80*/  LDC.64 R10, c[0x0][0x408] ;  /* 0x00010200ff0a7b82 */ /* 0x000e240000000a00 */
[----:B0-----:R-:W-:-:S04]  /*3a90*/  IMAD.WIDE.U32 R8, R10, 0x60, R8 ;  /* 0x000000600a087825 */ /* 0x001fc800078e0008 */
[----:B------:R-:W-:Y:S01]  /*3aa0*/  IMAD R11, R11, 0x60, RZ ;  /* 0x000000600b0b7824 */ /* 0x000fe200078e02ff */
[----:B------:R-:W-:-:S04]  /*3ab0*/  IADD3 R8, P4, R56, R8, RZ ;  /* 0x0000000838087210 */ /* 0x000fc80007f9e0ff */
[----:B------:R-:W-:Y:S02]  /*3ac0*/  IADD3.X R9, R31, R9, R11, P4, !PT ;  /* 0x000000091f097210 */ /* 0x000fe400027fe40b */
[----:B------:R-:W-:-:S04]  /*3ad0*/  LEA R44, P4, R12, UR4, 0x1 ;  /* 0x000000040c2c7c11 */ /* 0x000fc8000f8808ff */
[----:B------:R-:W-:Y:S01]  /*3ae0*/  LEA.HI.X R45, R12, UR5, R13, 0x1, P4 ;  /* 0x000000050c2d7c11 */ /* 0x000fe2000a0f0c0d */
[----:B------:R-:W-:Y:S02]  /*3af0*/  ULDC.64 UR4, c[0x0][0x400] ;  /* 0x0001000000047ab9 */ /* 0x000fe40000000a00 */
[----:B------:R-:W-:-:S03]  /*3b00*/  LEA R48, P4, R8, UR4, 0x1 ;  /* 0x0000000408307c11 */ /* 0x000fc6000f8808ff */
[----:B------:R-:W5:Y:S01]  /*3b10*/  LDG.E.128 R44, desc[UR42][R44.64] ;  /* 0x0000002a2c2c7981 */ /* 0x000f62000c1e1d00 */
[----:B------:R-:W-:-:S06]  /*3b20*/  LEA.HI.X R49, R8, UR5, R9, 0x1, P4 ;  /* 0x0000000508317c11 */ /* 0x000fcc000a0f0c09 */
[----:B------:R-:W5:Y:S03]  /*3b30*/  LDG.E.128 R48, desc[UR42][R48.64] ;  /* 0x0000002a30307981 */ /* 0x000f66000c1e1d00 */
.L_x_511:
[----:B------:R-:W-:Y:S05]  /*3b40*/  BSYNC B1 ;  /* 0x0000000000017941 */ /* 0x000fea0003800000 */
.L_x_510:
[----:B-----5:R-:W-:Y:S01]  /*3b50*/  IMAD.MOV.U32 R8, RZ, RZ, R46 ;  /* 0x000000ffff087224 */ /* 0x020fe200078e002e */
[----:B------:R-:W-:Y:S01]  /*3b60*/  UISETP.NE.AND UP0, UPT, UR39, 0x3, UPT ;  /* 0x000000032700788c */ /* 0x000fe2000bf05270 */
[----:B------:R-:W-:Y:S01]  /*3b70*/  IMAD.MOV.U32 R9, RZ, RZ, R47 ;  /* 0x000000ffff097224 */ /* 0x000fe200078e002f */
[----:B------:R-:W-:Y:S01]  /*3b80*/  MOV R11, R45 ;  /* 0x0000002d000b7202 */ /* 0x000fe20000000f00 */
[----:B------:R-:W-:Y:S01]  /*3b90*/  IMAD.MOV.U32 R10, RZ, RZ, R44 ;  /* 0x000000ffff0a7224 */ /* 0x000fe200078e002c */
[----:B------:R-:W-:Y:S01]  /*3ba0*/  PRMT R91, R91, 0x5410, R8 ;  /* 0x000054105b5b7816 */ /* 0x000fe20000000008 */
[----:B------:R-:W-:Y:S01]  /*3bb0*/  IMAD.MOV.U32 R8, RZ, RZ, R50 ;  /* 0x000000ffff087224 */ /* 0x000fe200078e0032 */
[----:B------:R-:W-:Y:S02]  /*3bc0*/  PRMT R93, R11, 0x7610, R93 ;  /* 0x000076100b5d7816 */ /* 0x000fe4000000005d */
[----:B------:R-:W-:Y:S01]  /*3bd0*/  PRMT R90, R10, 0x5410, R9 ;  /* 0x000054100a5a7816 */ /* 0x000fe20000000009 */
[----:B------:R-:W-:Y:S01]  /*3be0*/  IMAD.MOV.U32 R9, RZ, RZ, R51 ;  /* 0x000000ffff097224 */ /* 0x000fe200078e0033 */
[----:B------:R-:W-:Y:S01]  /*3bf0*/  PLOP3.LUT P5, PT, PT, PT, UP0, 0x80, 0x0 ;  /* 0x000000000000781c */ /* 0x000fe20003faf008 */
[----:B------:R-:W-:Y:S01]  /*3c00*/  IMAD.MOV.U32 R10, RZ, RZ, R48 ;  /* 0x000000ffff0a7224 */ /* 0x000fe200078e0030 */
[----:B------:R-:W-:-:S02]  /*3c10*/  MOV R11, R49 ;  /* 0x00000031000b7202 */ /* 0x000fc40000000f00 */
[----:B------:R-:W-:Y:S01]  /*3c20*/  PRMT R92, R9, 0x5410, R8 ;  /* 0x00005410095c7816 */ /* 0x000fe20000000008 */
[----:B------:R-:W-:Y:S01]  /*3c30*/  IMAD.MOV.U32 R8, RZ, RZ, R38 ;  /* 0x000000ffff087224 */ /* 0x000fe200078e0026 */
[----:B------:R-:W-:Y:S01]  /*3c40*/  PRMT R91, R10, 0x7610, R91 ;  /* 0x000076100a5b7816 */ /* 0x000fe2000000005b */
[----:B------:R-:W-:Y:S01]  /*3c50*/  IMAD.MOV.U32 R9, RZ, RZ, R39 ;  /* 0x000000ffff097224 */ /* 0x000fe200078e0027 */
[----:B------:R-:W-:Y:S01]  /*3c60*/  PRMT R93, R93, 0x5410, R11 ;  /* 0x000054105d5d7816 */ /* 0x000fe2000000000b */
[----:B------:R-:W-:Y:S01]  /*3c70*/  IMAD.MOV.U32 R10, RZ, RZ, R36 ;  /* 0x000000ffff0a7224 */ /* 0x000fe200078e0024 */
[----:B------:R-:W-:Y:S02]  /*3c80*/  MOV R11, R37 ;  /* 0x00000025000b7202 */ /* 0x000fe40000000f00 */
[----:B------:R-:W-:Y:S01]  /*3c90*/  PRMT R94, R8, 0x7610, R94 ;  /* 0x00007610085e7816 */ /* 0x000fe2000000005e */
[----:B------:R-:W-:Y:S01]  /*3ca0*/  IMAD.MOV.U32 R8, RZ, RZ, R42 ;  /* 0x000000ffff087224 */ /* 0x000fe200078e002a */
[----:B------:R-:W-:Y:S01]  /*3cb0*/  PRMT R98, R98, 0x5410, R9 ;  /* 0x0000541062627816 */ /* 0x000fe20000000009 */
[----:B------:R-:W-:Y:S01]  /*3cc0*/  IMAD.MOV.U32 R9, RZ, RZ, R43 ;  /* 0x000000ffff097224 */ /* 0x000fe200078e002b */
[----:B------:R-:W-:Y:S01]  /*3cd0*/  PRMT R97, R97, 0x5410, R10 ;  /* 0x0000541061617816 */ /* 0x000fe2000000000a */
[----:B------:R-:W-:Y:S01]  /*3ce0*/  IMAD.MOV.U32 R10, RZ, RZ, R40 ;  /* 0x000000ffff0a7224 */ /* 0x000fe200078e0028 */
[----:B------:R-:W-:-:S02]  /*3cf0*/  PRMT R100, R11, 0x7610, R100 ;  /* 0x000076100b647816 */ /* 0x000fc40000000064 */
[----:B------:R-:W-:Y:S02]  /*3d00*/  MOV R11, R41 ;  /* 0x00000029000b7202 */ /* 0x000fe40000000f00 */
[----:B------:R-:W-:Y:S02]  /*3d10*/  PRMT R94, R94, 0x5410, R8 ;  /* 0x000054105e5e7816 */ /* 0x000fe40000000008 */
[----:B------:R-:W-:Y:S02]  /*3d20*/  PRMT R98, R9, 0x7610, R98 ;  /* 0x0000761009627816 */ /* 0x000fe40000000062 */
[----:B------:R-:W-:Y:S02]  /*3d30*/  PRMT R97, R10, 0x7610, R97 ;  /* 0x000076100a617816 */ /* 0x000fe40000000061 */
[----:B------:R-:W-:Y:S01]  /*3d40*/  PRMT R101, R11, 0x7610, R101 ;  /* 0x000076100b657816 */ /* 0x000fe20000000065 */
[----:B------:R-:W-:Y:S06]  /*3d50*/  @!P5 BRA `(.L_x_512) ;  /* 0x000000000004d947 */ /* 0x000fec0003800000 */
[----:B------:R-:W-:Y:S01]  /*3d60*/  BPT.TRAP 0x1 ;  /* 0x000000040000795c */ /* 0x000fe20000300000 */
.L_x_512:
[----:B------:R-:W-:Y:S01]  /*3d70*/  IMAD R71, R19, 0x8, R18 ;  /* 0x0000000813477824 */ /* 0x000fe200078e0212 */
[----:B------:R-:W-:Y:S01]  /*3d80*/  SHF.L.U32 R79, R154, 0x1f, RZ ;  /* 0x0000001f9a4f7819 */ /* 0x000fe200000006ff */
[----:B------:R-:W1:Y:S01]  /*3d90*/  LDC R87, c[0x0][0x2f4] ;  /* 0x0000bd00ff577b82 */ /* 0x000e620000000800 */
[----:B------:R-:W-:Y:S02]  /*3da0*/  BSSY B1, `(.L_x_513) ;  /* 0x0000003000017945 */ /* 0x000fe40003800000 */
[----:B------:R-:W2:Y:S02]  /*3db0*/  SYNCS.PHASECHK.TRANS64.TRYWAIT P4, [R71+URZ+0x16890], R79 ;  /* 0x0168904f470075a7 */ /* 0x000ea4000808017f */
[----:B--2---:R-:W-:Y:S05]  /*3dc0*/  @!P4 BRA `(.L_x_514) ;  /* 0x0000011c00f8c947 */ /* 0x004fea0003800000 */
.L_x_727:
[----:B------:R-:W-:Y:S05]  /*3dd0*/  BSYNC B1 ;  /* 0x0000000000017941 */ /* 0x000fea0003800000 */
.L_x_513:
[----:B------:R-:W-:Y:S01]  /*3de0*/  UMOV UR4, 0xffffffff ;  /* 0xffffffff00047882 */ /* 0x000fe20000000000 */
[----:B-1----:R-:W-:Y:S02]  /*3df0*/  IMAD.IADD R89, R87, 0x1, -R60 ;  /* 0x0000000157597824 */ /* 0x002fe400078e0a3c */
[----:B------:R-:W-:Y:S05]  /*3e00*/  BRA.DIV UR4, `(.L_x_515) ;  /* 0x0000011e04fc7947 */ /* 0x000fea000b800000 */
[----:B------:R1:W3:Y:S04]  /*3e10*/  SHFL.IDX PT, R83, R85, RZ, 0x1c1f ;  /* 0x001c1fff55537589 */ /* 0x0002e800000e0000 */
[----:B------:R1:W4:Y:S02]  /*3e20*/  SHFL.IDX PT, R82, R84, RZ, 0x1c1f ;  /* 0x001c1fff54527589 */ /* 0x00032400000e0000 */
.L_x_731:
[----:B------:R-:W-:Y:S01]  /*3e30*/  ISETP.GE.OR P4, PT, R152, R78, P1 ;  /* 0x0000004e9800720c */ /* 0x000fe20000f86670 */
[----:B------:R-:W-:-:S12]  /*3e40*/  BSSY B1, `(.L_x_516) ;  /* 0x0000071000017945 */ /* 0x000fd80003800000 */
[----:B------:R-:W-:Y:S05]  /*3e50*/  @P4 BRA `(.L_x_517) ;  /* 0x0000000400bc4947 */ /* 0x000fea0003800000 */
[----:B------:R-:W5:Y:S01]  /*3e60*/  S2R R9, SR_TID.X ;  /* 0x0000000000097919 */ /* 0x000f620000002100 */
[----:B------:R-:W-:Y:S01]  /*3e70*/  SEL R8, R60, R89, !P0 ;  /* 0x000000593c087207 */ /* 0x000fe20004000000 */
[----:B------:R-:W-:Y:S01]  /*3e80*/  BSSY B2, `(.L_x_518) ;  /* 0x0000068000027945 */ /* 0x000fe20003800000 */
[----:B----4-:R-:W-:-:S04]  /*3e90*/  LEA R80, P4, R6, R82, 0x1 ;  /* 0x0000005206507211 */ /* 0x010fc800078808ff */
[----:B---3--:R-:W-:Y:S01]  /*3ea0*/  LEA.HI.X R81, R6, R83, R4, 0x1, P4 ;  /* 0x0000005306517211 */ /* 0x008fe200020f0c04 */
[----:B-----5:R-:W-:Y:S01]  /*3eb0*/  VIADD R11, R9, 0xffffff80 ;  /* 0xffffff80090b7836 */ /* 0x020fe20000000000 */
[----:B------:R-:W-:-:S04]  /*3ec0*/  SHF.R.S32.HI R9, RZ, 0x1f, R8 ;  /* 0x0000001fff097819 */ /* 0x000fc80000011408 */
[----:B------:R-:W-:Y:S01]  /*3ed0*/  LEA.HI R8, R9, R8, RZ, 0x4 ;  /* 0x0000000809087211 */ /* 0x000fe200078f20ff */
[----:B------:R-:W-:Y:S01]  /*3ee0*/  IMAD R9, R19, 0x2000, R3 ;  /* 0x0000200013097824 */ /* 0x000fe200078e0203 */
[----:B------:R-:W-:Y:S02]  /*3ef0*/  SHF.R.S32.HI R10, RZ, 0x1f, R11 ;  /* 0x0000001fff0a7819 */ /* 0x000fe4000001140b */
[----:B------:R-:W-:Y:S02]  /*3f00*/  LEA.HI.SX32 R8, R8, R7, 0x1c ;  /* 0x0000000708087211 */ /* 0x000fe400078fe2ff */
[----:B------:R-:W-:Y:S02]  /*3f10*/  LEA.HI R10, R10, R11, RZ, 0x5 ;  /* 0x0000000b0a0a7211 */ /* 0x000fe400078f28ff */
[----:B------:R-:W-:Y:S02]  /*3f20*/  SHF.L.U32 R86, R8, 0x3, RZ ;  /* 0x0000000308567819 */ /* 0x000fe400000006ff */
[----:B------:R-:W-:-:S02]  /*3f30*/  SHF.R.S32.HI R10, RZ, 0x5, R10 ;  /* 0x00000005ff0a7819 */ /* 0x000fc4000001140a */
[----:B------:R-:W-:Y:S02]  /*3f40*/  LOP3.LUT R8, R69, 0x38, R86, 0xf8, !PT ;  /* 0x0000003845087812 */ /* 0x000fe400078ef856 */
[----:B------:R-:W-:Y:S02]  /*3f50*/  LEA R9, R9, R18, 0x1 ;  /* 0x0000001209097211 */ /* 0x000fe400078e08ff */
[----:B------:R-:W-:-:S05]  /*3f60*/  LOP3.LUT R8, R8, R65, RZ, 0x3c, !PT ;  /* 0x0000004108087212 */ /* 0x000fca00078e3cff */
[----:B------:R-:W-:-:S04]  /*3f70*/  IMAD R8, R10, 0x200, R8 ;  /* 0x000002000a087824 */ /* 0x000fc800078e0208 */
[----:B------:R-:W-:-:S04]  /*3f80*/  IMAD R11, R19, 0x2000, R8 ;  /* 0x00002000130b7824 */ /* 0x000fc800078e0208 */
[----:B0-----:R-:W-:Y:S02]  /*3f90*/  IMAD R12, R11, 0x2, R18 ;  /* 0x000000020b0c7824 */ /* 0x001fe400078e0212 */
[----:B------:R-:W0:Y:S04]  /*3fa0*/  LDS.128 R8, [R9+0xe400] ;  /* 0x00e4000009087984 */ /* 0x000e280000000c00 */
[----:B------:R-:W3:Y:S01]  /*3fb0*/  LDS.128 R12, [R12+0xe400] ;  /* 0x00e400000c0c7984 */ /* 0x000ee20000000c00 */
[----:B------:R-:W-:Y:S05]  /*3fc0*/  @P3 BRA `(.L_x_519) ;  /* 0x00000004004c3947 */ /* 0x000fea0003800000 */
[--C-:B------:R-:W-:Y:S01]  /*3fd0*/  SHF.R.U64 R36, R36, 0x10, R37.reuse ;  /* 0x0000001024247819 */ /* 0x100fe20000001225 */
[----:B------:R-:W-:Y:S01]  /*3fe0*/  HADD2.F32 R101, -RZ, R101.H0_H0 ;  /* 0x20000065ff657230 */ /* 0x000fe20000004100 */
[----:B------:R-:W-:Y:S01]  /*3ff0*/  SHF.R.U32.HI R95, RZ, 0x10, R37 ;  /* 0x00000010ff5f7819 */ /* 0x000fe20000011625 */
[----:B------:R-:W-:Y:S01]  /*4000*/  HADD2.F32 R100, -RZ, R100.H0_H0 ;  /* 0x20000064ff647230 */ /* 0x000fe20000004100 */
[----:B------:R-:W-:Y:S01]  /*4010*/  SHF.R.U64 R37, R38, 0x10, R39 ;  /* 0x0000001026257819 */ /* 0x000fe20000001227 */
[----:B------:R-:W-:Y:S01]  /*4020*/  HADD2.F32 R36, -RZ, R36.H0_H0 ;  /* 0x20000024ff247230 */ /* 0x000fe20000004100 */
[----:B------:R-:W-:Y:S01]  /*4030*/  SHF.R.U64 R38, R42, 0x10, R43 ;  /* 0x000000102a267819 */ /* 0x000fe2000000122b */
[----:B---3--:R-:W-:Y:S01]  /*4040*/  IMAD.MOV.U32 R42, RZ, RZ, R13 ;  /* 0x000000ffff2a7224 */ /* 0x008fe200078e000d */
[----:B------:R-:W-:Y:S01]  /*4050*/  SHF.R.U64 R40, R40, 0x10, R41 ;  /* 0x0000001028287819 */ /* 0x000fe20000001229 */
[----:B0-----:R-:W-:Y:S01]  /*4060*/  IMAD.MOV.U32 R13, RZ, RZ, R11 ;  /* 0x000000ffff0d7224 */ /* 0x001fe200078e000b */
[----:B------:R-:W-:Y:S01]  /*4070*/  SHF.R.U32.HI R41, RZ, 0x10, R41 ;  /* 0x00000010ff297819 */ /* 0x000fe20000011629 */
[----:B------:R-:W-:Y:S01]  /*4080*/  HADD2.F32 R11, -RZ, R9.H0_H0 ;  /* 0x20000009ff0b7230 */ /* 0x000fe20000004100 */
[----:B------:R-:W-:Y:S01]  /*4090*/  SHF.R.U32.HI R43, RZ, 0x10, R43 ;  /* 0x00000010ff2b7819 */ /* 0x000fe2000001162b */
[--C-:B------:R-:W-:Y:S01]  /*40a0*/  HADD2.F32 R96, -RZ, R42.reuse.H0_H0 ;  /* 0x2000002aff607230 */ /* 0x100fe20000004100 */
[----:B------:R-:W-:Y:S01]  /*40b0*/  SHF.R.U32.HI R39, RZ, 0x10, R39 ;  /* 0x00000010ff277819 */ /* 0x000fe20000011627 */
[----:B------:R-:W-:-:S02]  /*40c0*/  HADD2.F32 R99, -RZ, R42.H1_H1 ;  /* 0x3000002aff637230 */ /* 0x000fc40000004100 */
[----:B------:R-:W-:Y:S02]  /*40d0*/  HADD2.F32 R41, -RZ, R41.H0_H0 ;  /* 0x20000029ff297230 */ /* 0x000fe40000004100 */
[-C--:B------:R-:W-:Y:S01]  /*40e0*/  FMUL.FTZ R102, R96, R101.reuse ;  /* 0x0000006560667220 */ /* 0x080fe20000410000 */
[----:B------:R-:W-:Y:S02]  /*40f0*/  HADD2.F32 R42, -RZ, R9.H1_H1 ;  /* 0x30000009ff2a7230 */ /* 0x000fe40000004100 */
[C---:B------:R-:W-:Y:S01]  /*4100*/  FMUL.FTZ R101, R11.reuse, R101 ;  /* 0x000000650b657220 */ /* 0x040fe20000410000 */
[----:B------:R-:W-:Y:S02]  /*4110*/  HADD2.F32 R95, -RZ, R95.H0_H0 ;  /* 0x2000005fff5f7230 */ /* 0x000fe40000004100 */
[-C--:B------:R-:W-:Y:S01]  /*4120*/  FFMA.FTZ R9, R11, R100.reuse, -R102 ;  /* 0x000000640b097223 */ /* 0x080fe20000010866 */
[-C--:B------:R-:W-:Y:S01]  /*4130*/  FMUL.FTZ R103, R99, R41.reuse ;  /* 0x0000002963677220 */ /* 0x080fe20000410000 */
[----:B------:R-:W-:Y:S01]  /*4140*/  FMUL.FTZ R104, R42, R41 ;  /* 0x000000292a687220 */ /* 0x000fe20000410000 */
[----:B------:R-:W-:Y:S01]  /*4150*/  FFMA.FTZ R11, R96, R100, R101 ;  /* 0x00000064600b7223 */ /* 0x000fe20000010065 */
[----:B------:R-:W-:-:S02]  /*4160*/  HADD2.F32 R41, -RZ, R15.H0_H0 ;  /* 0x2000000fff297230 */ /* 0x000fc40000004100 */
[-C--:B------:R-:W-:Y:S01]  /*4170*/  FFMA.FTZ R42, R42, R95.reuse, -R103 ;  /* 0x0000005f2a2a7223 */ /* 0x080fe20000010867 */
[----:B------:R-:W-:Y:S01]  /*4180*/  FFMA.FTZ R96, R99, R95, R104 ;  /* 0x0000005f63607223 */ /* 0x000fe20000010068 */
[--C-:B------:R-:W-:Y:S02]  /*4190*/  HADD2.F32 R104, -RZ, R98.reuse.H0_H0 ;  /* 0x20000062ff687230 */ /* 0x100fe40000004100 */
[----:B------:R-:W-:Y:S01]  /*41a0*/  HADD2.F32 R100, -RZ, R15.H1_H1 ;  /* 0x3000000fff647230 */ /* 0x000fe20000004100 */
[----:B------:R-:W-:Y:S01]  /*41b0*/  F2FP.F16.F32.PACK_AB R9, R42, R9 ;  /* 0x000000092a09723e */ /* 0x000fe200000000ff */
[----:B------:R-:W-:Y:S02]  /*41c0*/  HADD2.F32 R102, -RZ, R98.H1_H1 ;  /* 0x30000062ff667230 */ /* 0x000fe40000004100 */
[----:B------:R-:W-:Y:S01]  /*41d0*/  FMUL.FTZ R106, R41, R104 ;  /* 0x00000068296a7220 */ /* 0x000fe20000410000 */
[----:B------:R-:W-:Y:S02]  /*41e0*/  HADD2.F32 R15, -RZ, R13.H0_H0 ;  /* 0x2000000dff0f7230 */ /* 0x000fe40000004100 */
[----:B------:R-:W-:-:S02]  /*41f0*/  HADD2.F32 R43, -RZ, R43.H0_H0 ;  /* 0x2000002bff2b7230 */ /* 0x000fc40000004100 */
[----:B------:R-:W-:Y:S02]  /*4200*/  HADD2.F32 R98, -RZ, R13.H1_H1 ;  /* 0x3000000dff627230 */ /* 0x000fe40000004100 */
[C---:B------:R-:W-:Y:S01]  /*4210*/  FMUL.FTZ R104, R15.reuse, R104 ;  /* 0x000000680f687220 */ /* 0x040fe20000410000 */
[----:B------:R-:W-:Y:S02]  /*4220*/  HADD2.F32 R39, -RZ, R39.H0_H0 ;  /* 0x20000027ff277230 */ /* 0x000fe40000004100 */
[-C--:B------:R-:W-:Y:S01]  /*4230*/  FMUL.FTZ R95, R100, R43.reuse ;  /* 0x0000002b645f7220 */ /* 0x080fe20000410000 */
[-C--:B------:R-:W-:Y:S01]  /*4240*/  FFMA.FTZ R13, R15, R102.reuse, -R106 ;  /* 0x000000660f0d7223 */ /* 0x080fe2000001086a */
[C---:B------:R-:W-:Y:S01]  /*4250*/  FMUL.FTZ R43, R98.reuse, R43 ;  /* 0x0000002b622b7220 */ /* 0x040fe20000410000 */
[----:B------:R-:W-:Y:S01]  /*4260*/  FFMA.FTZ R15, R41, R102, R104 ;  /* 0x00000066290f7223 */ /* 0x000fe20000010068 */
[----:B------:R-:W-:Y:S01]  /*4270*/  FFMA.FTZ R98, R98, R39, -R95 ;  /* 0x0000002762627223 */ /* 0x000fe2000001085f */
[----:B------:R-:W-:-:S02]  /*4280*/  HADD2.F32 R104, -RZ, R97.H0_H0 ;  /* 0x20000061ff687230 */ /* 0x000fc40000004100 */
[----:B------:R-:W-:Y:S01]  /*4290*/  FFMA.FTZ R100, R100, R39, R43 ;  /* 0x0000002764647223 */ /* 0x000fe2000001002b */
[----:B------:R-:W-:Y:S02]  /*42a0*/  HADD2.F32 R41, -RZ, R12.H0_H0 ;  /* 0x2000000cff297230 */ /* 0x000fe40000004100 */
[----:B------:R-:W-:Y:S01]  /*42b0*/  HADD2.F32 R95, -RZ, R40.H0_H0 ;  /* 0x20000028ff5f7230 */ /* 0x000fe20000004100 */
[----:B------:R-:W-:Y:S01]  /*42c0*/  F2FP.F16.F32.PACK_AB R98, R98, R13 ;  /* 0x0000000d6262723e */ /* 0x000fe200000000ff */
[----:B------:R-:W-:Y:S01]  /*42d0*/  HADD2.F32 R39, -RZ, R8.H0_H0 ;  /* 0x20000008ff277230 */ /* 0x000fe20000004100 */
[----:B------:R-:W-:Y:S01]  /*42e0*/  F2FP.F16.F32.PACK_AB R13, R96, R11 ;  /* 0x0000000b600d723e */ /* 0x000fe200000000ff */
[----:B------:R-:W-:Y:S01]  /*42f0*/  HADD2.F32 R43, -RZ, R12.H1_H1 ;  /* 0x3000000cff2b7230 */ /* 0x000fe20000004100 */
[----:B------:R-:W-:Y:S01]  /*4300*/  F2FP.F16.F32.PACK_AB R15, R100, R15 ;  /* 0x0000000f640f723e */ /* 0x000fe200000000ff */
[----:B------:R-:W-:Y:S02]  /*4310*/  HADD2.F32 R40, -RZ, R8.H1_H1 ;  /* 0x30000008ff287230 */ /* 0x000fe40000004100 */
[----:B------:R-:W-:Y:S01]  /*4320*/  FMUL.FTZ R8, R41, R104 ;  /* 0x0000006829087220 */ /* 0x000fe20000410000 */
[----:B------:R-:W-:-:S02]  /*4330*/  HADD2.F32 R102, -RZ, R97.H1_H1 ;  /* 0x30000061ff667230 */ /* 0x000fc40000004100 */
[----:B------:R-:W-:Y:S01]  /*4340*/  FMUL.FTZ R12, R39, R104 ;  /* 0x00000068270c7220 */ /* 0x000fe20000410000 */
[-C--:B------:R-:W-:Y:S01]  /*4350*/  FMUL.FTZ R97, R43, R95.reuse ;  /* 0x0000005f2b617220 */ /* 0x080fe20000410000 */
[C---:B------:R-:W-:Y:S01]  /*4360*/  FMUL.FTZ R104, R40.reuse, R95 ;  /* 0x0000005f28687220 */ /* 0x040fe20000410000 */
[----:B------:R-:W-:Y:S02]  /*4370*/  HADD2.F32 R95, -RZ, R38.H0_H0 ;  /* 0x20000026ff5f7230 */ /* 0x000fe40000004100 */
[----:B------:R-:W-:Y:S01]  /*4380*/  FFMA.FTZ R8, R39, R102, -R8 ;  /* 0x0000006627087223 */ /* 0x000fe20000010808 */
[-C--:B------:R-:W-:Y:S01]  /*4390*/  FFMA.FTZ R39, R40, R36.reuse, -R97 ;  /* 0x0000002428277223 */ /* 0x080fe20000010861 */
[----:B------:R-:W-:Y:S01]  /*43a0*/  FFMA.FTZ R97, R43, R36, R104 ;  /* 0x000000242b617223 */ /* 0x000fe20000010068 */
[----:B------:R-:W-:Y:S02]  /*43b0*/  HADD2.F32 R38, -RZ, R14.H0_H0 ;  /* 0x2000000eff267230 */ /* 0x000fe40000004100 */
[----:B------:R-:W-:Y:S01]  /*43c0*/  FFMA.FTZ R12, R41, R102, R12 ;  /* 0x00000066290c7223 */ /* 0x000fe2000001000c */
[----:B------:R-:W-:Y:S01]  /*43d0*/  HADD2.F32 R43, -RZ, R94.H1_H1 ;  /* 0x3000005eff2b7230 */ /* 0x000fe20000004100 */
[----:B------:R-:W-:Y:S01]  /*43e0*/  F2FP.F16.F32.PACK_AB R8, R39, R8 ;  /* 0x000000082708723e */ /* 0x000fe200000000ff */
[----:B------:R-:W-:Y:S01]  /*43f0*/  HADD2.F32 R36, -RZ, R10.H0_H0 ;  /* 0x2000000aff247230 */ /* 0x000fe20000004100 */
[----:B------:R-:W-:Y:S01]  /*4400*/  MOV R11, R98 ;  /* 0x00000062000b7202 */ /* 0x000fe20000000f00 */
[----:B------:R-:W-:-:S02]  /*4410*/  HADD2.F32 R14, -RZ, R14.H1_H1 ;  /* 0x3000000eff0e7230 */ /* 0x000fc40000004100 */
[-C--:B------:R-:W-:Y:S01]  /*4420*/  FMUL.FTZ R99, R38, R43.reuse ;  /* 0x0000002b26637220 */ /* 0x080fe20000410000 */
[----:B------:R-:W-:Y:S02]  /*4430*/  HADD2.F32 R10, -RZ, R10.H1_H1 ;  /* 0x3000000aff0a7230 */ /* 0x000fe40000004100 */
[----:B------:R-:W-:Y:S01]  /*4440*/  FMUL.FTZ R43, R36, R43 ;  /* 0x0000002b242b7220 */ /* 0x000fe20000410000 */
[----:B------:R-:W-:Y:S02]  /*4450*/  HADD2.F32 R41, -RZ, R94.H0_H0 ;  /* 0x2000005eff297230 */ /* 0x000fe40000004100 */
[-C--:B------:R-:W-:Y:S01]  /*4460*/  FMUL.FTZ R101, R14, R95.reuse ;  /* 0x0000005f0e657220 */ /* 0x080fe20000410000 */
[----:B------:R-:W-:Y:S02]  /*4470*/  HADD2.F32 R37, -RZ, R37.H0_H0 ;  /* 0x20000025ff257230 */ /* 0x000fe40000004100 */
[----:B------:R-:W-:Y:S01]  /*4480*/  FMUL.FTZ R95, R10, R95 ;  /* 0x0000005f0a5f7220 */ /* 0x000fe20000410000 */
[----:B------:R-:W-:Y:S01]  /*4490*/  F2FP.F16.F32.PACK_AB R12, R97, R12 ;  /* 0x0000000c610c723e */ /* 0x000fe200000000ff */
[-C--:B------:R-:W-:Y:S01]  /*44a0*/  FFMA.FTZ R99, R36, R41.reuse, -R99 ;  /* 0x0000002924637223 */ /* 0x080fe20000010863 */
[----:B------:R-:W-:Y:S01]  /*44b0*/  FFMA.FTZ R43, R38, R41, R43 ;  /* 0x00000029262b7223 */ /* 0x000fe2000001002b */
[-C--:B------:R-:W-:Y:S01]  /*44c0*/  FFMA.FTZ R10, R10, R37.reuse, -R101 ;  /* 0x000000250a0a7223 */ /* 0x080fe20000010865 */
[----:B------:R-:W-:-:S04]  /*44d0*/  FFMA.FTZ R14, R14, R37, R95 ;  /* 0x000000250e0e7223 */ /* 0x000fc8000001005f */
[----:B------:R-:W-:Y:S02]  /*44e0*/  F2FP.F16.F32.PACK_AB R10, R10, R99 ;  /* 0x000000630a0a723e */ /* 0x000fe400000000ff */
[----:B------:R-:W-:-:S07]  /*44f0*/  F2FP.F16.F32.PACK_AB R14, R14, R43 ;  /* 0x0000002b0e0e723e */ /* 0x000fce00000000ff */
.L_x_519:
[----:B------:R-:W-:Y:S05]  /*4500*/  BSYNC B2 ;  /* 0x0000000000027941 */ /* 0x000fea0003800000 */
.L_x_518:
[----:B------:R-:W-:Y:S01]  /*4510*/  ISETP.GE.AND P4, PT, R86, R87, PT ;  /* 0x000000575600720c */ /* 0x000fe20003f86270 */
[----:B0-----:R0:W-:-:S12]  /*4520*/  ST.E.128 desc[UR42][R80.64], R8 ;  /* 0x0000000850007985 */ /* 0x0011d8000c101d2a */
[----:B------:R-:W-:-:S05]  /*4530*/  @!P4 IMAD.WIDE R82, R86, 0x2, R82 ;  /* 0x000000025652c825 */ /* 0x000fca00078e0252 */
[----:B---3--:R0:W-:Y:S02]  /*4540*/  @!P4 ST.E.128 desc[UR42][R82.64], R12 ;  /* 0x0000000c5200c985 */ /* 0x0081e4000c101d2a */
.L_x_517:
[----:B------:R-:W-:Y:S05]  /*4550*/  BSYNC B1 ;  /* 0x0000000000017941 */ /* 0x000fea0003800000 */
.L_x_516:
[----:B------:R-:W-:-:S03]  /*4560*/  UMOV UR4, 0xffffffff ;  /* 0xffffffff00047882 */ /* 0x000fc60000000000 */
[----:B------:R-:W-:Y:S05]  /*4570*/  BRA.DIV UR4, `(.L_x_520) ;  /* 0x0000011a046c7947 */ /* 0x000fea000b800000 */
[----:B-1----:R-:W1:Y:S04]  /*4580*/  SHFL.IDX PT, R85, R85, 0x1, 0x1c1f ;  /* 0x003c1f0055557f89 */ /* 0x002e6800000e0000 */
[----:B------:R-:W0:Y:S02]  /*4590*/  SHFL.IDX PT, R84, R84, 0x1, 0x1c1f ;  /* 0x003c1f0054547f89 */ /* 0x000e2400000e0000 */
.L_x_735:
[----:B0-----:R-:W-:-:S05]  /*45a0*/  VIADD R8, R152, 0x60 ;  /* 0x0000006098087836 */ /* 0x001fca0000000000 */
[----:B------:R-:W-:-:S13]  /*45b0*/  ISETP.GE.OR P4, PT, R8, R78, P1 ;  /* 0x0000004e0800720c */ /* 0x000fda0000f86670 */
[----:B------:R-:W-:Y:S05]  /*45c0*/  @P4 BRA `(.L_x_503) ;  /* 0x0000000800fc4947 */ /* 0x000fea0003800000 */
[----:B------:R-:W5:Y:S01]  /*45d0*/  LDL R9, [R1+0x20] ;  /* 0x0000200001097983 */ /* 0x000f620000100800 */
[----:B------:R-:W-:Y:S01]  /*45e0*/  SEL R89, R60, R89, !P0 ;  /* 0x000000593c597207 */ /* 0x000fe20004000000 */
[C---:B------:R-:W-:Y:S01]  /*45f0*/  VIADD R10, R152.reuse, 0x60 ;  /* 0x00000060980a7836 */ /* 0x040fe20000000000 */
[----:B------:R-:W-:Y:S01]  /*4600*/  IADD3 R11, R152, 0x60, RZ ;  /* 0x00000060980b7810 */ /* 0x000fe20007ffe0ff */
[----:B------:R-:W-:Y:S01]  /*4610*/  BSSY B1, `(.L_x_521) ;  /* 0x000006d000017945 */ /* 0x000fe20003800000 */
[----:B------:R-:W-:Y:S01]  /*4620*/  SHF.R.S32.HI R8, RZ, 0x1f, R89 ;  /* 0x0000001fff087819 */ /* 0x000fe20000011459 */
[----:B------:R-:W-:Y:S01]  /*4630*/  IMAD.SHL.U32 R10, R10, 0x40, RZ ;  /* 0x000000400a0a7824 */ /* 0x000fe200078e00ff */
[----:B------:R-:W-:Y:S01]  /*4640*/  LEA R36, P4, R6, R84, 0x1 ;  /* 0x0000005406247211 */ /* 0x000fe200078808ff */
[----:B------:R-:W-:Y:S01]  /*4650*/  IMAD.SHL.U32 R11, R11, 0x40, RZ ;  /* 0x000000400b0b7824 */ /* 0x000fe200078e00ff */
[----:B------:R-:W-:Y:S02]  /*4660*/  LEA.HI R8, R8, R89, RZ, 0x4 ;  /* 0x0000005908087211 */ /* 0x000fe400078f20ff */
[----:B------:R-:W-:-:S02]  /*4670*/  LOP3.LUT R10, R10, 0x1c0, RZ, 0xc0, !PT ;  /* 0x000001c00a0a7812 */ /* 0x000fc400078ec0ff */
[----:B------:R-:W-:Y:S02]  /*4680*/  LEA.HI.SX32 R8, R8, R7, 0x1c ;  /* 0x0000000708087211 */ /* 0x000fe400078fe2ff */
[----:B------:R-:W-:Y:S02]  /*4690*/  LOP3.LUT R11, R11, 0x1c0, RZ, 0xc0, !PT ;  /* 0x000001c00b0b7812 */ /* 0x000fe400078ec0ff */
[----:B------:R-:W-:Y:S01]  /*46a0*/  SHF.R.U32.HI R10, RZ, 0x3, R10 ;  /* 0x00000003ff0a7819 */ /* 0x000fe2000001160a */
[----:B------:R-:W-:Y:S01]  /*46b0*/  IMAD.SHL.U32 R38, R8, 0x8, RZ ;  /* 0x0000000808267824 */ /* 0x000fe200078e00ff */
[----:B-1----:R-:W-:-:S04]  /*46c0*/  LEA.HI.X R37, R6, R85, R4, 0x1, P4 ;  /* 0x0000005506257211 */ /* 0x002fc800020f0c04 */
[----:B------:R-:W-:-:S04]  /*46d0*/  LOP3.LUT R8, R11, 0x38, R38, 0xf8, !PT ;  /* 0x000000380b087812 */ /* 0x000fc800078ef826 */
[----:B------:R-:W-:-:S05]  /*46e0*/  LOP3.LUT R8, R8, R10, RZ, 0x3c, !PT ;  /* 0x0000000a08087212 */ /* 0x000fca00078e3cff */
[----:B-----5:R-:W-:Y:S01]  /*46f0*/  IMAD.IADD R8, R9, 0x1, R8 ;  /* 0x0000000109087824 */ /* 0x020fe200078e0208 */
[----:B------:R-:W-:-:S03]  /*4700*/  LEA R9, R19, R0, 0xd ;  /* 0x0000000013097211 */ /* 0x000fc600078e68ff */
[----:B------:R-:W-:Y:S02]  /*4710*/  IMAD R11, R19, 0x2000, R8 ;  /* 0x00002000130b7824 */ /* 0x000fe400078e0208 */
[--C-:B------:R-:W-:Y:S02]  /*4720*/  IMAD R9, R9, 0x2, R18.reuse ;  /* 0x0000000209097824 */ /* 0x100fe400078e0212 */
[----:B------:R-:W-:-:S04]  /*4730*/  IMAD R12, R11, 0x2, R18 ;  /* 0x000000020b0c7824 */ /* 0x000fc800078e0212 */
[----:B------:R-:W0:Y:S04]  /*4740*/  LDS.128 R8, [R9+0xe400] ;  /* 0x00e4000009087984 */ /* 0x000e280000000c00 */
[----:B------:R-:W1:Y:S01]  /*4750*/  LDS.128 R12, [R12+0xe400] ;  /* 0x00e400000c0c7984 */ /* 0x000e620000000c00 */
[----:B------:R-:W-:Y:S05]  /*4760*/  @P3 BRA `(.L_x_522) ;  /* 0x00000004005c3947 */ /* 0x000fea0003800000 */
[----:B0-----:R-:W-:Y:S01]  /*4770*/  MOV R43, R8 ;  /* 0x00000008002b7202 */ /* 0x001fe20000000f00 */
[----:B-1----:R-:W-:Y:S01]  /*4780*/  IMAD.MOV.U32 R8, RZ, RZ, R13 ;  /* 0x000000ffff087224 */ /* 0x002fe200078e000d */
[----:B------:R-:W-:Y:S01]  /*4790*/  SHF.R.U64 R42, R48, 0x10, R49 ;  /* 0x00000010302a7819 */ /* 0x000fe20000001231 */
[----:B------:R-:W-:Y:S01]  /*47a0*/  IMAD.MOV.U32 R13, RZ, RZ, R11 ;  /* 0x000000ffff0d7224 */ /* 0x000fe200078e000b */
[----:B------:R-:W-:Y:S01]  /*47b0*/  SHF.R.U32.HI R48, RZ, 0x10, R49 ;  /* 0x00000010ff307819 */ /* 0x000fe20000011631 */
[----:B------:R-:W-:Y:S01]  /*47c0*/  HADD2.F32 R11, -RZ, R9.H1_H1 ;  /* 0x30000009ff0b7230 */ /* 0x000fe20000004100 */
[--C-:B------:R-:W-:Y:S01]  /*47d0*/  SHF.R.U64 R40, R44, 0x10, R45.reuse ;  /* 0x000000102c287819 */ /* 0x100fe2000000122d */
[----:B------:R-:W-:Y:S01]  /*47e0*/  IMAD.MOV.U32 R44, RZ, RZ, R12 ;  /* 0x000000ffff2c7224 */ /* 0x000fe200078e000c */
[----:B----4-:R-:W-:Y:S01]  /*47f0*/  SHF.R.U32.HI R82, RZ, 0x10, R45 ;  /* 0x00000010ff527819 */ /* 0x010fe2000001162d */
[----:B------:R-:W-:Y:S01]  /*4800*/  HADD2.F32 R12, -RZ, R8.H0_H0 ;  /* 0x20000008ff0c7230 */ /* 0x000fe20000004100 */
[--C-:B------:R-:W-:Y:S01]  /*4810*/  SHF.R.U64 R39, R46, 0x10, R47.reuse ;  /* 0x000000102e277819 */ /* 0x100fe2000000122f */
[----:B------:R-:W-:Y:S01]  /*4820*/  HADD2.F32 R48, -RZ, R48.H0_H0 ;  /* 0x20000030ff307230 */ /* 0x000fe20000004100 */
[----:B------:R-:W-:Y:S01]  /*4830*/  SHF.R.U32.HI R81, RZ, 0x10, R47 ;  /* 0x00000010ff517819 */ /* 0x000fe2000001162f */
[--C-:B------:R-:W-:Y:S01]  /*4840*/  HADD2.F32 R47, -RZ, R93.reuse.H0_H0 ;  /* 0x2000005dff2f7230 */ /* 0x100fe20000004100 */
[----:B------:R-:W-:Y:S01]  /*4850*/  MOV R45, R15 ;  /* 0x0000000f002d7202 */ /* 0x000fe20000000f00 */
[----:B------:R-:W-:Y:S01]  /*4860*/  HADD2.F32 R93, -RZ, R93.H1_H1 ;  /* 0x3000005dff5d7230 */ /* 0x000fe20000004100 */
[--C-:B------:R-:W-:Y:S01]  /*4870*/  SHF.R.U64 R41, R50, 0x10, R51.reuse ;  /* 0x0000001032297819 */ /* 0x100fe20000001233 */
[----:B------:R-:W-:Y:S01]  /*4880*/  HADD2.F32 R15, -RZ, R8.H1_H1 ;  /* 0x30000008ff0f7230 */ /* 0x000fe20000004100 */
[----:B------:R-:W-:Y:S01]  /*4890*/  SHF.R.U32.HI R80, RZ, 0x10, R51 ;  /* 0x00000010ff507819 */ /* 0x000fe20000011633 */
[----:B------:R-:W-:-:S02]  /*48a0*/  HADD2.F32 R8, -RZ, R9.H0_H0 ;  /* 0x20000009ff087230 */ /* 0x000fc40000004100 */
[-C--:B------:R-:W-:Y:S01]  /*48b0*/  FMUL.FTZ R9, R12, R93.reuse ;  /* 0x0000005d0c097220 */ /* 0x080fe20000410000 */
[----:B------:R-:W-:Y:S02]  /*48c0*/  HADD2.F32 R46, -RZ, R82.H0_H0 ;  /* 0x20000052ff2e7230 */ /* 0x000fe40000004100 */
[-C--:B------:R-:W-:Y:S01]  /*48d0*/  FMUL.FTZ R50, R15, R48.reuse ;  /* 0x000000300f327220 */ /* 0x080fe20000410000 */
[C---:B------:R-:W-:Y:S01]  /*48e0*/  FMUL.FTZ R48, R11.reuse, R48 ;  /* 0x000000300b307220 */ /* 0x040fe20000410000 */
[C---:B------:R-:W-:Y:S01]  /*48f0*/  FMUL.FTZ R93, R8.reuse, R93 ;  /* 0x0000005d085d7220 */ /* 0x040fe20000410000 */
[-C--:B------:R-:W-:Y:S01]  /*4900*/  FFMA.FTZ R8, R8, R47.reuse, -R9 ;  /* 0x0000002f08087223 */ /* 0x080fe20000010809 */
[-C--:B------:R-:W-:Y:S01]  /*4910*/  FFMA.FTZ R11, R11, R46.reuse, -R50 ;  /* 0x0000002e0b0b7223 */ /* 0x080fe20000010832 */
[----:B------:R-:W-:Y:S02]  /*4920*/  HADD2.F32 R80, -RZ, R80.H0_H0 ;  /* 0x20000050ff507230 */ /* 0x000fe40000004100 */
[----:B------:R-:W-:Y:S01]  /*4930*/  FFMA.FTZ R9, R12, R47, R93 ;  /* 0x0000002f0c097223 */ /* 0x000fe2000001005d */
[----:B------:R-:W-:Y:S01]  /*4940*/  FFMA.FTZ R12, R15, R46, R48 ;  /* 0x0000002e0f0c7223 */ /* 0x000fe20000010030 */
[--C-:B------:R-:W-:Y:S01]  /*4950*/  HADD2.F32 R46, -RZ, R45.reuse.H0_H0 ;  /* 0x2000002dff2e7230 */ /* 0x100fe20000004100 */
[----:B------:R-:W-:Y:S01]  /*4960*/  F2FP.F16.F32.PACK_AB R11, R11, R8 ;  /* 0x000000080b0b723e */ /* 0x000fe200000000ff */
[----:B------:R-:W-:-:S02]  /*4970*/  HADD2.F32 R47, -RZ, R45.H1_H1 ;  /* 0x3000002dff2f7230 */ /* 0x000fc40000004100 */
[----:B------:R-:W-:Y:S02]  /*4980*/  HADD2.F32 R45, -RZ, R13.H1_H1 ;  /* 0x3000000dff2d7230 */ /* 0x000fe40000004100 */
[----:B------:R-:W-:Y:S02]  /*4990*/  HADD2.F32 R50, -RZ, R81.H0_H0 ;  /* 0x20000051ff327230 */ /* 0x000fe40000004100 */
[-C--:B------:R-:W-:Y:S01]  /*49a0*/  FMUL.FTZ R86, R47, R80.reuse ;  /* 0x000000502f567220 */ /* 0x080fe20000410000 */
[----:B------:R-:W-:Y:S02]  /*49b0*/  HADD2.F32 R49, -RZ, R92.H0_H0 ;  /* 0x2000005cff317230 */ /* 0x000fe40000004100 */
[C---:B------:R-:W-:Y:S01]  /*49c0*/  FMUL.FTZ R80, R45.reuse, R80 ;  /* 0x000000502d507220 */ /* 0x040fe20000410000 */
[----:B------:R-:W-:Y:S02]  /*49d0*/  HADD2.F32 R15, -RZ, R13.H0_H0 ;  /* 0x2000000dff0f7230 */ /* 0x000fe40000004100 */
[----:B------:R-:W-:Y:S01]  /*49e0*/  FFMA.FTZ R86, R45, R50, -R86 ;  /* 0x000000322d567223 */ /* 0x000fe20000010856 */
[----:B------:R-:W-:-:S02]  /*49f0*/  HADD2.F32 R48, -RZ, R90.H1_H1 ;  /* 0x3000005aff307230 */ /* 0x000fc40000004100 */
[CC--:B------:R-:W-:Y:S01]  /*4a00*/  FMUL.FTZ R82, R46.reuse, R49.reuse ;  /* 0x000000312e527220 */ /* 0x0c0fe20000410000 */
[----:B------:R-:W-:Y:S01]  /*4a10*/  FFMA.FTZ R80, R47, R50, R80 ;  /* 0x000000322f507223 */ /* 0x000fe20000010050 */
[----:B------:R-:W-:Y:S02]  /*4a20*/  HADD2.F32 R45, -RZ, R44.H0_H0 ;  /* 0x2000002cff2d7230 */ /* 0x000fe40000004100 */
[C---:B------:R-:W-:Y:S01]  /*4a30*/  FMUL.FTZ R49, R15.reuse, R49 ;  /* 0x000000310f317220 */ /* 0x040fe20000410000 */
[----:B------:R-:W-:Y:S02]  /*4a40*/  HADD2.F32 R47, -RZ, R42.H0_H0 ;  /* 0x2000002aff2f7230 */ /* 0x000fe40000004100 */
[-C--:B------:R-:W-:Y:S01]  /*4a50*/  FFMA.FTZ R13, R15, R48.reuse, -R82 ;  /* 0x000000300f0d7223 */ /* 0x080fe20000010852 */
[----:B------:R-:W-:Y:S02]  /*4a60*/  HADD2.F32 R44, -RZ, R44.H1_H1 ;  /* 0x3000002cff2c7230 */ /* 0x000fe40000004100 */
[----:B------:R-:W-:Y:S01]  /*4a70*/  FFMA.FTZ R15, R46, R48, R49 ;  /* 0x000000302e0f7223 */ /* 0x000fe20000010031 */
[----:B------:R-:W-:-:S02]  /*4a80*/  HADD2.F32 R42, -RZ, R43.H0_H0 ;  /* 0x2000002bff2a7230 */ /* 0x000fc40000004100 */
[----:B------:R-:W-:Y:S02]  /*4a90*/  HADD2.F32 R43, -RZ, R43.H1_H1 ;  /* 0x3000002bff2b7230 */ /* 0x000fe40000004100 */
[----:B------:R-:W-:Y:S01]  /*4aa0*/  FMUL.FTZ R48, R44, R47 ;  /* 0x0000002f2c307220 */ /* 0x000fe20000410000 */
[----:B------:R-:W-:Y:S01]  /*4ab0*/  HADD2.F32 R40, -RZ, R40.H0_H0 ;  /* 0x20000028ff287230 */ /* 0x000fe20000004100 */
[----:B------:R-:W-:Y:S01]  /*4ac0*/  F2FP.F16.F32.PACK_AB R86, R86, R13 ;  /* 0x0000000d5656723e */ /* 0x000fe200000000ff */
[----:B------:R-:W-:Y:S02]  /*4ad0*/  HADD2.F32 R46, -RZ, R91.H0_H0 ;  /* 0x2000005bff2e7230 */ /* 0x000fe40000004100 */
[C---:B------:R-:W-:Y:S01]  /*4ae0*/  FMUL.FTZ R47, R43.reuse, R47 ;  /* 0x0000002f2b2f7220 */ /* 0x040fe20000410000 */
[----:B------:R-:W-:Y:S02]  /*4af0*/  HADD2.F32 R90, -RZ, R90.H0_H0 ;  /* 0x2000005aff5a7230 */ /* 0x000fe40000004100 */
[----:B------:R-:W-:Y:S01]  /*4b00*/  FFMA.FTZ R48, R43, R40, -R48 ;  /* 0x000000282b307223 */ /* 0x000fe20000010830 */
[----:B------:R-:W-:-:S02]  /*4b10*/  HADD2.F32 R43, -RZ, R41.H0_H0 ;  /* 0x20000029ff2b7230 */ /* 0x000fc40000004100 */
[C---:B------:R-:W-:Y:S01]  /*4b20*/  FMUL.FTZ R49, R45.reuse, R46 ;  /* 0x0000002e2d317220 */ /* 0x040fe20000410000 */
[----:B------:R-:W-:Y:S01]  /*4b30*/  FFMA.FTZ R47, R44, R40, R47 ;  /* 0x000000282c2f7223 */ /* 0x000fe2000001002f */
[----:B------:R-:W-:Y:S02]  /*4b40*/  HADD2.F32 R41, -RZ, R14.H0_H0 ;  /* 0x2000000eff297230 */ /* 0x000fe40000004100 */
[C---:B------:R-:W-:Y:S01]  /*4b50*/  FMUL.FTZ R46, R42.reuse, R46 ;  /* 0x0000002e2a2e7220 */ /* 0x040fe20000410000 */
[----:B------:R-:W-:Y:S02]  /*4b60*/  HADD2.F32 R92, -RZ, R92.H1_H1 ;  /* 0x3000005cff5c7230 */ /* 0x000fe40000004100 */
[-C--:B------:R-:W-:Y:S01]  /*4b70*/  FFMA.FTZ R49, R42, R90.reuse, -R49 ;  /* 0x0000005a2a317223 */ /* 0x080fe20000010831 */
[----:B------:R-:W-:Y:S02]  /*4b80*/  HADD2.F32 R40, -RZ, R10.H0_H0 ;  /* 0x2000000aff287230 */ /* 0x000fe40000004100 */
[----:B------:R-:W-:Y:S01]  /*4b90*/  FFMA.FTZ R46, R45, R90, R46 ;  /* 0x0000005a2d2e7223 */ /* 0x000fe2000001002e */
[----:B------:R-:W-:-:S02]  /*4ba0*/  HADD2.F32 R14, -RZ, R14.H1_H1 ;  /* 0x3000000eff0e7230 */ /* 0x000fc40000004100 */
[CC--:B------:R-:W-:Y:S01]  /*4bb0*/  FMUL.FTZ R45, R41.reuse, R92.reuse ;  /* 0x0000005c292d7220 */ /* 0x0c0fe20000410000 */
[----:B------:R-:W-:Y:S02]  /*4bc0*/  HADD2.F32 R10, -RZ, R10.H1_H1 ;  /* 0x3000000aff0a7230 */ /* 0x000fe40000004100 */
[----:B------:R-:W-:Y:S01]  /*4bd0*/  FMUL.FTZ R92, R40, R92 ;  /* 0x0000005c285c7220 */ /* 0x000fe20000410000 */
[----:B------:R-:W-:Y:S02]  /*4be0*/  HADD2.F32 R91, -RZ, R91.H1_H1 ;  /* 0x3000005bff5b7230 */ /* 0x000fe40000004100 */
[-C--:B------:R-:W-:Y:S01]  /*4bf0*/  FMUL.FTZ R51, R14, R43.reuse ;  /* 0x0000002b0e337220 */ /* 0x080fe20000410000 */
[----:B------:R-:W-:Y:S02]  /*4c00*/  HADD2.F32 R39, -RZ, R39.H0_H0 ;  /* 0x20000027ff277230 */ /* 0x000fe40000004100 */
[----:B------:R-:W-:Y:S01]  /*4c10*/  FMUL.FTZ R43, R10, R43 ;  /* 0x0000002b0a2b7220 */ /* 0x000fe20000410000 */
[----:B------:R-:W-:Y:S01]  /*4c20*/  F2FP.F16.F32.PACK_AB R13, R12, R9 ;  /* 0x000000090c0d723e */ /* 0x000fe200000000ff */
[-C--:B------:R-:W-:Y:S01]  /*4c30*/  FFMA.FTZ R45, R40, R91.reuse, -R45 ;  /* 0x0000005b282d7223 */ /* 0x080fe2000001082d */
[----:B------:R-:W-:Y:S01]  /*4c40*/  FFMA.FTZ R92, R41, R91, R92 ;  /* 0x0000005b295c7223 */ /* 0x000fe2000001005c */
[-C--:B------:R-:W-:Y:S01]  /*4c50*/  FFMA.FTZ R10, R10, R39.reuse, -R51 ;  /* 0x000000270a0a7223 */ /* 0x080fe20000010833 */
[----:B------:R-:W-:Y:S01]  /*4c60*/  FFMA.FTZ R43, R14, R39, R43 ;  /* 0x000000270e2b7223 */ /* 0x000fe2000001002b */
[----:B------:R-:W-:Y:S01]  /*4c70*/  IMAD.MOV.U32 R9, RZ, RZ, R11 ;  /* 0x000000ffff097224 */ /* 0x000fe200078e000b */
[----:B------:R-:W-:Y:S01]  /*4c80*/  F2FP.F16.F32.PACK_AB R15, R80, R15 ;  /* 0x0000000f500f723e */ /* 0x000fe200000000ff */
[----:B------:R-:W-:Y:S01]  /*4c90*/  IMAD.MOV.U32 R11, RZ, RZ, R86 ;  /* 0x000000ffff0b7224 */ /* 0x000fe200078e0056 */
[----:B------:R-:W-:-:S02]  /*4ca0*/  F2FP.F16.F32.PACK_AB R8, R48, R49 ;  /* 0x000000313008723e */ /* 0x000fc400000000ff */
[----:B------:R-:W-:Y:S02]  /*4cb0*/  F2FP.F16.F32.PACK_AB R12, R47, R46 ;  /* 0x0000002e2f0c723e */ /* 0x000fe400000000ff */
[----:B------:R-:W-:Y:S02]  /*4cc0*/  F2FP.F16.F32.PACK_AB R10, R10, R45 ;  /* 0x0000002d0a0a723e */ /* 0x000fe400000000ff */
[----:B------:R-:W-:-:S07]  /*4cd0*/  F2FP.F16.F32.PACK_AB R14, R43, R92 ;  /* 0x0000005c2b0e723e */ /* 0x000fce00000000ff */
.L_x_522:
[----:B------:R-:W-:Y:S05]  /*4ce0*/  BSYNC B1 ;  /* 0x0000000000017941 */ /* 0x000fea0003800000 */
.L_x_521:
[----:B------:R-:W-:Y:S01]  /*4cf0*/  ISETP.GE.AND P3, PT, R38, R87, PT ;  /* 0x000000572600720c */ /* 0x000fe20003f66270 */
[----:B0-----:R0:W-:Y:S02]  /*4d00*/  ST.E.128 desc[UR42][R36.64], R8 ;  /* 0x0000000824007985 */ /* 0x0011e4000c101d2a */
[----:B0-----:R-:W-:Y:S01]  /*4d10*/  IMAD.MOV.U32 R8, RZ, RZ, R84 ;  /* 0x000000ffff087224 */ /* 0x001fe200078e0054 */
[----:B------:R-:W-:-:S09]  /*4d20*/  MOV R9, R85 ;  /* 0x0000005500097202 */ /* 0x000fd20000000f00 */
[----:B------:R-:W-:Y:S05]  /*4d30*/  @P3 BRA `(.L_x_503) ;  /* 0x0000000400203947 */ /* 0x000fea0003800000 */
[----:B------:R-:W-:-:S05]  /*4d40*/  IMAD.WIDE R8, R38, 0x2, R8 ;  /* 0x0000000226087825 */ /* 0x000fca00078e0208 */
[----:B-1----:R0:W-:Y:S01]  /*4d50*/  ST.E.128 desc[UR42][R8.64], R12 ;  /* 0x0000000c08007985 */ /* 0x0021e2000c101d2a */
[----:B------:R-:W-:Y:S05]  /*4d60*/  BRA `(.L_x_503) ;  /* 0x0000000400147947 */ /* 0x000fea0003800000 */
.L_x_484:
[----:B------:R-:W-:-:S06]  /*4d70*/  UISETP.NE.AND UP0, UPT, UR39, 0x3, UPT ;  /* 0x000000032700788c */ /* 0x000fcc000bf05270 */
[----:B------:R-:W-:-:S13]  /*4d80*/  PLOP3.LUT P5, PT, PT, PT, UP0, 0x80, 0x0 ;  /* 0x000000000000781c */ /* 0x000fda0003faf008 */
[----:B------:R-:W-:Y:S05]  /*4d90*/  @!P5 BRA `(.L_x_523) ;  /* 0x000000000004d947 */ /* 0x000fea0003800000 */
[----:B------:R-:W-:Y:S01]  /*4da0*/  BPT.TRAP 0x1 ;  /* 0x000000040000795c */ /* 0x000fe20000300000 */
.L_x_523:
[----:B------:R-:W-:Y:S01]  /*4db0*/  IMAD R71, R19, 0x8, R18 ;  /* 0x0000000813477824 */ /* 0x000fe200078e0212 */
[----:B------:R-:W-:Y:S01]  /*4dc0*/  SHF.L.U32 R79, R154, 0x1f, RZ ;  /* 0x0000001f9a4f7819 */ /* 0x000fe200000006ff */
[----:B------:R-:W-:Y:S01]  /*4dd0*/  BSSY B1, `(.L_x_524) ;  /* 0x0000004000017945 */ /* 0x000fe20003800000 */
[----:B------:R-:W-:Y:S02]  /*4de0*/  SHF.R.S32.HI R76, RZ, 0x1f, R75 ;  /* 0x0000001fff4c7819 */ /* 0x000fe4000001144b */
[----:B------:R-:W0:Y:S02]  /*4df0*/  SYNCS.PHASECHK.TRANS64.TRYWAIT P3, [R71+URZ+0x16890], R79 ;  /* 0x0168904f470075a7 */ /* 0x000e24000806017f */
[----:B0-----:R-:W-:Y:S05]  /*4e00*/  @!P3 BRA `(.L_x_525) ;  /* 0x000001100094b947 */ /* 0x001fea0003800000 */
.L_x_736:
[----:B------:R-:W-:Y:S05]  /*4e10*/  BSYNC B1 ;  /* 0x0000000000017941 */ /* 0x000fea0003800000 */
.L_x_524:
[----:B------:R-:W-:Y:S01]  /*4e20*/  ULDC.64 UR4, c[0x0][0x300] ;  /* 0x0000c00000047ab9 */ /* 0x000fe20000000a00 */
[----:B-----5:R-:W-:Y:S01]  /*4e30*/  SHF.R.S32.HI R77, RZ, 0x1f, R74 ;  /* 0x0000001fff4d7819 */ /* 0x020fe2000001144a */
[----:B------:R-:W-:Y:S02]  /*4e40*/  IMAD R10, R76, UR4, RZ ;  /* 0x000000044c0a7c24 */ /* 0x000fe4000f8e02ff */
[----:B------:R-:W-:-:S04]  /*4e50*/  IMAD.WIDE.U32 R8, R75, UR4, RZ ;  /* 0x000000044b087c25 */ /* 0x000fc8000f8e00ff */
[----:B------:R-:W-:Y:S01]  /*4e60*/  IMAD R11, R75, UR5, R10 ;  /* 0x000000054b0b7c24 */ /* 0x000fe2000f8e020a */
[----:B------:R-:W-:Y:S01]  /*4e70*/  ULDC.64 UR4, c[0x0][0x310] ;  /* 0x0000c40000047ab9 */ /* 0x000fe20000000a00 */
[----:B------:R-:W-:Y:S02]  /*4e80*/  IMAD R78, R27, -0x80, R30 ;  /* 0xffffff801b4e7824 */ /* 0x000fe400078e021e */
[----:B------:R-:W-:Y:S02]  /*4e90*/  IMAD R13, R77, UR4, RZ ;  /* 0x000000044d0d7c24 */ /* 0x000fe4000f8e02ff */
[----:B------:R-:W-:Y:S01]  /*4ea0*/  IMAD.IADD R9, R9, 0x1, R11 ;  /* 0x0000000109097824 */ /* 0x000fe200078e020b */
[----:B------:R-:W-:Y:S01]  /*4eb0*/  VIMNMX R78, R78, 0x80, PT ;  /* 0x000000804e4e7848 */ /* 0x000fe20003fe0100 */
[C---:B------:R-:W-:Y:S02]  /*4ec0*/  IMAD R13, R74.reuse, UR5, R13 ;  /* 0x000000054a0d7c24 */ /* 0x040fe4000f8e020d */
[----:B------:R-:W-:Y:S01]  /*4ed0*/  IMAD.WIDE.U32 R8, R74, UR4, R8 ;  /* 0x000000044a087c25 */ /* 0x000fe2000f8e0008 */
[----:B------:R-:W-:-:S03]  /*4ee0*/  ULDC.64 UR4, c[0x0][0x308] ;  /* 0x0000c20000047ab9 */ /* 0x000fc60000000a00 */
[----:B------:R-:W-:Y:S02]  /*4ef0*/  IMAD R11, R63, UR4, RZ ;  /* 0x000000043f0b7c24 */ /* 0x000fe4000f8e02ff */
[----:B------:R-:W-:Y:S02]  /*4f00*/  IMAD.IADD R9, R9, 0x1, R13 ;  /* 0x0000000109097824 */ /* 0x000fe400078e020d */
[C---:B------:R-:W-:Y:S02]  /*4f10*/  IMAD R11, R34.reuse, UR5, R11 ;  /* 0x00000005220b7c24 */ /* 0x040fe4000f8e020b */
[----:B------:R-:W-:Y:S01]  /*4f20*/  IMAD.WIDE.U32 R8, R34, UR4, R8 ;  /* 0x0000000422087c25 */ /* 0x000fe2000f8e0008 */
[----:B------:R-:W-:-:S03]  /*4f30*/  ULDC.64 UR4, c[0x0][0x2e8] ;  /* 0x0000ba0000047ab9 */ /* 0x000fc60000000a00 */
[----:B------:R-:W-:Y:S01]  /*4f40*/  IMAD.IADD R39, R78, 0x1, -R152 ;  /* 0x000000014e277824 */ /* 0x000fe200078e0a98 */
[----:B------:R-:W-:Y:S02]  /*4f50*/  IADD3 R11, R9, R11, RZ ;  /* 0x0000000b090b7210 */ /* 0x000fe40007ffe0ff */
[----:B------:R-:W-:Y:S01]  /*4f60*/  LEA R36, P3, R8, UR4, 0x1 ;  /* 0x0000000408247c11 */ /* 0x000fe2000f8608ff */
[----:B------:R-:W-:-:S03]  /*4f70*/  UMOV UR4, 0xffffffff ;  /* 0xffffffff00047882 */ /* 0x000fc60000000000 */
[----:B------:R-:W-:Y:S02]  /*4f80*/  LEA.HI.X R38, R8, UR5, R11, 0x1, P3 ;  /* 0x0000000508267c11 */ /* 0x000fe400098f0c0b */
[----:B------:R-:W-:Y:S01]  /*4f90*/  ISETP.GE.AND P3, PT, R39, 0x1, PT ;  /* 0x000000012700780c */ /* 0x000fe20003f66270 */
[----:B------:R-:W-:-:S12]  /*4fa0*/  BRA.DIV UR4, `(.L_x_526) ;  /* 0x0000011204407947 */ /* 0x000fd8000b800000 */
[----:B------:R1:W2:Y:S04]  /*4fb0*/  SHFL.IDX PT, R9, R38, RZ, 0x1c1f ;  /* 0x001c1fff26097589 */ /* 0x0002a800000e0000 */
[----:B------:R1:W3:Y:S02]  /*4fc0*/  SHFL.IDX PT, R37, R36, RZ, 0x1c1f ;  /* 0x001c1fff24257589 */ /* 0x0002e400000e0000 */
.L_x_740:
[----:B------:R-:W-:Y:S04]  /*4fd0*/  BSSY B1, `(.L_x_527) ;  /* 0x000000d000017945 */ /* 0x000fe80003800000 */
[----:B------:R-:W-:Y:S05]  /*4fe0*/  @!P3 BRA `(.L_x_528) ;  /* 0x00000000002cb947 */ /* 0x000fea0003800000 */
[----:B------:R-:W-:Y:S02]  /*4ff0*/  ULDC UR4, c[0x0][0x2f4] ;  /* 0x0000bd0000047ab9 */ /* 0x000fe40000000800 */
[----:B------:R-:W-:-:S13]  /*5000*/  ISETP.GE.AND P3, PT, R16, UR4, PT ;  /* 0x0000000410007c0c */ /* 0x000fda000bf66270 */
[----:B---3--:R-:W-:-:S04]  /*5010*/  @!P3 LEA R14, P4, R16, R37, 0x1 ;  /* 0x00000025100eb211 */ /* 0x008fc800078808ff */
[----:B--2---:R-:W-:Y:S02]  /*5020*/  @!P3 LEA.HI.X R15, R16, R9, R17, 0x1, P4 ;  /* 0x00000009100fb211 */ /* 0x004fe400020f0c11 */
[----:B------:R-:W-:-:S13]  /*5030*/  ISETP.GE.AND P4, PT, R2, UR4, PT ;  /* 0x0000000402007c0c */ /* 0x000fda000bf86270 */
[----:B------:R-:W-:-:S04]  /*5040*/  @!P4 LEA R12, P6, R2, R37, 0x1 ;  /* 0x00000025020cc211 */ /* 0x000fc800078c08ff */
[----:B------:R-:W-:Y:S02]  /*5050*/  @!P4 LEA.HI.X R13, R2, R9, R153, 0x1, P6 ;  /* 0x00000009020dc211 */ /* 0x000fe400030f0c99 */
[----:B------:R-:W2:Y:S04]  /*5060*/  @!P3 LDS.128 R8, [R73+0xe000] ;  /* 0x00e000004908b984 */ /* 0x000ea80000000c00 */
[----:B--2---:R-:W-:Y:S04]  /*5070*/  @!P3 ST.E.128 desc[UR42][R14.64], R8 ;  /* 0x000000080e00b985 */ /* 0x004fe8000c101d2a */
[----:B------:R-:W2:Y:S04]  /*5080*/  @!P4 LDS.128 R8, [R72+0xe000] ;  /* 0x00e000004808c984 */ /* 0x000ea80000000c00 */
[----:B--2---:R4:W-:Y:S02]  /*5090*/  @!P4 ST.E.128 desc[UR42][R12.64], R8 ;  /* 0x000000080c00c985 */ /* 0x0049e4000c101d2a */
.L_x_528:
[----:B------:R-:W-:Y:S05]  /*50a0*/  BSYNC B1 ;  /* 0x0000000000017941 */ /* 0x000fea0003800000 */
.L_x_527:
[----:B------:R-:W-:-:S03]  /*50b0*/  UMOV UR4, 0xffffffff ;  /* 0xffffffff00047882 */ /* 0x000fc60000000000 */
[----:B------:R-:W-:Y:S05]  /*50c0*/  BRA.DIV UR4, `(.L_x_529) ;  /* 0x0000011204447947 */ /* 0x000fea000b800000 */
[----:B--2-4-:R2:W4:Y:S04]  /*50d0*/  SHFL.IDX PT, R9, R38, 0x1, 0x1c1f ;  /* 0x003c1f0026097f89 */ /* 0x01452800000e0000 */
[----:B---3--:R2:W3:Y:S02]  /*50e0*/  SHFL.IDX PT, R37, R36, 0x1, 0x1c1f ;  /* 0x003c1f0024257f89 */ /* 0x0084e400000e0000 */
.L_x_744:
[----:B------:R-:W-:-:S13]  /*50f0*/  ISETP.GE.AND P3, PT, R39, 0x61, PT ;  /* 0x000000612700780c */ /* 0x000fda0003f66270 */
[----:B------:R-:W-:Y:S05]  /*5100*/  @!P3 BRA `(.L_x_503) ;  /* 0x00000000002cb947 */ /* 0x000fea0003800000 */
[----:B------:R-:W-:Y:S02]  /*5110*/  ULDC UR4, c[0x0][0x2f4] ;  /* 0x0000bd0000047ab9 */ /* 0x000fe40000000800 */
[----:B------:R-:W-:-:S13]  /*5120*/  ISETP.GE.AND P3, PT, R16, UR4, PT ;  /* 0x0000000410007c0c */ /* 0x000fda000bf66270 */
[----:B---3--:R-:W-:-:S04]  /*5130*/  @!P3 LEA R14, P4, R16, R37, 0x1 ;  /* 0x00000025100eb211 */ /* 0x008fc800078808ff */
[----:B----4-:R-:W-:Y:S02]  /*5140*/  @!P3 LEA.HI.X R15, R16, R9, R17, 0x1, P4 ;  /* 0x00000009100fb211 */ /* 0x010fe400020f0c11 */
[----:B------:R-:W-:-:S13]  /*5150*/  ISETP.GE.AND P4, PT, R2, UR4, PT ;  /* 0x0000000402007c0c */ /* 0x000fda000bf86270 */
[----:B------:R-:W-:-:S04]  /*5160*/  @!P4 LEA R12, P6, R2, R37, 0x1 ;  /* 0x00000025020cc211 */ /* 0x000fc800078c08ff */
[----:B------:R-:W-:Y:S02]  /*5170*/  @!P4 LEA.HI.X R13, R2, R9, R153, 0x1, P6 ;  /* 0x00000009020dc211 */ /* 0x000fe400030f0c99 */
[----:B------:R-:W3:Y:S04]  /*5180*/  @!P3 LDS.128 R8, [R73+0x11000] ;  /* 0x011000004908b984 */ /* 0x000ee80000000c00 */
[----:B---3--:R-:W-:Y:S04]  /*5190*/  @!P3 ST.E.128 desc[UR42][R14.64], R8 ;  /* 0x000000080e00b985 */ /* 0x008fe8000c101d2a */
[----:B------:R-:W3:Y:S04]  /*51a0*/  @!P4 LDS.128 R8, [R72+0x11000] ;  /* 0x011000004808c984 */ /* 0x000ee80000000c00 */
[----:B---3--:R3:W-:Y:S02]  /*51b0*/  @!P4 ST.E.128 desc[UR42][R12.64], R8 ;  /* 0x000000080c00c985 */ /* 0x0087e4000c101d2a */
.L_x_503:
[----:B------:R-:W-:Y:S05]  /*51c0*/  BSYNC B0 ;  /* 0x0000000000007941 */ /* 0x000fea0003800000 */
.L_x_483:
[----:B0--34-:R-:W0:Y:S01]  /*51d0*/  S2R R8, SR_TID.X ;  /* 0x0000000000087919 */ /* 0x019e220000002100 */
[----:B------:R-:W-:Y:S01]  /*51e0*/  @!PT LDS RZ, [RZ] ;  /* 0x00000000fffff984 */ /* 0x000fe20000000800 */
[----:B------:R-:W-:Y:S01]  /*51f0*/  @!PT LDS RZ, [RZ] ;  /* 0x00000000fffff984 */ /* 0x000fe20000000800 */
[----:B------:R-:W-:Y:S01]  /*5200*/  @!PT LDS RZ, [RZ] ;  /* 0x00000000fffff984 */ /* 0x000fe20000000800 */
[----:B------:R-:W-:Y:S01]  /*5210*/  @!PT LDS RZ, [RZ] ;  /* 0x00000000fffff984 */ /* 0x000fe20000000800 */
[----:B------:R3:W-:Y:S06]  /*5220*/  MEMBAR.ALL.CTA ;  /* 0x0000000000007992 */ /* 0x0007ec0000008000 */
[----:B---3--:R-:W3:Y:S01]  /*5230*/  FENCE.VIEW.ASYNC.S ;  /* 0x00000000000073c6 */ /* 0x008ee20000000000 */
[----:B------:R-:W-:Y:S05]  /*5240*/  WARPSYNC.ALL ;  /* 0x0000000000007948 */ /* 0x000fea0003800000 */
[----:B------:R-:W-:Y:S01]  /*5250*/  BSSY B0, `(.L_x_530) ;  /* 0x0000008000007945 */ /* 0x000fe20003800000 */
[----:B---3--:R3:W-:Y:S01]  /*5260*/  BAR.SYNC.DEFER_BLOCKING R62, 0x80 ;  /* 0x0002003e0000751d */ /* 0x0087e20000010000 */
[----:B0-----:R-:W-:-:S13]  /*5270*/  LOP3.LUT P3, RZ, R8, 0x7f, RZ, 0xc0, !PT ;  /* 0x0000007f08ff7812 */ /* 0x001fda000786c0ff */
[----:B------:R-:W-:-:S05]  /*5280*/  @!P3 VIADD R8, R71, 0x168a0 ;  /* 0x000168a04708b836 */ /* 0x000fca0000000000 */
[----:B------:R-:W-:-:S04]  /*5290*/  @!P3 PRMT R8, RZ, 0x654, R8 ;  /* 0x00000654ff08b816 */ /* 0x000fc80000000008 */
[----:B------:R3:W-:Y:S01]  /*52a0*/  @!P3 SYNCS.ARRIVE.TRANS64.RED.A1T0 RZ, [R8+URZ], RZ ;  /* 0x000000ff08ffb9a7 */ /* 0x0007e2000810043f */
[----:B------:R-:W-:Y:S05]  /*52b0*/  @!P5 BRA `(.L_x_531) ;  /* 0x000000000004d947 */ /* 0x000fea0003800000 */
[----:B------:R-:W-:Y:S01]  /*52c0*/  BPT.TRAP 0x1 ;  /* 0x000000040000795c */ /* 0x000fe20000300000 */
.L_x_531:
[----:B------:R-:W-:Y:S05]  /*52d0*/  BSYNC B0 ;  /* 0x0000000000007941 */ /* 0x000fea0003800000 */
.L_x_530:
[----:B------:R-:W0:Y:S01]  /*52e0*/  SYNCS.PHASECHK.TRANS64.TRYWAIT P4, [R71+URZ+0x168b0], R79 ;  /* 0x0168b04f470075a7 */ /* 0x000e22000808017f */
[----:B------:R-:W-:Y:S01]  /*52f0*/  ULDC UR40, c[0x0][0x2f4] ;  /* 0x0000bd0000287ab9 */ /* 0x000fe20000000800 */
[----:B------:R-:W-:Y:S04]  /*5300*/  BSSY B0, `(.L_x_532) ;  /* 0x0000002000007945 */ /* 0x000fe80003800000 */
[----:B0-----:R-:W-:Y:S05]  /*5310*/  @!P4 BRA `(.L_x_533) ;  /* 0x0000010c00fcc947 */ /* 0x001fea0003800000 */
.L_x_745:
[----:B------:R-:W-:Y:S05]  /*5320*/  BSYNC B0 ;  /* 0x0000000000007941 */ /* 0x000fea0003800000 */
.L_x_532:
[----:B------:R-:W-:Y:S01]  /*5330*/  ULDC.64 UR4, c[0x0][0x328] ;  /* 0x0000ca0000047ab9 */ /* 0x000fe20000000a00 */
[----:B------:R-:W-:Y:S01]  /*5340*/  IMAD.IADD R78, R78, 0x1, -R152 ;  /* 0x000000014e4e7824 */ /* 0x000fe200078e0a98 */
[----:B------:R-:W-:Y:S01]  /*5350*/  BSSY B0, `(.L_x_534) ;  /* 0x0000020000007945 */ /* 0x000fe20003800000 */
[----:B------:R-:W-:Y:S02]  /*5360*/  IMAD R76, R76, UR4, RZ ;  /* 0x000000044c4c7c24 */ /* 0x000fe4000f8e02ff */
[----:B---3--:R-:W-:-:S04]  /*5370*/  IMAD.WIDE.U32 R8, R75, UR4, RZ ;  /* 0x000000044b087c25 */ /* 0x008fc8000f8e00ff */
        /* <DEDUP_REMOVED lines=8> */
[----:B------:R-:W-:-:S03]  /*5400*/  IADD3 R9, R9, R77, RZ ;  /* 0x0000004d09097210 */ /* 0x000fc60007ffe0ff */
[C---:B------:R-:W-:Y:S02]  /*5410*/  IMAD R11, R34.reuse, UR5, R11 ;  /* 0x00000005220b7c24 */ /* 0x040fe4000f8e020b */
[----:B------:R-:W-:Y:S01]  /*5420*/  IMAD.WIDE.U32 R8, R34, UR4, R8 ;  /* 0x0000000422087c25 */ /* 0x000fe2000f8e0008 */
[----:B------:R-:W-:-:S03]  /*5430*/  ULDC.64 UR4, c[0x0][0x318] ;  /* 0x0000c60000047ab9 */ /* 0x000fc60000000a00 */
[----:B------:R-:W-:Y:S01]  /*5440*/  IMAD.IADD R9, R9, 0x1, R11 ;  /* 0x0000000109097824 */ /* 0x000fe200078e020b */
[----:B-12---:R-:W-:-:S04]  /*5450*/  LEA R36, P4, R8, UR4, 0x1 ;  /* 0x0000000408247c11 */ /* 0x006fc8000f8808ff */
[----:B------:R-:W-:Y:S01]  /*5460*/  LEA.HI.X R37, R8, UR5, R9, 0x1, P4 ;  /* 0x0000000508257c11 */ /* 0x000fe2000a0f0c09 */
[----:B------:R1:W2:Y:S01]  /*5470*/  SHFL.IDX PT, R13, R36, RZ, 0x1c1f ;  /* 0x001c1fff240d7589 */ /* 0x0002a200000e0000 */
[----:B------:R-:W-:-:S03]  /*5480*/  ISETP.GE.AND P4, PT, R78, 0x1, PT ;  /* 0x000000014e00780c */ /* 0x000fc60003f86270 */
[----:B------:R1:W3:Y:S10]  /*5490*/  SHFL.IDX PT, R9, R37, RZ, 0x1c1f ;  /* 0x001c1fff25097589 */ /* 0x0002f400000e0000 */
[----:B-1----:R-:W-:Y:S05]  /*54a0*/  @!P4 BRA `(.L_x_535) ;  /* 0x000000000028c947 */ /* 0x002fea0003800000 */
[----:B------:R-:W-:-:S13]  /*54b0*/  ISETP.GE.AND P4, PT, R16, UR40, PT ;  /* 0x0000002810007c0c */ /* 0x000fda000bf86270 */
[----:B--2---:R-:W-:-:S04]  /*54c0*/  @!P4 LEA R14, P5, R16, R13, 0x1 ;  /* 0x0000000d100ec211 */ /* 0x004fc800078a08ff */
[----:B---3--:R-:W-:Y:S02]  /*54d0*/  @!P4 LEA.HI.X R15, R16, R9, R17, 0x1, P5 ;  /* 0x00000009100fc211 */ /* 0x008fe400028f0c11 */
[----:B------:R-:W-:-:S13]  /*54e0*/  ISETP.GE.AND P5, PT, R2, UR40, PT ;  /* 0x0000002802007c0c */ /* 0x000fda000bfa6270 */
[----:B------:R-:W-:-:S04]  /*54f0*/  @!P5 LEA R12, P6, R2, R13, 0x1 ;  /* 0x0000000d020cd211 */ /* 0x000fc800078c08ff */
[----:B------:R-:W-:Y:S02]  /*5500*/  @!P5 LEA.HI.X R13, R2, R9, R153, 0x1, P6 ;  /* 0x00000009020dd211 */ /* 0x000fe400030f0c99 */
[----:B------:R-:W1:Y:S04]  /*5510*/  @!P4 LDS.128 R8, [R73] ;  /* 0x000000004908c984 */ /* 0x000e680000000c00 */
[----:B-1----:R-:W-:Y:S04]  /*5520*/  @!P4 ST.E.128 desc[UR42][R14.64], R8 ;  /* 0x000000080e00c985 */ /* 0x002fe8000c101d2a */
[----:B------:R-:W1:Y:S04]  /*5530*/  @!P5 LDS.128 R8, [R72] ;  /* 0x000000004808d984 */ /* 0x000e680000000c00 */
[----:B-1----:R1:W-:Y:S02]  /*5540*/  @!P5 ST.E.128 desc[UR42][R12.64], R8 ;  /* 0x000000080c00d985 */ /* 0x0023e4000c101d2a */
.L_x_535:
[----:B------:R-:W-:Y:S05]  /*5550*/  BSYNC B0 ;  /* 0x0000000000007941 */ /* 0x000fea0003800000 */
.L_x_534:
[----:B------:R-:W-:Y:S01]  /*5560*/  ISETP.GE.AND P4, PT, R78, 0x61, PT ;  /* 0x000000614e00780c */ /* 0x000fe20003f86270 */
[----:B------:R-:W4:Y:S01]  /*5570*/  SHFL.IDX PT, R37, R37, 0x1, 0x1c1f ;  /* 0x003c1f0025257f89 */ /* 0x000f2200000e0000 */
[----:B------:R-:W-:Y:S03]  /*5580*/  BSSY B0, `(.L_x_536) ;  /* 0x000000d000007945 */ /* 0x000fe60003800000 */
[----:B-12---:R1:W2:Y:S08]  /*5590*/  SHFL.IDX PT, R13, R36, 0x1, 0x1c1f ;  /* 0x003c1f00240d7f89 */ /* 0x0062b000000e0000 */
[----:B-1----:R-:W-:Y:S05]  /*55a0*/  @!P4 BRA `(.L_x_537) ;  /* 0x000000000028c947 */ /* 0x002fea0003800000 */
[----:B------:R-:W-:-:S13]  /*55b0*/  ISETP.GE.AND P4, PT, R16, UR40, PT ;  /* 0x0000002810007c0c */ /* 0x000fda000bf86270 */
[----:B---3--:R-:W1:Y:S01]  /*55c0*/  @!P4 LDS.128 R8, [R73+0x3000] ;  /* 0x003000004908c984 */ /* 0x008e620000000c00 */
[----:B--2---:R-:W-:-:S04]  /*55d0*/  @!P4 LEA R14, P5, R16, R13, 0x1 ;  /* 0x0000000d100ec211 */ /* 0x004fc800078a08ff */
[----:B----4-:R-:W-:Y:S02]  /*55e0*/  @!P4 LEA.HI.X R15, R16, R37, R17, 0x1, P5 ;  /* 0x00000025100fc211 */ /* 0x010fe400028f0c11 */
[----:B------:R-:W-:-:S13]  /*55f0*/  ISETP.GE.AND P5, PT, R2, UR40, PT ;  /* 0x0000002802007c0c */ /* 0x000fda000bfa6270 */
[----:B------:R-:W-:-:S04]  /*5600*/  @!P5 LEA R12, P6, R2, R13, 0x1 ;  /* 0x0000000d020cd211 */ /* 0x000fc800078c08ff */
[----:B------:R-:W-:Y:S01]  /*5610*/  @!P5 LEA.HI.X R13, R2, R37, R153, 0x1, P6 ;  /* 0x00000025020dd211 */ /* 0x000fe200030f0c99 */
[----:B-1----:R-:W-:Y:S04]  /*5620*/  @!P4 ST.E.128 desc[UR42][R14.64], R8 ;  /* 0x000000080e00c985 */ /* 0x002fe8000c101d2a */
[----:B------:R-:W1:Y:S04]  /*5630*/  @!P5 LDS.128 R8, [R72+0x3000] ;  /* 0x003000004808d984 */ /* 0x000e680000000c00 */
[----:B-1----:R1:W-:Y:S02]  /*5640*/  @!P5 ST.E.128 desc[UR42][R12.64], R8 ;  /* 0x000000080c00d985 */ /* 0x0023e4000c101d2a */
.L_x_537:
[----:B------:R-:W-:Y:S05]  /*5650*/  BSYNC B0 ;  /* 0x0000000000007941 */ /* 0x000fea0003800000 */
.L_x_536:
[----:B-1----:R-:W5:Y:S01]  /*5660*/  LDL R8, [R1] ;  /* 0x0000000001087983 */ /* 0x002f620000100800 */
[----:B0-----:R-:W-:Y:S01]  /*5670*/  @!P3 VIADD R71, R71, 0x168c0 ;  /* 0x000168c04747b836 */ /* 0x001fe20000000000 */
[----:B------:R-:W-:Y:S01]  /*5680*/  IADD3 R19, R19, 0x1, RZ ;  /* 0x0000000113137810 */ /* 0x000fe20007ffe0ff */
[----:B------:R-:W-:Y:S01]  /*5690*/  @!PT LDS RZ, [RZ] ;  /* 0x00000000fffff984 */ /* 0x000fe20000000800 */
[----:B------:R-:W-:Y:S01]  /*56a0*/  @!PT LDS RZ, [RZ] ;  /* 0x00000000fffff984 */ /* 0x000fe20000000800 */
[----:B------:R-:W-:Y:S01]  /*56b0*/  @!PT LDS RZ, [RZ] ;  /* 0x00000000fffff984 */ /* 0x000fe20000000800 */
[----:B------:R-:W-:Y:S01]  /*56c0*/  @!PT LDS RZ, [RZ] ;  /* 0x00000000fffff984 */ /* 0x000fe20000000800 */
[----:B------:R0:W-:Y:S06]  /*56d0*/  MEMBAR.ALL.CTA ;  /* 0x0000000000007992 */ /* 0x0001ec0000008000 */
[----:B0-----:R-:W0:Y:S01]  /*56e0*/  FENCE.VIEW.ASYNC.S ;  /* 0x00000000000073c6 */ /* 0x001e220000000000 */
[----:B------:R-:W-:Y:S01]  /*56f0*/  @!P3 PRMT R71, RZ, 0x654, R71 ;  /* 0x00000654ff47b816 */ /* 0x000fe20000000047 */
[----:B0-----:R0:W-:Y:S06]  /*5700*/  BAR.SYNC.DEFER_BLOCKING R62, 0x80 ;  /* 0x0002003e0000751d */ /* 0x0011ec0000010000 */
[----:B------:R0:W-:Y:S01]  /*5710*/  @!P3 SYNCS.ARRIVE.TRANS64.RED.A1T0 RZ, [R71+URZ], RZ ;  /* 0x000000ff47ffb9a7 */ /* 0x0001e2000810043f */
[----:B------:R-:W-:-:S04]  /*5720*/  ISETP.NE.AND P3, PT, R19, 0x2, PT ;  /* 0x000000021300780c */ /* 0x000fc80003f65270 */
[----:B---3--:R-:W-:Y:S02]  /*5730*/  SEL R9, RZ, 0x1, P3 ;  /* 0x00000001ff097807 */ /* 0x008fe40001800000 */
[----:B------:R-:W-:Y:S02]  /*5740*/  SEL R19, R19, RZ, P3 ;  /* 0x000000ff13137207 */ /* 0x000fe40001800000 */
[----:B------:R-:W-:Y:S02]  /*5750*/  LOP3.LUT R154, R154, R9, RZ, 0x3c, !PT ;  /* 0x000000099a9a7212 */ /* 0x000fe400078e3cff */
[----:B-----5:R-:W-:-:S13]  /*5760*/  LOP3.LUT P4, RZ, R8, 0x1, RZ, 0xc0, !PT ;  /* 0x0000000108ff7812 */ /* 0x020fda000788c0ff */
[----:B0-----:R-:W-:Y:S05]  /*5770*/  @P4 BRA `(.L_x_538) ;  /* 0xffffffc800104947 */ /* 0x001fea000383ffff */
[----:B------:R-:W0:Y:S01]  /*5780*/  S2R R8, SR_TID.X ;  /* 0x0000000000087919 */ /* 0x000e220000002100 */
[----:B------:R-:W-:Y:S02]  /*5790*/  PLOP3.LUT P0, PT, PT, PT, PT, 0x8, 0x0 ;  /* 0x000000000000781c */ /* 0x000fe40003f0e170 */
[----:B0-----:R-:W-:-:S04]  /*57a0*/  SHF.R.U32.HI R8, RZ, 0x7, R8 ;  /* 0x00000007ff087819 */ /* 0x001fc80000011608 */
[----:B------:R-:W-:-:S13]  /*57b0*/  ISETP.NE.AND P4, PT, R8, 0x1, PT ;  /* 0x000000010800780c */ /* 0x000fda0003f85270 */
[----:B------:R-:W-:Y:S06]  /*57c0*/  @!P4 BAR.ARV 0x9, 0x100 ;  /* 0x024400000000cb1d */ /* 0x000fec0000002000 */
.L_x_478:
[----:B------:R-:W-:Y:S01]  /*57d0*/  ISETP.GE.AND P2, PT, R88, 0x1, PT ;  /* 0x000000015800780c */ /* 0x000fe20003f46270 */
[----:B------:R-:W-:Y:S01]  /*57e0*/  IMAD.MOV.U32 R0, RZ, RZ, RZ ;  /* 0x000000ffff007224 */ /* 0x000fe200078e00ff */
[----:B------:R-:W-:Y:S01]  /*57f0*/  PLOP3.LUT P1, PT, PT, PT, PT, 0x80, 0x0 ;  /* 0x000000000000781c */ /* 0x000fe20003f2f070 */
[----:B------:R-:W-:Y:S01]  /*5800*/  IMAD.MOV.U32 R3, RZ, RZ, RZ ;  /* 0x000000ffff037224 */ /* 0x000fe200078e00ff */
[----:B------:R-:W-:Y:S01]  /*5810*/  CS2R R26, SRZ ;  /* 0x00000000001a7805 */ /* 0x000fe2000001ff00 */
[----:B------:R-:W-:Y:S01]  /*5820*/  IMAD.MOV.U32 R119, RZ, RZ, RZ ;  /* 0x000000ffff777224 */ /* 0x000fe200078e00ff */
[----:B------:R-:W-:Y:S02]  /*5830*/  CS2R R28, SRZ ;  /* 0x00000000001c7805 */ /* 0x000fe4000001ff00 */
[----:B------:R-:W-:Y:S02]  /*5840*/  CS2R R30, SRZ ;  /* 0x00000000001e7805 */ /* 0x000fe4000001ff00 */
[----:B----4-:R-:W-:-:S02]  /*5850*/  CS2R R36, SRZ ;  /* 0x0000000000247805 */ /* 0x010fc4000001ff00 */
        /* <DEDUP_REMOVED lines=9> */
[----:B------:R-:W-:Y:S01]  /*58f0*/  MOV R54, RZ ;  /* 0x000000ff00367202 */ /* 0x000fe20000000f00 */
[----:B--2---:R-:W-:Y:S02]  /*5900*/  IMAD.MOV.U32 R13, RZ, RZ, RZ ;  /* 0x000000ffff0d7224 */ /* 0x004fe400078e00ff */
[----:B------:R-:W-:Y:S01]  /*5910*/  IMAD.MOV.U32 R56, RZ, RZ, RZ ;  /* 0x000000ffff387224 */ /* 0x000fe200078e00ff */
[----:B------:R-:W-:Y:S06]  /*5920*/  @P0 BRA `(.L_x_539) ;  /* 0x00000000000c0947 */ /* 0x000fec0003800000 */
[----:B------:R-:W0:Y:S01]  /*5930*/  FENCE.VIEW.ASYNC.G ;  /* 0x00000000000073c6 */ /* 0x000e220000000100 */
[----:B------:R-:W-:Y:S05]  /*5940*/  WARPSYNC.ALL ;  /* 0x0000000000007948 */ /* 0x000fea0003800000 */
[----:B0-----:R-:W-:Y:S06]  /*5950*/  BAR.ARV 0xc, 0x200 ;  /* 0x0308000000007b1d */ /* 0x001fec0000002000 */
.L_x_539:
[----:B------:R-:W-:Y:S01]  /*5960*/  IMAD.MOV.U32 R12, RZ, RZ, RZ ;  /* 0x000000ffff0c7224 */ /* 0x000fe200078e00ff */
[----:B------:R-:W-:Y:S01]  /*5970*/  MOV R55, RZ ;  /* 0x000000ff00377202 */ /* 0x000fe20000000f00 */
[----:B------:R-:W-:Y:S06]  /*5980*/  @!P2 BRA `(.L_x_540) ;  /* 0x000000800024a947 */ /* 0x000fec0003800000 */
[----:B------:R-:W-:-:S03]  /*5990*/  UMOV UR4, 0xffffffff ;  /* 0xffffffff00047882 */ /* 0x000fc60000000000 */
[----:B------:R-:W-:Y:S05]  /*59a0*/  BRA.DIV UR4, `(.L_x_541) ;  /* 0x0000010a046c7947 */ /* 0x000fea000b800000 */
[----:B------:R-:W0:Y:S02]  /*59b0*/  S2R R0, SR_TID.X ;  /* 0x0000000000007919 */ /* 0x000e240000002100 */
[----:B0-----:R-:W-:-:S05]  /*59c0*/  VIADD R3, R0, 0xffffff80 ;  /* 0xffffff8000037836 */ /* 0x001fca0000000000 */
[----:B------:R-:W-:-:S04]  /*59d0*/  SHF.R.S32.HI R0, RZ, 0x1f, R3 ;  /* 0x0000001fff007819 */ /* 0x000fc80000011403 */
[----:B------:R-:W-:-:S04]  /*59e0*/  LEA.HI R0, R0, R3, RZ, 0x7 ;  /* 0x0000000300007211 */ /* 0x000fc800078f38ff */
[----:B------:R-:W-:-:S06]  /*59f0*/  SHF.R.S32.HI R0, RZ, 0x7, R0 ;  /* 0x00000007ff007819 */ /* 0x000fcc0000011400 */
[----:B------:R-:W0:Y:S04]  /*5a00*/  SHFL.IDX PT, R0, R0, RZ, 0x1f ;  /* 0x00001fff00007589 */ /* 0x000e2800000e0000 */
[----:B0-----:R0:W-:Y:S02]  /*5a10*/  STL [R1+0x18], R0 ;  /* 0x0000180001007387 */ /* 0x0011e40000100800 */
.L_x_748:
[----:B------:R-:W0:Y:S01]  /*5a20*/  LDL R3, [R1+0x18] ;  /* 0x0000180001037983 */ /* 0x000e220000100800 */
[----:B------:R-:W-:Y:S01]  /*5a30*/  BSSY B6, `(.L_x_542) ;  /* 0x000001b000067945 */ /* 0x000fe20003800000 */
[----:B0-----:R-:W-:-:S05]  /*5a40*/  IMAD.HI R0, R3, 0x55555556, RZ ;  /* 0x5555555603007827 */ /* 0x001fca00078e02ff */
[----:B------:R-:W-:-:S05]  /*5a50*/  LEA.HI R0, R0, R0, RZ, 0x1 ;  /* 0x0000000000007211 */ /* 0x000fca00078f08ff */
[----:B------:R-:W-:Y:S02]  /*5a60*/  IMAD R0, R0, -0x3, R3 ;  /* 0xfffffffd00007824 */ /* 0x000fe400078e0203 */
[----:B------:R-:W-:-:S04]  /*5a70*/  VIADD R3, R18, 0x8400 ;  /* 0x0000840012037836 */ /* 0x000fc80000000000 */
[----:B------:R-:W-:Y:S01]  /*5a80*/  IMAD R0, R0, 0x2000, R3 ;  /* 0x0000200000007824 */ /* 0x000fe200078e0203 */
[----:B------:R-:W-:-:S04]  /*5a90*/  LOP3.LUT P0, RZ, R3, 0x3ff, RZ, 0xc0, !PT ;  /* 0x000003ff03ff7812 */ /* 0x000fc8000780c0ff */
[----:B------:R-:W-:Y:S02]  /*5aa0*/  SHF.R.U32.HI R0, RZ, 0x4, R0 ;  /* 0x00000004ff007819 */ /* 0x000fe40000011600 */
[----:B------:R-:W-:Y:S02]  /*5ab0*/  P2R R26, PR, RZ, 0x1 ;  /* 0x00000001ff1a7803 */ /* 0x000fe40000000000 */
[----:B------:R-:W-:-:S05]  /*5ac0*/  LOP3.LUT R29, R0, 0x3fff, RZ, 0xc0, !PT ;  /* 0x00003fff001d7812 */ /* 0x000fca00078ec0ff */
[----:B------:R-:W-:Y:S05]  /*5ad0*/  @!P0 BRA `(.L_x_543) ;  /* 0x0000000000408947 */ /* 0x000fea0003800000 */
[----:B------:R-:W-:Y:S01]  /*5ae0*/  MOV R0, 0x0 ;  /* 0x0000000000007802 */ /* 0x000fe20000000f00 */
[----:B------:R-:W-:Y:S01]  /*5af0*/  ULDC.64 UR4, c[0x4][0x88] ;  /* 0x0100220000047ab9 */ /* 0x000fe20000000a00 */
[----:B------:R-:W-:Y:S01]  /*5b00*/  ULDC.64 UR6, c[0x4][0x90] ;  /* 0x0100240000067ab9 */ /* 0x000fe20000000a00 */
[----:B------:R-:W-:Y:S01]  /*5b10*/  MOV R4, UR4 ;  /* 0x0000000400047c02 */ /* 0x000fe20008000f00 */
[----:B-1----:R0:W1:Y:S01]  /*5b20*/  LDC.64 R14, c[0x4][R0] ;  /* 0x01000000000e7b82 */ /* 0x0020620000000a00 */
[----:B------:R-:W-:Y:S01]  /*5b30*/  IMAD.U32 R5, RZ, RZ, UR5 ;  /* 0x00000005ff057e24 */ /* 0x000fe2000f8e00ff */
[----:B------:R-:W-:Y:S01]  /*5b40*/  ULDC.64 UR4, c[0x4][0x28] ;  /* 0x01000a0000047ab9 */ /* 0x000fe20000000a00 */
[----:B------:R-:W-:Y:S01]  /*5b50*/  IMAD.U32 R6, RZ, RZ, UR6 ;  /* 0x00000006ff067e24 */ /* 0x000fe2000f8e00ff */
[----:B------:R-:W-:Y:S01]  /*5b60*/  MOV R10, UR4 ;  /* 0x00000004000a7c02 */ /* 0x000fe20008000f00 */
[----:B------:R-:W-:Y:S01]  /*5b70*/  IMAD.U32 R7, RZ, RZ, UR7 ;  /* 0x00000007ff077e24 */ /* 0x000fe2000f8e00ff */
[----:B------:R-:W-:Y:S01]  /*5b80*/  MOV R13, RZ ;  /* 0x000000ff000d7202 */ /* 0x000fe20000000f00 */
[----:B------:R-:W-:-:S02]  /*5b90*/  IMAD.U32 R11, RZ, RZ, UR5 ;  /* 0x00000005ff0b7e24 */ /* 0x000fc4000f8e00ff */
[----:B------:R-:W-:Y:S02]  /*5ba0*/  IMAD.MOV.U32 R8, RZ, RZ, 0x70 ;  /* 0x00000070ff087424 */ /* 0x000fe400078e00ff */
[----:B0-----:R-:W-:-:S07]  /*5bb0*/  IMAD.MOV.U32 R12, RZ, RZ, 0x1 ;  /* 0x00000001ff0c7424 */ /* 0x001fce00078e00ff */
[----:B------:R-:W-:-:S07]  /*5bc0*/  LEPC R20, `(.L_x_543) ;  /* 0x000000001014794e */ /* 0x000fce0000000000 */
[----:B-1---5:R-:W-:Y:S05]  /*5bd0*/  CALL.ABS.NOINC R14 ;  /* 0x000000000e007343 */ /* 0x022fea0003c00000 */
.L_x_543:
[----:B------:R-:W-:Y:S05]  /*5be0*/  BSYNC B6 ;  /* 0x0000000000067941 */ /* 0x000fea0003800000 */
.L_x_542:
[----:B------:R-:W-:Y:S02]  /*5bf0*/  ULDC UR4, c[0x0][0x3f4] ;  /* 0x0000fd0000047ab9 */ /* 0x000fe40000000800 */
[----:B------:R-:W-:-:S13]  /*5c00*/  ISETP.LT.AND P0, PT, RZ, UR4, PT ;  /* 0x00000004ff007c0c */ /* 0x000fda000bf01270 */
[----:B------:R-:W-:Y:S05]  /*5c10*/  @P0 BRA `(.L_x_544) ;  /* 0x0000000000400947 */ /* 0x000fea0003800000 */
[----:B------:R-:W-:-:S04]  /*5c20*/  ULEA.HI UR4, UR37, UR37, URZ, 0x1 ;  /* 0x0000002525047291 */ /* 0x000fc8000f8f083f */
[----:B------:R-:W-:-:S04]  /*5c30*/  ULOP3.LUT UR4, UR4, 0xfffffffe, URZ, 0xc0, !UPT ;  /* 0xfffffffe04047892 */ /* 0x000fc8000f8ec03f */
[----:B------:R-:W-:-:S06]  /*5c40*/  UIADD3 UR4, UR37, -UR4, URZ ;  /* 0x8000000425047290 */ /* 0x000fcc000fffe03f */
[----:B------:R-:W-:-:S05]  /*5c50*/  IMAD.U32 R3, RZ, RZ, UR4 ;  /* 0x00000004ff037e24 */ /* 0x000fca000f8e00ff */
[----:B------:R-:W-:-:S04]  /*5c60*/  SHF.L.U32 R3, R3, 0x1f, RZ ;  /* 0x0000001f03037819 */ /* 0x000fc800000006ff */
[----:B------:R0:W2:Y:S03]  /*5c70*/  SYNCS.PHASECHK.TRANS64.TRYWAIT P0, [R18+URZ+0x16800], R3 ;  /* 0x01680003120075a7 */ /* 0x0000a6000800017f */
[----:B--2---:R-:W-:Y:S05]  /*5c80*/  @!P0 NANOSLEEP.SYNCS 0x989680 ;  /* 0x009896800000895d */ /* 0x004fea0003900000 */
[----:B------:R-:W2:Y:S01]  /*5c90*/  @!P0 SYNCS.PHASECHK.TRANS64 P0, [R18+URZ+0x16800], R3 ;  /* 0x01680003120085a7 */ /* 0x000ea2000800007f */
[----:B------:R-:W-:Y:S04]  /*5ca0*/  BSSY B0, `(.L_x_545) ;  /* 0x0000006000007945 */ /* 0x000fe80003800000 */
[----:B--2---:R-:W-:Y:S05]  /*5cb0*/  @P0 BRA `(.L_x_546) ;  /* 0x0000000000100947 */ /* 0x004fea0003800000 */
.L_x_547:
[----:B--2---:R2:W3:Y:S02]  /*5cc0*/  SYNCS.PHASECHK.TRANS64.TRYWAIT P0, [R18+URZ+0x16800], R3 ;  /* 0x01680003120075a7 */ /* 0x0044e4000800017f */
[----:B---3--:R-:W-:Y:S05]  /*5cd0*/  @!P0 NANOSLEEP.SYNCS 0x989680 ;  /* 0x009896800000895d */ /* 0x008fea0003900000 */
[----:B------:R-:W3:Y:S02]  /*5ce0*/  @!P0 SYNCS.PHASECHK.TRANS64 P0, [R18+URZ+0x16800], R3 ;  /* 0x01680003120085a7 */ /* 0x000ee4000800007f */
[----:B---3--:R-:W-:Y:S05]  /*5cf0*/  @!P0 BRA `(.L_x_547) ;  /* 0xfffffffc00f08947 */ /* 0x008fea000383ffff */
.L_x_546:
[----:B------:R-:W-:Y:S05]  /*5d00*/  BSYNC B0 ;  /* 0x0000000000007941 */ /* 0x000fea0003800000 */
.L_x_545:
[----:B------:R-:W-:Y:S05]  /*5d10*/  BRA `(.L_x_548) ;  /* 0x0000002000ec7947 */ /* 0x000fea0003800000 */
.L_x_544:
[----:B-----5:R-:W-:Y:S01]  /*5d20*/  SHF.R.S32.HI R0, RZ, 0x1f, R24 ;  /* 0x0000001fff007819 */ /* 0x020fe20000011418 */
[----:B------:R-:W-:Y:S01]  /*5d30*/  ULDC.64 UR4, c[0x0][0x3f8] ;  /* 0x0000fe0000047ab9 */ /* 0x000fe20000000a00 */
[----:B------:R-:W-:Y:S01]  /*5d40*/  ULDC.64 UR6, c[0x0][0x408] ;  /* 0x0001020000067ab9 */ /* 0x000fe20000000a00 */
[----:B------:R-:W-:Y:S01]  /*5d50*/  ISETP.NE.AND P2, PT, R26, RZ, PT ;  /* 0x000000ff1a00720c */ /* 0x000fe20003f45270 */
[----:B------:R-:W-:Y:S01]  /*5d60*/  IMAD.WIDE.U32 R4, R24, UR4, RZ ;  /* 0x0000000418047c25 */ /* 0x000fe2000f8e00ff */
[----:B------:R-:W-:Y:S03]  /*5d70*/  BSSY B6, `(.L_x_549) ;  /* 0x000001f000067945 */ /* 0x000fe60003800000 */
[C---:B------:R-:W-:Y:S02]  /*5d80*/  IMAD R3, R0.reuse, UR4, RZ ;  /* 0x0000000400037c24 */ /* 0x040fe4000f8e02ff */
[----:B------:R-:W-:-:S02]  /*5d90*/  IMAD R9, R0, UR6, RZ ;  /* 0x0000000600097c24 */ /* 0x000fc4000f8e02ff */
[C---:B------:R-:W-:Y:S01]  /*5da0*/  IMAD R3, R24.reuse, UR5, R3 ;  /* 0x0000000518037c24 */ /* 0x040fe2000f8e0203 */
[----:B------:R-:W-:Y:S01]  /*5db0*/  ULDC.64 UR4, c[0x0][0x3e8] ;  /* 0x0000fa0000047ab9 */ /* 0x000fe20000000a00 */
[----:B------:R-:W-:-:S04]  /*5dc0*/  IMAD.WIDE.U32 R6, R24, UR6, RZ ;  /* 0x0000000618067c25 */ /* 0x000fc8000f8e00ff */
[----:B------:R-:W-:Y:S01]  /*5dd0*/  IMAD R9, R24, UR7, R9 ;  /* 0x0000000718097c24 */ /* 0x000fe2000f8e0209 */
[----:B------:R-:W-:Y:S01]  /*5de0*/  ULDC.64 UR6, c[0x0][0x400] ;  /* 0x0001000000067ab9 */ /* 0x000fe20000000a00 */
[----:B------:R-:W-:Y:S01]  /*5df0*/  IMAD.IADD R5, R3, 0x1, R5 ;  /* 0x0000000103057824 */ /* 0x000fe200078e0205 */
[----:B------:R-:W-:Y:S01]  /*5e00*/  LEA R24, P0, R4, UR4, 0x1 ;  /* 0x0000000404187c11 */ /* 0x000fe2000f8008ff */
[----:B------:R-:W-:Y:S01]  /*5e10*/  IMAD.IADD R3, R9, 0x1, R7 ;  /* 0x0000000109037824 */ /* 0x000fe200078e0207 */
[----:B------:R-:W-:Y:S02]  /*5e20*/  LEA R27, P1, R6, UR6, 0x1 ;  /* 0x00000006061b7c11 */ /* 0x000fe4000f8208ff */
[----:B------:R-:W-:Y:S02]  /*5e30*/  LEA.HI.X R26, R4, UR5, R5, 0x1, P0 ;  /* 0x00000005041a7c11 */ /* 0x000fe400080f0c05 */
[----:B------:R-:W-:Y:S01]  /*5e40*/  LEA.HI.X R28, R6, UR7, R3, 0x1, P1 ;  /* 0x00000007061c7c11 */ /* 0x000fe200088f0c03 */
[----:B------:R-:W-:Y:S08]  /*5e50*/  @!P2 BRA `(.L_x_550) ;  /* 0x000000000040a947 */ /* 0x000ff00003800000 */
        /* <DEDUP_REMOVED lines=15> */
[----:B-1----:R-:W-:Y:S05]  /*5f50*/  CALL.ABS.NOINC R14 ;  /* 0x000000000e007343 */ /* 0x002fea0003c00000 */
.L_x_550:
[----:B------:R-:W-:Y:S05]  /*5f60*/  BSYNC B6 ;  /* 0x0000000000067941 */ /* 0x000fea0003800000 */
.L_x_549:
[----:B------:R-:W-:Y:S01]  /*5f70*/  ULDC.U8 UR4, c[0x0][0x410] ;  /* 0x0001040000047ab9 */ /* 0x000fe20000000000 */
[----:B------:R-:W-:Y:S01]  /*5f80*/  BSSY B0, `(.L_x_551) ;  /* 0x000020c000007945 */ /* 0x000fe20003800000 */
[----:B------:R-:W-:Y:S01]  /*5f90*/  ISETP.NE.AND P0, PT, RZ, UR4, PT ;  /* 0x00000004ff007c0c */ /* 0x000fe2000bf05270 */
[----:B------:R-:W-:-:S12]  /*5fa0*/  IMAD R4, R33, 0xc0, R152 ;  /* 0x000000c021047824 */ /* 0x000fd800078e0298 */
[----:B------:R-:W-:Y:S05]  /*5fb0*/  @!P0 BRA `(.L_x_552) ;  /* 0x0000001000288947 */ /* 0x000fea0003800000 */
[----:B------:R-:W-:-:S03]  /*5fc0*/  UMOV UR4, 0xffffffff ;  /* 0xffffffff00047882 */ /* 0x000fc60000000000 */
[----:B------:R-:W-:Y:S05]  /*5fd0*/  BRA.DIV UR4, `(.L_x_553) ;  /* 0x0000010604207947 */ /* 0x000fea000b800000 */
[----:B------:R0:W2:Y:S04]  /*5fe0*/  SHFL.IDX PT, R3, R26, RZ, 0x1c1f ;  /* 0x001c1fff1a037589 */ /* 0x0000a800000e0000 */
[----:B------:R0:W3:Y:S04]  /*5ff0*/  SHFL.IDX PT, R0, R24, RZ, 0x1c1f ;  /* 0x001c1fff18007589 */ /* 0x0000e800000e0000 */
[----:B------:R0:W4:Y:S04]  /*6000*/  SHFL.IDX PT, R5, R28, RZ, 0x1c1f ;  /* 0x001c1fff1c057589 */ /* 0x00012800000e0000 */
[----:B-1----:R0:W1:Y:S02]  /*6010*/  SHFL.IDX PT, R14, R27, RZ, 0x1c1f ;  /* 0x001c1fff1b0e7589 */ /* 0x00206400000e0000 */
.L_x_754:
[----:B------:R-:W-:Y:S01]  /*6020*/  ULDC UR4, c[0x0][0x448] ;  /* 0x0001120000047ab9 */ /* 0x000fe20000000800 */
[----:B------:R-:W-:Y:S01]  /*6030*/  BSSY B1, `(.L_x_554) ;  /* 0x000001e000017945 */ /* 0x000fe20003800000 */
[----:B0-----:R-:W-:Y:S01]  /*6040*/  IMAD R26, R25, UR4, RZ ;  /* 0x00000004191a7c24 */ /* 0x001fe2000f8e02ff */
[----:B------:R-:W-:Y:S02]  /*6050*/  CS2R R8, SRZ ;  /* 0x0000000000087805 */ /* 0x000fe4000001ff00 */
[----:B------:R-:W-:Y:S02]  /*6060*/  CS2R R6, SRZ ;  /* 0x0000000000067805 */ /* 0x000fe4000001ff00 */
[----:B------:R-:W-:Y:S02]  /*6070*/  CS2R R10, SRZ ;  /* 0x00000000000a7805 */ /* 0x000fe4000001ff00 */
[----:B------:R-:W-:Y:S02]  /*6080*/  CS2R R12, SRZ ;  /* 0x00000000000c7805 */ /* 0x000fe4000001ff00 */
[----:B------:R-:W-:-:S13]  /*6090*/  ISETP.GE.AND P0, PT, R4, R26, PT ;  /* 0x0000001a0400720c */ /* 0x000fda0003f06270 */
[----:B------:R-:W-:Y:S05]  /*60a0*/  @P0 BRA `(.L_x_555) ;  /* 0x0000000000580947 */ /* 0x000fea0003800000 */
[----:B------:R-:W1:Y:S01]  /*60b0*/  LDL R28, [R1+0x4c] ;  /* 0x00004c00011c7983 */ /* 0x000e620000100800 */
[----:B------:R-:W-:-:S03]  /*60c0*/  ULDC UR4, c[0x0][0x3f4] ;  /* 0x0000fd0000047ab9 */ /* 0x000fc60000000800 */
[----:B------:R-:W4:Y:S01]  /*60d0*/  LDL R27, [R1+0x48] ;  /* 0x00004800011b7983 */ /* 0x000f220000100800 */
[----:B------:R-:W-:Y:S01]  /*60e0*/  ISETP.GE.AND P3, PT, R156, UR4, PT ;  /* 0x000000049c007c0c */ /* 0x000fe2000bf66270 */
[----:B---3--:R-:W-:Y:S01]  /*60f0*/  IMAD.MOV.U32 R6, RZ, RZ, R0 ;  /* 0x000000ffff067224 */ /* 0x008fe200078e0000 */
[----:B------:R-:W-:Y:S01]  /*6100*/  ISETP.GE.AND P2, PT, R22, UR4, PT ;  /* 0x0000000416007c0c */ /* 0x000fe2000bf46270 */
[----:B--2---:R-:W-:Y:S01]  /*6110*/  IMAD.MOV.U32 R7, RZ, RZ, R3 ;  /* 0x000000ffff077224 */ /* 0x004fe200078e0003 */
[----:B------:R-:W-:Y:S01]  /*6120*/  CS2R R10, SRZ ;  /* 0x00000000000a7805 */ /* 0x000fe2000001ff00 */
[----:B----4-:R-:W-:Y:S01]  /*6130*/  IMAD.MOV.U32 R15, RZ, RZ, R5 ;  /* 0x000000ffff0f7224 */ /* 0x010fe200078e0005 */
[----:B------:R-:W-:Y:S02]  /*6140*/  CS2R R8, SRZ ;  /* 0x0000000000087805 */ /* 0x000fe4000001ff00 */
[----:B------:R-:W-:-:S07]  /*6150*/  CS2R R12, SRZ ;  /* 0x00000000000c7805 */ /* 0x000fce000001ff00 */
[----:B------:R-:W-:Y:S01]  /*6160*/  @!P2 IMAD.WIDE R20, R22, 0x2, R6 ;  /* 0x000000021614a825 */ /* 0x000fe200078e0206 */
[----:B------:R-:W-:-:S04]  /*6170*/  CS2R R6, SRZ ;  /* 0x0000000000067805 */ /* 0x000fc8000001ff00 */
[----:B------:R0:W5:Y:S01]  /*6180*/  @!P2 LD.E.64 R10, desc[UR42][R20.64] ;  /* 0x0000002a140aa980 */ /* 0x000162000c101b00 */
[-C--:B-1----:R-:W-:Y:S02]  /*6190*/  @!P3 IADD3 R4, P1, R14, R28.reuse, RZ ;  /* 0x0000001c0e04b210 */ /* 0x082fe40007f3e0ff */
[----:B------:R-:W-:Y:S01]  /*61a0*/  @!P3 IADD3 R24, P0, R0, R28, RZ ;  /* 0x0000001c0018b210 */ /* 0x000fe20007f1e0ff */
[----:B------:R-:W-:-:S03]  /*61b0*/  @!P2 IMAD.WIDE R14, R22, 0x2, R14 ;  /* 0x00000002160ea825 */ /* 0x000fc600078e020e */
[----:B------:R-:W-:Y:S01]  /*61c0*/  @!P3 IADD3.X R25, R3, R27, RZ, P0, !PT ;  /* 0x0000001b0319b210 */ /* 0x000fe200007fe4ff */
[----:B------:R-:W-:Y:S01]  /*61d0*/  @!P3 IMAD.X R5, R5, 0x1, R27, P1 ;  /* 0x000000010505b824 */ /* 0x000fe200008e061b */
[----:B------:R0:W5:Y:S04]  /*61e0*/  @!P2 LD.E.64 R8, desc[UR42][R14.64] ;  /* 0x0000002a0e08a980 */ /* 0x000168000c101b00 */
[----:B------:R0:W5:Y:S04]  /*61f0*/  @!P3 LD.E.64 R12, desc[UR42][R24.64] ;  /* 0x0000002a180cb980 */ /* 0x000168000c101b00 */
[----:B------:R0:W5:Y:S02]  /*6200*/  @!P3 LD.E.64 R6, desc[UR42][R4.64] ;  /* 0x0000002a0406b980 */ /* 0x000164000c101b00 */
.L_x_555:
[----:B------:R-:W-:Y:S05]  /*6210*/  BSYNC B1 ;  /* 0x0000000000017941 */ /* 0x000fea0003800000 */
.L_x_554:
[----:B01----:R-:W3:Y:S01]  /*6220*/  LDL R14, [R1+0x14] ;  /* 0x00001400010e7983 */ /* 0x003ee20000100800 */
[----:B------:R-:W-:Y:S01]  /*6230*/  ULEA.HI UR4, UR37, UR37, URZ, 0x1 ;  /* 0x0000002525047291 */ /* 0x000fe2000f8f083f */
[----:B------:R-:W-:Y:S01]  /*6240*/  IMAD R4, R33, -0xc0, R26 ;  /* 0xffffff4021047824 */ /* 0x000fe200078e021a */
[--C-:B-----5:R-:W-:Y:S01]  /*6250*/  SHF.R.U64 R34, R10, 0x10, R11.reuse ;  /* 0x000000100a227819 */ /* 0x120fe2000000120b */
[----:B----4-:R-:W0:Y:S01]  /*6260*/  S2R R5, SR_TID.X ;  /* 0x0000000000057919 */ /* 0x010e220000002100 */
[----:B------:R-:W-:Y:S01]  /*6270*/  ULOP3.LUT UR4, UR4, 0xfffffffe, URZ, 0xc0, !UPT ;  /* 0xfffffffe04047892 */ /* 0x000fe2000f8ec03f */
[----:B------:R-:W-:Y:S01]  /*6280*/  IMAD.MOV.U32 R20, RZ, RZ, R11 ;  /* 0x000000ffff147224 */ /* 0x000fe200078e000b */
[--C-:B------:R-:W-:Y:S01]  /*6290*/  SHF.R.U64 R24, R12, 0x10, R13.reuse ;  /* 0x000000100c187819 */ /* 0x100fe2000000120d */
[----:B------:R-:W-:Y:S01]  /*62a0*/  IMAD.MOV.U32 R30, RZ, RZ, R8 ;  /* 0x000000ffff1e7224 */ /* 0x000fe200078e0008 */
[----:B------:R-:W-:Y:S01]  /*62b0*/  UIADD3 UR4, UR37, -UR4, URZ ;  /* 0x8000000425047290 */ /* 0x000fe2000fffe03f */
[----:B------:R-:W-:Y:S01]  /*62c0*/  MOV R32, R10 ;  /* 0x0000000a00207202 */ /* 0x000fe20000000f00 */
[----:B------:R-:W-:Y:S01]  /*62d0*/  IMAD.MOV.U32 R10, RZ, RZ, R13 ;  /* 0x000000ffff0a7224 */ /* 0x000fe200078e000d */
[--C-:B------:R-:W-:Y:S01]  /*62e0*/  SHF.R.U64 R35, R8, 0x10, R9.reuse ;  /* 0x0000001008237819 */ /* 0x100fe20000001209 */
[----:B------:R-:W-:Y:S01]  /*62f0*/  BSSY B1, `(.L_x_556) ;  /* 0x0000027000017945 */ /* 0x000fe20003800000 */
[----:B------:R-:W-:Y:S01]  /*6300*/  SHF.R.U32.HI R26, RZ, 0x10, R9 ;  /* 0x00000010ff1a7819 */ /* 0x000fe20000011609 */
[----:B------:R-:W-:Y:S01]  /*6310*/  IMAD.U32 R15, RZ, RZ, UR4 ;  /* 0x00000004ff0f7e24 */ /* 0x000fe2000f8e00ff */
[----:B------:R-:W-:-:S02]  /*6320*/  SHF.R.U32.HI R25, RZ, 0x10, R13 ;  /* 0x00000010ff197819 */ /* 0x000fc4000001160d */
[----:B------:R-:W-:Y:S02]  /*6330*/  VIMNMX R13, R4, 0xc0, PT ;  /* 0x000000c0040d7848 */ /* 0x000fe40003fe0100 */
[----:B------:R-:W-:Y:S02]  /*6340*/  SHF.L.U32 R15, R15, 0x1f, RZ ;  /* 0x0000001f0f0f7819 */ /* 0x000fe400000006ff */
[----:B------:R-:W-:Y:S02]  /*6350*/  PRMT R8, R10, 0x5410, R25 ;  /* 0x000054100a087816 */ /* 0x000fe40000000019 */
[----:B------:R-:W1:Y:S01]  /*6360*/  SYNCS.PHASECHK.TRANS64.TRYWAIT P0, [R18+URZ+0x16800], R15 ;  /* 0x0168000f120075a7 */ /* 0x000e62000800017f */
[----:B------:R-:W-:Y:S02]  /*6370*/  PRMT R32, R32, 0x5410, R20 ;  /* 0x0000541020207816 */ /* 0x000fe40000000014 */
[----:B------:R-:W-:Y:S02]  /*6380*/  PRMT R10, R24, 0x7610, R10 ;  /* 0x00007610180a7816 */ /* 0x000fe4000000000a */
[----:B------:R-:W-:Y:S01]  /*6390*/  PRMT R35, R35, 0x5410, R26 ;  /* 0x0000541023237816 */ /* 0x000fe2000000001a */
[----:B0-----:R-:W-:-:S05]  /*63a0*/  VIADD R21, R5, 0xffffff80 ;  /* 0xffffff8005157836 */ /* 0x001fca0000000000 */
[----:B------:R-:W-:-:S04]  /*63b0*/  SHF.R.S32.HI R5, RZ, 0x1f, R21 ;  /* 0x0000001fff057819 */ /* 0x000fc80000011415 */
[----:B------:R-:W-:Y:S02]  /*63c0*/  LEA.HI R5, R5, R21, RZ, 0x5 ;  /* 0x0000001505057211 */ /* 0x000fe400078f28ff */
[----:B------:R-:W-:Y:S02]  /*63d0*/  SHF.R.U32.HI R21, RZ, 0x10, R11 ;  /* 0x00000010ff157819 */ /* 0x000fe4000001160b */
[----:B------:R-:W-:Y:S02]  /*63e0*/  SHF.R.S32.HI R5, RZ, 0x5, R5 ;  /* 0x00000005ff057819 */ /* 0x000fe40000011405 */
[----:B------:R-:W-:Y:S02]  /*63f0*/  MOV R11, R12 ;  /* 0x0000000c000b7202 */ /* 0x000fe40000000f00 */
[----:B------:R-:W-:Y:S01]  /*6400*/  MOV R12, R9 ;  /* 0x00000009000c7202 */ /* 0x000fe20000000f00 */
[----:B------:R-:W-:Y:S01]  /*6410*/  IMAD.MOV.U32 R9, RZ, RZ, R6 ;  /* 0x000000ffff097224 */ /* 0x000fe200078e0006 */
[----:B------:R-:W-:-:S02]  /*6420*/  SHF.R.U64 R6, R6, 0x10, R7 ;  /* 0x0000001006067819 */ /* 0x000fc40000001207 */
[----:B------:R-:W-:Y:S02]  /*6430*/  PRMT R34, R34, 0x5410, R21 ;  /* 0x0000541022227816 */ /* 0x000fe40000000015 */
[----:B------:R-:W-:Y:S02]  /*6440*/  PRMT R11, R11, 0x5410, R9 ;  /* 0x000054100b0b7816 */ /* 0x000fe40000000009 */
[----:B------:R-:W-:Y:S01]  /*6450*/  PRMT R30, R30, 0x5410, R12 ;  /* 0x000054101e1e7816 */ /* 0x000fe2000000000c */
[C---:B---3--:R-:W-:Y:S01]  /*6460*/  IMAD.SHL.U32 R0, R14.reuse, 0x40, RZ ;  /* 0x000000400e007824 */ /* 0x048fe200078e00ff */
[----:B------:R-:W-:Y:S02]  /*6470*/  LOP3.LUT P1, RZ, R14, 0x4, RZ, 0xc0, !PT ;  /* 0x000000040eff7812 */ /* 0x000fe4000782c0ff */
[----:B------:R-:W-:Y:S02]  /*6480*/  MOV R14, R7 ;  /* 0x00000007000e7202 */ /* 0x000fe40000000f00 */
[----:B--2---:R-:W-:-:S02]  /*6490*/  LOP3.LUT R3, R0, 0x1c0, RZ, 0xc0, !PT ;  /* 0x000001c000037812 */ /* 0x004fc400078ec0ff */
[----:B------:R-:W-:Y:S02]  /*64a0*/  SHF.R.U32.HI R7, RZ, 0x10, R7 ;  /* 0x00000010ff077819 */ /* 0x000fe40000011607 */
[----:B------:R-:W-:Y:S02]  /*64b0*/  LOP3.LUT R0, R3, 0x18, R16, 0xf8, !PT ;  /* 0x0000001803007812 */ /* 0x000fe400078ef810 */
[----:B------:R-:W-:Y:S02]  /*64c0*/  SHF.R.U32.HI R3, RZ, 0x3, R3 ;  /* 0x00000003ff037819 */ /* 0x000fe40000011603 */
[----:B------:R-:W-:Y:S02]  /*64d0*/  PRMT R9, R14, 0x7610, R9 ;  /* 0x000076100e097816 */ /* 0x000fe40000000009 */
[----:B------:R-:W-:-:S05]  /*64e0*/  LOP3.LUT R0, R0, R3, RZ, 0x3c, !PT ;  /* 0x0000000300007212 */ /* 0x000fca00078e3cff */
[----:B------:R-:W-:-:S04]  /*64f0*/  IMAD R3, R5, 0x200, R0 ;  /* 0x0000020005037824 */ /* 0x000fc800078e0200 */
[----:B------:R-:W-:-:S04]  /*6500*/  IMAD R3, R3, 0x2, R18 ;  /* 0x0000000203037824 */ /* 0x000fc800078e0212 */
[C---:B------:R-:W-:Y:S02]  /*6510*/  VIADD R5, R3.reuse, 0x8400 ;  /* 0x0000840003057836 */ /* 0x040fe40000000000 */
[----:B------:R-:W-:Y:S02]  /*6520*/  VIADD R0, R3, 0x8440 ;  /* 0x0000844003007836 */ /* 0x000fe40000000000 */
[----:B------:R-:W-:Y:S01]  /*6530*/  @P1 VIADD R0, R5, 0xffffffc0 ;  /* 0xffffffc005001836 */ /* 0x000fe20000000000 */
[----:B------:R-:W-:Y:S01]  /*6540*/  ISETP.GE.AND P1, PT, R152, R13, PT ;  /* 0x0000000d9800720c */ /* 0x000fe20003f26270 */
[----:B-1----:R-:W-:-:S12]  /*6550*/  @!P0 BRA `(.L_x_557) ;  /* 0x0000010000308947 */ /* 0x002fd80003800000 */
.L_x_755:
[----:B------:R-:W-:Y:S05]  /*6560*/  BSYNC B1 ;  /* 0x0000000000017941 */ /* 0x000fea0003800000 */
.L_x_556:
[----:B------:R-:W-:Y:S01]  /*6570*/  BSSY B1, `(.L_x_558) ;  /* 0x0000057000017945 */ /* 0x000fe20003800000 */
[----:B------:R-:W-:Y:S02]  /*6580*/  PRMT R10, R10, 0x5410, R6 ;  /* 0x000054100a0a7816 */ /* 0x000fe40000000006 */
[----:B------:R-:W-:Y:S01]  /*6590*/  PRMT R9, R9, 0x5410, R7 ;  /* 0x0000541009097816 */ /* 0x000fe20000000007 */
[----:B------:R-:W-:Y:S06]  /*65a0*/  @P1 BRA `(.L_x_559) ;  /* 0x00000004004c1947 */ /* 0x000fec0003800000 */
[----:B------:R-:W1:Y:S01]  /*65b0*/  LDC R5, c[0x0][0x3f4] ;  /* 0x0000fd00ff057b82 */ /* 0x000e620000000800 */
[----:B------:R-:W-:Y:S01]  /*65c0*/  BSSY B2, `(.L_x_560) ;  /* 0x000002a000027945 */ /* 0x000fe20003800000 */
[-C--:B-1----:R-:W-:Y:S02]  /*65d0*/  ISETP.GE.AND P0, PT, R22, R5.reuse, PT ;  /* 0x000000051600720c */ /* 0x082fe40003f06270 */
[----:B------:R-:W-:-:S11]  /*65e0*/  ISETP.GE.AND P1, PT, R156, R5, PT ;  /* 0x000000059c00720c */ /* 0x000fd60003f26270 */
[----:B------:R-:W-:Y:S05]  /*65f0*/  @P0 BRA `(.L_x_561) ;  /* 0x0000000000980947 */ /* 0x000fea0003800000 */
[----:B------:R-:W1:Y:S01]  /*6600*/  LDS.128 R4, [R3+0x8400] ;  /* 0x0084000003047984 */ /* 0x000e620000000c00 */
[----:B------:R-:W-:Y:S02]  /*6610*/  HADD2.F32 R25, -RZ, R30.H0_H0 ;  /* 0x2000001eff197230 */ /* 0x000fe40000004100 */
[----:B------:R-:W-:Y:S02]  /*6620*/  HADD2.F32 R21, -RZ, R32.H0_H0 ;  /* 0x20000020ff157230 */ /* 0x000fe40000004100 */
[----:B------:R-:W-:Y:S02]  /*6630*/  HADD2.F32 R24, -RZ, R34.H0_H0 ;  /* 0x20000022ff187230 */ /* 0x000fe40000004100 */
[----:B------:R-:W-:Y:S02]  /*6640*/  HADD2.F32 R26, -RZ, R35.H0_H0 ;  /* 0x20000023ff1a7230 */ /* 0x000fe40000004100 */
[--C-:B-1----:R-:W-:Y:S02]  /*6650*/  HADD2.F32 R12, -RZ, R4.reuse.H0_H0 ;  /* 0x20000004ff0c7230 */ /* 0x102fe40000004100 */
[----:B------:R-:W-:-:S02]  /*6660*/  HADD2.F32 R4, -RZ, R4.H1_H1 ;  /* 0x30000004ff047230 */ /* 0x000fc40000004100 */
[--C-:B------:R-:W-:Y:S02]  /*6670*/  HADD2.F32 R14, -RZ, R5.reuse.H0_H0 ;  /* 0x20000005ff0e7230 */ /* 0x100fe40000004100 */
[----:B------:R-:W-:Y:S02]  /*6680*/  HADD2.F32 R5, -RZ, R5.H1_H1 ;  /* 0x30000005ff057230 */ /* 0x000fe40000004100 */
[C---:B------:R-:W-:Y:S01]  /*6690*/  FMUL.FTZ R27, R4.reuse, R25 ;  /* 0x00000019041b7220 */ /* 0x040fe20000410000 */
[----:B------:R-:W-:Y:S01]  /*66a0*/  FMUL.FTZ R4, R4, R21 ;  /* 0x0000001504047220 */ /* 0x000fe20000410000 */
[--C-:B0-----:R-:W-:Y:S02]  /*66b0*/  HADD2.F32 R15, -RZ, R6.reuse.H0_H0 ;  /* 0x20000006ff0f7230 */ /* 0x101fe40000004100 */
[----:B------:R-:W-:Y:S02]  /*66c0*/  HADD2.F32 R20, -RZ, R7.H0_H0 ;  /* 0x20000007ff147230 */ /* 0x000fe40000004100 */
[C---:B------:R-:W-:Y:S01]  /*66d0*/  FFMA.FTZ R28, R12.reuse, R25, R4 ;  /* 0x000000190c1c7223 */ /* 0x040fe20000010004 */
[C---:B------:R-:W-:Y:S01]  /*66e0*/  FMUL.FTZ R31, R5.reuse, R26 ;  /* 0x0000001a051f7220 */ /* 0x040fe20000410000 */
[----:B------:R-:W-:Y:S01]  /*66f0*/  FFMA.FTZ R27, R12, R21, -R27 ;  /* 0x000000150c1b7223 */ /* 0x000fe2000001081b */
[----:B------:R-:W-:Y:S01]  /*6700*/  FMUL.FTZ R25, R5, R24 ;  /* 0x0000001805197220 */ /* 0x000fe20000410000 */
[----:B------:R-:W-:-:S02]  /*6710*/  HADD2.F32 R6, -RZ, R6.H1_H1 ;  /* 0x30000006ff067230 */ /* 0x000fc40000004100 */
[C---:B------:R-:W-:Y:S01]  /*6720*/  FFMA.FTZ R31, R14.reuse, R24, -R31 ;  /* 0x000000180e1f7223 */ /* 0x040fe2000001081f */
[----:B------:R-:W-:Y:S02]  /*6730*/  HADD2.F32 R7, -RZ, R7.H1_H1 ;  /* 0x30000007ff077230 */ /* 0x000fe40000004100 */
[----:B------:R-:W-:Y:S01]  /*6740*/  FFMA.FTZ R14, R14, R26, R25 ;  /* 0x0000001a0e0e7223 */ /* 0x000fe20000010019 */
[----:B------:R-:W-:Y:S02]  /*6750*/  HADD2.F32 R12, -RZ, R30.H1_H1 ;  /* 0x3000001eff0c7230 */ /* 0x000fe40000004100 */
[----:B------:R-:W-:Y:S02]  /*6760*/  HADD2.F32 R4, -RZ, R32.H1_H1 ;  /* 0x30000020ff047230 */ /* 0x000fe40000004100 */
[----:B------:R-:W-:Y:S02]  /*6770*/  HADD2.F32 R21, -RZ, R35.H1_H1 ;  /* 0x30000023ff157230 */ /* 0x000fe40000004100 */
[----:B------:R-:W-:Y:S01]  /*6780*/  FMUL.FTZ R24, R6, R12 ;  /* 0x0000000c06187220 */ /* 0x000fe20000410000 */
[----:B------:R-:W-:-:S02]  /*6790*/  HADD2.F32 R5, -RZ, R34.H1_H1 ;  /* 0x30000022ff057230 */ /* 0x000fc40000004100 */
[-C--:B------:R-:W-:Y:S01]  /*67a0*/  FMUL.FTZ R25, R6, R4.reuse ;  /* 0x0000000406197220 */ /* 0x080fe20000410000 */
[----:B------:R-:W-:Y:S01]  /*67b0*/  FMUL.FTZ R33, R7, R21 ;  /* 0x0000001507217220 */ /* 0x000fe20000410000 */
[----:B------:R-:W-:Y:S01]  /*67c0*/  FFMA.FTZ R6, R15, R4, -R24 ;  /* 0x000000040f067223 */ /* 0x000fe20000010818 */
[-C--:B------:R-:W-:Y:S01]  /*67d0*/  FMUL.FTZ R26, R7, R5.reuse ;  /* 0x00000005071a7220 */ /* 0x080fe20000410000 */
[----:B------:R-:W-:Y:S01]  /*67e0*/  FFMA.FTZ R25, R15, R12, R25 ;  /* 0x0000000c0f197223 */ /* 0x000fe20000010019 */
[----:B------:R-:W-:Y:S01]  /*67f0*/  FFMA.FTZ R7, R20, R5, -R33 ;  /* 0x0000000514077223 */ /* 0x000fe20000010821 */
[----:B------:R-:W-:Y:S01]  /*6800*/  F2FP.F16.F32.PACK_AB R4, R28, R27 ;  /* 0x0000001b1c04723e */ /* 0x000fe200000000ff */
[----:B------:R-:W-:Y:S01]  /*6810*/  FFMA.FTZ R26, R20, R21, R26 ;  /* 0x00000015141a7223 */ /* 0x000fe2000001001a */
[----:B------:R-:W-:Y:S02]  /*6820*/  F2FP.F16.F32.PACK_AB R5, R14, R31 ;  /* 0x0000001f0e05723e */ /* 0x000fe400000000ff */
[----:B------:R-:W-:-:S02]  /*6830*/  F2FP.F16.F32.PACK_AB R6, R25, R6 ;  /* 0x000000061906723e */ /* 0x000fc400000000ff */
[----:B------:R-:W-:-:S05]  /*6840*/  F2FP.F16.F32.PACK_AB R7, R26, R7 ;  /* 0x000000071a07723e */ /* 0x000fca00000000ff */
[----:B------:R1:W-:Y:S02]  /*6850*/  STS.128 [R3+0x8400], R4 ;  /* 0x0084000403007388 */ /* 0x0003e40000000c00 */
.L_x_561:
[----:B------:R-:W-:Y:S05]  /*6860*/  BSYNC B2 ;  /* 0x0000000000027941 */ /* 0x000fea0003800000 */
.L_x_560:
[----:B------:R-:W-:Y:S05]  /*6870*/  @P1 BRA `(.L_x_559) ;  /* 0x0000000000981947 */ /* 0x000fea0003800000 */
[----:B-1----:R-:W1:Y:S01]  /*6880*/  LDS.128 R4, [R0] ;  /* 0x0000000000047984 */ /* 0x002e620000000c00 */
[--C-:B------:R-:W-:Y:S02]  /*6890*/  HADD2.F32 R25, -RZ, R11.reuse.H1_H1 ;  /* 0x3000000bff197230 */ /* 0x100fe40000004100 */
[----:B------:R-:W-:Y:S02]  /*68a0*/  HADD2.F32 R21, -RZ, R11.H0_H0 ;  /* 0x2000000bff157230 */ /* 0x000fe40000004100 */
[--C-:B------:R-:W-:Y:S02]  /*68b0*/  HADD2.F32 R24, -RZ, R10.reuse.H0_H0 ;  /* 0x2000000aff187230 */ /* 0x100fe40000004100 */
[----:B------:R-:W-:Y:S02]  /*68c0*/  HADD2.F32 R26, -RZ, R10.H1_H1 ;  /* 0x3000000aff1a7230 */ /* 0x000fe40000004100 */
        /* <DEDUP_REMOVED lines=16> */
[--C-:B------:R-:W-:Y:S02]  /*69d0*/  HADD2.F32 R12, -RZ, R9.reuse.H0_H0 ;  /* 0x20000009ff0c7230 */ /* 0x100fe40000004100 */
[--C-:B------:R-:W-:Y:S02]  /*69e0*/  HADD2.F32 R4, -RZ, R8.reuse.H0_H0 ;  /* 0x20000008ff047230 */ /* 0x100fe40000004100 */
        /* <DEDUP_REMOVED lines=14> */
[----:B------:R2:W-:Y:S02]  /*6ad0*/  STS.128 [R0], R4 ;  /* 0x0000000400007388 */ /* 0x0005e40000000c00 */
.L_x_559:
[----:B------:R-:W-:Y:S05]  /*6ae0*/  BSYNC B1 ;  /* 0x0000000000017941 */ /* 0x000fea0003800000 */
.L_x_558:
[----:B-12---:R-:W-:-:S05]  /*6af0*/  VIADD R4, R152, 0x60 ;  /* 0x0000006098047836 */ /* 0x006fca0000000000 */
[----:B------:R-:W-:-:S13]  /*6b00*/  ISETP.GE.AND P0, PT, R4, R13, PT ;  /* 0x0000000d0400720c */ /* 0x000fda0003f06270 */
[----:B------:R-:W-:Y:S05]  /*6b10*/  @P0 BRA `(.L_x_562) ;  /* 0x0000001400480947 */ /* 0x000fea0003800000 */
        /* <DEDUP_REMOVED lines=8> */
[--C-:B------:R-:W-:Y:S02]  /*6ba0*/  HADD2.F32 R31, -RZ, R35.reuse.H0_H0 ;  /* 0x20000023ff1f7230 */ /* 0x100fe40000004100 */
[----:B------:R-:W-:Y:S02]  /*6bb0*/  HADD2.F32 R27, -RZ, R34.H0_H0 ;  /* 0x20000022ff1b7230 */ /* 0x000fe40000004100 */
[----:B------:R-:W-:Y:S02]  /*6bc0*/  HADD2.F32 R28, -RZ, R30.H1_H1 ;  /* 0x3000001eff1c7230 */ /* 0x000fe40000004100 */
[----:B------:R-:W-:-:S02]  /*6bd0*/  HADD2.F32 R33, -RZ, R35.H1_H1 ;  /* 0x30000023ff217230 */ /* 0x000fc40000004100 */
[--C-:B-1----:R-:W-:Y:S02]  /*6be0*/  HADD2.F32 R12, -RZ, R4.reuse.H0_H0 ;  /* 0x20000004ff0c7230 */ /* 0x102fe40000004100 */
[----:B------:R-:W-:Y:S02]  /*6bf0*/  HADD2.F32 R4, -RZ, R4.H1_H1 ;  /* 0x30000004ff047230 */ /* 0x000fe40000004100 */
[--C-:B------:R-:W-:Y:S02]  /*6c00*/  HADD2.F32 R13, -RZ, R5.reuse.H0_H0 ;  /* 0x20000005ff0d7230 */ /* 0x100fe40000004100 */
[----:B------:R-:W-:Y:S02]  /*6c10*/  HADD2.F32 R5, -RZ, R5.H1_H1 ;  /* 0x30000005ff057230 */ /* 0x000fe40000004100 */
[-C--:B------:R-:W-:Y:S01]  /*6c20*/  FMUL.FTZ R21, R26, R4.reuse ;  /* 0x000000041a157220 */ /* 0x080fe20000410000 */
[----:B------:R-:W-:Y:S01]  /*6c30*/  FMUL.FTZ R25, R24, R4 ;  /* 0x0000000418197220 */ /* 0x000fe20000410000 */
[----:B------:R-:W-:-:S02]  /*6c40*/  HADD2.F32 R14, -RZ, R6.H0_H0 ;  /* 0x20000006ff0e7230 */ /* 0x000fc40000004100 */
[-C--:B------:R-:W-:Y:S01]  /*6c50*/  FMUL.FTZ R20, R31, R5.reuse ;  /* 0x000000051f147220 */ /* 0x080fe20000410000 */
[-C--:B------:R-:W-:Y:S01]  /*6c60*/  FFMA.FTZ R4, R24, R12.reuse, -R21 ;  /* 0x0000000c18047223 */ /* 0x080fe20000010815 */
[----:B------:R-:W-:Y:S01]  /*6c70*/  FFMA.FTZ R25, R26, R12, R25 ;  /* 0x0000000c1a197223 */ /* 0x000fe20000010019 */
[C---:B------:R-:W-:Y:S01]  /*6c80*/  FMUL.FTZ R12, R27.reuse, R5 ;  /* 0x000000051b0c7220 */ /* 0x040fe20000410000 */
[--C-:B0-----:R-:W-:Y:S02]  /*6c90*/  HADD2.F32 R15, -RZ, R7.reuse.H0_H0 ;  /* 0x20000007ff0f7230 */ /* 0x101fe40000004100 */
[-C--:B------:R-:W-:Y:S01]  /*6ca0*/  FFMA.FTZ R5, R27, R13.reuse, -R20 ;  /* 0x0000000d1b057223 */ /* 0x080fe20000010814 */
[----:B------:R-:W-:Y:S02]  /*6cb0*/  HADD2.F32 R6, -RZ, R6.H1_H1 ;  /* 0x30000006ff067230 */ /* 0x000fe40000004100 */
[----:B------:R-:W-:Y:S01]  /*6cc0*/  FFMA.FTZ R12, R31, R13, R12 ;  /* 0x0000000d1f0c7223 */ /* 0x000fe2000001000c */
[----:B------:R-:W-:Y:S01]  /*6cd0*/  HADD2.F32 R7, -RZ, R7.H1_H1 ;  /* 0x30000007ff077230 */ /* 0x000fe20000004100 */
[----:B------:R-:W-:Y:S01]  /*6ce0*/  F2FP.F16.F32.PACK_AB R4, R25, R4 ;  /* 0x000000041904723e */ /* 0x000fe200000000ff */
[----:B------:R-:W-:-:S02]  /*6cf0*/  HADD2.F32 R26, -RZ, R32.H1_H1 ;  /* 0x30000020ff1a7230 */ /* 0x000fc40000004100 */
[-C--:B------:R-:W-:Y:S01]  /*6d00*/  FMUL.FTZ R13, R28, R6.reuse ;  /* 0x000000061c0d7220 */ /* 0x080fe20000410000 */
[----:B------:R-:W-:Y:S02]  /*6d10*/  HADD2.F32 R27, -RZ, R34.H1_H1 ;  /* 0x30000022ff1b7230 */ /* 0x000fe40000004100 */
[----:B------:R-:W-:Y:S01]  /*6d20*/  FMUL.FTZ R20, R33, R7 ;  /* 0x0000000721147220 */ /* 0x000fe20000410000 */
[----:B------:R-:W-:Y:S01]  /*6d30*/  F2FP.F16.F32.PACK_AB R5, R12, R5 ;  /* 0x000000050c05723e */ /* 0x000fe200000000ff */
[C---:B------:R-:W-:Y:S01]  /*6d40*/  FMUL.FTZ R21, R26.reuse, R6 ;  /* 0x000000061a157220 */ /* 0x040fe20000410000 */
[-C--:B------:R-:W-:Y:S01]  /*6d50*/  FFMA.FTZ R6, R26, R14.reuse, -R13 ;  /* 0x0000000e1a067223 */ /* 0x080fe2000001080d */
[C---:B------:R-:W-:Y:S01]  /*6d60*/  FMUL.FTZ R24, R27.reuse, R7 ;  /* 0x000000071b187220 */ /* 0x040fe20000410000 */
[-C--:B------:R-:W-:Y:S01]  /*6d70*/  FFMA.FTZ R7, R27, R15.reuse, -R20 ;  /* 0x0000000f1b077223 */ /* 0x080fe20000010814 */
[----:B------:R-:W-:Y:S02]  /*6d80*/  FFMA.FTZ R21, R28, R14, R21 ;  /* 0x0000000e1c157223 */ /* 0x000fe40000010015 */
[----:B------:R-:W-:-:S03]  /*6d90*/  FFMA.FTZ R24, R33, R15, R24 ;  /* 0x0000000f21187223 */ /* 0x000fc60000010018 */
[----:B------:R-:W-:Y:S02]  /*6da0*/  F2FP.F16.F32.PACK_AB R6, R21, R6 ;  /* 0x000000061506723e */ /* 0x000fe400000000ff */
[----:B------:R-:W-:-:S05]  /*6db0*/  F2FP.F16.F32.PACK_AB R7, R24, R7 ;  /* 0x000000071807723e */ /* 0x000fca00000000ff */
[----:B------:R1:W-:Y:S02]  /*6dc0*/  STS.128 [R3+0xb400], R4 ;  /* 0x00b4000403007388 */ /* 0x0003e40000000c00 */
.L_x_564:
[----:B------:R-:W-:Y:S05]  /*6dd0*/  BSYNC B1 ;  /* 0x0000000000017941 */ /* 0x000fea0003800000 */
.L_x_563:
[----:B------:R-:W-:Y:S05]  /*6de0*/  @P1 BRA `(.L_x_562) ;  /* 0x0000001000941947 */ /* 0x000fea0003800000 */
[----:B-1----:R-:W1:Y:S01]  /*6df0*/  LDS.128 R4, [R0+0x3000] ;  /* 0x0030000000047984 */ /* 0x002e620000000c00 */
[--C-:B------:R-:W-:Y:S02]  /*6e00*/  HADD2.F32 R21, -RZ, R11.reuse.H1_H1 ;  /* 0x3000000bff157230 */ /* 0x100fe40000004100 */
[--C-:B------:R-:W-:Y:S02]  /*6e10*/  HADD2.F32 R24, -RZ, R10.reuse.H0_H0 ;  /* 0x2000000aff187230 */ /* 0x100fe40000004100 */
[----:B------:R-:W-:Y:S02]  /*6e20*/  HADD2.F32 R26, -RZ, R10.H1_H1 ;  /* 0x3000000aff1a7230 */ /* 0x000fe40000004100 */
[----:B0-----:R-:W-:Y:S02]  /*6e30*/  HADD2.F32 R15, -RZ, R11.H0_H0 ;  /* 0x2000000bff0f7230 */ /* 0x001fe40000004100 */
[----:B------:R-:W-:Y:S02]  /*6e40*/  HADD2.F32 R25, -RZ, R9.H0_H0 ;  /* 0x20000009ff197230 */ /* 0x000fe40000004100 */
[----:B-1----:R-:W-:-:S02]  /*6e50*/  HADD2.F32 R3, -RZ, R4.H0_H0 ;  /* 0x20000004ff037230 */ /* 0x002fc40000004100 */
[----:B------:R-:W-:Y:S02]  /*6e60*/  HADD2.F32 R4, -RZ, R4.H1_H1 ;  /* 0x30000004ff047230 */ /* 0x000fe40000004100 */
[--C-:B------:R-:W-:Y:S02]  /*6e70*/  HADD2.F32 R10, -RZ, R5.reuse.H0_H0 ;  /* 0x20000005ff0a7230 */ /* 0x100fe40000004100 */
[----:B------:R-:W-:Y:S02]  /*6e80*/  HADD2.F32 R5, -RZ, R5.H1_H1 ;  /* 0x30000005ff057230 */ /* 0x000fe40000004100 */
[-C--:B------:R-:W-:Y:S01]  /*6e90*/  FMUL.FTZ R14, R21, R4.reuse ;  /* 0x00000004150e7220 */ /* 0x080fe20000410000 */
[C---:B------:R-:W-:Y:S01]  /*6ea0*/  FMUL.FTZ R20, R15.reuse, R4 ;  /* 0x000000040f147220 */ /* 0x040fe20000410000 */
[----:B------:R-:W-:Y:S02]  /*6eb0*/  HADD2.F32 R11, -RZ, R6.H0_H0 ;  /* 0x20000006ff0b7230 */ /* 0x000fe40000004100 */
[----:B------:R-:W-:Y:S01]  /*6ec0*/  FMUL.FTZ R13, R26, R5 ;  /* 0x000000051a0d7220 */ /* 0x000fe20000410000 */
[----:B------:R-:W-:Y:S01]  /*6ed0*/  FFMA.FTZ R4, R15, R3, -R14 ;  /* 0x000000030f047223 */ /* 0x000fe2000001080e */
[----:B------:R-:W-:Y:S01]  /*6ee0*/  FMUL.FTZ R15, R24, R5 ;  /* 0x00000005180f7220 */ /* 0x000fe20000410000 */
[----:B------:R-:W-:-:S02]  /*6ef0*/  HADD2.F32 R12, -RZ, R7.H0_H0 ;  /* 0x20000007ff0c7230 */ /* 0x000fc40000004100 */
[-C--:B------:R-:W-:Y:S01]  /*6f00*/  FFMA.FTZ R5, R24, R10.reuse, -R13 ;  /* 0x0000000a18057223 */ /* 0x080fe2000001080d */
[----:B------:R-:W-:Y:S02]  /*6f10*/  HADD2.F32 R6, -RZ, R6.H1_H1 ;  /* 0x30000006ff067230 */ /* 0x000fe40000004100 */
[----:B------:R-:W-:Y:S01]  /*6f20*/  FFMA.FTZ R3, R21, R3, R20 ;  /* 0x0000000315037223 */ /* 0x000fe20000010014 */
[----:B------:R-:W-:Y:S02]  /*6f30*/  HADD2.F32 R7, -RZ, R7.H1_H1 ;  /* 0x30000007ff077230 */ /* 0x000fe40000004100 */
[----:B------:R-:W-:Y:S01]  /*6f40*/  FFMA.FTZ R10, R26, R10, R15 ;  /* 0x0000000a1a0a7223 */ /* 0x000fe2000001000f */
[----:B------:R-:W-:Y:S02]  /*6f50*/  HADD2.F32 R24, -RZ, R9.H1_H1 ;  /* 0x30000009ff187230 */ /* 0x000fe40000004100 */
[--C-:B------:R-:W-:Y:S01]  /*6f60*/  HADD2.F32 R21, -RZ, R8.reuse.H0_H0 ;  /* 0x20000008ff157230 */ /* 0x100fe20000004100 */
[----:B------:R-:W-:Y:S01]  /*6f70*/  F2FP.F16.F32.PACK_AB R4, R3, R4 ;  /* 0x000000040304723e */ /* 0x000fe200000000ff */
[----:B------:R-:W-:-:S02]  /*6f80*/  HADD2.F32 R20, -RZ, R8.H1_H1 ;  /* 0x30000008ff147230 */ /* 0x000fc40000004100 */
[-C--:B------:R-:W-:Y:S01]  /*6f90*/  FMUL.FTZ R8, R25, R6.reuse ;  /* 0x0000000619087220 */ /* 0x080fe20000410000 */
[----:B------:R-:W-:Y:S01]  /*6fa0*/  FMUL.FTZ R9, R24, R7 ;  /* 0x0000000718097220 */ /* 0x000fe20000410000 */
[C---:B------:R-:W-:Y:S01]  /*6fb0*/  FMUL.FTZ R14, R21.reuse, R6 ;  /* 0x00000006150e7220 */ /* 0x040fe20000410000 */
[----:B------:R-:W-:Y:S01]  /*6fc0*/  F2FP.F16.F32.PACK_AB R5, R10, R5 ;  /* 0x000000050a05723e */ /* 0x000fe200000000ff */
[C---:B------:R-:W-:Y:S01]  /*6fd0*/  FMUL.FTZ R13, R20.reuse, R7 ;  /* 0x00000007140d7220 */ /* 0x040fe20000410000 */
[-C--:B------:R-:W-:Y:S01]  /*6fe0*/  FFMA.FTZ R6, R21, R11.reuse, -R8 ;  /* 0x0000000b15067223 */ /* 0x080fe20000010808 */
[-C--:B------:R-:W-:Y:S01]  /*6ff0*/  FFMA.FTZ R7, R20, R12.reuse, -R9 ;  /* 0x0000000c14077223 */ /* 0x080fe20000010809 */
[----:B------:R-:W-:Y:S01]  /*7000*/  FFMA.FTZ R11, R25, R11, R14 ;  /* 0x0000000b190b7223 */ /* 0x000fe2000001000e */
[----:B------:R-:W-:-:S04]  /*7010*/  FFMA.FTZ R12, R24, R12, R13 ;  /* 0x0000000c180c7223 */ /* 0x000fc8000001000d */
[----:B------:R-:W-:Y:S02]  /*7020*/  F2FP.F16.F32.PACK_AB R6, R11, R6 ;  /* 0x000000060b06723e */ /* 0x000fe400000000ff */
[----:B------:R-:W-:-:S05]  /*7030*/  F2FP.F16.F32.PACK_AB R7, R12, R7 ;  /* 0x000000070c07723e */ /* 0x000fca00000000ff */
[----:B------:R3:W-:Y:S01]  /*7040*/  STS.128 [R0+0x3000], R4 ;  /* 0x0030000400007388 */ /* 0x0007e20000000c00 */
[----:B------:R-:W-:Y:S05]  /*7050*/  BRA `(.L_x_562) ;  /* 0x0000000c00f87947 */ /* 0x000fea0003800000 */
.L_x_552:
[----:B------:R-:W-:-:S03]  /*7060*/  UMOV UR4, 0xffffffff ;  /* 0xffffffff00047882 */ /* 0x000fc60000000000 */
[----:B------:R-:W-:Y:S05]  /*7070*/  BRA.DIV UR4, `(.L_x_565) ;  /* 0x000000f6047c7947 */ /* 0x000fea000b800000 */
[----:B------:R0:W2:Y:S04]  /*7080*/  SHFL.IDX PT, R0, R26, RZ, 0x1c1f ;  /* 0x001c1fff1a007589 */ /* 0x0000a800000e0000 */
[----:B------:R0:W3:Y:S04]  /*7090*/  SHFL.IDX PT, R3, R24, RZ, 0x1c1f ;  /* 0x001c1fff18037589 */ /* 0x0000e800000e0000 */
[----:B------:R0:W4:Y:S04]  /*70a0*/  SHFL.IDX PT, R20, R28, RZ, 0x1c1f ;  /* 0x001c1fff1c147589 */ /* 0x00012800000e0000 */
[----:B-1----:R0:W1:Y:S02]  /*70b0*/  SHFL.IDX PT, R14, R27, RZ, 0x1c1f ;  /* 0x001c1fff1b0e7589 */ /* 0x00206400000e0000 */
.L_x_761:
[----:B------:R-:W-:Y:S01]  /*70c0*/  ULDC UR4, c[0x0][0x448] ;  /* 0x0001120000047ab9 */ /* 0x000fe20000000800 */
[----:B------:R-:W-:Y:S01]  /*70d0*/  BSSY B1, `(.L_x_566) ;  /* 0x0000014000017945 */ /* 0x000fe20003800000 */
[----:B------:R-:W-:Y:S01]  /*70e0*/  IMAD R25, R25, UR4, RZ ;  /* 0x0000000419197c24 */ /* 0x000fe2000f8e02ff */
[----:B------:R-:W-:Y:S02]  /*70f0*/  CS2R R8, SRZ ;  /* 0x0000000000087805 */ /* 0x000fe4000001ff00 */
[----:B------:R-:W-:Y:S02]  /*7100*/  CS2R R6, SRZ ;  /* 0x0000000000067805 */ /* 0x000fe4000001ff00 */
[----:B------:R-:W-:Y:S02]  /*7110*/  CS2R R10, SRZ ;  /* 0x00000000000a7805 */ /* 0x000fe4000001ff00 */
[----:B------:R-:W-:Y:S02]  /*7120*/  ISETP.GE.AND P0, PT, R4, R25, PT ;  /* 0x000000190400720c */ /* 0x000fe40003f06270 */
[----:B------:R-:W-:-:S11]  /*7130*/  CS2R R4, SRZ ;  /* 0x0000000000047805 */ /* 0x000fd6000001ff00 */
[----:B------:R-:W-:Y:S05]  /*7140*/  @P0 BRA `(.L_x_567) ;  /* 0x0000000000300947 */ /* 0x000fea0003800000 */
[----:B------:R-:W-:Y:S01]  /*7150*/  ULDC UR4, c[0x0][0x3f4] ;  /* 0x0000fd0000047ab9 */ /* 0x000fe20000000800 */
[C---:B------:R-:W-:Y:S01]  /*7160*/  IMAD.SHL.U32 R15, R16.reuse, 0x2, RZ ;  /* 0x00000002100f7824 */ /* 0x040fe200078e00ff */
[C---:B------:R-:W-:Y:S02]  /*7170*/  ISETP.GE.AND P2, PT, R16.reuse, UR4, PT ;  /* 0x0000000410007c0c */ /* 0x040fe4000bf46270 */
[----:B------:R-:W-:Y:S02]  /*7180*/  SHF.L.U64.HI R9, R16, 0x1, R17 ;  /* 0x0000000110097819 */ /* 0x000fe40000010211 */
[-C--:B-1----:R-:W-:Y:S02]  /*7190*/  IADD3 R14, P1, R14, R15.reuse, RZ ;  /* 0x0000000f0e0e7210 */ /* 0x082fe40007f3e0ff */
[----:B---3--:R-:W-:-:S03]  /*71a0*/  IADD3 R12, P0, R3, R15, RZ ;  /* 0x0000000f030c7210 */ /* 0x008fc60007f1e0ff */
[----:B----4-:R-:W-:Y:S01]  /*71b0*/  IMAD.X R15, R20, 0x1, R9, P1 ;  /* 0x00000001140f7824 */ /* 0x010fe200008e0609 */
[----:B--2---:R-:W-:Y:S02]  /*71c0*/  IADD3.X R13, R0, R9, RZ, P0, !PT ;  /* 0x00000009000d7210 */ /* 0x004fe400007fe4ff */
[----:B------:R-:W-:Y:S01]  /*71d0*/  CS2R R8, SRZ ;  /* 0x0000000000087805 */ /* 0x000fe2000001ff00 */
[----:B------:R-:W-:Y:S06]  /*71e0*/  @P2 BRA `(.L_x_567) ;  /* 0x0000000000082947 */ /* 0x000fec0003800000 */
[----:B------:R1:W5:Y:S04]  /*71f0*/  LD.E.128 R4, desc[UR42][R12.64] ;  /* 0x0000002a0c047980 */ /* 0x000368000c101d00 */
[----:B------:R1:W5:Y:S02]  /*7200*/  LD.E.128 R8, desc[UR42][R14.64] ;  /* 0x0000002a0e087980 */ /* 0x000364000c101d00 */
.L_x_567:
[----:B------:R-:W-:Y:S05]  /*7210*/  BSYNC B1 ;  /* 0x0000000000017941 */ /* 0x000fea0003800000 */
.L_x_566:
[----:B------:R-:W-:Y:S01]  /*7220*/  ULEA.HI UR4, UR37, UR37, URZ, 0x1 ;  /* 0x0000002525047291 */ /* 0x000fe2000f8f083f */
[----:B-1----:R-:W-:Y:S01]  /*7230*/  IMAD R12, R33, -0xc0, R25 ;  /* 0xffffff40210c7824 */ /* 0x002fe200078e0219 */
[----:B0-----:R-:W0:Y:S01]  /*7240*/  LDC R27, c[0x0][0x3f4] ;  /* 0x0000fd00ff1b7b82 */ /* 0x001e220000000800 */
[----:B-----5:R-:W-:Y:S01]  /*7250*/  MOV R15, R5 ;  /* 0x00000005000f7202 */ /* 0x020fe20000000f00 */
[----:B------:R-:W-:Y:S01]  /*7260*/  ULOP3.LUT UR4, UR4, 0xfffffffe, URZ, 0xc0, !UPT ;  /* 0xfffffffe04047892 */ /* 0x000fe2000f8ec03f */
[--C-:B---3--:R-:W-:Y:S01]  /*7270*/  SHF.R.U64 R3, R4, 0x10, R5.reuse ;  /* 0x0000001004037819 */ /* 0x108fe20000001205 */
[----:B------:R-:W-:Y:S01]  /*7280*/  IMAD.MOV.U32 R13, RZ, RZ, R6 ;  /* 0x000000ffff0d7224 */ /* 0x000fe200078e0006 */
[----:B------:R-:W-:Y:S01]  /*7290*/  SHF.R.U32.HI R14, RZ, 0x10, R5 ;  /* 0x00000010ff0e7819 */ /* 0x000fe20000011605 */
[----:B------:R-:W-:Y:S01]  /*72a0*/  UIADD3 UR4, UR37, -UR4, URZ ;  /* 0x8000000425047290 */ /* 0x000fe2000fffe03f */
[----:B------:R-:W-:Y:S01]  /*72b0*/  SHF.R.U64 R5, R6, 0x10, R7 ;  /* 0x0000001006057819 */ /* 0x000fe20000001207 */
[----:B------:R-:W-:Y:S01]  /*72c0*/  IMAD.MOV.U32 R6, RZ, RZ, R10 ;  /* 0x000000ffff067224 */ /* 0x000fe200078e000a */
[----:B------:R-:W-:Y:S01]  /*72d0*/  SHF.R.U64 R10, R10, 0x10, R11 ;  /* 0x000000100a0a7819 */ /* 0x000fe2000000120b */
[----:B------:R-:W-:Y:S01]  /*72e0*/  IMAD.MOV.U32 R21, RZ, RZ, R4 ;  /* 0x000000ffff157224 */ /* 0x000fe200078e0004 */
[----:B------:R-:W-:Y:S01]  /*72f0*/  PRMT R15, R15, 0x5410, R3 ;  /* 0x000054100f0f7816 */ /* 0x000fe20000000003 */
[----:B--2---:R-:W-:Y:S01]  /*7300*/  IMAD.U32 R0, RZ, RZ, UR4 ;  /* 0x00000004ff007e24 */ /* 0x004fe2000f8e00ff */
[--C-:B------:R-:W-:Y:S01]  /*7310*/  SHF.R.U32.HI R24, RZ, 0x10, R7.reuse ;  /* 0x00000010ff187819 */ /* 0x100fe20000011607 */
[----:B------:R-:W-:Y:S01]  /*7320*/  IMAD.MOV.U32 R4, RZ, RZ, R8 ;  /* 0x000000ffff047224 */ /* 0x000fe200078e0008 */
[----:B------:R-:W-:Y:S01]  /*7330*/  PRMT R3, R5, 0x5410, R10 ;  /* 0x0000541005037816 */ /* 0x000fe2000000000a */
[----:B------:R-:W-:Y:S01]  /*7340*/  VIADD R26, R152, 0x60 ;  /* 0x00000060981a7836 */ /* 0x000fe20000000000 */
[----:B------:R-:W-:Y:S01]  /*7350*/  SHF.L.U32 R25, R0, 0x1f, RZ ;  /* 0x0000001f00197819 */ /* 0x000fe200000006ff */
[----:B------:R-:W-:Y:S01]  /*7360*/  IMAD.MOV.U32 R0, RZ, RZ, R7 ;  /* 0x000000ffff007224 */ /* 0x000fe200078e0007 */
[----:B----4-:R-:W-:Y:S01]  /*7370*/  MOV R20, R9 ;  /* 0x0000000900147202 */ /* 0x010fe20000000f00 */
[----:B------:R-:W-:Y:S01]  /*7380*/  IMAD.MOV.U32 R7, RZ, RZ, R11 ;  /* 0x000000ffff077224 */ /* 0x000fe200078e000b */
[----:B------:R-:W1:Y:S01]  /*7390*/  SYNCS.PHASECHK.TRANS64.TRYWAIT P1, [R18+URZ+0x16800], R25 ;  /* 0x01680019120075a7 */ /* 0x000e62000802017f */
[----:B------:R-:W-:Y:S01]  /*73a0*/  SHF.R.U64 R8, R8, 0x10, R9 ;  /* 0x0000001008087819 */ /* 0x000fe20000001209 */
[----:B------:R-:W-:Y:S01]  /*73b0*/  BSSY B1, `(.L_x_568) ;  /* 0x000000f000017945 */ /* 0x000fe20003800000 */
[----:B0-----:R-:W-:-:S02]  /*73c0*/  ISETP.GE.AND P0, PT, R16, R27, PT ;  /* 0x0000001b1000720c */ /* 0x001fc40003f06270 */
[----:B------:R-:W-:Y:S02]  /*73d0*/  VIMNMX R5, R12, 0xc0, PT ;  /* 0x000000c00c057848 */ /* 0x000fe40003fe0100 */
[----:B------:R-:W-:Y:S02]  /*73e0*/  SHF.R.U32.HI R9, RZ, 0x10, R9 ;  /* 0x00000010ff097819 */ /* 0x000fe40000011609 */
[----:B------:R-:W-:Y:S02]  /*73f0*/  SHF.R.U32.HI R11, RZ, 0x10, R11 ;  /* 0x00000010ff0b7819 */ /* 0x000fe4000001160b */
[----:B------:R-:W-:Y:S02]  /*7400*/  PRMT R21, R21, 0x5410, R4 ;  /* 0x0000541015157816 */ /* 0x000fe40000000004 */
[----:B------:R-:W-:Y:S02]  /*7410*/  ISETP.GE.OR P2, PT, R152, R5, P0 ;  /* 0x000000059800720c */ /* 0x000fe40000746670 */
[----:B------:R-:W-:-:S02]  /*7420*/  PRMT R0, R24, 0x5410, R0 ;  /* 0x0000541018007816 */ /* 0x000fc40000000000 */
[----:B------:R-:W-:Y:S02]  /*7430*/  PRMT R20, R20, 0x5410, R8 ;  /* 0x0000541014147816 */ /* 0x000fe40000000008 */
[----:B------:R-:W-:Y:S02]  /*7440*/  ISETP.GE.OR P0, PT, R26, R5, P0 ;  /* 0x000000051a00720c */ /* 0x000fe40000706670 */
[----:B------:R-:W-:Y:S02]  /*7450*/  PRMT R14, R14, 0x5410, R9 ;  /* 0x000054100e0e7816 */ /* 0x000fe40000000009 */
[----:B------:R-:W-:Y:S02]  /*7460*/  PRMT R13, R13, 0x5410, R6 ;  /* 0x000054100d0d7816 */ /* 0x000fe40000000006 */
[----:B------:R-:W-:Y:S02]  /*7470*/  PRMT R12, R7, 0x5410, R11 ;  /* 0x00005410070c7816 */ /* 0x000fe4000000000b */
[----:B------:R-:W-:Y:S01]  /*7480*/  IADD3 R4, R16, R27, RZ ;  /* 0x0000001b10047210 */ /* 0x000fe20007ffe0ff */
[----:B-1----:R-:W-:Y:S06]  /*7490*/  @!P1 BRA `(.L_x_569) ;  /* 0x000000f000e49947 */ /* 0x002fec0003800000 */
.L_x_762:
[----:B------:R-:W-:Y:S05]  /*74a0*/  BSYNC B1 ;  /* 0x0000000000017941 */ /* 0x000fea0003800000 */
.L_x_568:
[----:B------:R-:W-:Y:S01]  /*74b0*/  BSSY B1, `(.L_x_570) ;  /* 0x000005f000017945 */ /* 0x000fe20003800000 */
[----:B------:R-:W-:-:S03]  /*74c0*/  LOP3.LUT R24, R4, 0x38, RZ, 0xc0, !PT ;  /* 0x0000003804187812 */ /* 0x000fc600078ec0ff */
[----:B------:R-:W-:Y:S05]  /*74d0*/  @P2 BRA `(.L_x_571) ;  /* 0x0000000400702947 */ /* 0x000fea0003800000 */
[----:B------:R-:W2:Y:S01]  /*74e0*/  LDL R6, [R1+0x14] ;  /* 0x0000140001067983 */ /* 0x000ea20000100800 */
[----:B------:R-:W1:Y:S02]  /*74f0*/  S2R R5, SR_TID.X ;  /* 0x0000000000057919 */ /* 0x000e640000002100 */
[----:B-1----:R-:W-:-:S05]  /*7500*/  VIADD R5, R5, 0xffffff80 ;  /* 0xffffff8005057836 */ /* 0x002fca0000000000 */
[----:B------:R-:W-:-:S04]  /*7510*/  SHF.R.S32.HI R10, RZ, 0x1f, R5 ;  /* 0x0000001fff0a7819 */ /* 0x000fc80000011405 */
[----:B------:R-:W-:-:S04]  /*7520*/  LEA.HI R10, R10, R5, RZ, 0x5 ;  /* 0x000000050a0a7211 */ /* 0x000fc800078f28ff */
[----:B------:R-:W-:Y:S01]  /*7530*/  SHF.R.S32.HI R10, RZ, 0x5, R10 ;  /* 0x00000005ff0a7819 */ /* 0x000fe2000001140a */
[--C-:B------:R-:W-:Y:S02]  /*7540*/  HADD2.F32 R34, -RZ, R21.reuse.H0_H0 ;  /* 0x20000015ff227230 */ /* 0x100fe40000004100 */
[----:B------:R-:W-:Y:S02]  /*7550*/  HADD2.F32 R36, -RZ, R21.H1_H1 ;  /* 0x30000015ff247230 */ /* 0x000fe40000004100 */
[----:B------:R-:W-:Y:S02]  /*7560*/  HADD2.F32 R37, -RZ, R20.H1_H1 ;  /* 0x30000014ff257230 */ /* 0x000fe40000004100 */
[----:B------:R-:W-:Y:S02]  /*7570*/  HADD2.F32 R35, -RZ, R15.H1_H1 ;  /* 0x3000000fff237230 */ /* 0x000fe40000004100 */
[----:B--2---:R-:W-:-:S05]  /*7580*/  IMAD.SHL.U32 R4, R6, 0x40, RZ ;  /* 0x0000004006047824 */ /* 0x004fca00078e00ff */
[----:B------:R-:W-:-:S04]  /*7590*/  LOP3.LUT R7, R4, 0x1c0, RZ, 0xc0, !PT ;  /* 0x000001c004077812 */ /* 0x000fc800078ec0ff */
[--C-:B------:R-:W-:Y:S02]  /*75a0*/  SHF.R.U32.HI R9, RZ, 0x3, R7.reuse ;  /* 0x00000003ff097819 */ /* 0x100fe40000011607 */
[----:B------:R-:W-:Y:S02]  /*75b0*/  LOP3.LUT R4, R7, 0x38, R16, 0xf8, !PT ;  /* 0x0000003807047812 */ /* 0x000fe400078ef810 */
[----:B------:R-:W-:Y:S02]  /*75c0*/  LOP3.LUT R8, R9, R24, R7, 0x1e, !PT ;  /* 0x0000001809087212 */ /* 0x000fe400078e1e07 */
[----:B------:R-:W-:-:S03]  /*75d0*/  LOP3.LUT R4, R4, R9, RZ, 0x3c, !PT ;  /* 0x0000000904047212 */ /* 0x000fc600078e3cff */
[C---:B------:R-:W-:Y:S02]  /*75e0*/  IMAD R9, R10.reuse, 0x200, R8 ;  /* 0x000002000a097824 */ /* 0x040fe400078e0208 */
[----:B------:R-:W-:Y:S02]  /*75f0*/  IMAD R5, R10, 0x200, R4 ;  /* 0x000002000a057824 */ /* 0x000fe400078e0204 */
[----:B------:R-:W-:-:S03]  /*7600*/  IMAD R44, R9, 0x2, R18 ;  /* 0x00000002092c7824 */ /* 0x000fc600078e0212 */
[----:B------:R-:W-:Y:S02]  /*7610*/  LEA R43, R5, R18, 0x1 ;  /* 0x00000012052b7211 */ /* 0x000fe400078e08ff */
[----:B------:R-:W1:Y:S04]  /*7620*/  LDS.128 R8, [R44+0x8400] ;  /* 0x008400002c087984 */ /* 0x000e680000000c00 */
[----:B------:R-:W0:Y:S01]  /*7630*/  LDS.128 R4, [R43+0x8400] ;  /* 0x008400002b047984 */ /* 0x000e220000000c00 */
[--C-:B-1----:R-:W-:Y:S02]  /*7640*/  HADD2.F32 R30, -RZ, R8.reuse.H0_H0 ;  /* 0x20000008ff1e7230 */ /* 0x102fe40000004100 */
[----:B------:R-:W-:Y:S02]  /*7650*/  HADD2.F32 R8, -RZ, R8.H1_H1 ;  /* 0x30000008ff087230 */ /* 0x000fe40000004100 */
[----:B0-----:R-:W-:-:S02]  /*7660*/  HADD2.F32 R25, -RZ, R4.H0_H0 ;  /* 0x20000004ff197230 */ /* 0x001fc40000004100 */
[C---:B------:R-:W-:Y:S01]  /*7670*/  FMUL.FTZ R38, R30.reuse, R36 ;  /* 0x000000241e267220 */ /* 0x040fe20000410000 */
[-C--:B------:R-:W-:Y:S01]  /*7680*/  FMUL.FTZ R40, R30, R34.reuse ;  /* 0x000000221e287220 */ /* 0x080fe20000410000 */
[----:B------:R-:W-:Y:S02]  /*7690*/  HADD2.F32 R4, -RZ, R4.H1_H1 ;  /* 0x30000004ff047230 */ /* 0x000fe40000004100 */
[----:B------:R-:W-:Y:S01]  /*76a0*/  FMUL.FTZ R39, R8, R37 ;  /* 0x0000002508277220 */ /* 0x000fe20000410000 */
[----:B------:R-:W-:Y:S02]  /*76b0*/  HADD2.F32 R31, -RZ, R9.H0_H0 ;  /* 0x20000009ff1f7230 */ /* 0x000fe40000004100 */
[C---:B------:R-:W-:Y:S01]  /*76c0*/  FFMA.FTZ R38, R25.reuse, R34, -R38 ;  /* 0x0000002219267223 */ /* 0x040fe20000010826 */
[----:B------:R-:W-:Y:S02]  /*76d0*/  HADD2.F32 R30, -RZ, R20.H0_H0 ;  /* 0x20000014ff1e7230 */ /* 0x000fe40000004100 */
[----:B------:R-:W-:Y:S01]  /*76e0*/  FFMA.FTZ R40, R25, R36, R40 ;  /* 0x0000002419287223 */ /* 0x000fe20000010028 */
[----:B------:R-:W-:-:S02]  /*76f0*/  HADD2.F32 R25, -RZ, R15.H0_H0 ;  /* 0x2000000fff197230 */ /* 0x000fc40000004100 */
[-C--:B------:R-:W-:Y:S01]  /*7700*/  FMUL.FTZ R41, R8, R35.reuse ;  /* 0x0000002308297220 */ /* 0x080fe20000410000 */
[----:B------:R-:W-:Y:S02]  /*7710*/  HADD2.F32 R26, -RZ, R5.H0_H0 ;  /* 0x20000005ff1a7230 */ /* 0x000fe40000004100 */
[C---:B------:R-:W-:Y:S01]  /*7720*/  FFMA.FTZ R39, R4.reuse, R35, -R39 ;  /* 0x0000002304277223 */ /* 0x040fe20000010827 */
[C---:B------:R-:W-:Y:S01]  /*7730*/  FMUL.FTZ R35, R31.reuse, R30 ;  /* 0x0000001e1f237220 */ /* 0x040fe20000410000 */
[----:B------:R-:W-:Y:S02]  /*7740*/  HADD2.F32 R9, -RZ, R9.H1_H1 ;  /* 0x30000009ff097230 */ /* 0x000fe40000004100 */
[----:B------:R-:W-:Y:S01]  /*7750*/  FMUL.FTZ R31, R31, R25 ;  /* 0x000000191f1f7220 */ /* 0x000fe20000410000 */
[--C-:B------:R-:W-:Y:S02]  /*7760*/  HADD2.F32 R34, -RZ, R14.reuse.H1_H1 ;  /* 0x3000000eff227230 */ /* 0x100fe40000004100 */
[----:B------:R-:W-:Y:S01]  /*7770*/  FFMA.FTZ R41, R4, R37, R41 ;  /* 0x0000002504297223 */ /* 0x000fe20000010029 */
[----:B------:R-:W-:-:S02]  /*7780*/  HADD2.F32 R4, -RZ, R14.H0_H0 ;  /* 0x2000000eff047230 */ /* 0x000fc40000004100 */
[C---:B------:R-:W-:Y:S01]  /*7790*/  FFMA.FTZ R35, R26.reuse, R25, -R35 ;  /* 0x000000191a237223 */ /* 0x040fe20000010823 */
[----:B------:R-:W-:Y:S02]  /*77a0*/  HADD2.F32 R5, -RZ, R5.H1_H1 ;  /* 0x30000005ff057230 */ /* 0x000fe40000004100 */
[----:B------:R-:W-:Y:S01]  /*77b0*/  FFMA.FTZ R26, R26, R30, R31 ;  /* 0x0000001e1a1a7223 */ /* 0x000fe2000001001f */
[----:B------:R-:W-:Y:S02]  /*77c0*/  HADD2.F32 R32, -RZ, R10.H0_H0 ;  /* 0x2000000aff207230 */ /* 0x000fe40000004100 */
[C---:B------:R-:W-:Y:S01]  /*77d0*/  FMUL.FTZ R30, R9.reuse, R34 ;  /* 0x00000022091e7220 */ /* 0x040fe20000410000 */
[--C-:B------:R-:W-:Y:S02]  /*77e0*/  HADD2.F32 R8, -RZ, R13.reuse.H0_H0 ;  /* 0x2000000dff087230 */ /* 0x100fe40000004100 */
[----:B------:R-:W-:Y:S01]  /*77f0*/  FMUL.FTZ R36, R9, R4 ;  /* 0x0000000409247220 */ /* 0x000fe20000410000 */
[----:B------:R-:W-:-:S02]  /*7800*/  HADD2.F32 R25, -RZ, R13.H1_H1 ;  /* 0x3000000dff197230 */ /* 0x000fc40000004100 */
[----:B------:R-:W-:Y:S02]  /*7810*/  HADD2.F32 R10, -RZ, R10.H1_H1 ;  /* 0x3000000aff0a7230 */ /* 0x000fe40000004100 */
[--C-:B------:R-:W-:Y:S02]  /*7820*/  HADD2.F32 R31, -RZ, R3.reuse.H1_H1 ;  /* 0x30000003ff1f7230 */ /* 0x100fe40000004100 */
[----:B------:R-:W-:Y:S01]  /*7830*/  FFMA.FTZ R30, R5, R4, -R30 ;  /* 0x00000004051e7223 */ /* 0x000fe2000001081e */
[--C-:B------:R-:W-:Y:S02]  /*7840*/  HADD2.F32 R27, -RZ, R6.reuse.H0_H0 ;  /* 0x20000006ff1b7230 */ /* 0x100fe40000004100 */
[C---:B------:R-:W-:Y:S01]  /*7850*/  FMUL.FTZ R4, R32.reuse, R25 ;  /* 0x0000001920047220 */ /* 0x040fe20000410000 */
[----:B------:R-:W-:Y:S02]  /*7860*/  HADD2.F32 R6, -RZ, R6.H1_H1 ;  /* 0x30000006ff067230 */ /* 0x000fe40000004100 */
[----:B------:R-:W-:Y:S01]  /*7870*/  FMUL.FTZ R42, R32, R8 ;  /* 0x00000008202a7220 */ /* 0x000fe20000410000 */
[----:B------:R-:W-:-:S02]  /*7880*/  HADD2.F32 R9, -RZ, R3.H0_H0 ;  /* 0x20000003ff097230 */ /* 0x000fc40000004100 */
[----:B------:R-:W-:Y:S01]  /*7890*/  FFMA.FTZ R37, R5, R34, R36 ;  /* 0x0000002205257223 */ /* 0x000fe20000010024 */
[C---:B------:R-:W-:Y:S01]  /*78a0*/  FMUL.FTZ R5, R10.reuse, R31 ;  /* 0x0000001f0a057220 */ /* 0x040fe20000410000 */
[C---:B------:R-:W-:Y:S01]  /*78b0*/  FFMA.FTZ R32, R27.reuse, R8, -R4 ;  /* 0x000000081b207223 */ /* 0x040fe20000010804 */
[----:B------:R-:W-:Y:S01]  /*78c0*/  FFMA.FTZ R42, R27, R25, R42 ;  /* 0x000000191b2a7223 */ /* 0x000fe2000001002a */
[--C-:B------:R-:W-:Y:S02]  /*78d0*/  HADD2.F32 R33, -RZ, R11.reuse.H0_H0 ;  /* 0x2000000bff217230 */ /* 0x100fe40000004100 */
[-C--:B------:R-:W-:Y:S01]  /*78e0*/  FMUL.FTZ R27, R10, R9.reuse ;  /* 0x000000090a1b7220 */ /* 0x080fe20000410000 */
[----:B------:R-:W-:Y:S01]  /*78f0*/  FFMA.FTZ R25, R6, R9, -R5 ;  /* 0x0000000906197223 */ /* 0x000fe20000010805 */
[----:B------:R-:W-:Y:S02]  /*7900*/  HADD2.F32 R11, -RZ, R11.H1_H1 ;  /* 0x3000000bff0b7230 */ /* 0x000fe40000004100 */
[----:B------:R-:W-:-:S02]  /*7910*/  HADD2.F32 R5, -RZ, R12.H0_H0 ;  /* 0x2000000cff057230 */ /* 0x000fc40000004100 */
[----:B------:R-:W-:Y:S02]  /*7920*/  HADD2.F32 R10, -RZ, R12.H1_H1 ;  /* 0x3000000cff0a7230 */ /* 0x000fe40000004100 */
[--C-:B------:R-:W-:Y:S02]  /*7930*/  HADD2.F32 R4, -RZ, R0.reuse.H1_H1 ;  /* 0x30000000ff047230 */ /* 0x100fe40000004100 */
[----:B------:R-:W-:Y:S02]  /*7940*/  HADD2.F32 R8, -RZ, R0.H0_H0 ;  /* 0x20000000ff087230 */ /* 0x000fe40000004100 */
[--C-:B------:R-:W-:Y:S02]  /*7950*/  HADD2.F32 R28, -RZ, R7.reuse.H0_H0 ;  /* 0x20000007ff1c7230 */ /* 0x100fe40000004100 */
[----:B------:R-:W-:Y:S01]  /*7960*/  FFMA.FTZ R27, R6, R31, R27 ;  /* 0x0000001f061b7223 */ /* 0x000fe2000001001b */
[----:B------:R-:W-:Y:S02]  /*7970*/  HADD2.F32 R7, -RZ, R7.H1_H1 ;  /* 0x30000007ff077230 */ /* 0x000fe40000004100 */
[-C--:B------:R-:W-:Y:S01]  /*7980*/  FMUL.FTZ R9, R33, R5.reuse ;  /* 0x0000000521097220 */ /* 0x080fe20000410000 */
[----:B------:R-:W-:Y:S01]  /*7990*/  FMUL.FTZ R34, R11, R10 ;  /* 0x0000000a0b227220 */ /* 0x000fe20000410000 */
[----:B------:R-:W-:Y:S01]  /*79a0*/  FMUL.FTZ R6, R33, R4 ;  /* 0x0000000421067220 */ /* 0x000fe20000410000 */
[----:B------:R-:W-:Y:S01]  /*79b0*/  FMUL.FTZ R31, R11, R8 ;  /* 0x000000080b1f7220 */ /* 0x000fe20000410000 */
[C---:B------:R-:W-:Y:S01]  /*79c0*/  FFMA.FTZ R11, R28.reuse, R4, -R9 ;  /* 0x000000041c0b7223 */ /* 0x040fe20000010809 */
[C---:B------:R-:W-:Y:S01]  /*79d0*/  FFMA.FTZ R34, R7.reuse, R8, -R34 ;  /* 0x0000000807227223 */ /* 0x040fe20000010822 */
[----:B------:R-:W-:Y:S01]  /*79e0*/  FFMA.FTZ R28, R28, R5, R6 ;  /* 0x000000051c1c7223 */ /* 0x000fe20000010006 */
[----:B------:R-:W-:Y:S01]  /*79f0*/  FFMA.FTZ R31, R7, R10, R31 ;  /* 0x0000000a071f7223 */ /* 0x000fe2000001001f */
        /* <DEDUP_REMOVED lines=8> */
[----:B------:R1:W-:Y:S04]  /*7a80*/  STS.128 [R43+0x8400], R4 ;  /* 0x008400042b007388 */ /* 0x0003e80000000c00 */
[----:B------:R1:W-:Y:S02]  /*7a90*/  STS.128 [R44+0x8400], R8 ;  /* 0x008400082c007388 */ /* 0x0003e40000000c00 */
.L_x_571:
[----:B------:R-:W-:Y:S05]  /*7aa0*/  BSYNC B1 ;  /* 0x0000000000017941 */ /* 0x000fea0003800000 */
.L_x_570:
[----:B------:R-:W-:Y:S05]  /*7ab0*/  @P0 BRA `(.L_x_562) ;  /* 0x0000000400600947 */ /* 0x000fea0003800000 */
[----:B-1----:R-:W2:Y:S01]  /*7ac0*/  LDL R8, [R1+0x20] ;  /* 0x0000200001087983 */ /* 0x002ea20000100800 */
[C---:B------:R-:W-:Y:S02]  /*7ad0*/  VIADD R4, R152.reuse, 0x60 ;  /* 0x0000006098047836 */ /* 0x040fe40000000000 */
[----:B------:R-:W-:Y:S01]  /*7ae0*/  VIADD R5, R152, 0x60 ;  /* 0x0000006098057836 */ /* 0x000fe20000000000 */
[----:B------:R-:W3:Y:S02]  /*7af0*/  LDL R41, [R1+0x50] ;  /* 0x0000500001297983 */ /* 0x000ee40000100800 */
[----:B------:R-:W-:Y:S01]  /*7b00*/  SHF.L.U32 R4, R4, 0x6, RZ ;  /* 0x0000000604047819 */ /* 0x000fe200000006ff */
[----:B------:R-:W-:-:S03]  /*7b10*/  IMAD.SHL.U32 R5, R5, 0x40, RZ ;  /* 0x0000004005057824 */ /* 0x000fc600078e00ff */
[----:B------:R-:W-:Y:S02]  /*7b20*/  LOP3.LUT R4, R4, 0x1c0, RZ, 0xc0, !PT ;  /* 0x000001c004047812 */ /* 0x000fe400078ec0ff */
[----:B------:R-:W-:Y:S02]  /*7b30*/  LOP3.LUT R5, R5, 0x1c0, RZ, 0xc0, !PT ;  /* 0x000001c005057812 */ /* 0x000fe400078ec0ff */
[----:B------:R-:W-:-:S04]  /*7b40*/  SHF.R.U32.HI R4, RZ, 0x3, R4 ;  /* 0x00000003ff047819 */ /* 0x000fc80000011604 */
[----:B------:R-:W-:Y:S01]  /*7b50*/  LOP3.LUT R24, R4, R24, R5, 0x1e, !PT ;  /* 0x0000001804187212 */ /* 0x000fe200078e1e05 */
[--C-:B------:R-:W-:Y:S02]  /*7b60*/  HADD2.F32 R33, -RZ, R21.reuse.H0_H0 ;  /* 0x20000015ff217230 */ /* 0x100fe40000004100 */
[----:B------:R-:W-:Y:S02]  /*7b70*/  HADD2.F32 R35, -RZ, R21.H1_H1 ;  /* 0x30000015ff237230 */ /* 0x000fe40000004100 */
[--C-:B------:R-:W-:Y:S02]  /*7b80*/  HADD2.F32 R40, -RZ, R20.reuse.H1_H1 ;  /* 0x30000014ff287230 */ /* 0x100fe40000004100 */
[--C-:B------:R-:W-:Y:S02]  /*7b90*/  HADD2.F32 R38, -RZ, R15.reuse.H1_H1 ;  /* 0x3000000fff267230 */ /* 0x100fe40000004100 */
[----:B------:R-:W-:Y:S02]  /*7ba0*/  HADD2.F32 R42, -RZ, R20.H0_H0 ;  /* 0x20000014ff2a7230 */ /* 0x000fe40000004100 */
[----:B------:R-:W-:-:S02]  /*7bb0*/  HADD2.F32 R20, -RZ, R15.H0_H0 ;  /* 0x2000000fff147230 */ /* 0x000fc40000004100 */
[----:B------:R-:W-:Y:S02]  /*7bc0*/  HADD2.F32 R39, -RZ, R14.H1_H1 ;  /* 0x3000000eff277230 */ /* 0x000fe40000004100 */
[--C-:B------:R-:W-:Y:S02]  /*7bd0*/  HADD2.F32 R37, -RZ, R13.reuse.H0_H0 ;  /* 0x2000000dff257230 */ /* 0x100fe40000004100 */
[----:B------:R-:W-:Y:S02]  /*7be0*/  HADD2.F32 R13, -RZ, R13.H1_H1 ;  /* 0x3000000dff0d7230 */ /* 0x000fe40000004100 */
[----:B--2---:R-:W-:Y:S01]  /*7bf0*/  IMAD.IADD R9, R8, 0x1, R24 ;  /* 0x0000000108097824 */ /* 0x004fe200078e0218 */
[----:B---3--:R-:W0:Y:S04]  /*7c00*/  LDS.128 R4, [R41+0x8400] ;  /* 0x0084000029047984 */ /* 0x008e280000000c00 */
[----:B------:R-:W-:-:S05]  /*7c10*/  LEA R24, R9, R18, 0x1 ;  /* 0x0000001209187211 */ /* 0x000fca00078e08ff */
[----:B------:R-:W1:Y:S01]  /*7c20*/  LDS.128 R8, [R24+0x8400] ;  /* 0x0084000018087984 */ /* 0x000e620000000c00 */
[----:B0-----:R-:W-:Y:S02]  /*7c30*/  HADD2.F32 R25, -RZ, R4.H0_H0 ;  /* 0x20000004ff197230 */ /* 0x001fe40000004100 */
[--C-:B-1----:R-:W-:Y:S02]  /*7c40*/  HADD2.F32 R21, -RZ, R8.reuse.H0_H0 ;  /* 0x20000008ff157230 */ /* 0x102fe40000004100 */
[----:B------:R-:W-:-:S03]  /*7c50*/  HADD2.F32 R8, -RZ, R8.H1_H1 ;  /* 0x30000008ff087230 */ /* 0x000fc60000004100 */
[-C--:B------:R-:W-:Y:S01]  /*7c60*/  FMUL.FTZ R36, R33, R21.reuse ;  /* 0x0000001521247220 */ /* 0x080fe20000410000 */
[----:B------:R-:W-:Y:S02]  /*7c70*/  HADD2.F32 R4, -RZ, R4.H1_H1 ;  /* 0x30000004ff047230 */ /* 0x000fe40000004100 */
[C---:B------:R-:W-:Y:S01]  /*7c80*/  FMUL.FTZ R34, R35.reuse, R21 ;  /* 0x0000001523227220 */ /* 0x040fe20000410000 */
[--C-:B------:R-:W-:Y:S02]  /*7c90*/  HADD2.F32 R30, -RZ, R9.reuse.H0_H0 ;  /* 0x20000009ff1e7230 */ /* 0x100fe40000004100 */
[----:B------:R-:W-:Y:S01]  /*7ca0*/  FFMA.FTZ R36, R35, R25, R36 ;  /* 0x0000001923247223 */ /* 0x000fe20000010024 */
[----:B------:R-:W-:Y:S02]  /*7cb0*/  HADD2.F32 R9, -RZ, R9.H1_H1 ;  /* 0x30000009ff097230 */ /* 0x000fe40000004100 */
[-C--:B------:R-:W-:Y:S01]  /*7cc0*/  FMUL.FTZ R21, R40, R8.reuse ;  /* 0x0000000828157220 */ /* 0x080fe20000410000 */
[----:B------:R-:W-:Y:S01]  /*7cd0*/  FMUL.FTZ R15, R38, R8 ;  /* 0x00000008260f7220 */ /* 0x000fe20000410000 */
[----:B------:R-:W-:-:S02]  /*7ce0*/  HADD2.F32 R35, -RZ, R14.H0_H0 ;  /* 0x2000000eff237230 */ /* 0x000fc40000004100 */
[----:B------:R-:W-:Y:S01]  /*7cf0*/  FFMA.FTZ R34, R33, R25, -R34 ;  /* 0x0000001921227223 */ /* 0x000fe20000010822 */
[--C-:B------:R-:W-:Y:S02]  /*7d00*/  HADD2.F32 R26, -RZ, R5.reuse.H0_H0 ;  /* 0x20000005ff1a7230 */ /* 0x100fe40000004100 */
[----:B------:R-:W-:Y:S01]  /*7d10*/  FFMA.FTZ R21, R38, R4, -R21 ;  /* 0x0000000426157223 */ /* 0x000fe20000010815 */
[----:B------:R-:W-:Y:S02]  /*7d20*/  HADD2.F32 R5, -RZ, R5.H1_H1 ;  /* 0x30000005ff057230 */ /* 0x000fe40000004100 */
[----:B------:R-:W-:Y:S01]  /*7d30*/  FMUL.FTZ R25, R42, R30 ;  /* 0x0000001e2a197220 */ /* 0x000fe20000410000 */
[--C-:B------:R-:W-:Y:S02]  /*7d40*/  HADD2.F32 R31, -RZ, R10.reuse.H0_H0 ;  /* 0x2000000aff1f7230 */ /* 0x100fe40000004100 */
[----:B------:R-:W-:Y:S01]  /*7d50*/  FFMA.FTZ R15, R40, R4, R15 ;  /* 0x00000004280f7223 */ /* 0x000fe2000001000f */
[----:B------:R-:W-:-:S02]  /*7d60*/  HADD2.F32 R10, -RZ, R10.H1_H1 ;  /* 0x3000000aff0a7230 */ /* 0x000fc40000004100 */
[-C--:B------:R-:W-:Y:S01]  /*7d70*/  FMUL.FTZ R4, R39, R9.reuse ;  /* 0x0000000927047220 */ /* 0x080fe20000410000 */
[C---:B------:R-:W-:Y:S01]  /*7d80*/  FMUL.FTZ R8, R35.reuse, R9 ;  /* 0x0000000923087220 */ /* 0x040fe20000410000 */
[--C-:B------:R-:W-:Y:S02]  /*7d90*/  HADD2.F32 R38, -RZ, R3.reuse.H1_H1 ;  /* 0x30000003ff267230 */ /* 0x100fe40000004100 */
[C---:B------:R-:W-:Y:S01]  /*7da0*/  FMUL.FTZ R33, R20.reuse, R30 ;  /* 0x0000001e14217220 */ /* 0x040fe20000410000 */
[--C-:B------:R-:W-:Y:S02]  /*7db0*/  HADD2.F32 R27, -RZ, R6.reuse.H0_H0 ;  /* 0x20000006ff1b7230 */ /* 0x100fe40000004100 */
[----:B------:R-:W-:Y:S01]  /*7dc0*/  FFMA.FTZ R25, R20, R26, -R25 ;  /* 0x0000001a14197223 */ /* 0x000fe20000010819 */
[----:B------:R-:W-:Y:S02]  /*7dd0*/  HADD2.F32 R30, -RZ, R3.H0_H0 ;  /* 0x20000003ff1e7230 */ /* 0x000fe40000004100 */
[----:B------:R-:W-:Y:S01]  /*7de0*/  FFMA.FTZ R14, R35, R5, -R4 ;  /* 0x00000005230e7223 */ /* 0x000fe20000010804 */
[----:B------:R-:W-:-:S02]  /*7df0*/  HADD2.F32 R6, -RZ, R6.H1_H1 ;  /* 0x30000006ff067230 */ /* 0x000fc40000004100 */
[----:B------:R-:W-:Y:S01]  /*7e00*/  FFMA.FTZ R20, R39, R5, R8 ;  /* 0x0000000527147223 */ /* 0x000fe20000010008 */
[----:B------:R-:W-:Y:S01]  /*7e10*/  FFMA.FTZ R33, R42, R26, R33 ;  /* 0x0000001a2a217223 */ /* 0x000fe20000010021 */
[-C--:B------:R-:W-:Y:S01]  /*7e20*/  FMUL.FTZ R5, R38, R10.reuse ;  /* 0x0000000a26057220 */ /* 0x080fe20000410000 */
[-C--:B------:R-:W-:Y:S01]  /*7e30*/  FMUL.FTZ R4, R13, R31.reuse ;  /* 0x0000001f0d047220 */ /* 0x080fe20000410000 */
[C---:B------:R-:W-:Y:S01]  /*7e40*/  FMUL.FTZ R26, R37.reuse, R31 ;  /* 0x0000001f251a7220 */ /* 0x040fe20000410000 */
[C---:B------:R-:W-:Y:S01]  /*7e50*/  FMUL.FTZ R9, R30.reuse, R10 ;  /* 0x0000000a1e097220 */ /* 0x040fe20000410000 */
[--C-:B------:R-:W-:Y:S02]  /*7e60*/  HADD2.F32 R32, -RZ, R11.reuse.H0_H0 ;  /* 0x2000000bff207230 */ /* 0x100fe40000004100 */
[----:B------:R-:W-:Y:S01]  /*7e70*/  FFMA.FTZ R10, R30, R6, -R5 ;  /* 0x000000061e0a7223 */ /* 0x000fe20000010805 */
[----:B------:R-:W-:Y:S02]  /*7e80*/  HADD2.F32 R11, -RZ, R11.H1_H1 ;  /* 0x3000000bff0b7230 */ /* 0x000fe40000004100 */
[-C--:B------:R-:W-:Y:S01]  /*7e90*/  FFMA.FTZ R3, R37, R27.reuse, -R4 ;  /* 0x0000001b25037223 */ /* 0x080fe20000010804 */
[----:B------:R-:W-:Y:S01]  /*7ea0*/  FFMA.FTZ R26, R13, R27, R26 ;  /* 0x0000001b0d1a7223 */ /* 0x000fe2000001001a */
        /* <DEDUP_REMOVED lines=8> */
[-C--:B------:R-:W-:Y:S01]  /*7f30*/  FMUL.FTZ R4, R31, R11.reuse ;  /* 0x0000000b1f047220 */ /* 0x080fe20000410000 */
[C---:B------:R-:W-:Y:S01]  /*7f40*/  FMUL.FTZ R9, R8.reuse, R32 ;  /* 0x0000002008097220 */ /* 0x040fe20000410000 */
[C---:B------:R-:W-:Y:S01]  /*7f50*/  FMUL.FTZ R6, R27.reuse, R11 ;  /* 0x0000000b1b067220 */ /* 0x040fe20000410000 */
[-C--:B------:R-:W-:Y:S01]  /*7f60*/  FFMA.FTZ R0, R8, R28.reuse, -R5 ;  /* 0x0000001c08007223 */ /* 0x080fe20000010805 */
[-C--:B------:R-:W-:Y:S01]  /*7f70*/  FFMA.FTZ R27, R27, R7.reuse, -R4 ;  /* 0x000000071b1b7223 */ /* 0x080fe20000010804 */
        /* <DEDUP_REMOVED lines=12> */
.L_x_562:
[----:B------:R-:W-:Y:S05]  /*8040*/  BSYNC B0 ;  /* 0x0000000000007941 */ /* 0x000fea0003800000 */
.L_x_551:
[----:B------:R-:W-:Y:S01]  /*8050*/  @!PT LDS RZ, [RZ] ;  /* 0x00000000fffff984 */ /* 0x000fe20000000800 */
[----:B------:R-:W-:Y:S01]  /*8060*/  @!PT LDS RZ, [RZ] ;  /* 0x00000000fffff984 */ /* 0x000fe20000000800 */
[----:B------:R-:W-:Y:S01]  /*8070*/  @!PT LDS RZ, [RZ] ;  /* 0x00000000fffff984 */ /* 0x000fe20000000800 */
[----:B------:R-:W-:Y:S01]  /*8080*/  @!PT LDS RZ, [RZ] ;  /* 0x00000000fffff984 */ /* 0x000fe20000000800 */
[----:B------:R4:W-:Y:S06]  /*8090*/  MEMBAR.ALL.CTA ;  /* 0x0000000000007992 */ /* 0x0009ec0000008000 */
[----:B----4-:R-:W4:Y:S01]  /*80a0*/  FENCE.VIEW.ASYNC.S ;  /* 0x00000000000073c6 */ /* 0x010f220000000000 */
[----:B------:R-:W-:Y:S05]  /*80b0*/  WARPSYNC.ALL ;  /* 0x0000000000007948 */ /* 0x000fea0003800000 */
[----:B----4-:R-:W-:Y:S06]  /*80c0*/  BAR.SYNC.DEFER_BLOCKING 0xd, 0x180 ;  /* 0x0346000000007b1d */ /* 0x010fec0000010000 */
.L_x_548:
[----:B---3--:R-:W-:-:S05]  /*80d0*/  IMAD.U32 R0, RZ, RZ, UR39 ;  /* 0x00000027ff007e24 */ /* 0x008fca000f8e00ff */
[----:B------:R-:W-:-:S13]  /*80e0*/  ISETP.NE.AND P0, PT, R0, 0x3, PT ;  /* 0x000000030000780c */ /* 0x000fda0003f05270 */
[----:B------:R-:W-:Y:S05]  /*80f0*/  @!P0 BRA `(.L_x_572) ;  /* 0x0000000000048947 */ /* 0x000fea0003800000 */
[----:B------:R-:W-:Y:S01]  /*8100*/  BPT.TRAP 0x1 ;  /* 0x000000040000795c */ /* 0x000fe20000300000 */
.L_x_572:
[----:B------:R-:W-:Y:S01]  /*8110*/  IMAD R0, R155, 0x8, R18 ;  /* 0x000000089b007824 */ /* 0x000fe200078e0212 */
[----:B-12---:R-:W-:-:S04]  /*8120*/  SHF.L.U32 R5, R157, 0x1f, RZ ;  /* 0x0000001f9d057819 */ /* 0x006fc800000006ff */
[----:B------:R1:W2:Y:S01]  /*8130*/  SYNCS.PHASECHK.TRANS64.TRYWAIT P1, [R0+URZ+0x16830], R5 ;  /* 0x01683005000075a7 */ /* 0x0002a2000802017f */
[----:B------:R-:W-:Y:S05]  /*8140*/  @!P0 BRA `(.L_x_573) ;  /* 0x0000000000048947 */ /* 0x000fea0003800000 */
[----:B------:R-:W-:Y:S01]  /*8150*/  BPT.TRAP 0x1 ;  /* 0x000000040000795c */ /* 0x000fe20000300000 */
.L_x_573:
[----:B0-----:R-:W-:Y:S01]  /*8160*/  VIADD R3, R18, 0xe400 ;  /* 0x0000e40012037836 */ /* 0x001fe20000000000 */
[----:B------:R-:W-:Y:S02]  /*8170*/  LOP3.LUT R12, R29, 0x10000, RZ, 0xfc, !PT ;  /* 0x000100001d0c7812 */ /* 0x000fe400078efcff */
[----:B------:R-:W-:Y:S02]  /*8180*/  MOV R13, 0x40000040 ;  /* 0x40000040000d7802 */ /* 0x000fe40000000f00 */
[----:B------:R-:W-:-:S04]  /*8190*/  SHF.R.U32.HI R3, RZ, 0x4, R3 ;  /* 0x00000004ff037819 */ /* 0x000fc80000011603 */
[----:B------:R-:W-:-:S04]  /*81a0*/  LOP3.LUT R3, R3, 0x3fff, RZ, 0xc0, !PT ;  /* 0x00003fff03037812 */ /* 0x000fc800078ec0ff */
[----:B------:R-:W-:-:S05]  /*81b0*/  LOP3.LUT R3, R3, 0x10000, RZ, 0xfc, !PT ;  /* 0x0001000003037812 */ /* 0x000fca00078efcff */
[----:B------:R0:W-:Y:S01]  /*81c0*/  STL [R1+0x1c], R3 ;  /* 0x00001c0301007387 */ /* 0x0001e20000100800 */
[----:B--2---:R-:W-:Y:S05]  /*81d0*/  @P1 BRA `(.L_x_574) ;  /* 0x0000000000081947 */ /* 0x004fea0003800000 */
[----:B------:R-:W2:Y:S02]  /*81e0*/  SYNCS.PHASECHK.TRANS64.TRYWAIT P1, [R0+URZ+0x16830], R5 ;  /* 0x01683005000075a7 */ /* 0x000ea4000802017f */
[----:B--2---:R-:W-:Y:S05]  /*81f0*/  @!P1 BRA `(.L_x_575) ;  /* 0x000000e400a09947 */ /* 0x004fea0003800000 */
.L_x_574:
[----:B0-----:R-:W3:Y:S01]  /*8200*/  LDL R3, [R1+0x1c] ;  /* 0x00001c0001037983 */ /* 0x001ee20000100800 */
[----:B-12---:R-:W-:Y:S01]  /*8210*/  IMAD.MOV.U32 R5, RZ, RZ, 0x40000040 ;  /* 0x40000040ff057424 */ /* 0x006fe200078e00ff */
[----:B------:R-:W-:Y:S05]  /*8220*/  WARPSYNC.ALL ;  /* 0x0000000000007948 */ /* 0x000fea0003800000 */
[C---:B------:R-:W-:Y:S01]  /*8230*/  R2UR UR4, R12.reuse ;  /* 0x000000000c0472ca */ /* 0x040fe200000e0000 */
[----:B-----5:R-:W-:Y:S01]  /*8240*/  WARPGROUP.ARRIVE ;  /* 0x00000000000079c5 */ /* 0x020fe20000000000 */
[----:B------:R-:W-:Y:S01]  /*8250*/  R2UR UR5, R13 ;  /* 0x000000000d0572ca */ /* 0x000fe200000e0000 */
[----:B------:R-:W-:Y:S01]  /*8260*/  VIADD R8, R12, 0x2 ;  /* 0x000000020c087836 */ /* 0x000fe20000000000 */
[----:B------:R-:W-:Y:S01]  /*8270*/  R2UR UR7, R5 ;  /* 0x00000000050772ca */ /* 0x000fe200000e0000 */
[----:B------:R-:W-:-:S02]  /*8280*/  IMAD.MOV.U32 R9, RZ, RZ, 0x40000040 ;  /* 0x40000040ff097424 */ /* 0x000fc400078e00ff */
[----:B------:R-:W-:Y:S02]  /*8290*/  IMAD.MOV.U32 R7, RZ, RZ, 0x40000040 ;  /* 0x40000040ff077424 */ /* 0x000fe400078e00ff */
[C---:B------:R-:W-:Y:S01]  /*82a0*/  VIADD R20, R12.reuse, 0x4 ;  /* 0x000000040c147836 */ /* 0x040fe20000000000 */
[----:B------:R0:W-:Y:S01]  /*82b0*/  STL.64 [R1+0x8], R8 ;  /* 0x0000080801007387 */ /* 0x0001e20000100a00 */
[----:B------:R-:W-:Y:S02]  /*82c0*/  IMAD.MOV.U32 R21, RZ, RZ, 0x40000040 ;  /* 0x40000040ff157424 */ /* 0x000fe400078e00ff */
[----:B------:R-:W-:Y:S02]  /*82d0*/  VIADD R14, R12, 0x6 ;  /* 0x000000060c0e7836 */ /* 0x000fe40000000000 */
[----:B------:R-:W-:Y:S02]  /*82e0*/  IMAD.MOV.U32 R15, RZ, RZ, 0x40000040 ;  /* 0x40000040ff0f7424 */ /* 0x000fe400078e00ff */
[----:B------:R-:W-:-:S02]  /*82f0*/  IMAD.MOV.U32 R5, RZ, RZ, 0x40000040 ;  /* 0x40000040ff057424 */ /* 0x000fc400078e00ff */
[----:B------:R-:W-:Y:S02]  /*8300*/  IMAD.MOV.U32 R119, RZ, RZ, RZ ;  /* 0x000000ffff777224 */ /* 0x000fe400078e00ff */
[----:B---3--:R-:W-:-:S05]  /*8310*/  IMAD R4, R155, 0x400, R3 ;  /* 0x000004009b047824 */ /* 0x008fca00078e0203 */
[C---:B------:R-:W-:Y:S02]  /*8320*/  R2UR UR6, R4.reuse ;  /* 0x00000000040672ca */ /* 0x040fe400000e0000 */
[----:B------:R-:W-:-:S11]  /*8330*/  IADD3 R6, R4, 0x2, RZ ;  /* 0x0000000204067810 */ /* 0x000fd60007ffe0ff */
[----:B------:R-:W-:Y:S01]  /*8340*/  HGMMA.64x128x16.F32 R24, gdesc[UR4], RZ, !UPT, gsb0 ;  /* 0x01e00000041879f0 */ /* 0x000fe2000c0008ff */
[----:B------:R-:W-:Y:S02]  /*8350*/  R2UR UR4, R8 ;  /* 0x00000000080472ca */ /* 0x000fe400000e0000 */
[----:B------:R-:W-:Y:S02]  /*8360*/  R2UR UR5, R9 ;  /* 0x00000000090572ca */ /* 0x000fe400000e0000 */
[----:B------:R-:W-:Y:S02]  /*8370*/  R2UR UR6, R6 ;  /* 0x00000000060672ca */ /* 0x000fe400000e0000 */
[----:B------:R-:W-:Y:S01]  /*8380*/  R2UR UR7, R7 ;  /* 0x00000000070772ca */ /* 0x000fe200000e0000 */
[----:B------:R-:W-:Y:S01]  /*8390*/  IMAD.MOV.U32 R7, RZ, RZ, 0x40000040 ;  /* 0x40000040ff077424 */ /* 0x000fe200078e00ff */
[C---:B------:R-:W-:Y:S02]  /*83a0*/  IADD3 R6, R4.reuse, 0x4, RZ ;  /* 0x0000000404067810 */ /* 0x040fe40007ffe0ff */
[----:B------:R-:W-:Y:S01]  /*83b0*/  IADD3 R4, R4, 0x6, RZ ;  /* 0x0000000604047810 */ /* 0x000fe20007ffe0ff */
[----:B------:R-:W-:-:S02]  /*83c0*/  WARPGROUP.DEPBAR.LE gsb0, 0x0 ;  /* 0x00008000000079c5 */ /* 0x000fc40000010000 */
[----:B------:R-:W-:-:S06]  /*83d0*/  WARPGROUP.ARRIVE ;  /* 0x00000000000079c5 */ /* 0x000fcc0000000000 */
[----:B------:R-:W-:Y:S01]  /*83e0*/  HGMMA.64x128x16.F32 R24, gdesc[UR4], R24, gsb0 ;  /* 0x01e00000041879f0 */ /* 0x000fe20008000818 */
[----:B------:R-:W-:Y:S02]  /*83f0*/  R2UR UR4, R20 ;  /* 0x00000000140472ca */ /* 0x000fe400000e0000 */
[----:B------:R-:W-:Y:S02]  /*8400*/  R2UR UR5, R21 ;  /* 0x00000000150572ca */ /* 0x000fe400000e0000 */
[----:B------:R-:W-:Y:S02]  /*8410*/  R2UR UR6, R6 ;  /* 0x00000000060672ca */ /* 0x000fe400000e0000 */
[----:B------:R-:W-:Y:S01]  /*8420*/  R2UR UR7, R7 ;  /* 0x00000000070772ca */ /* 0x000fe200000e0000 */
[----:B------:R-:W-:Y:S02]  /*8430*/  WARPGROUP.DEPBAR.LE gsb0, 0x0 ;  /* 0x00008000000079c5 */ /* 0x000fe40000010000 */
[----:B------:R-:W-:-:S10]  /*8440*/  WARPGROUP.ARRIVE ;  /* 0x00000000000079c5 */ /* 0x000fd40000000000 */
[----:B------:R-:W-:Y:S01]  /*8450*/  HGMMA.64x128x16.F32 R24, gdesc[UR4], R24, gsb0 ;  /* 0x01e00000041879f0 */ /* 0x000fe20008000818 */
[----:B------:R-:W-:Y:S02]  /*8460*/  R2UR UR4, R14 ;  /* 0x000000000e0472ca */ /* 0x000fe400000e0000 */
[----:B------:R-:W-:Y:S02]  /*8470*/  R2UR UR5, R15 ;  /* 0x000000000f0572ca */ /* 0x000fe400000e0000 */
[----:B------:R-:W-:Y:S02]  /*8480*/  R2UR UR6, R4 ;  /* 0x00000000040672ca */ /* 0x000fe400000e0000 */
[----:B------:R-:W-:Y:S01]  /*8490*/  R2UR UR7, R5 ;  /* 0x00000000050772ca */ /* 0x000fe200000e0000 */
[----:B------:R-:W-:Y:S02]  /*84a0*/  WARPGROUP.DEPBAR.LE gsb0, 0x0 ;  /* 0x00008000000079c5 */ /* 0x000fe40000010000 */
[----:B------:R-:W-:-:S10]  /*84b0*/  WARPGROUP.ARRIVE ;  /* 0x00000000000079c5 */ /* 0x000fd40000000000 */
[----:B------:R-:W-:Y:S03]  /*84c0*/  HGMMA.64x128x16.F32 R24, gdesc[UR4], R24, gsb0 ;  /* 0x01e00000041879f0 */ /* 0x000fe60008000818 */
[----:B------:R-:W-:Y:S02]  /*84d0*/  WARPGROUP.DEPBAR.LE gsb0, 0x0 ;  /* 0x00008000000079c5 */ /* 0x000fe40000010000 */
[----:B0-----:R-:W-:Y:S05]  /*84e0*/  @!P0 BRA `(.L_x_576) ;  /* 0x0000000000048947 */ /* 0x001fea0003800000 */
[----:B------:R-:W-:Y:S01]  /*84f0*/  BPT.TRAP 0x1 ;  /* 0x000000040000795c */ /* 0x000fe20000300000 */
.L_x_576:
[----:B------:R-:W2:Y:S01]  /*8500*/  LDL R90, [R1+0x58] ;  /* 0x00005800015a7983 */ /* 0x000ea20000100800 */
[----:B------:R-:W-:Y:S01]  /*8510*/  ULDC UR5, c[0x0][0x9d8] ;  /* 0x0002760000057ab9 */ /* 0x000fe20000000800 */
[----:B------:R-:W-:Y:S02]  /*8520*/  ULDC UR4, c[0x0][0x988] ;  /* 0x0002620000047ab9 */ /* 0x000fe40000000800 */
[----:B------:R-:W3:Y:S01]  /*8530*/  LDL R89, [R1+0x40] ;  /* 0x0000400001597983 */ /* 0x000ee20000100800 */
[----:B------:R-:W-:Y:S01]  /*8540*/  FMUL.FTZ R3, R24, UR5 ;  /* 0x0000000518037c20 */ /* 0x000fe20008410000 */
[----:B------:R-:W-:Y:S01]  /*8550*/  FMUL.FTZ R4, R25, UR5 ;  /* 0x0000000519047c20 */ /* 0x000fe20008410000 */
        /* <DEDUP_REMOVED lines=20> */
[----:B------:R-:W4:Y:S01]  /*86a0*/  MUFU.TANH R7, R7 ;  /* 0x0000000700077308 */ /* 0x000f220000002400 */
[----:B------:R-:W-:Y:S01]  /*86b0*/  FMUL.FTZ R30, R39, UR5 ;  /* 0x00000005271e7c20 */ /* 0x000fe20008410000 */
[----:B------:R-:W-:Y:S01]  /*86c0*/  FMUL.FTZ R67, R76, UR5 ;  /* 0x000000054c437c20 */ /* 0x000fe20008410000 */
[----:B------:R-:W-:Y:S01]  /*86d0*/  FMUL.FTZ R25, R34, UR5 ;  /* 0x0000000522197c20 */ /* 0x000fe20008410000 */
[----:B------:R-:W-:Y:S01]  /*86e0*/  FMUL.FTZ R39, R48, UR5 ;  /* 0x0000000530277c20 */ /* 0x000fe20008410000 */
[----:B------:R-:W-:Y:S01]  /*86f0*/  FMUL.FTZ R48, R57, UR5 ;  /* 0x0000000539307c20 */ /* 0x000fe20008410000 */
[----:B------:R-:W-:Y:S01]  /*8700*/  FMUL.FTZ R57, R66, UR5 ;  /* 0x0000000542397c20 */ /* 0x000fe20008410000 */
[----:B------:R-:W-:Y:S01]  /*8710*/  FMUL.FTZ R66, R75, UR5 ;  /* 0x000000054b427c20 */ /* 0x000fe20008410000 */
[----:B------:R-:W5:Y:S01]  /*8720*/  MUFU.TANH R8, R8 ;  /* 0x0000000800087308 */ /* 0x000f620000002400 */
        /* <DEDUP_REMOVED lines=37> */
[----:B------:R-:W-:Y:S01]  /*8980*/  VIADD R0, R0, 0x16840 ;  /* 0x0001684000007836 */ /* 0x000fe20000000000 */
[----:B------:R-:W-:Y:S01]  /*8990*/  ULDC UR6, c[0x0][0x9d8] ;  /* 0x0002760000067ab9 */ /* 0x000fe20000000800 */
[----:B------:R-:W5:Y:S01]  /*89a0*/  MUFU.TANH R9, R9 ;  /* 0x0000000900097308 */ /* 0x000f620000002400 */
[--C-:B------:R-:W-:Y:S01]  /*89b0*/  IMAD.MOV.U32 R118, RZ, RZ, R119.reuse ;  /* 0x000000ffff767224 */ /* 0x100fe200078e0077 */
[-C--:B------:R-:W-:Y:S01]  /*89c0*/  MOV R117, R119.reuse ;  /* 0x0000007700757202 */ /* 0x080fe20000000f00 */
[--C-:B------:R-:W-:Y:S01]  /*89d0*/  IMAD.MOV.U32 R116, RZ, RZ, R119.reuse ;  /* 0x000000ffff747224 */ /* 0x100fe200078e0077 */
[-C--:B------:R-:W-:Y:S01]  /*89e0*/  MOV R113, R119.reuse ;  /* 0x0000007700717202 */ /* 0x080fe20000000f00 */
[--C-:B------:R-:W-:Y:S01]  /*89f0*/  IMAD.MOV.U32 R115, RZ, RZ, R119.reuse ;  /* 0x000000ffff737224 */ /* 0x100fe200078e0077 */
[-C--:B------:R-:W-:Y:S01]  /*8a00*/  MOV R109, R119.reuse ;  /* 0x00000077006d7202 */ /* 0x080fe20000000f00 */
[--C-:B------:R-:W-:Y:S01]  /*8a10*/  IMAD.MOV.U32 R114, RZ, RZ, R119.reuse ;  /* 0x000000ffff727224 */ /* 0x100fe200078e0077 */
        /* <DEDUP_REMOVED lines=10> */
[----:B------:R-:W-:Y:S01]  /*8ac0*/  MOV R93, R119 ;  /* 0x00000077005d7202 */ /* 0x000fe20000000f00 */
[----:B------:R-:W-:-:S02]  /*8ad0*/  IMAD.MOV.U32 R106, RZ, RZ, R119 ;  /* 0x000000ffff6a7224 */ /* 0x000fc400078e0077 */
[--C-:B------:R-:W-:Y:S02]  /*8ae0*/  IMAD.MOV.U32 R104, RZ, RZ, R119.reuse ;  /* 0x000000ffff687224 */ /* 0x100fe400078e0077 */
[--C-:B------:R-:W-:Y:S01]  /*8af0*/  IMAD.MOV.U32 R103, RZ, RZ, R119.reuse ;  /* 0x000000ffff677224 */ /* 0x100fe200078e0077 */
[----:B------:R-:W5:Y:S01]  /*8b00*/  MUFU.TANH R28, R28 ;  /* 0x0000001c001c7308 */ /* 0x000f620000002400 */
[--C-:B------:R-:W-:Y:S02]  /*8b10*/  IMAD.MOV.U32 R102, RZ, RZ, R119.reuse ;  /* 0x000000ffff667224 */ /* 0x100fe400078e0077 */
[--C-:B------:R-:W-:Y:S02]  /*8b20*/  IMAD.MOV.U32 R100, RZ, RZ, R119.reuse ;  /* 0x000000ffff647224 */ /* 0x100fe400078e0077 */
[--C-:B------:R-:W-:Y:S02]  /*8b30*/  IMAD.MOV.U32 R99, RZ, RZ, R119.reuse ;  /* 0x000000ffff637224 */ /* 0x100fe400078e0077 */
[--C-:B------:R-:W-:Y:S01]  /*8b40*/  IMAD.MOV.U32 R98, RZ, RZ, R119.reuse ;  /* 0x000000ffff627224 */ /* 0x100fe200078e0077 */
[----:B------:R-:W5:Y:S01]  /*8b50*/  MUFU.TANH R25, R25 ;  /* 0x0000001900197308 */ /* 0x000f620000002400 */
[----:B------:R-:W-:-:S02]  /*8b60*/  IMAD.MOV.U32 R96, RZ, RZ, R119 ;  /* 0x000000ffff607224 */ /* 0x000fc400078e0077 */
[--C-:B------:R-:W-:Y:S02]  /*8b70*/  IMAD.MOV.U32 R95, RZ, RZ, R119.reuse ;  /* 0x000000ffff5f7224 */ /* 0x100fe400078e0077 */
[--C-:B------:R-:W-:Y:S02]  /*8b80*/  IMAD.MOV.U32 R94, RZ, RZ, R119.reuse ;  /* 0x000000ffff5e7224 */ /* 0x100fe400078e0077 */
[--C-:B------:R-:W-:Y:S01]  /*8b90*/  IMAD.MOV.U32 R92, RZ, RZ, R119.reuse ;  /* 0x000000ffff5c7224 */ /* 0x100fe200078e0077 */
[----:B------:R-:W5:Y:S01]  /*8ba0*/  MUFU.TANH R31, R31 ;  /* 0x0000001f001f7308 */ /* 0x000f620000002400 */
[----:B------:R-:W-:-:S07]  /*8bb0*/  IMAD.MOV.U32 R91, RZ, RZ, R119 ;  /* 0x000000ffff5b7224 */ /* 0x000fce00078e0077 */
[----:B------:R-:W5:Y:S08]  /*8bc0*/  MUFU.TANH R26, R26 ;  /* 0x0000001a001a7308 */ /* 0x000f700000002400 */
        /* <DEDUP_REMOVED lines=21> */
[----:B------:R-:W5:Y:S01]  /*8d20*/  MUFU.TANH R49, R49 ;  /* 0x0000003100317308 */ /* 0x000f620000002400 */
[----:B--2---:R-:W-:Y:S01]  /*8d30*/  IADD3 R72, R90, R88, RZ ;  /* 0x000000585a487210 */ /* 0x004fe20007ffe0ff */
[----:B------:R-:W-:-:S04]  /*8d40*/  IMAD.MOV.U32 R90, RZ, RZ, R119 ;  /* 0x000000ffff5a7224 */ /* 0x000fc800078e0077 */
[----:B---3--:R-:W-:Y:S01]  /*8d50*/  IMAD R72, R89, -0x80, R72 ;  /* 0xffffff8059487824 */ /* 0x008fe200078e0248 */
[----:B------:R-:W-:Y:S01]  /*8d60*/  MOV R89, R119 ;  /* 0x0000007700597202 */ /* 0x000fe20000000f00 */
[----:B------:R-:W2:Y:S03]  /*8d70*/  MUFU.TANH R55, R55 ;  /* 0x0000003700377308 */ /* 0x000ea60000002400 */
[C---:B------:R-:W-:Y:S02]  /*8d80*/  ISETP.GT.AND P4, PT, R72.reuse, RZ, PT ;  /* 0x000000ff4800720c */ /* 0x040fe40003f84270 */
[C---:B------:R-:W-:Y:S02]  /*8d90*/  ISETP.GT.AND P5, PT, R72.reuse, 0x1, PT ;  /* 0x000000014800780c */ /* 0x040fe40003fa4270 */
[----:B------:R-:W-:Y:S01]  /*8da0*/  ISETP.GT.AND P1, PT, R72, 0x8, PT ;  /* 0x000000084800780c */ /* 0x000fe20003f24270 */
[----:B------:R-:W3:Y:S01]  /*8db0*/  MUFU.TANH R50, R50 ;  /* 0x0000003200327308 */ /* 0x000ee20000002400 */
[----:B0-----:R-:W-:-:S02]  /*8dc0*/  FSEL R3, R3, -INF , P4 ;  /* 0xff80000003037808 */ /* 0x001fc40002000000 */
[----:B-1----:R-:W-:Y:S02]  /*8dd0*/  FSEL R4, R4, -INF , P5 ;  /* 0xff80000004047808 */ /* 0x002fe40002800000 */
[C---:B------:R-:W-:Y:S02]  /*8de0*/  ISETP.GT.AND P2, PT, R72.reuse, 0x9, PT ;  /* 0x000000094800780c */ /* 0x040fe40003f44270 */
[----:B----4-:R-:W-:Y:S01]  /*8df0*/  FSEL R7, R7, -INF , P1 ;  /* 0xff80000007077808 */ /* 0x010fe20000800000 */
[----:B------:R-:W0:Y:S01]  /*8e00*/  MUFU.TANH R56, R56 ;  /* 0x0000003800387308 */ /* 0x000e220000002400 */
[----:B------:R-:W-:Y:S02]  /*8e10*/  FMNMX.FTZ R76, R3, R4, !PT ;  /* 0x00000004034c7209 */ /* 0x000fe40007810000 */
[----:B------:R-:W-:Y:S02]  /*8e20*/  ISETP.GT.AND P3, PT, R72, 0x10, PT ;  /* 0x000000104800780c */ /* 0x000fe40003f64270 */
[----:B-----5:R-:W-:-:S02]  /*8e30*/  FSEL R8, R8, -INF , P2 ;  /* 0xff80000008087808 */ /* 0x020fc40001000000 */
[----:B------:R-:W-:Y:S01]  /*8e40*/  FMNMX.FTZ R75, R7, R76, !PT ;  /* 0x0000004c074b7209 */ /* 0x000fe20007810000 */
[----:B------:R-:W1:Y:S01]  /*8e50*/  MUFU.TANH R53, R53 ;  /* 0x0000003500357308 */ /* 0x000e620000002400 */
[----:B------:R-:W-:Y:S02]  /*8e60*/  FSEL R5, R5, -INF , P4 ;  /* 0xff80000005057808 */ /* 0x000fe40002000000 */
[----:B------:R-:W-:Y:S02]  /*8e70*/  ISETP.GT.AND P4, PT, R72, 0x11, PT ;  /* 0x000000114800780c */ /* 0x000fe40003f84270 */
[----:B------:R-:W-:Y:S02]  /*8e80*/  FSEL R11, R11, -INF , P3 ;  /* 0xff8000000b0b7808 */ /* 0x000fe40001800000 */
[----:B------:R-:W-:Y:S01]  /*8e90*/  FMNMX.FTZ R76, R8, R75, !PT ;  /* 0x0000004b084c7209 */ /* 0x000fe20007810000 */
[----:B------:R-:W4:Y:S01]  /*8ea0*/  MUFU.TANH R59, R59 ;  /* 0x0000003b003b7308 */ /* 0x000f220000002400 */
[----:B------:R-:W-:-:S02]  /*8eb0*/  FSEL R6, R6, -INF , P5 ;  /* 0xff80000006067808 */ /* 0x000fc40002800000 */
[----:B------:R-:W-:Y:S02]  /*8ec0*/  ISETP.GT.AND P5, PT, R72, 0x18, PT ;  /* 0x000000184800780c */ /* 0x000fe40003fa4270 */
[----:B------:R-:W-:Y:S02]  /*8ed0*/  FSEL R24, R24, -INF , P4 ;  /* 0xff80000018187808 */ /* 0x000fe40002000000 */
[----:B------:R-:W-:Y:S01]  /*8ee0*/  FMNMX.FTZ R75, R11, R76, !PT ;  /* 0x0000004c0b4b7209 */ /* 0x000fe20007810000 */
[----:B------:R-:W5:Y:S01]  /*8ef0*/  MUFU.TANH R54, R54 ;  /* 0x0000003600367308 */ /* 0x000f620000002400 */
[----:B------:R-:W-:Y:S02]  /*8f00*/  FSEL R9, R9, -INF , P1 ;  /* 0xff80000009097808 */ /* 0x000fe40000800000 */
[----:B------:R-:W-:Y:S02]  /*8f10*/  ISETP.GT.AND P1, PT, R72, 0x19, PT ;  /* 0x000000194800780c */ /* 0x000fe40003f24270 */
[----:B------:R-:W-:-:S02]  /*8f20*/  FSEL R27, R27, -INF , P5 ;  /* 0xff8000001b1b7808 */ /* 0x000fc40002800000 */
[----:B------:R-:W-:Y:S01]  /*8f30*/  FMNMX.FTZ R76, R24, R75, !PT ;  /* 0x0000004b184c7209 */ /* 0x000fe20007810000 */
[----:B------:R-:W5:Y:S01]  /*8f40*/  MUFU.TANH R60, R60 ;  /* 0x0000003c003c7308 */ /* 0x000f620000002400 */
[----:B------:R-:W-:Y:S02]  /*8f50*/  FSEL R10, R10, -INF , P2 ;  /* 0xff8000000a0a7808 */ /* 0x000fe40001000000 */
[----:B------:R-:W-:Y:S02]  /*8f60*/  ISETP.GT.AND P2, PT, R72, 0x20, PT ;  /* 0x000000204800780c */ /* 0x000fe40003f44270 */
[----:B------:R-:W-:Y:S02]  /*8f70*/  FSEL R28, R28, -INF , P1 ;  /* 0xff8000001c1c7808 */ /* 0x000fe40000800000 */
[----:B------:R-:W-:Y:S01]  /*8f80*/  FMNMX.FTZ R77, R27, R76, !PT ;  /* 0x0000004c1b4d7209 */ /* 0x000fe20007810000 */
[----:B------:R-:W5:Y:S01]  /*8f90*/  MUFU.TANH R57, R57 ;  /* 0x0000003900397308 */ /* 0x000f620000002400 */
        /* <DEDUP_REMOVED lines=62> */
[----:B--2---:R-:W-:Y:S02]  /*9380*/  FSEL R55, R55, -INF , P4 ;  /* 0xff80000037377808 */ /* 0x004fe40002000000 */
[----:B------:R-:W-:Y:S01]  /*9390*/  FMNMX.FTZ R38, R52, R31, !PT ;  /* 0x0000001f34267209 */ /* 0x000fe20007810000 */
[----:B------:R-:W2:Y:S01]  /*93a0*/  MUFU.TANH R73, R73 ;  /* 0x0000004900497308 */ /* 0x000ea20000002400 */
[----:B---3--:R-:W-:Y:S02]  /*93b0*/  FSEL R50, R50, -INF , P1 ;  /* 0xff80000032327808 */ /* 0x008fe40000800000 */
[----:B------:R-:W-:Y:S02]  /*93c0*/  ISETP.GT.AND P1, PT, R72, 0x58, PT ;  /* 0x000000584800780c */ /* 0x000fe40003f24270 */
[----:B0-----:R-:W-:-:S02]  /*93d0*/  FSEL R56, R56, -INF , P5 ;  /* 0xff80000038387808 */ /* 0x001fc40002800000 */
[----:B------:R-:W-:Y:S01]  /*93e0*/  FMNMX.FTZ R31, R55, R38, !PT ;  /* 0x00000026371f7209 */ /* 0x000fe20007810000 */
[----:B------:R-:W0:Y:S01]  /*93f0*/  MUFU.TANH R74, R74 ;  /* 0x0000004a004a7308 */ /* 0x000e220000002400 */
[----:B-1----:R-:W-:Y:S02]  /*9400*/  FSEL R53, R53, -INF , P2 ;  /* 0xff80000035357808 */ /* 0x002fe40001000000 */
[----:B------:R-:W-:Y:S02]  /*9410*/  ISETP.GT.AND P2, PT, R72, 0x59, PT ;  /* 0x000000594800780c */ /* 0x000fe40003f44270 */
[----:B----4-:R-:W-:Y:S02]  /*9420*/  FSEL R59, R59, -INF , P1 ;  /* 0xff8000003b3b7808 */ /* 0x010fe40000800000 */
[----:B------:R-:W-:Y:S01]  /*9430*/  FMNMX.FTZ R38, R56, R31, !PT ;  /* 0x0000001f38267209 */ /* 0x000fe20007810000 */
[----:B------:R-:W-:Y:S01]  /*9440*/  MUFU.TANH R81, R81 ;  /* 0x0000005100517308 */ /* 0x000fe20000002400 */
[----:B-----5:R-:W-:-:S02]  /*9450*/  FSEL R54, R54, -INF , P3 ;  /* 0xff80000036367808 */ /* 0x020fc40001800000 */
[----:B------:R-:W-:Y:S02]  /*9460*/  ISETP.GT.AND P3, PT, R72, 0x60, PT ;  /* 0x000000604800780c */ /* 0x000fe40003f64270 */
[----:B------:R-:W-:Y:S02]  /*9470*/  FSEL R60, R60, -INF , P2 ;  /* 0xff8000003c3c7808 */ /* 0x000fe40001000000 */
[----:B------:R-:W-:Y:S02]  /*9480*/  FMNMX.FTZ R31, R59, R38, !PT ;  /* 0x000000263b1f7209 */ /* 0x000fe40007810000 */
[----:B------:R-:W-:Y:S02]  /*9490*/  FSEL R57, R57, -INF , P4 ;  /* 0xff80000039397808 */ /* 0x000fe40002000000 */
[----:B------:R-:W-:Y:S02]  /*94a0*/  ISETP.GT.AND P4, PT, R72, 0x61, PT ;  /* 0x000000614800780c */ /* 0x000fe40003f84270 */
[----:B------:R-:W-:-:S02]  /*94b0*/  FSEL R63, R63, -INF , P3 ;  /* 0xff8000003f3f7808 */ /* 0x000fc40001800000 */
[----:B------:R-:W-:Y:S02]  /*94c0*/  FMNMX.FTZ R38, R60, R31, !PT ;  /* 0x0000001f3c267209 */ /* 0x000fe40007810000 */
[----:B------:R-:W-:Y:S02]  /*94d0*/  FSEL R58, R58, -INF , P5 ;  /* 0xff8000003a3a7808 */ /* 0x000fe40002800000 */
[----:B------:R-:W-:Y:S02]  /*94e0*/  ISETP.GT.AND P5, PT, R72, 0x68, PT ;  /* 0x000000684800780c */ /* 0x000fe40003fa4270 */
[----:B------:R-:W-:Y:S02]  /*94f0*/  FSEL R64, R64, -INF , P4 ;  /* 0xff80000040407808 */ /* 0x000fe40002000000 */
[----:B------:R-:W-:Y:S02]  /*9500*/  FMNMX.FTZ R31, R63, R38, !PT ;  /* 0x000000263f1f7209 */ /* 0x000fe40007810000 */
[----:B------:R-:W-:-:S02]  /*9510*/  FSEL R61, R61, -INF , P1 ;  /* 0xff8000003d3d7808 */ /* 0x000fc40000800000 */
        /* <DEDUP_REMOVED lines=16> */
[----:B------:R-:W-:Y:S01]  /*9620*/  ISETP.GT.AND P5, PT, R72, 0x79, PT ;  /* 0x000000794800780c */ /* 0x000fe20003fa4270 */
[----:B------:R-:W-:Y:S01]  /*9630*/  FMUL.FTZ R72, R82, UR5 ;  /* 0x0000000552487c20 */ /* 0x000fe20008410000 */
[----:B--2---:R-:W-:-:S02]  /*9640*/  FSEL R73, R73, -INF , P4 ;  /* 0xff80000049497808 */ /* 0x004fc40002000000 */
[----:B------:R-:W-:Y:S02]  /*9650*/  FMNMX.FTZ R38, R71, R38, !PT ;  /* 0x0000002647267209 */ /* 0x000fe40007810000 */
[----:B0-----:R-:W-:Y:S01]  /*9660*/  FSEL R74, R74, -INF , P5 ;  /* 0xff8000004a4a7808 */ /* 0x001fe20002800000 */
[----:B------:R-:W-:Y:S01]  /*9670*/  MUFU.TANH R72, R72 ;  /* 0x0000004800487308 */ /* 0x000fe20000002400 */
[----:B------:R-:W-:Y:S01]  /*9680*/  FMNMX.FTZ R31, R73, R38, !PT ;  /* 0x00000026491f7209 */ /* 0x000fe20007810000 */
[----:B------:R-:W-:-:S03]  /*9690*/  FMUL.FTZ R38, R79, UR5 ;  /* 0x000000054f267c20 */ /* 0x000fc60008410000 */
[----:B------:R-:W-:-:S03]  /*96a0*/  FMNMX.FTZ R78, R74, R31, !PT ;  /* 0x0000001f4a4e7209 */ /* 0x000fc60007810000 */
[----:B------:R-:W-:Y:S02]  /*96b0*/  MUFU.TANH R38, R38 ;  /* 0x0000002600267308 */ /* 0x000fe40000002400 */
[----:B------:R-:W0:Y:S02]  /*96c0*/  SHFL.BFLY PT, R31, R78, 0x2, 0x1f ;  /* 0x0c401f004e1f7f89 */ /* 0x000e2400000e0000 */
[----:B0-----:R-:W-:Y:S01]  /*96d0*/  FMNMX.FTZ R80, R78, R31, !PT ;  /* 0x0000001f4e507209 */ /* 0x001fe20007810000 */
[----:B------:R-:W-:-:S04]  /*96e0*/  FMUL.FTZ R78, R83, UR5 ;  /* 0x00000005534e7c20 */ /* 0x000fc80008410000 */
[----:B------:R-:W0:Y:S02]  /*96f0*/  SHFL.BFLY PT, R31, R80, 0x1, 0x1f ;  /* 0x0c201f00501f7f89 */ /* 0x000e2400000e0000 */
[----:B------:R-:W-:Y:S01]  /*9700*/  MUFU.TANH R78, R78 ;  /* 0x0000004e004e7308 */ /* 0x000fe20000002400 */
[----:B0-----:R-:W-:Y:S01]  /*9710*/  FMNMX.FTZ R31, R80, R31, !PT ;  /* 0x0000001f501f7209 */ /* 0x001fe20007810000 */
[----:B------:R-:W-:Y:S01]  /*9720*/  FMUL.FTZ R80, R86, UR5 ;  /* 0x0000000556507c20 */ /* 0x000fe20008410000 */
[----:B------:R-:W-:Y:S02]  /*9730*/  ULDC UR5, c[0x0][0x988] ;  /* 0x0002620000057ab9 */ /* 0x000fe40000000800 */
[C---:B------:R-:W-:Y:S01]  /*9740*/  FSETP.NEU.FTZ.AND P6, PT, R31.reuse, -INF , PT ;  /* 0xff8000001f00780b */ /* 0x040fe20003fdd000 */
[----:B------:R-:W-:Y:S02]  /*9750*/  FMUL.FTZ R77, R31, UR4 ;  /* 0x000000041f4d7c20 */ /* 0x000fe40008410000 */
[----:B------:R-:W0:Y:S03]  /*9760*/  MUFU.TANH R80, R80 ;  /* 0x0000005000507308 */ /* 0x000e260000002400 */
[----:B------:R-:W-:-:S05]  /*9770*/  FSEL R77, R77, RZ, P6 ;  /* 0x000000ff4d4d7208 */ /* 0x000fca0003000000 */
[--C-:B------:R-:W-:Y:S01]  /*9780*/  FFMA.FTZ R148, R3, UR4, -R77.reuse ;  /* 0x0000000403947c23 */ /* 0x100fe2000801084d */
[--C-:B------:R-:W-:Y:S01]  /*9790*/  FFMA.FTZ R3, R4, UR4, -R77.reuse ;  /* 0x0000000404037c23 */ /* 0x100fe2000801084d */
[----:B------:R-:W-:Y:S01]  /*97a0*/  FMNMX.FTZ R4, R5, R6, !PT ;  /* 0x0000000605047209 */ /* 0x000fe20007810000 */
[--C-:B------:R-:W-:Y:S01]  /*97b0*/  FFMA.FTZ R120, R11, UR4, -R77.reuse ;  /* 0x000000040b787c23 */ /* 0x100fe2000801084d */
        /* <DEDUP_REMOVED lines=13> */
[----:B------:R-:W-:Y:S01]  /*9890*/  MUFU.EX2 R148, R148 ;  /* 0x0000009400947308 */ /* 0x000fe20000000800 */
[----:B------:R-:W-:Y:S01]  /*98a0*/  FMNMX.FTZ R4, R26, R11, !PT ;  /* 0x0000000b1a047209 */ /* 0x000fe20007810000 */
[--C-:B------:R-:W-:Y:S01]  /*98b0*/  FFMA.FTZ R132, R47, UR4, -R77.reuse ;  /* 0x000000042f847c23 */ /* 0x100fe2000801084d */
[--C-:B------:R-:W-:Y:S01]  /*98c0*/  FFMA.FTZ R134, R51, UR4, -R77.reuse ;  /* 0x0000000433867c23 */ /* 0x100fe2000801084d */
[--C-:B------:R-:W-:Y:S01]  /*98d0*/  FFMA.FTZ R136, R55, UR4, -R77.reuse ;  /* 0x0000000437887c23 */ /* 0x100fe2000801084d */
[----:B------:R-:W-:Y:S01]  /*98e0*/  FMNMX.FTZ R79, R29, R4, !PT ;  /* 0x000000041d4f7209 */ /* 0x000fe20007810000 */
[--C-:B------:R-:W-:Y:S01]  /*98f0*/  FFMA.FTZ R138, R59, UR4, -R77.reuse ;  /* 0x000000043b8a7c23 */ /* 0x100fe2000801084d */
[--C-:B------:R-:W-:Y:S01]  /*9900*/  FFMA.FTZ R140, R63, UR4, -R77.reuse ;  /* 0x000000043f8c7c23 */ /* 0x100fe2000801084d */
[----:B------:R0:W-:Y:S01]  /*9910*/  MUFU.EX2 R11, R24 ;  /* 0x00000018000b7308 */ /* 0x0001e20000000800 */
[----:B------:R-:W-:Y:S01]  /*9920*/  FMNMX.FTZ R4, R30, R79, !PT ;  /* 0x0000004f1e047209 */ /* 0x000fe20007810000 */
[--C-:B------:R-:W-:Y:S01]  /*9930*/  FFMA.FTZ R142, R67, UR4, -R77.reuse ;  /* 0x00000004438e7c23 */ /* 0x100fe2000801084d */
[--C-:B------:R-:W-:Y:S01]  /*9940*/  FFMA.FTZ R146, R73, UR4, -R77.reuse ;  /* 0x0000000449927c23 */ /* 0x100fe2000801084d */
[--C-:B------:R-:W-:Y:S01]  /*9950*/  FFMA.FTZ R40, R40, UR4, -R77.reuse ;  /* 0x0000000428287c23 */ /* 0x100fe2000801084d */
[----:B------:R-:W-:Y:S01]  /*9960*/  FMNMX.FTZ R27, R33, R4, !PT ;  /* 0x00000004211b7209 */ /* 0x000fe20007810000 */
[--C-:B------:R-:W-:Y:S01]  /*9970*/  FFMA.FTZ R130, R76, UR4, -R77.reuse ;  /* 0x000000044c827c23 */ /* 0x100fe2000801084d */
[--C-:B------:R-:W-:Y:S01]  /*9980*/  FFMA.FTZ R44, R44, UR4, -R77.reuse ;  /* 0x000000042c2c7c23 */ /* 0x100fe2000801084d */
[----:B------:R-:W1:Y:S01]  /*9990*/  MUFU.EX2 R3, R3 ;  /* 0x0000000300037308 */ /* 0x000e620000000800 */
[----:B------:R-:W-:Y:S01]  /*99a0*/  FMNMX.FTZ R4, R34, R27, !PT ;  /* 0x0000001b22047209 */ /* 0x000fe20007810000 */
[--C-:B------:R-:W-:Y:S01]  /*99b0*/  FFMA.FTZ R47, R48, UR4, -R77.reuse ;  /* 0x00000004302f7c23 */ /* 0x100fe2000801084d */
[----:B0-----:R-:W-:Y:S01]  /*99c0*/  FSEL R24, R80, -INF , P4 ;  /* 0xff80000050187808 */ /* 0x001fe20002000000 */
        /* <DEDUP_REMOVED lines=11> */
[----:B------:R-:W-:Y:S01]  /*9a80*/  FFMA.FTZ R73, R74, UR4, -R77 ;  /* 0x000000044a497c23 */ /* 0x000fe2000801084d */
[----:B------:R-:W2:Y:S01]  /*9a90*/  MUFU.EX2 R150, R150 ;  /* 0x0000009600967308 */ /* 0x000ea20000000800 */
[----:B------:R-:W-:-:S02]  /*9aa0*/  FMNMX.FTZ R4, R42, R75, !PT ;  /* 0x0000004b2a047209 */ /* 0x000fc40007810000 */
[----:B0-----:R-:W-:Y:S02]  /*9ab0*/  FSEL R28, R78, -INF , P3 ;  /* 0xff8000004e1c7808 */ /* 0x001fe40001800000 */
[----:B------:R-:W-:-:S03]  /*9ac0*/  FMNMX.FTZ R79, R45, R4, !PT ;  /* 0x000000042d4f7209 */ /* 0x000fc60007810000 */
[----:B------:R0:W-:Y:S01]  /*9ad0*/  MUFU.EX2 R75, R32 ;  /* 0x00000020004b7308 */ /* 0x0001e20000000800 */
[----:B------:R-:W-:-:S04]  /*9ae0*/  FMNMX.FTZ R4, R46, R79, !PT ;  /* 0x0000004f2e047209 */ /* 0x000fc80007810000 */
[----:B------:R-:W-:-:S03]  /*9af0*/  FMNMX.FTZ R35, R49, R4, !PT ;  /* 0x0000000431237209 */ /* 0x000fc60007810000 */
[----:B------:R-:W3:Y:S01]  /*9b00*/  MUFU.EX2 R7, R7 ;  /* 0x0000000700077308 */ /* 0x000ee20000000800 */
[----:B------:R-:W-:Y:S02]  /*9b10*/  FMNMX.FTZ R4, R50, R35, !PT ;  /* 0x0000002332047209 */ /* 0x000fe40007810000 */
[----:B0-----:R-:W-:Y:S02]  /*9b20*/  FSEL R32, R81, -INF , P5 ;  /* 0xff80000051207808 */ /* 0x001fe40002800000 */
[----:B------:R-:W-:-:S03]  /*9b30*/  FMNMX.FTZ R79, R53, R4, !PT ;  /* 0x00000004354f7209 */ /* 0x000fc60007810000 */
[----:B------:R0:W-:Y:S01]  /*9b40*/  MUFU.EX2 R35, R36 ;  /* 0x0000002400237308 */ /* 0x0001e20000000800 */
[----:B------:R-:W-:-:S04]  /*9b50*/  FMNMX.FTZ R4, R54, R79, !PT ;  /* 0x0000004f36047209 */ /* 0x000fc80007810000 */
[----:B------:R-:W-:-:S03]  /*9b60*/  FMNMX.FTZ R39, R57, R4, !PT ;  /* 0x0000000439277209 */ /* 0x000fc60007810000 */
[----:B------:R-:W4:Y:S01]  /*9b70*/  MUFU.EX2 R120, R120 ;  /* 0x0000007800787308 */ /* 0x000f220000000800 */
[----:B------:R-:W-:-:S04]  /*9b80*/  FMNMX.FTZ R4, R58, R39, !PT ;  /* 0x000000273a047209 */ /* 0x000fc80007810000 */
[----:B------:R-:W-:-:S03]  /*9b90*/  FMNMX.FTZ R79, R61, R4, !PT ;  /* 0x000000043d4f7209 */ /* 0x000fc60007810000 */
[----:B------:R-:W5:Y:S01]  /*9ba0*/  MUFU.EX2 R122, R122 ;  /* 0x0000007a007a7308 */ /* 0x000f620000000800 */
[----:B------:R-:W-:-:S04]  /*9bb0*/  FMNMX.FTZ R4, R62, R79, !PT ;  /* 0x0000004f3e047209 */ /* 0x000fc80007810000 */
[----:B------:R-:W-:Y:S02]  /*9bc0*/  FMNMX.FTZ R79, R65, R4, !PT ;  /* 0x00000004414f7209 */ /* 0x000fe40007810000 */
[----:B------:R-:W-:Y:S01]  /*9bd0*/  FSEL R4, R38, -INF , P1 ;  /* 0xff80000026047808 */ /* 0x000fe20000800000 */
[----:B------:R2:W-:Y:S01]  /*9be0*/  MUFU.EX2 R39, R40 ;  /* 0x0000002800277308 */ /* 0x0005e20000000800 */
[----:B------:R-:W-:-:S04]  /*9bf0*/  FMNMX.FTZ R8, R66, R79, !PT ;  /* 0x0000004f42087209 */ /* 0x000fc80007810000 */
[----:B------:R-:W-:Y:S02]  /*9c00*/  FMNMX.FTZ R83, R69, R8, !PT ;  /* 0x0000000845537209 */ /* 0x000fe40007810000 */
[----:B------:R-:W-:Y:S01]  /*9c10*/  FSEL R8, R72, -INF , P2 ;  /* 0xff80000048087808 */ /* 0x000fe20001000000 */
[----:B------:R3:W-:Y:S01]  /*9c20*/  MUFU.EX2 R79, R44 ;  /* 0x0000002c004f7308 */ /* 0x0007e20000000800 */
[----:B------:R-:W-:-:S04]  /*9c30*/  FMNMX.FTZ R83, R4, R83, !PT ;  /* 0x0000005304537209 */ /* 0x000fc80007810000 */
[----:B------:R-:W-:-:S03]  /*9c40*/  FMNMX.FTZ R83, R8, R83, !PT ;  /* 0x0000005308537209 */ /* 0x000fc60007810000 */
[----:B------:R-:W-:Y:S01]  /*9c50*/  MUFU.EX2 R124, R124 ;  /* 0x0000007c007c7308 */ /* 0x000fe20000000800 */
[----:B------:R-:W-:-:S04]  /*9c60*/  FMNMX.FTZ R83, R28, R83, !PT ;  /* 0x000000531c537209 */ /* 0x000fc80007810000 */
[----:B------:R-:W-:-:S03]  /*9c70*/  FMNMX.FTZ R83, R24, R83, !PT ;  /* 0x0000005318537209 */ /* 0x000fc60007810000 */
[----:B------:R-:W-:Y:S01]  /*9c80*/  MUFU.EX2 R126, R126 ;  /* 0x0000007e007e7308 */ /* 0x000fe20000000800 */
[----:B------:R-:W-:-:S05]  /*9c90*/  FMNMX.FTZ R83, R32, R83, !PT ;  /* 0x0000005320537209 */ /* 0x000fca0007810000 */
[----:B0-----:R-:W0:Y:S02]  /*9ca0*/  SHFL.BFLY PT, R36, R83, 0x2, 0x1f ;  /* 0x0c401f0053247f89 */ /* 0x001e2400000e0000 */
[----:B------:R-:W-:Y:S08]  /*9cb0*/  MUFU.EX2 R128, R128 ;  /* 0x0000008000807308 */ /* 0x000ff00000000800 */
[----:B------:R-:W-:Y:S08]  /*9cc0*/  MUFU.EX2 R130, R130 ;  /* 0x0000008200827308 */ /* 0x000ff00000000800 */
[----:B------:R-:W-:Y:S01]  /*9cd0*/  MUFU.EX2 R132, R132 ;  /* 0x0000008400847308 */ /* 0x000fe20000000800 */
[----:B0-----:R-:W-:-:S07]  /*9ce0*/  FMNMX.FTZ R36, R83, R36, !PT ;  /* 0x0000002453247209 */ /* 0x001fce0007810000 */
[----:B------:R-:W-:Y:S01]  /*9cf0*/  MUFU.EX2 R47, R47 ;  /* 0x0000002f002f7308 */ /* 0x000fe20000000800 */
[----:B------:R-:W0:Y:S07]  /*9d00*/  SHFL.BFLY PT, R81, R36, 0x1, 0x1f ;  /* 0x0c201f0024517f89 */ /* 0x000e2e00000e0000 */
[----:B------:R-:W-:Y:S08]  /*9d10*/  MUFU.EX2 R134, R134 ;  /* 0x0000008600867308 */ /* 0x000ff00000000800 */
[----:B------:R-:W-:Y:S08]  /*9d20*/  MUFU.EX2 R51, R51 ;  /* 0x0000003300337308 */ /* 0x000ff00000000800 */
[----:B------:R-:W-:Y:S01]  /*9d30*/  MUFU.EX2 R136, R136 ;  /* 0x0000008800887308 */ /* 0x000fe20000000800 */
[----:B0-----:R-:W-:-:S04]  /*9d40*/  FMNMX.FTZ R38, R36, R81, !PT ;  /* 0x0000005124267209 */ /* 0x001fc80007810000 */
[C---:B------:R-:W-:Y:S01]  /*9d50*/  FSETP.NEU.FTZ.AND P1, PT, R38.reuse, -INF , PT ;  /* 0xff8000002600780b */ /* 0x040fe20003f3d000 */
[----:B------:R-:W-:Y:S02]  /*9d60*/  FMUL.FTZ R36, R38, UR4 ;  /* 0x0000000426247c20 */ /* 0x000fe40008410000 */
[----:B------:R-:W-:Y:S03]  /*9d70*/  MUFU.EX2 R55, R55 ;  /* 0x0000003700377308 */ /* 0x000fe60000000800 */
[----:B------:R-:W-:Y:S02]  /*9d80*/  FSEL R77, R36, RZ, P1 ;  /* 0x000000ff244d7208 */ /* 0x000fe40000800000 */
[----:B------:R-:W-:Y:S01]  /*9d90*/  ISETP.GE.AND P1, PT, R88, 0x81, PT ;  /* 0x000000815800780c */ /* 0x000fe20003f26270 */
[----:B------:R-:W-:Y:S02]  /*9da0*/  IMAD.MOV.U32 R88, RZ, RZ, R119 ;  /* 0x000000ffff587224 */ /* 0x000fe400078e0077 */
[----:B------:R-:W-:Y:S01]  /*9db0*/  MUFU.EX2 R138, R138 ;  /* 0x0000008a008a7308 */ /* 0x000fe20000000800 */
[--C-:B------:R-:W-:Y:S01]  /*9dc0*/  FFMA.FTZ R149, R5, UR4, -R77.reuse ;  /* 0x0000000405957c23 */ /* 0x100fe2000801084d */
[--C-:B------:R-:W-:Y:S01]  /*9dd0*/  FFMA.FTZ R6, R6, UR4, -R77.reuse ;  /* 0x0000000406067c23 */ /* 0x100fe2000801084d */
[----:B------:R-:W-:Y:S01]  /*9de0*/  FFMA.FTZ R151, R9, UR4, -R77 ;  /* 0x0000000409977c23 */ /* 0x000fe2000801084d */
[----:B-1----:R-:W-:Y:S01]  /*9df0*/  FADD.FTZ R5, R148, R3 ;  /* 0x0000000394057221 */ /* 0x002fe20000010000 */
[--C-:B------:R-:W-:Y:S01]  /*9e00*/  FFMA.FTZ R10, R10, UR4, -R77.reuse ;  /* 0x000000040a0a7c23 */ /* 0x100fe2000801084d */
[--C-:B------:R-:W-:Y:S01]  /*9e10*/  FFMA.FTZ R121, R25, UR4, -R77.reuse ;  /* 0x0000000419797c23 */ /* 0x100fe2000801084d */
[----:B--2---:R-:W-:Y:S01]  /*9e20*/  FFMA.FTZ R40, R42, UR4, -R77 ;  /* 0x000000042a287c23 */ /* 0x004fe2000801084d */
[----:B------:R-:W-:Y:S01]  /*9e30*/  MUFU.EX2 R149, R149 ;  /* 0x0000009500957308 */ /* 0x000fe20000000800 */
[----:B---3--:R-:W-:Y:S01]  /*9e40*/  FADD.FTZ R44, R150, R5 ;  /* 0x00000005962c7221 */ /* 0x008fe20000010000 */
[--C-:B------:R-:W-:Y:S01]  /*9e50*/  FFMA.FTZ R26, R26, UR4, -R77.reuse ;  /* 0x000000041a1a7c23 */ /* 0x100fe2000801084d */
[--C-:B------:R-:W-:Y:S01]  /*9e60*/  FFMA.FTZ R42, R46, UR4, -R77.reuse ;  /* 0x000000042e2a7c23 */ /* 0x100fe2000801084d */
[--C-:B------:R-:W-:Y:S01]  /*9e70*/  FFMA.FTZ R123, R29, UR4, -R77.reuse ;  /* 0x000000041d7b7c23 */ /* 0x100fe2000801084d */
[----:B------:R-:W-:Y:S01]  /*9e80*/  FADD.FTZ R5, R7, R44 ;  /* 0x0000002c07057221 */ /* 0x000fe20000010000 */
[--C-:B------:R-:W-:Y:S01]  /*9e90*/  FFMA.FTZ R30, R30, UR4, -R77.reuse ;  /* 0x000000041e1e7c23 */ /* 0x100fe2000801084d */
[----:B------:R-:W-:Y:S01]  /*9ea0*/  FFMA.FTZ R125, R33, UR4, -R77 ;  /* 0x00000004217d7c23 */ /* 0x000fe2000801084d */
[----:B------:R-:W0:Y:S01]  /*9eb0*/  MUFU.EX2 R6, R6 ;  /* 0x0000000600067308 */ /* 0x000e220000000800 */
[----:B----4-:R-:W-:Y:S01]  /*9ec0*/  FADD.FTZ R46, R120, R5 ;  /* 0x00000005782e7221 */ /* 0x010fe20000010000 */
[--C-:B------:R-:W-:Y:S01]  /*9ed0*/  FFMA.FTZ R34, R34, UR4, -R77.reuse ;  /* 0x0000000422227c23 */ /* 0x100fe2000801084d */
[--C-:B------:R-:W-:Y:S01]  /*9ee0*/  FFMA.FTZ R44, R50, UR4, -R77.reuse ;  /* 0x00000004322c7c23 */ /* 0x100fe2000801084d */
[--C-:B------:R-:W-:Y:S01]  /*9ef0*/  FFMA.FTZ R127, R37, UR4, -R77.reuse ;  /* 0x00000004257f7c23 */ /* 0x100fe2000801084d */
[----:B------:R-:W-:Y:S01]  /*9f00*/  FADD.FTZ R5, R11, R46 ;  /* 0x0000002e0b057221 */ /* 0x000fe20000010000 */
[--C-:B------:R-:W-:Y:S01]  /*9f10*/  FFMA.FTZ R36, R43, UR4, -R77.reuse ;  /* 0x000000042b247c23 */ /* 0x100fe2000801084d */
[----:B------:R-:W-:Y:S01]  /*9f20*/  FFMA.FTZ R129, R41, UR4, -R77 ;  /* 0x0000000429817c23 */ /* 0x000fe2000801084d */
[----:B------:R-:W1:Y:S01]  /*9f30*/  MUFU.EX2 R151, R151 ;  /* 0x0000009700977308 */ /* 0x000e620000000800 */
[----:B-----5:R-:W-:Y:S01]  /*9f40*/  FADD.FTZ R46, R122, R5 ;  /* 0x000000057a2e7221 */ /* 0x020fe20000010000 */
[----:B------:R-:W-:-:S02]  /*9f50*/  IMAD.U32 R25, RZ, RZ, UR38 ;  /* 0x00000026ff197e24 */ /* 0x000fc4000f8e00ff */
[--C-:B------:R-:W-:Y:S01]  /*9f60*/  FFMA.FTZ R131, R45, UR4, -R77.reuse ;  /* 0x000000042d837c23 */ /* 0x100fe2000801084d */
[--C-:B------:R-:W-:Y:S01]  /*9f70*/  FFMA.FTZ R133, R49, UR4, -R77.reuse ;  /* 0x0000000431857c23 */ /* 0x100fe2000801084d */
[----:B------:R-:W-:Y:S01]  /*9f80*/  FADD.FTZ R9, R27, R46 ;  /* 0x0000002e1b097221 */ /* 0x000fe20000010000 */
[----:B------:R-:W-:Y:S01]  /*9f90*/  FFMA.FTZ R135, R53, UR4, -R77 ;  /* 0x0000000435877c23 */ /* 0x000fe2000801084d */
[----:B------:R-:W-:Y:S01]  /*9fa0*/  PRMT R0, R25, 0x654, R0 ;  /* 0x0000065419007816 */ /* 0x000fe20000000000 */
[----:B------:R-:W2:Y:S01]  /*9fb0*/  MUFU.EX2 R10, R10 ;  /* 0x0000000a000a7308 */ /* 0x000ea20000000800 */
[----:B0-----:R-:W-:Y:S01]  /*9fc0*/  FADD.FTZ R48, R149, R6 ;  /* 0x0000000695307221 */ /* 0x001fe20000010000 */
[----:B------:R-:W-:Y:S01]  /*9fd0*/  FADD.FTZ R50, R124, R9 ;  /* 0x000000097c327221 */ /* 0x000fe20000010000 */
[----:B------:R0:W-:Y:S01]  /*9fe0*/  SYNCS.ARRIVE.TRANS64.RED.A1T0 RZ, [R0+URZ], RZ ;  /* 0x000000ff00ff79a7 */ /* 0x0001e2000810043f */
[--C-:B------:R-:W-:Y:S01]  /*9ff0*/  FFMA.FTZ R46, R54, UR4, -R77.reuse ;  /* 0x00000004362e7c23 */ /* 0x100fe2000801084d */
[--C-:B------:R-:W-:Y:S01]  /*a000*/  FFMA.FTZ R137, R57, UR4, -R77.reuse ;  /* 0x0000000439897c23 */ /* 0x100fe2000801084d */
[----:B------:R-:W-:Y:S01]  /*a010*/  FADD.FTZ R9, R75, R50 ;  /* 0x000000324b097221 */ /* 0x000fe20000010000 */
[----:B------:R-:W-:Y:S01]  /*a020*/  F2FP.F16.F32.PACK_AB R148, R3, R148 ;  /* 0x000000940394723e */ /* 0x000fe200000000ff */
[----:B------:R-:W3:Y:S01]  /*a030*/  MUFU.EX2 R121, R121 ;  /* 0x0000007900797308 */ /* 0x000ee20000000800 */
[----:B-1----:R-:W-:Y:S01]  /*a040*/  FADD.FTZ R5, R151, R48 ;  /* 0x0000003097057221 */ /* 0x002fe20000010000 */
[--C-:B------:R-:W-:Y:S01]  /*a050*/  FFMA.FTZ R139, R61, UR4, -R77.reuse ;  /* 0x000000043d8b7c23 */ /* 0x100fe2000801084d */
[--C-:B------:R-:W-:Y:S01]  /*a060*/  FFMA.FTZ R141, R65, UR4, -R77.reuse ;  /* 0x00000004418d7c23 */ /* 0x100fe2000801084d */
[----:B------:R-:W-:Y:S01]  /*a070*/  F2FP.F16.F32.PACK_AB R150, R7, R150 ;  /* 0x000000960796723e */ /* 0x000fe200000000ff */
[--C-:B------:R-:W-:Y:S01]  /*a080*/  FFMA.FTZ R66, R66, UR4, -R77.reuse ;  /* 0x0000000442427c23 */ /* 0x100fe2000801084d */
[--C-:B------:R-:W-:Y:S01]  /*a090*/  FFMA.FTZ R143, R69, UR4, -R77.reuse ;  /* 0x00000004458f7c23 */ /* 0x100fe2000801084d */
[----:B------:R-:W-:Y:S01]  /*a0a0*/  FFMA.FTZ R28, R28, UR4, -R77 ;  /* 0x000000041c1c7c23 */ /* 0x000fe2000801084d */
[----:B------:R-:W1:Y:S01]  /*a0b0*/  MUFU.EX2 R26, R26 ;  /* 0x0000001a001a7308 */ /* 0x000e620000000800 */
[----:B--2---:R-:W-:Y:S01]  /*a0c0*/  FADD.FTZ R48, R10, R5 ;  /* 0x000000050a307221 */ /* 0x004fe20000010000 */
[--C-:B------:R-:W-:Y:S01]  /*a0d0*/  FFMA.FTZ R24, R24, UR4, -R77.reuse ;  /* 0x0000000418187c23 */ /* 0x100fe2000801084d */
[----:B------:R-:W-:Y:S01]  /*a0e0*/  FFMA.FTZ R32, R32, UR4, -R77 ;  /* 0x0000000420207c23 */ /* 0x000fe2000801084d */
[----:B------:R-:W-:-:S02]  /*a0f0*/  F2FP.F16.F32.PACK_AB R149, R6, R149 ;  /* 0x000000950695723e */ /* 0x000fc400000000ff */
[----:B------:R-:W-:Y:S02]  /*a100*/  F2FP.F16.F32.PACK_AB R120, R11, R120 ;  /* 0x000000780b78723e */ /* 0x000fe400000000ff */
[----:B------:R-:W2:Y:S01]  /*a110*/  MUFU.EX2 R123, R123 ;  /* 0x0000007b007b7308 */ /* 0x000ea20000000800 */
[----:B---3--:R-:W-:Y:S01]  /*a120*/  FADD.FTZ R5, R121, R48 ;  /* 0x0000003079057221 */ /* 0x008fe20000010000 */
[----:B------:R-:W-:Y:S01]  /*a130*/  FADD.FTZ R48, R126, R9 ;  /* 0x000000097e307221 */ /* 0x000fe20000010000 */
[----:B------:R-:W-:Y:S02]  /*a140*/  F2FP.F16.F32.PACK_AB R122, R27, R122 ;  /* 0x0000007a1b7a723e */ /* 0x000fe400000000ff */
[----:B------:R-:W-:Y:S01]  /*a150*/  F2FP.F16.F32.PACK_AB R124, R75, R124 ;  /* 0x0000007c4b7c723e */ /* 0x000fe200000000ff */
[C---:B------:R-:W-:Y:S01]  /*a160*/  FADD.FTZ R9, R35.reuse, R48 ;  /* 0x0000003023097221 */ /* 0x040fe20000010000 */
[----:B------:R-:W-:Y:S01]  /*a170*/  FFMA.FTZ R48, R58, UR4, -R77 ;  /* 0x000000043a307c23 */ /* 0x000fe2000801084d */
[----:B------:R-:W3:Y:S01]  /*a180*/  MUFU.EX2 R30, R30 ;  /* 0x0000001e001e7308 */ /* 0x000ee20000000800 */
[----:B-1----:R-:W-:Y:S01]  /*a190*/  FADD.FTZ R50, R26, R5 ;  /* 0x000000051a327221 */ /* 0x002fe20000010000 */
[----:B------:R-:W-:Y:S01]  /*a1a0*/  FADD.FTZ R52, R128, R9 ;  /* 0x0000000980347221 */ /* 0x000fe20000010000 */
[----:B------:R-:W-:-:S02]  /*a1b0*/  F2FP.F16.F32.PACK_AB R126, R35, R126 ;  /* 0x0000007e237e723e */ /* 0x000fc400000000ff */
[C---:B------:R-:W-:Y:S01]  /*a1c0*/  F2FP.F16.F32.PACK_AB R128, R39.reuse, R128 ;  /* 0x000000802780723e */ /* 0x040fe200000000ff */
[----:B------:R-:W-:Y:S01]  /*a1d0*/  FADD.FTZ R9, R39, R52 ;  /* 0x0000003427097221 */ /* 0x000fe20000010000 */
[----:B------:R-:W-:Y:S01]  /*a1e0*/  F2FP.F16.F32.PACK_AB R151, R10, R151 ;  /* 0x000000970a97723e */ /* 0x000fe200000000ff */
[----:B------:R-:W1:Y:S01]  /*a1f0*/  MUFU.EX2 R125, R125 ;  /* 0x0000007d007d7308 */ /* 0x000e620000000800 */
[----:B--2---:R-:W-:Y:S01]  /*a200*/  FADD.FTZ R5, R123, R50 ;  /* 0x000000327b057221 */ /* 0x004fe20000010000 */
[----:B------:R-:W-:-:S06]  /*a210*/  F2FP.F16.F32.PACK_AB R121, R26, R121 ;  /* 0x000000791a79723e */ /* 0x000fcc00000000ff */
[----:B------:R-:W0:Y:S01]  /*a220*/  MUFU.EX2 R34, R34 ;  /* 0x0000002200227308 */ /* 0x000e220000000800 */
[C---:B---3--:R-:W-:Y:S01]  /*a230*/  FADD.FTZ R50, R30.reuse, R5 ;  /* 0x000000051e327221 */ /* 0x048fe20000010000 */
[----:B------:R-:W-:-:S06]  /*a240*/  F2FP.F16.F32.PACK_AB R123, R30, R123 ;  /* 0x0000007b1e7b723e */ /* 0x000fcc00000000ff */
[----:B------:R-:W2:Y:S01]  /*a250*/  MUFU.EX2 R127, R127 ;  /* 0x0000007f007f7308 */ /* 0x000ea20000000800 */
[----:B-1----:R-:W-:Y:S01]  /*a260*/  FADD.FTZ R5, R125, R50 ;  /* 0x000000327d057221 */ /* 0x002fe20000010000 */
[----:B------:R-:W-:Y:S01]  /*a270*/  FADD.FTZ R50, R130, R9 ;  /* 0x0000000982327221 */ /* 0x000fe20000010000 */
[----:B------:R-:W-:-:S03]  /*a280*/  F2FP.F16.F32.PACK_AB R130, R79, R130 ;  /* 0x000000824f82723e */ /* 0x000fc600000000ff */
[----:B------:R-:W-:Y:S01]  /*a290*/  FADD.FTZ R9, R79, R50 ;  /* 0x000000324f097221 */ /* 0x000fe20000010000 */
[----:B------:R-:W-:Y:S01]  /*a2a0*/  FFMA.FTZ R50, R62, UR4, -R77 ;  /* 0x000000043e327c23 */ /* 0x000fe2000801084d */
[----:B------:R-:W1:Y:S01]  /*a2b0*/  MUFU.EX2 R36, R36 ;  /* 0x0000002400247308 */ /* 0x000e620000000800 */
[C---:B0-----:R-:W-:Y:S01]  /*a2c0*/  FADD.FTZ R0, R34.reuse, R5 ;  /* 0x0000000522007221 */ /* 0x041fe20000010000 */
[----:B------:R-:W-:-:S06]  /*a2d0*/  F2FP.F16.F32.PACK_AB R125, R34, R125 ;  /* 0x0000007d227d723e */ /* 0x000fcc00000000ff */
[----:B------:R-:W0:Y:S01]  /*a2e0*/  MUFU.EX2 R129, R129 ;  /* 0x0000008100817308 */ /* 0x000e220000000800 */
[----:B--2---:R-:W-:Y:S01]  /*a2f0*/  FADD.FTZ R5, R127, R0 ;  /* 0x000000007f057221 */ /* 0x004fe20000010000 */
[----:B------:R-:W-:Y:S01]  /*a300*/  FADD.FTZ R0, R132, R9 ;  /* 0x0000000984007221 */ /* 0x000fe20000010000 */
[----:B------:R-:W-:-:S05]  /*a310*/  F2FP.F16.F32.PACK_AB R132, R47, R132 ;  /* 0x000000842f84723e */ /* 0x000fca00000000ff */
[----:B------:R-:W2:Y:S01]  /*a320*/  MUFU.EX2 R40, R40 ;  /* 0x0000002800287308 */ /* 0x000ea20000000800 */
[----:B-1----:R-:W-:Y:S01]  /*a330*/  FADD.FTZ R52, R36, R5 ;  /* 0x0000000524347221 */ /* 0x002fe20000010000 */
[----:B------:R-:W-:Y:S01]  /*a340*/  FADD.FTZ R5, R47, R0 ;  /* 0x000000002f057221 */ /* 0x000fe20000010000 */
[----:B------:R-:W-:Y:S01]  /*a350*/  FFMA.FTZ R0, R4, UR4, -R77 ;  /* 0x0000000404007c23 */ /* 0x000fe2000801084d */
[----:B------:R-:W-:-:S04]  /*a360*/  F2FP.F16.F32.PACK_AB R127, R36, R127 ;  /* 0x0000007f247f723e */ /* 0x000fc800000000ff */
[----:B------:R-:W1:Y:S01]  /*a370*/  MUFU.EX2 R131, R131 ;  /* 0x0000008300837308 */ /* 0x000e620000000800 */
[----:B0-----:R-:W-:Y:S01]  /*a380*/  FADD.FTZ R9, R129, R52 ;  /* 0x0000003481097221 */ /* 0x001fe20000010000 */
[----:B------:R-:W-:Y:S01]  /*a390*/  FADD.FTZ R52, R134, R5 ;  /* 0x0000000586347221 */ /* 0x000fe20000010000 */
[----:B------:R-:W-:Y:S01]  /*a3a0*/  FFMA.FTZ R5, R8, UR4, -R77 ;  /* 0x0000000408057c23 */ /* 0x000fe2000801084d */
[C---:B------:R-:W-:Y:S02]  /*a3b0*/  F2FP.F16.F32.PACK_AB R134, R51.reuse, R134 ;  /* 0x000000863386723e */ /* 0x040fe400000000ff */
[----:B------:R-:W-:Y:S02]  /*a3c0*/  FADD.FTZ R25, R51, R52 ;  /* 0x0000003433197221 */ /* 0x000fe40000010000 */
[----:B------:R-:W0:Y:S01]  /*a3d0*/  MUFU.EX2 R42, R42 ;  /* 0x0000002a002a7308 */ /* 0x000e220000000800 */
[----:B--2---:R-:W-:Y:S01]  /*a3e0*/  FADD.FTZ R4, R40, R9 ;  /* 0x0000000928047221 */ /* 0x004fe20000010000 */
[----:B------:R-:W-:Y:S01]  /*a3f0*/  FADD.FTZ R52, R136, R25 ;  /* 0x0000001988347221 */ /* 0x000fe20000010000 */
[----:B------:R-:W-:-:S02]  /*a400*/  F2FP.F16.F32.PACK_AB R136, R55, R136 ;  /* 0x000000883788723e */ /* 0x000fc400000000ff */
[----:B------:R-:W-:-:S03]  /*a410*/  F2FP.F16.F32.PACK_AB R129, R40, R129 ;  /* 0x000000812881723e */ /* 0x000fc600000000ff */
[----:B------:R-:W2:Y:S01]  /*a420*/  MUFU.EX2 R133, R133 ;  /* 0x0000008500857308 */ /* 0x000ea20000000800 */
[----:B-1----:R-:W-:-:S07]  /*a430*/  FADD.FTZ R9, R131, R4 ;  /* 0x0000000483097221 */ /* 0x002fce0000010000 */
[----:B------:R-:W1:Y:S01]  /*a440*/  MUFU.EX2 R44, R44 ;  /* 0x0000002c002c7308 */ /* 0x000e620000000800 */
[C---:B0-----:R-:W-:Y:S01]  /*a450*/  FADD.FTZ R8, R42.reuse, R9 ;  /* 0x000000092a087221 */ /* 0x041fe20000010000 */
[----:B------:R-:W-:Y:S01]  /*a460*/  FADD.FTZ R9, R55, R52 ;  /* 0x0000003437097221 */ /* 0x000fe20000010000 */
[----:B------:R-:W-:-:S03]  /*a470*/  F2FP.F16.F32.PACK_AB R131, R42, R131 ;  /* 0x000000832a83723e */ /* 0x000fc600000000ff */
[----:B------:R-:W-:Y:S02]  /*a480*/  FADD.FTZ R52, R138, R9 ;  /* 0x000000098a347221 */ /* 0x000fe40000010000 */
[----:B------:R-:W0:Y:S01]  /*a490*/  MUFU.EX2 R135, R135 ;  /* 0x0000008700877308 */ /* 0x000e220000000800 */
[----:B--2---:R-:W-:-:S07]  /*a4a0*/  FADD.FTZ R3, R133, R8 ;  /* 0x0000000885037221 */ /* 0x004fce0000010000 */
[----:B------:R-:W2:Y:S01]  /*a4b0*/  MUFU.EX2 R59, R59 ;  /* 0x0000003b003b7308 */ /* 0x000ea20000000800 */
[C---:B-1----:R-:W-:Y:S01]  /*a4c0*/  FADD.FTZ R8, R44.reuse, R3 ;  /* 0x000000032c087221 */ /* 0x042fe20000010000 */
[----:B------:R-:W-:-:S06]  /*a4d0*/  F2FP.F16.F32.PACK_AB R133, R44, R133 ;  /* 0x000000852c85723e */ /* 0x000fcc00000000ff */
[----:B------:R-:W1:Y:S01]  /*a4e0*/  MUFU.EX2 R46, R46 ;  /* 0x0000002e002e7308 */ /* 0x000e620000000800 */
[----:B0-----:R-:W-:-:S07]  /*a4f0*/  FADD.FTZ R3, R135, R8 ;  /* 0x0000000887037221 */ /* 0x001fce0000010000 */
[----:B------:R-:W0:Y:S01]  /*a500*/  MUFU.EX2 R140, R140 ;  /* 0x0000008c008c7308 */ /* 0x000e220000000800 */
[C---:B--2---:R-:W-:Y:S01]  /*a510*/  FADD.FTZ R7, R59.reuse, R52 ;  /* 0x000000343b077221 */ /* 0x044fe20000010000 */
[----:B------:R-:W-:-:S06]  /*a520*/  F2FP.F16.F32.PACK_AB R138, R59, R138 ;  /* 0x0000008a3b8a723e */ /* 0x000fcc00000000ff */
[----:B------:R-:W2:Y:S01]  /*a530*/  MUFU.EX2 R137, R137 ;  /* 0x0000008900897308 */ /* 0x000ea20000000800 */
[C---:B-1----:R-:W-:Y:S01]  /*a540*/  FADD.FTZ R52, R46.reuse, R3 ;  /* 0x000000032e347221 */ /* 0x042fe20000010000 */
[----:B------:R-:W-:-:S06]  /*a550*/  F2FP.F16.F32.PACK_AB R135, R46, R135 ;  /* 0x000000872e87723e */ /* 0x000fcc00000000ff */
[----:B------:R-:W1:Y:S01]  /*a560*/  MUFU.EX2 R63, R63 ;  /* 0x0000003f003f7308 */ /* 0x000e620000000800 */
[----:B0-----:R-:W-:-:S07]  /*a570*/  FADD.FTZ R54, R140, R7 ;  /* 0x000000078c367221 */ /* 0x001fce0000010000 */
[----:B------:R-:W0:Y:S01]  /*a580*/  MUFU.EX2 R48, R48 ;  /* 0x0000003000307308 */ /* 0x000e220000000800 */
[----:B--2---:R-:W-:-:S07]  /*a590*/  FADD.FTZ R3, R137, R52 ;  /* 0x0000003489037221 */ /* 0x004fce0000010000 */
[----:B------:R-:W2:Y:S01]  /*a5a0*/  MUFU.EX2 R142, R142 ;  /* 0x0000008e008e7308 */ /* 0x000ea20000000800 */
[C---:B-1----:R-:W-:Y:S01]  /*a5b0*/  FADD.FTZ R7, R63.reuse, R54 ;  /* 0x000000363f077221 */ /* 0x042fe20000010000 */
[----:B------:R-:W-:-:S06]  /*a5c0*/  F2FP.F16.F32.PACK_AB R140, R63, R140 ;  /* 0x0000008c3f8c723e */ /* 0x000fcc00000000ff */
[----:B------:R-:W1:Y:S01]  /*a5d0*/  MUFU.EX2 R139, R139 ;  /* 0x0000008b008b7308 */ /* 0x000e620000000800 */
[C---:B0-----:R-:W-:Y:S01]  /*a5e0*/  FADD.FTZ R52, R48.reuse, R3 ;  /* 0x0000000330347221 */ /* 0x041fe20000010000 */
[----:B------:R-:W-:-:S06]  /*a5f0*/  F2FP.F16.F32.PACK_AB R137, R48, R137 ;  /* 0x000000893089723e */ /* 0x000fcc00000000ff */
[----:B------:R-:W0:Y:S01]  /*a600*/  MUFU.EX2 R67, R67 ;  /* 0x0000004300437308 */ /* 0x000e220000000800 */
[----:B--2---:R-:W-:-:S07]  /*a610*/  FADD.FTZ R54, R142, R7 ;  /* 0x000000078e367221 */ /* 0x004fce0000010000 */
[----:B------:R-:W2:Y:S01]  /*a620*/  MUFU.EX2 R50, R50 ;  /* 0x0000003200327308 */ /* 0x000ea20000000800 */
[----:B-1----:R-:W-:-:S07]  /*a630*/  FADD.FTZ R3, R139, R52 ;  /* 0x000000348b037221 */ /* 0x002fce0000010000 */
[----:B------:R-:W1:Y:S01]  /*a640*/  MUFU.EX2 R144, R144 ;  /* 0x0000009000907308 */ /* 0x000e620000000800 */
[C---:B0-----:R-:W-:Y:S01]  /*a650*/  FADD.FTZ R7, R67.reuse, R54 ;  /* 0x0000003643077221 */ /* 0x041fe20000010000 */
[----:B------:R-:W-:-:S06]  /*a660*/  F2FP.F16.F32.PACK_AB R142, R67, R142 ;  /* 0x0000008e438e723e */ /* 0x000fcc00000000ff */
[----:B------:R-:W-:Y:S01]  /*a670*/  MUFU.EX2 R141, R141 ;  /* 0x0000008d008d7308 */ /* 0x000fe20000000800 */
[----:B--2---:R-:W-:-:S07]  /*a680*/  F2FP.F16.F32.PACK_AB R139, R50, R139 ;  /* 0x0000008b328b723e */ /* 0x004fce00000000ff */
[----:B------:R-:W0:Y:S01]  /*a690*/  MUFU.EX2 R71, R71 ;  /* 0x0000004700477308 */ /* 0x000e220000000800 */
[----:B-1----:R-:W-:-:S07]  /*a6a0*/  FADD.FTZ R52, R144, R7 ;  /* 0x0000000790347221 */ /* 0x002fce0000010000 */
[----:B------:R-:W1:Y:S08]  /*a6b0*/  MUFU.EX2 R4, R66 ;  /* 0x0000004200047308 */ /* 0x000e700000000800 */
[----:B------:R-:W2:Y:S01]  /*a6c0*/  MUFU.EX2 R143, R143 ;  /* 0x0000008f008f7308 */ /* 0x000ea20000000800 */
[C---:B0-----:R-:W-:Y:S01]  /*a6d0*/  FADD.FTZ R7, R71.reuse, R52 ;  /* 0x0000003447077221 */ /* 0x041fe20000010000 */
[----:B------:R-:W-:-:S06]  /*a6e0*/  F2FP.F16.F32.PACK_AB R144, R71, R144 ;  /* 0x000000904790723e */ /* 0x000fcc00000000ff */
[----:B------:R0:W3:Y:S08]  /*a6f0*/  MUFU.EX2 R8, R0 ;  /* 0x0000000000087308 */ /* 0x0000f00000000800 */
[----:B------:R-:W4:Y:S01]  /*a700*/  MUFU.EX2 R5, R5 ;  /* 0x0000000500057308 */ /* 0x000f220000000800 */
[----:B0-----:R-:W-:-:S04]  /*a710*/  FADD.FTZ R0, R50, R3 ;  /* 0x0000000332007221 */ /* 0x001fc80000010000 */
[----:B------:R-:W-:Y:S01]  /*a720*/  FADD.FTZ R3, R141, R0 ;  /* 0x000000008d037221 */ /* 0x000fe20000010000 */
[C---:B-1----:R-:W-:Y:S02]  /*a730*/  F2FP.F16.F32.PACK_AB R141, R4.reuse, R141 ;  /* 0x0000008d048d723e */ /* 0x042fe400000000ff */
[----:B------:R-:W0:Y:S01]  /*a740*/  MUFU.EX2 R28, R28 ;  /* 0x0000001c001c7308 */ /* 0x000e220000000800 */
[----:B------:R-:W-:-:S04]  /*a750*/  FADD.FTZ R52, R4, R3 ;  /* 0x0000000304347221 */ /* 0x000fc80000010000 */
[----:B--2---:R-:W-:Y:S01]  /*a760*/  FADD.FTZ R3, R143, R52 ;  /* 0x000000348f037221 */ /* 0x004fe20000010000 */
[C---:B---3--:R-:W-:Y:S02]  /*a770*/  F2FP.F16.F32.PACK_AB R143, R8.reuse, R143 ;  /* 0x0000008f088f723e */ /* 0x048fe400000000ff */
[----:B------:R-:W1:Y:S01]  /*a780*/  MUFU.EX2 R24, R24 ;  /* 0x0000001800187308 */ /* 0x000e620000000800 */
[----:B------:R-:W-:-:S04]  /*a790*/  FADD.FTZ R6, R8, R3 ;  /* 0x0000000308067221 */ /* 0x000fc80000010000 */
[----:B----4-:R-:W-:-:S03]  /*a7a0*/  FADD.FTZ R3, R5, R6 ;  /* 0x0000000605037221 */ /* 0x010fc60000010000 */
[----:B------:R-:W2:Y:S01]  /*a7b0*/  MUFU.EX2 R146, R146 ;  /* 0x0000009200927308 */ /* 0x000ea20000000800 */
[C---:B0-----:R-:W-:Y:S01]  /*a7c0*/  FADD.FTZ R3, R28.reuse, R3 ;  /* 0x000000031c037221 */ /* 0x041fe20000010000 */
[----:B------:R-:W-:-:S06]  /*a7d0*/  F2FP.F16.F32.PACK_AB R145, R28, R5 ;  /* 0x000000051c91723e */ /* 0x000fcc00000000ff */
[----:B------:R-:W0:Y:S01]  /*a7e0*/  MUFU.EX2 R147, R32 ;  /* 0x0000002000937308 */ /* 0x000e220000000800 */
[----:B-1----:R-:W-:-:S07]  /*a7f0*/  FADD.FTZ R6, R24, R3 ;  /* 0x0000000318067221 */ /* 0x002fce0000010000 */
[----:B------:R-:W1:Y:S01]  /*a800*/  MUFU.EX2 R73, R73 ;  /* 0x0000004900497308 */ /* 0x000e620000000800 */
[----:B--2---:R-:W-:Y:S01]  /*a810*/  FADD.FTZ R0, R146, R7 ;  /* 0x0000000792007221 */ /* 0x004fe20000010000 */
[C---:B0-----:R-:W-:Y:S01]  /*a820*/  FADD.FTZ R3, R147.reuse, R6 ;  /* 0x0000000693037221 */ /* 0x041fe20000010000 */
[----:B------:R-:W-:Y:S02]  /*a830*/  F2FP.F16.F32.PACK_AB R147, R147, R24 ;  /* 0x000000189393723e */ /* 0x000fe400000000ff */
[C---:B-1----:R-:W-:Y:S01]  /*a840*/  FADD.FTZ R0, R73.reuse, R0 ;  /* 0x0000000049007221 */ /* 0x042fe20000010000 */
[----:B------:R-:W-:Y:S01]  /*a850*/  F2FP.F16.F32.PACK_AB R146, R73, R146 ;  /* 0x000000924992723e */ /* 0x000fe200000000ff */
[----:B------:R-:W-:Y:S06]  /*a860*/  @!P1 BRA `(.L_x_577) ;  /* 0x0000002800309947 */ /* 0x000fec0003800000 */
[----:B------:R-:W2:Y:S01]  /*a870*/  LDL.LU R84, [R1+0x40] ;  /* 0x0000400001547983 */ /* 0x000ea20000300800 */
[----:B------:R-:W-:Y:S01]  /*a880*/  IMAD.MOV.U32 R9, RZ, RZ, R38 ;  /* 0x000000ffff097224 */ /* 0x000fe200078e0026 */
[----:B------:R-:W-:Y:S01]  /*a890*/  MOV R10, R31 ;  /* 0x0000001f000a7202 */ /* 0x000fe20000000f00 */
[----:B------:R-:W-:Y:S01]  /*a8a0*/  IMAD.MOV.U32 R4, RZ, RZ, R157 ;  /* 0x000000ffff047224 */ /* 0x000fe200078e009d */
[----:B------:R-:W-:Y:S01]  /*a8b0*/  CS2R R118, SRZ ;  /* 0x0000000000767805 */ /* 0x000fe2000001ff00 */
[----:B------:R-:W-:Y:S01]  /*a8c0*/  IMAD.MOV.U32 R11, RZ, RZ, R155 ;  /* 0x000000ffff0b7224 */ /* 0x000fe200078e009b */
        /* <DEDUP_REMOVED lines=14> */
[----:B------:R-:W-:Y:S01]  /*a9b0*/  CS2R R88, SRZ ;  /* 0x0000000000587805 */ /* 0x000fe2000001ff00 */
[----:B--2---:R-:W-:-:S07]  /*a9c0*/  VIADD R8, R84, 0xfffffffe ;  /* 0xfffffffe54087836 */ /* 0x004fce0000000000 */
.L_x_589:
[----:B------:R-:W2:Y:S01]  /*a9d0*/  LDL R5, [R1+0x18] ;  /* 0x0000180001057983 */ /* 0x000ea20000100800 */
[----:B------:R-:W-:Y:S01]  /*a9e0*/  ISETP.NE.AND P1, PT, R11, 0x1, PT ;  /* 0x000000010b00780c */ /* 0x000fe20003f25270 */
[----:B------:R-:W-:Y:S05]  /*a9f0*/  YIELD ;  /* 0x0000000000007946 */ /* 0x000fea0003800000 */
[----:B------:R-:W-:-:S04]  /*aa00*/  SEL R157, RZ, 0x1, P1 ;  /* 0x00000001ff9d7807 */ /* 0x000fc80000800000 */
[----:B------:R-:W-:Y:S02]  /*aa10*/  LOP3.LUT R157, R4, R157, RZ, 0x3c, !PT ;  /* 0x0000009d049d7212 */ /* 0x000fe400078e3cff */
[----:B--2---:R-:W-:-:S13]  /*aa20*/  ISETP.NE.AND P1, PT, R5, RZ, PT ;  /* 0x000000ff0500720c */ /* 0x004fda0003f25270 */
[----:B------:R-:W-:Y:S05]  /*aa30*/  @P1 BRA `(.L_x_578) ;  /* 0x00000000003c1947 */ /* 0x000fea0003800000 */
[----:B------:R-:W-:Y:S05]  /*aa40*/  @!P0 BRA `(.L_x_579) ;  /* 0x0000000000048947 */ /* 0x000fea0003800000 */
[----:B------:R-:W-:Y:S01]  /*aa50*/  BPT.TRAP 0x1 ;  /* 0x000000040000795c */ /* 0x000fe20000300000 */
.L_x_579:
[----:B------:R-:W-:Y:S01]  /*aa60*/  VIADD R5, R11, 0x1 ;  /* 0x000000010b057836 */ /* 0x000fe20000000000 */
[----:B------:R-:W-:-:S04]  /*aa70*/  SHF.L.U32 R6, R157, 0x1f, RZ ;  /* 0x0000001f9d067819 */ /* 0x000fc800000006ff */
[----:B------:R-:W-:-:S04]  /*aa80*/  ISETP.NE.AND P2, PT, R5, 0x2, PT ;  /* 0x000000020500780c */ /* 0x000fc80003f45270 */
[----:B------:R-:W-:-:S04]  /*aa90*/  SEL R5, R5, RZ, P2 ;  /* 0x000000ff05057207 */ /* 0x000fc80001000000 */
[----:B------:R-:W-:-:S04]  /*aaa0*/  LEA R5, R5, R18, 0x3 ;  /* 0x0000001205057211 */ /* 0x000fc800078e18ff */
[----:B------:R0:W1:Y:S01]  /*aab0*/  SYNCS.PHASECHK.TRANS64.TRYWAIT P2, [R5+URZ+0x16830], R6 ;  /* 0x01683006050075a7 */ /* 0x000062000804017f */
[----:B------:R-:W-:Y:S05]  /*aac0*/  @!P0 BRA `(.L_x_580) ;  /* 0x0000000000048947 */ /* 0x000fea0003800000 */
[----:B------:R-:W-:Y:S01]  /*aad0*/  BPT.TRAP 0x1 ;  /* 0x000000040000795c */ /* 0x000fe20000300000 */
.L_x_580:
[----:B------:R-:W-:Y:S04]  /*aae0*/  BSSY B0, `(.L_x_578) ;  /* 0x0000004000007945 */ /* 0x000fe80003800000 */
[----:B-1----:R-:W-:Y:S05]  /*aaf0*/  @P2 BRA `(.L_x_581) ;  /* 0x0000000000082947 */ /* 0x002fea0003800000 */
[----:B------:R-:W1:Y:S02]  /*ab00*/  SYNCS.PHASECHK.TRANS64.TRYWAIT P2, [R5+URZ+0x16830], R6 ;  /* 0x01683006050075a7 */ /* 0x000e64000804017f */
[----:B-1----:R-:W-:Y:S05]  /*ab10*/  @!P2 BRA `(.L_x_582) ;  /* 0x000000bc006ca947 */ /* 0x002fea0003800000 */
.L_x_581:
[----:B------:R-:W-:Y:S05]  /*ab20*/  BSYNC B0 ;  /* 0x0000000000007941 */ /* 0x000fea0003800000 */
.L_x_578:
[----:B01----:R-:W2:Y:S01]  /*ab30*/  LDL R6, [R1+0x1c] ;  /* 0x00001c0001067983 */ /* 0x003ea20000100800 */
[----:B------:R-:W-:Y:S01]  /*ab40*/  VIADD R155, R11, 0x1 ;  /* 0x000000010b9b7836 */ /* 0x000fe20000000000 */
[----:B------:R-:W0:Y:S04]  /*ab50*/  S2R R5, SR_TID.X ;  /* 0x0000000000057919 */ /* 0x000e280000002100 */
[----:B------:R-:W-:-:S04]  /*ab60*/  ISETP.NE.AND P2, PT, R155, 0x2, PT ;  /* 0x000000029b00780c */ /* 0x000fc80003f45270 */
[----:B------:R-:W-:Y:S01]  /*ab70*/  SEL R155, R155, RZ, P2 ;  /* 0x000000ff9b9b7207 */ /* 0x000fe20001000000 */
[----:B------:R-:W-:Y:S01]  /*ab80*/  IMAD.MOV.U32 R7, RZ, RZ, 0x40000040 ;  /* 0x40000040ff077424 */ /* 0x000fe200078e00ff */
[----:B------:R-:W-:Y:S05]  /*ab90*/  WARPSYNC.ALL ;  /* 0x0000000000007948 */ /* 0x000fea0003800000 */
[----:B------:R-:W-:Y:S02]  /*aba0*/  R2UR UR19, R7 ;  /* 0x00000000071372ca */ /* 0x000fe400000e0000 */
[----:B0-----:R-:W-:-:S05]  /*abb0*/  SHF.R.U32.HI R5, RZ, 0x7, R5 ;  /* 0x00000007ff057819 */ /* 0x001fca0000011605 */
[----:B------:R-:W-:Y:S01]  /*abc0*/  VIADD R5, R5, 0x8 ;  /* 0x0000000805057836 */ /* 0x000fe20000000000 */
[----:B------:R-:W-:Y:S02]  /*abd0*/  MOV R27, 0x40000040 ;  /* 0x40000040001b7802 */ /* 0x000fe40000000f00 */
[----:B------:R-:W-:Y:S02]  /*abe0*/  R2UR UR8, R12 ;  /* 0x000000000c0872ca */ /* 0x000fe400000e0000 */
[----:B------:R-:W-:Y:S02]  /*abf0*/  R2UR UR9, R13 ;  /* 0x000000000d0972ca */ /* 0x000fe400000e0000 */
[C---:B------:R-:W-:Y:S02]  /*ac00*/  R2UR UR11, R27.reuse ;  /* 0x000000001b0b72ca */ /* 0x040fe400000e0000 */
[----:B------:R-:W-:Y:S02]  /*ac10*/  MOV R25, 0x40000040 ;  /* 0x4000004000197802 */ /* 0x000fe40000000f00 */
[----:B------:R-:W-:-:S02]  /*ac20*/  R2UR UR23, R27 ;  /* 0x000000001b1772ca */ /* 0x000fc400000e0000 */
[----:B------:R-:W-:Y:S01]  /*ac30*/  R2UR UR15, R25 ;  /* 0x00000000190f72ca */ /* 0x000fe200000e0000 */
[----:B------:R0:W-:Y:S01]  /*ac40*/  BAR.SYNC.DEFER_BLOCKING R5, 0x100 ;  /* 0x000400050000751d */ /* 0x0001e20000010000 */
[----:B--2---:R-:W-:-:S04]  /*ac50*/  IMAD R26, R155, 0x400, R6 ;  /* 0x000004009b1a7824 */ /* 0x004fc800078e0206 */
[----:B------:R-:W-:-:S05]  /*ac60*/  VIADD R6, R26, 0x4 ;  /* 0x000000041a067836 */ /* 0x000fca0000000000 */
[----:B------:R-:W-:Y:S02]  /*ac70*/  R2UR UR18, R6 ;  /* 0x00000000061272ca */ /* 0x000fe400000e0000 */
[----:B------:R-:W2:Y:S01]  /*ac80*/  LDL.64 R6, [R1+0x8] ;  /* 0x0000080001067983 */ /* 0x000ea20000100a00 */
[C---:B------:R-:W-:Y:S01]  /*ac90*/  R2UR UR10, R26.reuse ;  /* 0x000000001a0a72ca */ /* 0x040fe200000e0000 */
[C---:B------:R-:W-:Y:S02]  /*aca0*/  VIADD R24, R26.reuse, 0x2 ;  /* 0x000000021a187836 */ /* 0x040fe40000000000 */
[----:B------:R-:W-:-:S03]  /*acb0*/  VIADD R26, R26, 0x6 ;  /* 0x000000061a1a7836 */ /* 0x000fc60000000000 */
[----:B------:R-:W-:Y:S02]  /*acc0*/  R2UR UR14, R24 ;  /* 0x00000000180e72ca */ /* 0x000fe400000e0000 */
[----:B------:R-:W-:Y:S02]  /*acd0*/  R2UR UR22, R26 ;  /* 0x000000001a1672ca */ /* 0x000fe400000e0000 */
[----:B------:R-:W-:-:S06]  /*ace0*/  WARPGROUP.ARRIVE ;  /* 0x00000000000079c5 */ /* 0x000fcc0000000000 */
[----:B------:R-:W-:Y:S01]  /*acf0*/  HGMMA.64x128x16.F32 R24, gdesc[UR8], RZ, !UPT, gsb0 ;  /* 0x01e00000081879f0 */ /* 0x000fe2000c0008ff */
[----:B------:R-:W-:Y:S02]  /*ad00*/  R2UR UR16, R20 ;  /* 0x00000000141072ca */ /* 0x000fe400000e0000 */
[----:B------:R-:W-:Y:S01]  /*ad10*/  R2UR UR17, R21 ;  /* 0x00000000151172ca */ /* 0x000fe200000e0000 */
[----:B------:R-:W-:Y:S02]  /*ad20*/  WARPGROUP.DEPBAR.LE gsb0, 0x0 ;  /* 0x00008000000079c5 */ /* 0x000fe40000010000 */
[----:B------:R-:W-:Y:S01]  /*ad30*/  WARPGROUP.ARRIVE ;  /* 0x00000000000079c5 */ /* 0x000fe20000000000 */
[----:B--2---:R-:W-:Y:S02]  /*ad40*/  R2UR UR12, R6 ;  /* 0x00000000060c72ca */ /* 0x004fe400000e0000 */
[----:B------:R-:W-:-:S13]  /*ad50*/  R2UR UR13, R7 ;  /* 0x00000000070d72ca */ /* 0x000fda00000e0000 */
[----:B------:R-:W-:Y:S01]  /*ad60*/  HGMMA.64x128x16.F32 R24, gdesc[UR12], R24, gsb0 ;  /* 0x01e000000c1879f0 */ /* 0x000fe20008000818 */
[----:B------:R-:W-:Y:S02]  /*ad70*/  R2UR UR20, R14 ;  /* 0x000000000e1472ca */ /* 0x000fe400000e0000 */
[----:B------:R-:W-:Y:S01]  /*ad80*/  R2UR UR21, R15 ;  /* 0x000000000f1572ca */ /* 0x000fe200000e0000 */
[----:B------:R-:W-:Y:S02]  /*ad90*/  WARPGROUP.DEPBAR.LE gsb0, 0x0 ;  /* 0x00008000000079c5 */ /* 0x000fe40000010000 */
[----:B------:R-:W-:-:S06]  /*ada0*/  WARPGROUP.ARRIVE ;  /* 0x00000000000079c5 */ /* 0x000fcc0000000000 */
        /* <DEDUP_REMOVED lines=8> */
.L_x_584:
[----:B------:R-:W-:Y:S01]  /*ae30*/  SHF.L.U32 R4, R4, 0x1f, RZ ;  /* 0x0000001f04047819 */ /* 0x000fe200000006ff */
[----:B------:R-:W-:-:S04]  /*ae40*/  IMAD R5, R11, 0x8, R18 ;  /* 0x000000080b057824 */ /* 0x000fc800078e0212 */
[----:B------:R0:W1:Y:S01]  /*ae50*/  SYNCS.PHASECHK.TRANS64.TRYWAIT P1, [R5+URZ+0x16850], R4 ;  /* 0x01685004050075a7 */ /* 0x000062000802017f */
[----:B------:R-:W-:Y:S05]  /*ae60*/  @!P0 BRA `(.L_x_585) ;  /* 0x0000000000048947 */ /* 0x000fea0003800000 */
[----:B------:R-:W-:Y:S01]  /*ae70*/  BPT.TRAP 0x1 ;  /* 0x000000040000795c */ /* 0x000fe20000300000 */
.L_x_585:
[----:B-1----:R-:W-:Y:S05]  /*ae80*/  @P1 BRA `(.L_x_583) ;  /* 0x0000000000081947 */ /* 0x002fea0003800000 */
[----:B------:R-:W1:Y:S02]  /*ae90*/  SYNCS.PHASECHK.TRANS64.TRYWAIT P1, [R5+URZ+0x16850], R4 ;  /* 0x01685004050075a7 */ /* 0x000e64000802017f */
[----:B-1----:R-:W-:Y:S05]  /*aea0*/  @!P1 BRA `(.L_x_586) ;  /* 0x000000b8009c9947 */ /* 0x002fea0003800000 */
.L_x_583:
[----:B01----:R-:W-:Y:S01]  /*aeb0*/  VIADD R4, R18, 0x400 ;  /* 0x0000040012047836 */ /* 0x003fe20000000000 */
[----:B------:R-:W-:Y:S05]  /*aec0*/  WARPSYNC.ALL ;  /* 0x0000000000007948 */ /* 0x000fea0003800000 */
[----:B------:R-:W-:Y:S01]  /*aed0*/  SHF.R.U32.HI R4, RZ, 0x4, R4 ;  /* 0x00000004ff047819 */ /* 0x000fe20000011604 */
[----:B------:R-:W-:Y:S01]  /*aee0*/  IMAD.MOV.U32 R5, RZ, RZ, 0x40000040 ;  /* 0x40000040ff057424 */ /* 0x000fe200078e00ff */
[----:B------:R-:W-:Y:S01]  /*aef0*/  WARPGROUP.ARRIVE ;  /* 0x00000000000079c5 */ /* 0x000fe20000000000 */
[----:B------:R-:W-:Y:S01]  /*af00*/  IMAD.MOV.U32 R7, RZ, RZ, 0x40000040 ;  /* 0x40000040ff077424 */ /* 0x000fe200078e00ff */
[----:B------:R-:W-:-:S02]  /*af10*/  LOP3.LUT R4, R4, 0x3fff, RZ, 0xc0, !PT ;  /* 0x00003fff04047812 */ /* 0x000fc400078ec0ff */
[----:B------:R-:W-:Y:S01]  /*af20*/  R2UR UR11, R5 ;  /* 0x00000000050b72ca */ /* 0x000fe200000e0000 */
[----:B------:R-:W-:Y:S01]  /*af30*/  IMAD.MOV.U32 R5, RZ, RZ, 0x40000040 ;  /* 0x40000040ff057424 */ /* 0x000fe200078e00ff */
[----:B------:R-:W-:-:S04]  /*af40*/  LEA R4, R11, R4, 0xa ;  /* 0x000000040b047211 */ /* 0x000fc800078e50ff */
[C---:B------:R-:W-:Y:S01]  /*af50*/  R2UR UR10, R4.reuse ;  /* 0x00000000040a72ca */ /* 0x040fe200000e0000 */
[----:B------:R-:W-:-:S12]  /*af60*/  VIADD R6, R4, 0x80 ;  /* 0x0000008004067836 */ /* 0x000fd80000000000 */
[----:B------:R-:W-:Y:S01]  /*af70*/  HGMMA.64x64x16.F32 R88, R148, gdesc[UR8].tnspB, R88, gsb0 ;  /* 0x40e0000894587df0 */ /* 0x000fe20008000858 */
[----:B------:R-:W-:Y:S02]  /*af80*/  R2UR UR10, R6 ;  /* 0x00000000060a72ca */ /* 0x000fe400000e0000 */
[----:B------:R-:W-:Y:S01]  /*af90*/  R2UR UR11, R7 ;  /* 0x00000000070b72ca */ /* 0x000fe200000e0000 */
[----:B------:R-:W-:Y:S01]  /*afa0*/  IMAD.MOV.U32 R7, RZ, RZ, 0x40000040 ;  /* 0x40000040ff077424 */ /* 0x000fe200078e00ff */
[----:B------:R-:W-:Y:S01]  /*afb0*/  IADD3 R6, R4, 0x100, RZ ;  /* 0x0000010004067810 */ /* 0x000fe20007ffe0ff */
[----:B------:R-:W-:Y:S02]  /*afc0*/  WARPGROUP.DEPBAR.LE gsb0, 0x0 ;  /* 0x00008000000079c5 */ /* 0x000fe40000010000 */
[----:B------:R-:W-:-:S06]  /*afd0*/  WARPGROUP.ARRIVE ;  /* 0x00000000000079c5 */ /* 0x000fcc0000000000 */
[----:B------:R-:W0:Y:S02]  /*afe0*/  S2R R150, SR_TID.X ;  /* 0x0000000000967919 */ /* 0x000e240000002100 */
[----:B------:R-:W-:Y:S01]  /*aff0*/  HGMMA.64x64x16.F32 R88, R120, gdesc[UR8].tnspB, R88, gsb0 ;  /* 0x40e0000878587df0 */ /* 0x000fe20008000858 */
[----:B------:R-:W-:Y:S01]  /*b000*/  R2UR UR10, R6 ;  /* 0x00000000060a72ca */ /* 0x000fe200000e0000 */
[----:B------:R-:W-:Y:S01]  /*b010*/  VIADD R6, R4, 0x180 ;  /* 0x0000018004067836 */ /* 0x000fe20000000000 */
[----:B------:R-:W-:Y:S01]  /*b020*/  R2UR UR11, R7 ;  /* 0x00000000070b72ca */ /* 0x000fe200000e0000 */
[----:B------:R-:W-:Y:S01]  /*b030*/  IMAD.MOV.U32 R7, RZ, RZ, 0x40000040 ;  /* 0x40000040ff077424 */ /* 0x000fe200078e00ff */
[----:B0-----:R-:W-:Y:S02]  /*b040*/  SHF.R.U32.HI R151, RZ, 0x7, R150 ;  /* 0x00000007ff977819 */ /* 0x001fe40000011696 */
[----:B------:R-:W-:Y:S01]  /*b050*/  ISETP.GE.U32.AND P1, PT, R150, 0x180, PT ;  /* 0x000001809600780c */ /* 0x000fe20003f26070 */
[----:B------:R-:W-:-:S02]  /*b060*/  WARPGROUP.DEPBAR.LE gsb0, 0x0 ;  /* 0x00008000000079c5 */ /* 0x000fc40000010000 */
[----:B------:R-:W-:-:S06]  /*b070*/  WARPGROUP.ARRIVE ;  /* 0x00000000000079c5 */ /* 0x000fcc0000000000 */
[----:B------:R-:W-:Y:S01]  /*b080*/  HGMMA.64x64x16.F32 R88, R124, gdesc[UR8].tnspB, R88, gsb0 ;  /* 0x40e000087c587df0 */ /* 0x000fe20008000858 */
[----:B------:R-:W-:Y:S02]  /*b090*/  R2UR UR10, R6 ;  /* 0x00000000060a72ca */ /* 0x000fe400000e0000 */
[----:B------:R-:W-:Y:S01]  /*b0a0*/  R2UR UR11, R7 ;  /* 0x00000000070b72ca */ /* 0x000fe200000e0000 */
[----:B------:R-:W-:Y:S01]  /*b0b0*/  IMAD.MOV.U32 R7, RZ, RZ, 0x40000040 ;  /* 0x40000040ff077424 */ /* 0x000fe200078e00ff */
[----:B------:R-:W-:Y:S01]  /*b0c0*/  IADD3 R6, R4, 0x200, RZ ;  /* 0x0000020004067810 */ /* 0x000fe20007ffe0ff */
[----:B------:R-:W-:Y:S02]  /*b0d0*/  WARPGROUP.DEPBAR.LE gsb0, 0x0 ;  /* 0x00008000000079c5 */ /* 0x000fe40000010000 */
[----:B------:R-:W-:-:S08]  /*b0e0*/  WARPGROUP.ARRIVE ;  /* 0x00000000000079c5 */ /* 0x000fd00000000000 */
[----:B------:R-:W-:Y:S01]  /*b0f0*/  HGMMA.64x64x16.F32 R88, R128, gdesc[UR8].tnspB, R88, gsb0 ;  /* 0x40e0000880587df0 */ /* 0x000fe20008000858 */
[----:B------:R-:W-:Y:S01]  /*b100*/  R2UR UR10, R6 ;  /* 0x00000000060a72ca */ /* 0x000fe200000e0000 */
[----:B------:R-:W-:Y:S01]  /*b110*/  VIADD R6, R4, 0x280 ;  /* 0x0000028004067836 */ /* 0x000fe20000000000 */
[----:B------:R-:W-:Y:S01]  /*b120*/  R2UR UR11, R7 ;  /* 0x00000000070b72ca */ /* 0x000fe200000e0000 */
[----:B------:R-:W-:Y:S01]  /*b130*/  IMAD.MOV.U32 R7, RZ, RZ, 0x40000040 ;  /* 0x40000040ff077424 */ /* 0x000fe200078e00ff */
[----:B------:R-:W-:Y:S02]  /*b140*/  WARPGROUP.DEPBAR.LE gsb0, 0x0 ;  /* 0x00008000000079c5 */ /* 0x000fe40000010000 */
[----:B------:R-:W-:-:S09]  /*b150*/  WARPGROUP.ARRIVE ;  /* 0x00000000000079c5 */ /* 0x000fd20000000000 */
[----:B------:R-:W-:Y:S01]  /*b160*/  HGMMA.64x64x16.F32 R88, R132, gdesc[UR8].tnspB, R88, gsb0 ;  /* 0x40e0000884587df0 */ /* 0x000fe20008000858 */
[----:B------:R-:W-:Y:S02]  /*b170*/  R2UR UR10, R6 ;  /* 0x00000000060a72ca */ /* 0x000fe400000e0000 */
[----:B------:R-:W-:Y:S01]  /*b180*/  R2UR UR11, R7 ;  /* 0x00000000070b72ca */ /* 0x000fe200000e0000 */
[----:B------:R-:W-:Y:S01]  /*b190*/  IMAD.MOV.U32 R7, RZ, RZ, 0x40000040 ;  /* 0x40000040ff077424 */ /* 0x000fe200078e00ff */
[C---:B------:R-:W-:Y:S01]  /*b1a0*/  IADD3 R6, R4.reuse, 0x300, RZ ;  /* 0x0000030004067810 */ /* 0x040fe20007ffe0ff */
[----:B------:R-:W-:Y:S01]  /*b1b0*/  VIADD R4, R4, 0x380 ;  /* 0x0000038004047836 */ /* 0x000fe20000000000 */
[----:B------:R-:W-:Y:S02]  /*b1c0*/  WARPGROUP.DEPBAR.LE gsb0, 0x0 ;  /* 0x00008000000079c5 */ /* 0x000fe40000010000 */
[----:B------:R-:W-:-:S07]  /*b1d0*/  WARPGROUP.ARRIVE ;  /* 0x00000000000079c5 */ /* 0x000fce0000000000 */
[----:B------:R-:W-:Y:S01]  /*b1e0*/  HGMMA.64x64x16.F32 R88, R136, gdesc[UR8].tnspB, R88, gsb0 ;  /* 0x40e0000888587df0 */ /* 0x000fe20008000858 */
[----:B------:R-:W-:Y:S02]  /*b1f0*/  R2UR UR10, R6 ;  /* 0x00000000060a72ca */ /* 0x000fe400000e0000 */
[----:B------:R-:W-:Y:S01]  /*b200*/  R2UR UR11, R7 ;  /* 0x00000000070b72ca */ /* 0x000fe200000e0000 */
[----:B------:R-:W-:Y:S02]  /*b210*/  WARPGROUP.DEPBAR.LE gsb0, 0x0 ;  /* 0x00008000000079c5 */ /* 0x000fe40000010000 */
[----:B------:R-:W-:-:S10]  /*b220*/  WARPGROUP.ARRIVE ;  /* 0x00000000000079c5 */ /* 0x000fd40000000000 */
[----:B------:R-:W-:Y:S01]  /*b230*/  HGMMA.64x64x16.F32 R88, R140, gdesc[UR8].tnspB, R88, gsb0 ;  /* 0x40e000088c587df0 */ /* 0x000fe20008000858 */
[----:B------:R-:W-:Y:S02]  /*b240*/  R2UR UR10, R4 ;  /* 0x00000000040a72ca */ /* 0x000fe400000e0000 */
[----:B------:R-:W-:Y:S02]  /*b250*/  R2UR UR11, R5 ;  /* 0x00000000050b72ca */ /* 0x000fe400000e0000 */
[----:B------:R-:W-:-:S04]  /*b260*/  IADD3 R4, R151, 0x9, RZ ;  /* 0x0000000997047810 */ /* 0x000fc80007ffe0ff */
[----:B------:R-:W-:Y:S01]  /*b270*/  SEL R4, R4, 0x9, !P1 ;  /* 0x0000000904047807 */ /* 0x000fe20004800000 */
[----:B------:R-:W-:Y:S02]  /*b280*/  WARPGROUP.DEPBAR.LE gsb0, 0x0 ;  /* 0x00008000000079c5 */ /* 0x000fe40000010000 */
[----:B------:R-:W-:-:S06]  /*b290*/  WARPGROUP.ARRIVE ;  /* 0x00000000000079c5 */ /* 0x000fcc0000000000 */
[----:B------:R-:W-:Y:S03]  /*b2a0*/  HGMMA.64x64x16.F32 R88, R144, gdesc[UR8].tnspB, R88, gsb0 ;  /* 0x40e0000890587df0 */ /* 0x000fe60008000858 */
[----:B------:R-:W-:Y:S02]  /*b2b0*/  WARPGROUP.DEPBAR.LE gsb0, 0x0 ;  /* 0x00008000000079c5 */ /* 0x000fe40000010000 */
[----:B------:R0:W-:Y:S06]  /*b2c0*/  BAR.ARV R4, 0x100 ;  /* 0x000400040000751d */ /* 0x0001ec0000002000 */
[----:B------:R-:W-:Y:S05]  /*b2d0*/  @!P0 BRA `(.L_x_587) ;  /* 0x0000000000048947 */ /* 0x000fea0003800000 */
[----:B------:R-:W-:Y:S01]  /*b2e0*/  BPT.TRAP 0x1 ;  /* 0x000000040000795c */ /* 0x000fe20000300000 */
.L_x_587:
[----:B0-----:R-:W-:Y:S01]  /*b2f0*/  FMUL.FTZ R4, R24, UR6 ;  /* 0x0000000618047c20 */ /* 0x001fe20008410000 */
        /* <DEDUP_REMOVED lines=10> */
[----:B------:R-:W-:-:S02]  /*b3a0*/  IMAD R31, R155, 0x8, R18 ;  /* 0x000000089b1f7824 */ /* 0x000fc400078e0212 */
[----:B------:R-:W-:Y:S01]  /*b3b0*/  FMUL.FTZ R37, R44, UR6 ;  /* 0x000000062c257c20 */ /* 0x000fe20008410000 */
[----:B------:R-:W-:Y:S01]  /*b3c0*/  FMUL.FTZ R44, R49, UR6 ;  /* 0x00000006312c7c20 */ /* 0x000fe20008410000 */
[----:B------:R-:W1:Y:S01]  /*b3d0*/  MUFU.TANH R5, R5 ;  /* 0x0000000500057308 */ /* 0x000e620000002400 */
[----:B------:R-:W-:Y:S01]  /*b3e0*/  FMUL.FTZ R28, R32, UR6 ;  /* 0x00000006201c7c20 */ /* 0x000fe20008410000 */
[----:B------:R-:W-:Y:S01]  /*b3f0*/  FMUL.FTZ R49, R56, UR6 ;  /* 0x0000000638317c20 */ /* 0x000fe20008410000 */
[----:B------:R-:W-:Y:S01]  /*b400*/  FMUL.FTZ R29, R33, UR6 ;  /* 0x00000006211d7c20 */ /* 0x000fe20008410000 */
[----:B------:R-:W-:Y:S02]  /*b410*/  VIADD R31, R31, 0x16840 ;  /* 0x000168401f1f7836 */ /* 0x000fe40000000000 */
[----:B------:R-:W-:Y:S01]  /*b420*/  FMUL.FTZ R33, R36, UR6 ;  /* 0x0000000624217c20 */ /* 0x000fe20008410000 */
[----:B------:R-:W-:Y:S02]  /*b430*/  IMAD.U32 R56, RZ, RZ, UR38 ;  /* 0x00000026ff387e24 */ /* 0x000fe4000f8e00ff */
[----:B------:R-:W-:Y:S01]  /*b440*/  FMUL.FTZ R36, R41, UR6 ;  /* 0x0000000629247c20 */ /* 0x000fe20008410000 */
[----:B------:R-:W2:Y:S01]  /*b450*/  MUFU.TANH R24, R24 ;  /* 0x0000001800187308 */ /* 0x000ea20000002400 */
[----:B------:R-:W-:Y:S01]  /*b460*/  FMUL.FTZ R41, R48, UR6 ;  /* 0x0000000630297c20 */ /* 0x000fe20008410000 */
[----:B------:R-:W-:Y:S01]  /*b470*/  FMUL.FTZ R48, R53, UR6 ;  /* 0x0000000635307c20 */ /* 0x000fe20008410000 */
[----:B------:R-:W-:Y:S01]  /*b480*/  PRMT R31, R56, 0x654, R31 ;  /* 0x00000654381f7816 */ /* 0x000fe2000000001f */
[----:B------:R-:W-:Y:S01]  /*b490*/  FMUL.FTZ R53, R60, UR6 ;  /* 0x000000063c357c20 */ /* 0x000fe20008410000 */
[----:B0-----:R-:W-:Y:S01]  /*b4a0*/  FMNMX.FTZ R60, R4, R10, !PT ;  /* 0x0000000a043c7209 */ /* 0x001fe20007810000 */
[----:B------:R-:W-:Y:S01]  /*b4b0*/  FMUL.FTZ R32, R35, UR6 ;  /* 0x0000000623207c20 */ /* 0x000fe20008410000 */
[----:B------:R1:W-:Y:S01]  /*b4c0*/  SYNCS.ARRIVE.TRANS64.RED.A1T0 RZ, [R31+URZ], RZ ;  /* 0x000000ff1fff79a7 */ /* 0x0003e2000810043f */
[----:B------:R-:W0:Y:S01]  /*b4d0*/  MUFU.TANH R25, R25 ;  /* 0x0000001900197308 */ /* 0x000e220000002400 */
[----:B------:R-:W-:Y:S01]  /*b4e0*/  FMUL.FTZ R35, R40, UR6 ;  /* 0x0000000628237c20 */ /* 0x000fe20008410000 */
[----:B------:R-:W-:Y:S01]  /*b4f0*/  FMUL.FTZ R40, R45, UR6 ;  /* 0x000000062d287c20 */ /* 0x000fe20008410000 */
[----:B------:R-:W-:Y:S01]  /*b500*/  FMUL.FTZ R45, R52, UR6 ;  /* 0x00000006342d7c20 */ /* 0x000fe20008410000 */
[----:B------:R-:W-:Y:S01]  /*b510*/  FMUL.FTZ R52, R57, UR6 ;  /* 0x0000000639347c20 */ /* 0x000fe20008410000 */
[----:B------:R-:W-:Y:S01]  /*b520*/  FMUL.FTZ R57, R64, UR6 ;  /* 0x0000000640397c20 */ /* 0x000fe20008410000 */
[----:B------:R-:W-:Y:S01]  /*b530*/  FMUL.FTZ R56, R61, UR6 ;  /* 0x000000063d387c20 */ /* 0x000fe20008410000 */
[----:B-1----:R-:W-:Y:S01]  /*b540*/  FMNMX.FTZ R31, R5, R60, !PT ;  /* 0x0000003c051f7209 */ /* 0x002fe20007810000 */
[----:B------:R-:W1:Y:S01]  /*b550*/  MUFU.TANH R28, R28 ;  /* 0x0000001c001c7308 */ /* 0x000e620000002400 */
[----:B------:R-:W-:Y:S01]  /*b560*/  FMUL.FTZ R61, R68, UR6 ;  /* 0x00000006443d7c20 */ /* 0x000fe20008410000 */
[----:B------:R-:W-:Y:S01]  /*b570*/  FMUL.FTZ R39, R39, UR6 ;  /* 0x0000000627277c20 */ /* 0x000fe20008410000 */
[----:B--2---:R-:W-:Y:S01]  /*b580*/  FMNMX.FTZ R60, R24, R31, !PT ;  /* 0x0000001f183c7209 */ /* 0x004fe20007810000 */
        /* <DEDUP_REMOVED lines=32> */
[----:B------:R-:W-:-:S04]  /*b790*/  UMOV UR4, UR5 ;  /* 0x0000000500047c82 */ /* 0x000fc80008000000 */
[----:B------:R-:W0:Y:S01]  /*b7a0*/  MUFU.TANH R36, R36 ;  /* 0x0000002400247308 */ /* 0x000e220000002400 */
[----:B-1----:R-:W-:-:S07]  /*b7b0*/  FMNMX.FTZ R64, R34, R31, !PT ;  /* 0x0000001f22407209 */ /* 0x002fce0007810000 */
[----:B------:R-:W1:Y:S01]  /*b7c0*/  MUFU.TANH R37, R37 ;  /* 0x0000002500257308 */ /* 0x000e620000002400 */
[----:B--2---:R-:W-:Y:S01]  /*b7d0*/  FMNMX.FTZ R31, R35, R64, !PT ;  /* 0x00000040231f7209 */ /* 0x004fe20007810000 */
[----:B------:R-:W-:Y:S01]  /*b7e0*/  FMUL.FTZ R64, R69, UR6 ;  /* 0x0000000645407c20 */ /* 0x000fe20008410000 */
[----:B------:R-:W-:-:S05]  /*b7f0*/  FMUL.FTZ R69, R76, UR6 ;  /* 0x000000064c457c20 */ /* 0x000fca0008410000 */
        /* <DEDUP_REMOVED lines=55> */
[----:B------:R-:W1:Y:S02]  /*bb70*/  SHFL.BFLY PT, R38, R31, 0x2, 0x1f ;  /* 0x0c401f001f267f89 */ /* 0x000e6400000e0000 */
[----:B------:R-:W3:Y:S08]  /*bb80*/  MUFU.TANH R26, R26 ;  /* 0x0000001a001a7308 */ /* 0x000ef00000002400 */
[----:B------:R-:W4:Y:S08]  /*bb90*/  MUFU.TANH R27, R27 ;  /* 0x0000001b001b7308 */ /* 0x000f300000002400 */
[----:B------:R-:W5:Y:S01]  /*bba0*/  MUFU.TANH R30, R30 ;  /* 0x0000001e001e7308 */ /* 0x000f620000002400 */
[----:B-1----:R-:W-:-:S07]  /*bbb0*/  FMNMX.FTZ R31, R31, R38, !PT ;  /* 0x000000261f1f7209 */ /* 0x002fce0007810000 */
[----:B------:R-:W1:Y:S01]  /*bbc0*/  MUFU.TANH R32, R32 ;  /* 0x0000002000207308 */ /* 0x000e620000002400 */
[----:B------:R-:W2:Y:S07]  /*bbd0*/  SHFL.BFLY PT, R38, R31, 0x1, 0x1f ;  /* 0x0c201f001f267f89 */ /* 0x000eae00000e0000 */
[----:B------:R-:W1:Y:S08]  /*bbe0*/  MUFU.TANH R81, R81 ;  /* 0x0000005100517308 */ /* 0x000e700000002400 */
[----:B------:R-:W1:Y:S08]  /*bbf0*/  MUFU.TANH R39, R39 ;  /* 0x0000002700277308 */ /* 0x000e700000002400 */
[----:B------:R-:W1:Y:S01]  /*bc00*/  MUFU.TANH R42, R42 ;  /* 0x0000002a002a7308 */ /* 0x000e620000002400 */
[----:B--2---:R-:W-:-:S02]  /*bc10*/  FMNMX.FTZ R31, R31, R38, !PT ;  /* 0x000000261f1f7209 */ /* 0x004fc40007810000 */
[----:B------:R-:W-:-:S05]  /*bc20*/  FMNMX.FTZ R38, R6, R9, !PT ;  /* 0x0000000906267209 */ /* 0x000fca0007810000 */
[----:B------:R-:W2:Y:S01]  /*bc30*/  MUFU.TANH R43, R43 ;  /* 0x0000002b002b7308 */ /* 0x000ea20000002400 */
[----:B0-----:R-:W-:Y:S01]  /*bc40*/  FMNMX.FTZ R38, R7, R38, !PT ;  /* 0x0000002607267209 */ /* 0x001fe20007810000 */
[----:B------:R-:W-:-:S03]  /*bc50*/  FADD.FTZ R120, -R31, R10 ;  /* 0x0000000a1f787221 */ /* 0x000fc60000010100 */
[----:B---3--:R-:W-:Y:S01]  /*bc60*/  FMNMX.FTZ R38, R26, R38, !PT ;  /* 0x000000261a267209 */ /* 0x008fe20007810000 */
[----:B------:R-:W-:Y:S02]  /*bc70*/  FMUL.FTZ R120, R120, UR4 ;  /* 0x0000000478787c20 */ /* 0x000fe40008410000 */
[----:B------:R-:W0:Y:S01]  /*bc80*/  MUFU.TANH R46, R46 ;  /* 0x0000002e002e7308 */ /* 0x000e220000002400 */
[----:B----4-:R-:W-:-:S04]  /*bc90*/  FMNMX.FTZ R38, R27, R38, !PT ;  /* 0x000000261b267209 */ /* 0x010fc80007810000 */
[----:B-----5:R-:W-:-:S03]  /*bca0*/  FMNMX.FTZ R38, R30, R38, !PT ;  /* 0x000000261e267209 */ /* 0x020fc60007810000 */
[----:B------:R-:W3:Y:S01]  /*bcb0*/  MUFU.TANH R47, R47 ;  /* 0x0000002f002f7308 */ /* 0x000ee20000002400 */
[----:B-1----:R-:W-:-:S04]  /*bcc0*/  FMNMX.FTZ R38, R32, R38, !PT ;  /* 0x0000002620267209 */ /* 0x002fc80007810000 */
[----:B------:R-:W-:-:S03]  /*bcd0*/  FMNMX.FTZ R38, R81, R38, !PT ;  /* 0x0000002651267209 */ /* 0x000fc60007810000 */
[----:B------:R-:W1:Y:S01]  /*bce0*/  MUFU.TANH R50, R50 ;  /* 0x0000003200327308 */ /* 0x000e620000002400 */
[----:B------:R-:W-:-:S04]  /*bcf0*/  FMNMX.FTZ R38, R39, R38, !PT ;  /* 0x0000002627267209 */ /* 0x000fc80007810000 */
[----:B------:R-:W-:-:S03]  /*bd00*/  FMNMX.FTZ R38, R42, R38, !PT ;  /* 0x000000262a267209 */ /* 0x000fc60007810000 */
[----:B------:R-:W4:Y:S01]  /*bd10*/  MUFU.TANH R51, R51 ;  /* 0x0000003300337308 */ /* 0x000f220000002400 */
[----:B--2---:R-:W-:-:S04]  /*bd20*/  FMNMX.FTZ R38, R43, R38, !PT ;  /* 0x000000262b267209 */ /* 0x004fc80007810000 */
[----:B0-----:R-:W-:-:S03]  /*bd30*/  FMNMX.FTZ R38, R46, R38, !PT ;  /* 0x000000262e267209 */ /* 0x001fc60007810000 */
[----:B------:R-:W0:Y:S01]  /*bd40*/  MUFU.TANH R54, R54 ;  /* 0x0000003600367308 */ /* 0x000e220000002400 */
[----:B---3--:R-:W-:-:S04]  /*bd50*/  FMNMX.FTZ R38, R47, R38, !PT ;  /* 0x000000262f267209 */ /* 0x008fc80007810000 */
[----:B-1----:R-:W-:-:S03]  /*bd60*/  FMNMX.FTZ R38, R50, R38, !PT ;  /* 0x0000002632267209 */ /* 0x002fc60007810000 */
[----:B------:R-:W1:Y:S01]  /*bd70*/  MUFU.TANH R55, R55 ;  /* 0x0000003700377308 */ /* 0x000e620000002400 */
[----:B----4-:R-:W-:-:S07]  /*bd80*/  FMNMX.FTZ R38, R51, R38, !PT ;  /* 0x0000002633267209 */ /* 0x010fce0007810000 */
        /* <DEDUP_REMOVED lines=31> */
[----:B0-----:R-:W-:-:S04]  /*bf80*/  FMNMX.FTZ R87, R83, R38, !PT ;  /* 0x0000002653577209 */ /* 0x001fc80007810000 */
[----:B-1----:R-:W-:-:S04]  /*bf90*/  FMNMX.FTZ R38, R84, R87, !PT ;  /* 0x0000005754267209 */ /* 0x002fc80007810000 */
[----:B--2---:R-:W-:-:S05]  /*bfa0*/  FMNMX.FTZ R38, R85, R38, !PT ;  /* 0x0000002655267209 */ /* 0x004fca0007810000 */
[----:B------:R-:W0:Y:S02]  /*bfb0*/  SHFL.BFLY PT, R86, R38, 0x2, 0x1f ;  /* 0x0c401f0026567f89 */ /* 0x000e2400000e0000 */
[----:B0-----:R-:W-:-:S05]  /*bfc0*/  FMNMX.FTZ R38, R38, R86, !PT ;  /* 0x0000005626267209 */ /* 0x001fca0007810000 */
[----:B------:R-:W0:Y:S02]  /*bfd0*/  SHFL.BFLY PT, R86, R38, 0x1, 0x1f ;  /* 0x0c201f0026567f89 */ /* 0x000e2400000e0000 */
[----:B0-----:R-:W-:-:S05]  /*bfe0*/  FMNMX.FTZ R38, R38, R86, !PT ;  /* 0x0000005626267209 */ /* 0x001fca0007810000 */
[----:B------:R-:W-:Y:S01]  /*bff0*/  FADD.FTZ R87, -R38, R9 ;  /* 0x0000000926577221 */ /* 0x000fe20000010100 */
[----:B------:R-:W-:-:S03]  /*c000*/  FMUL.FTZ R9, R31, UR4 ;  /* 0x000000041f097c20 */ /* 0x000fc60008410000 */
[----:B------:R-:W-:Y:S01]  /*c010*/  FMUL.FTZ R87, R87, UR4 ;  /* 0x0000000457577c20 */ /* 0x000fe20008410000 */
[--C-:B------:R-:W-:Y:S01]  /*c020*/  FFMA.FTZ R10, R4, UR4, -R9.reuse ;  /* 0x00000004040a7c23 */ /* 0x100fe20008010809 */
        /* <DEDUP_REMOVED lines=30> */
[----:B------:R-:W-:Y:S01]  /*c210*/  FFMA.FTZ R9, R80, UR4, -R9 ;  /* 0x0000000450097c23 */ /* 0x000fe20008010809 */
[----:B------:R-:W-:Y:S01]  /*c220*/  FMUL.FTZ R80, R38, UR4 ;  /* 0x0000000426507c20 */ /* 0x000fe20008410000 */
[----:B------:R-:W-:Y:S03]  /*c230*/  MUFU.EX2 R4, R120 ;  /* 0x0000007800047308 */ /* 0x000fe60000000800 */
[--C-:B------:R-:W-:Y:S01]  /*c240*/  FFMA.FTZ R6, R6, UR4, -R80.reuse ;  /* 0x0000000406067c23 */ /* 0x100fe20008010850 */
[--C-:B------:R-:W-:Y:S01]  /*c250*/  FFMA.FTZ R7, R7, UR4, -R80.reuse ;  /* 0x0000000407077c23 */ /* 0x100fe20008010850 */
[--C-:B------:R-:W-:Y:S01]  /*c260*/  FFMA.FTZ R26, R26, UR4, -R80.reuse ;  /* 0x000000041a1a7c23 */ /* 0x100fe20008010850 */
[--C-:B------:R-:W-:Y:S01]  /*c270*/  FFMA.FTZ R27, R27, UR4, -R80.reuse ;  /* 0x000000041b1b7c23 */ /* 0x100fe20008010850 */
[--C-:B------:R-:W-:Y:S01]  /*c280*/  FFMA.FTZ R30, R30, UR4, -R80.reuse ;  /* 0x000000041e1e7c23 */ /* 0x100fe20008010850 */
[----:B------:R-:W-:Y:S01]  /*c290*/  MUFU.EX2 R5, R87 ;  /* 0x0000005700057308 */ /* 0x000fe20000000800 */
[--C-:B------:R-:W-:Y:S01]  /*c2a0*/  FFMA.FTZ R32, R32, UR4, -R80.reuse ;  /* 0x0000000420207c23 */ /* 0x100fe20008010850 */
[--C-:B------:R-:W-:Y:S01]  /*c2b0*/  FFMA.FTZ R81, R81, UR4, -R80.reuse ;  /* 0x0000000451517c23 */ /* 0x100fe20008010850 */
[--C-:B------:R-:W-:Y:S01]  /*c2c0*/  FFMA.FTZ R39, R39, UR4, -R80.reuse ;  /* 0x0000000427277c23 */ /* 0x100fe20008010850 */
[--C-:B------:R-:W-:Y:S01]  /*c2d0*/  FFMA.FTZ R42, R42, UR4, -R80.reuse ;  /* 0x000000042a2a7c23 */ /* 0x100fe20008010850 */
[--C-:B------:R-:W-:Y:S01]  /*c2e0*/  FFMA.FTZ R43, R43, UR4, -R80.reuse ;  /* 0x000000042b2b7c23 */ /* 0x100fe20008010850 */
[--C-:B------:R-:W-:Y:S01]  /*c2f0*/  FFMA.FTZ R46, R46, UR4, -R80.reuse ;  /* 0x000000042e2e7c23 */ /* 0x100fe20008010850 */
[--C-:B------:R-:W-:Y:S01]  /*c300*/  FFMA.FTZ R47, R47, UR4, -R80.reuse ;  /* 0x000000042f2f7c23 */ /* 0x100fe20008010850 */
[----:B------:R-:W0:Y:S01]  /*c310*/  MUFU.EX2 R10, R10 ;  /* 0x0000000a000a7308 */ /* 0x000e220000000800 */
[--C-:B------:R-:W-:Y:S01]  /*c320*/  FFMA.FTZ R50, R50, UR4, -R80.reuse ;  /* 0x0000000432327c23 */ /* 0x100fe20008010850 */
[--C-:B------:R-:W-:Y:S01]  /*c330*/  FFMA.FTZ R51, R51, UR4, -R80.reuse ;  /* 0x0000000433337c23 */ /* 0x100fe20008010850 */
[--C-:B------:R-:W-:Y:S01]  /*c340*/  FFMA.FTZ R54, R54, UR4, -R80.reuse ;  /* 0x0000000436367c23 */ /* 0x100fe20008010850 */
[--C-:B------:R-:W-:Y:S01]  /*c350*/  FFMA.FTZ R55, R55, UR4, -R80.reuse ;  /* 0x0000000437377c23 */ /* 0x100fe20008010850 */
[--C-:B------:R-:W-:Y:S01]  /*c360*/  FFMA.FTZ R58, R58, UR4, -R80.reuse ;  /* 0x000000043a3a7c23 */ /* 0x100fe20008010850 */
[--C-:B------:R-:W-:Y:S01]  /*c370*/  FFMA.FTZ R59, R59, UR4, -R80.reuse ;  /* 0x000000043b3b7c23 */ /* 0x100fe20008010850 */
[--C-:B------:R-:W-:Y:S01]  /*c380*/  FFMA.FTZ R62, R62, UR4, -R80.reuse ;  /* 0x000000043e3e7c23 */ /* 0x100fe20008010850 */
[----:B------:R-:W1:Y:S01]  /*c390*/  MUFU.EX2 R6, R6 ;  /* 0x0000000600067308 */ /* 0x000e620000000800 */
[--C-:B------:R-:W-:Y:S01]  /*c3a0*/  FFMA.FTZ R63, R63, UR4, -R80.reuse ;  /* 0x000000043f3f7c23 */ /* 0x100fe20008010850 */
[--C-:B------:R-:W-:Y:S01]  /*c3b0*/  FFMA.FTZ R66, R66, UR4, -R80.reuse ;  /* 0x0000000442427c23 */ /* 0x100fe20008010850 */
[--C-:B------:R-:W-:Y:S01]  /*c3c0*/  FFMA.FTZ R67, R67, UR4, -R80.reuse ;  /* 0x0000000443437c23 */ /* 0x100fe20008010850 */
[--C-:B------:R-:W-:Y:S01]  /*c3d0*/  FFMA.FTZ R70, R70, UR4, -R80.reuse ;  /* 0x0000000446467c23 */ /* 0x100fe20008010850 */
[--C-:B------:R-:W-:Y:S01]  /*c3e0*/  FFMA.FTZ R71, R71, UR4, -R80.reuse ;  /* 0x0000000447477c23 */ /* 0x100fe20008010850 */
[--C-:B------:R-:W-:Y:S01]  /*c3f0*/  FFMA.FTZ R74, R74, UR4, -R80.reuse ;  /* 0x000000044a4a7c23 */ /* 0x100fe20008010850 */
[----:B------:R-:W-:Y:S01]  /*c400*/  FFMA.FTZ R75, R75, UR4, -R80 ;  /* 0x000000044b4b7c23 */ /* 0x000fe20008010850 */
[----:B------:R-:W2:Y:S01]  /*c410*/  MUFU.EX2 R86, R86 ;  /* 0x0000005600567308 */ /* 0x000ea20000000800 */
[----:B0-----:R-:W-:Y:S01]  /*c420*/  FFMA.FTZ R0, R4, R0, R10 ;  /* 0x0000000004007223 */ /* 0x001fe2000001000a */
[--C-:B------:R-:W-:Y:S01]  /*c430*/  FFMA.FTZ R78, R78, UR4, -R80.reuse ;  /* 0x000000044e4e7c23 */ /* 0x100fe20008010850 */
[--C-:B------:R-:W-:Y:S01]  /*c440*/  FFMA.FTZ R79, R79, UR4, -R80.reuse ;  /* 0x000000044f4f7c23 */ /* 0x100fe20008010850 */
[--C-:B------:R-:W-:Y:S01]  /*c450*/  FFMA.FTZ R82, R82, UR4, -R80.reuse ;  /* 0x0000000452527c23 */ /* 0x100fe20008010850 */
[--C-:B------:R-:W-:Y:S01]  /*c460*/  FFMA.FTZ R83, R83, UR4, -R80.reuse ;  /* 0x0000000453537c23 */ /* 0x100fe20008010850 */
[--C-:B------:R-:W-:Y:S01]  /*c470*/  FFMA.FTZ R84, R84, UR4, -R80.reuse ;  /* 0x0000000454547c23 */ /* 0x100fe20008010850 */
[----:B------:R-:W-:Y:S01]  /*c480*/  FFMA.FTZ R147, R85, UR4, -R80 ;  /* 0x0000000455937c23 */ /* 0x000fe20008010850 */
[----:B------:R-:W0:Y:S01]  /*c490*/  MUFU.EX2 R7, R7 ;  /* 0x0000000700077308 */ /* 0x000e220000000800 */
[----:B-1----:R-:W-:-:S07]  /*c4a0*/  FFMA.FTZ R3, R5, R3, R6 ;  /* 0x0000000305037223 */ /* 0x002fce0000010006 */
        /* <DEDUP_REMOVED lines=120> */
[----:B--2---:R-:W-:-:S03]  /*cc30*/  FADD.FTZ R0, R9, R0 ;  /* 0x0000000009007221 */ /* 0x004fc60000010000 */
[----:B0-----:R-:W-:Y:S01]  /*cc40*/  FADD.FTZ R3, R147, R3 ;  /* 0x0000000393037221 */ /* 0x001fe20000010000 */
[----:B------:R-:W-:Y:S06]  /*cc50*/  @!P0 BRA `(.L_x_588) ;  /* 0x0000000000048947 */ /* 0x000fec0003800000 */
[----:B------:R-:W-:Y:S01]  /*cc60*/  BPT.TRAP 0x1 ;  /* 0x000000040000795c */ /* 0x000fe20000300000 */
.L_x_588:
[----:B------:R-:W-:Y:S01]  /*cc70*/  LEA R11, R11, R18, 0x3 ;  /* 0x000000120b0b7211 */ /* 0x000fe200078e18ff */
[----:B------:R-:W-:Y:S01]  /*cc80*/  IMAD.U32 R80, RZ, RZ, UR38 ;  /* 0x00000026ff507e24 */ /* 0x000fe2000f8e00ff */
[----:B------:R-:W-:Y:S01]  /*cc90*/  ISETP.GT.AND P1, PT, R8, RZ, PT ;  /* 0x000000ff0800720c */ /* 0x000fe20003f24270 */
[----:B------:R-:W-:Y:S01]  /*cca0*/  FMUL.FTZ R88, R88, R4 ;  /* 0x0000000458587220 */ /* 0x000fe20000410000 */
[----:B------:R-:W-:Y:S01]  /*ccb0*/  F2FP.F16.F32.PACK_AB R148, R86, R10 ;  /* 0x0000000a5694723e */ /* 0x000fe200000000ff */
[----:B------:R-:W-:Y:S01]  /*ccc0*/  VIADD R11, R11, 0x16860 ;  /* 0x000168600b0b7836 */ /* 0x000fe20000000000 */
[----:B------:R-:W-:Y:S01]  /*ccd0*/  F2FP.F16.F32.PACK_AB R146, R9, R77 ;  /* 0x0000004d0992723e */ /* 0x000fe200000000ff */
[-C--:B------:R-:W-:Y:S01]  /*cce0*/  FMUL.FTZ R89, R89, R4.reuse ;  /* 0x0000000459597220 */ /* 0x080fe20000410000 */
[-C--:B------:R-:W-:Y:S01]  /*ccf0*/  FMUL.FTZ R92, R92, R4.reuse ;  /* 0x000000045c5c7220 */ /* 0x080fe20000410000 */
[-C--:B------:R-:W-:Y:S01]  /*cd00*/  FMUL.FTZ R93, R93, R4.reuse ;  /* 0x000000045d5d7220 */ /* 0x080fe20000410000 */
[----:B------:R-:W-:Y:S01]  /*cd10*/  PRMT R11, R80, 0x654, R11 ;  /* 0x00000654500b7816 */ /* 0x000fe2000000000b */
[-C--:B------:R-:W-:Y:S01]  /*cd20*/  FMUL.FTZ R96, R96, R4.reuse ;  /* 0x0000000460607220 */ /* 0x080fe20000410000 */
[-C--:B------:R-:W-:Y:S01]  /*cd30*/  FMUL.FTZ R97, R97, R4.reuse ;  /* 0x0000000461617220 */ /* 0x080fe20000410000 */
[-C--:B------:R-:W-:Y:S01]  /*cd40*/  FMUL.FTZ R100, R100, R4.reuse ;  /* 0x0000000464647220 */ /* 0x080fe20000410000 */
[----:B------:R0:W-:Y:S01]  /*cd50*/  SYNCS.ARRIVE.TRANS64.RED.A1T0 RZ, [R11+URZ], RZ ;  /* 0x000000ff0bff79a7 */ /* 0x0001e2000810043f */
        /* <DEDUP_REMOVED lines=10> */
[-C--:B------:R-:W-:Y:S01]  /*ce00*/  FMUL.FTZ R90, R90, R5.reuse ;  /* 0x000000055a5a7220 */ /* 0x080fe20000410000 */
[----:B------:R-:W-:Y:S01]  /*ce10*/  F2FP.F16.F32.PACK_AB R150, R25, R24 ;  /* 0x000000181996723e */ /* 0x000fe200000000ff */
[-C--:B------:R-:W-:Y:S01]  /*ce20*/  FMUL.FTZ R91, R91, R5.reuse ;  /* 0x000000055b5b7220 */ /* 0x080fe20000410000 */
[----:B------:R-:W-:Y:S01]  /*ce30*/  F2FP.F16.F32.PACK_AB R151, R27, R26 ;  /* 0x0000001a1b97723e */ /* 0x000fe200000000ff */
[-C--:B------:R-:W-:Y:S01]  /*ce40*/  FMUL.FTZ R94, R94, R5.reuse ;  /* 0x000000055e5e7220 */ /* 0x080fe20000410000 */
[----:B------:R-:W-:Y:S01]  /*ce50*/  F2FP.F16.F32.PACK_AB R120, R29, R28 ;  /* 0x0000001c1d78723e */ /* 0x000fe200000000ff */
[-C--:B------:R-:W-:Y:S01]  /*ce60*/  FMUL.FTZ R95, R95, R5.reuse ;  /* 0x000000055f5f7220 */ /* 0x080fe20000410000 */
[----:B------:R-:W-:Y:S01]  /*ce70*/  F2FP.F16.F32.PACK_AB R121, R32, R30 ;  /* 0x0000001e2079723e */ /* 0x000fe200000000ff */
[----:B------:R-:W-:Y:S01]  /*ce80*/  FMUL.FTZ R98, R98, R5 ;  /* 0x0000000562627220 */ /* 0x000fe20000410000 */
[----:B------:R-:W-:Y:S01]  /*ce90*/  F2FP.F16.F32.PACK_AB R122, R34, R33 ;  /* 0x00000021227a723e */ /* 0x000fe200000000ff */
[----:B------:R-:W-:Y:S01]  /*cea0*/  FMUL.FTZ R99, R99, R5 ;  /* 0x0000000563637220 */ /* 0x000fe20000410000 */
[----:B------:R-:W-:Y:S01]  /*ceb0*/  F2FP.F16.F32.PACK_AB R123, R39, R81 ;  /* 0x00000051277b723e */ /* 0x000fe200000000ff */
[----:B------:R-:W-:Y:S01]  /*cec0*/  FMUL.FTZ R102, R102, R5 ;  /* 0x0000000566667220 */ /* 0x000fe20000410000 */
[----:B------:R-:W-:Y:S01]  /*ced0*/  F2FP.F16.F32.PACK_AB R124, R36, R35 ;  /* 0x00000023247c723e */ /* 0x000fe200000000ff */
[-C--:B------:R-:W-:Y:S01]  /*cee0*/  FMUL.FTZ R103, R103, R5.reuse ;  /* 0x0000000567677220 */ /* 0x080fe20000410000 */
        /* <DEDUP_REMOVED lines=15> */
[----:B------:R-:W-:Y:S01]  /*cfe0*/  FMUL.FTZ R119, R119, R5 ;  /* 0x0000000577777220 */ /* 0x000fe20000410000 */
[----:B------:R-:W-:Y:S01]  /*cff0*/  F2FP.F16.F32.PACK_AB R133, R59, R58 ;  /* 0x0000003a3b85723e */ /* 0x000fe200000000ff */
[----:B------:R-:W-:Y:S01]  /*d000*/  VIADD R8, R8, 0xffffffff ;  /* 0xffffffff08087836 */ /* 0x000fe20000000000 */
[----:B------:R-:W-:Y:S01]  /*d010*/  F2FP.F16.F32.PACK_AB R134, R56, R53 ;  /* 0x000000353886723e */ /* 0x000fe200000000ff */
[----:B------:R-:W-:Y:S01]  /*d020*/  IMAD.MOV.U32 R10, RZ, RZ, R31 ;  /* 0x000000ffff0a7224 */ /* 0x000fe200078e001f */
[----:B------:R-:W-:Y:S01]  /*d030*/  F2FP.F16.F32.PACK_AB R135, R63, R62 ;  /* 0x0000003e3f87723e */ /* 0x000fe200000000ff */
[----:B------:R-:W-:Y:S01]  /*d040*/  IMAD.MOV.U32 R4, RZ, RZ, R157 ;  /* 0x000000ffff047224 */ /* 0x000fe200078e009d */
[----:B------:R-:W-:Y:S01]  /*d050*/  F2FP.F16.F32.PACK_AB R136, R60, R57 ;  /* 0x000000393c88723e */ /* 0x000fe200000000ff */
[----:B0-----:R-:W-:Y:S01]  /*d060*/  IMAD.MOV.U32 R11, RZ, RZ, R155 ;  /* 0x000000ffff0b7224 */ /* 0x001fe200078e009b */
        /* <DEDUP_REMOVED lines=10> */
[----:B------:R-:W-:Y:S01]  /*d110*/  MOV R9, R38 ;  /* 0x0000002600097202 */ /* 0x000fe20000000f00 */
[----:B------:R-:W-:Y:S06]  /*d120*/  @P1 BRA `(.L_x_589) ;  /* 0xffffffd800281947 */ /* 0x000fec000383ffff */
.L_x_577:
[----:B------:R-:W-:Y:S05]  /*d130*/  WARPSYNC.ALL ;  /* 0x0000000000007948 */ /* 0x000fea0003800000 */
[----:B------:R-:W-:Y:S06]  /*d140*/  BAR.ARV 0x8, 0x200 ;  /* 0x0208000000007b1d */ /* 0x000fec0000002000 */
[----:B------:R-:W-:Y:S05]  /*d150*/  @!P0 BRA `(.L_x_590) ;  /* 0x0000000000048947 */ /* 0x000fea0003800000 */
[----:B------:R-:W-:Y:S01]  /*d160*/  BPT.TRAP 0x1 ;  /* 0x000000040000795c */ /* 0x000fe20000300000 */
.L_x_590:
[----:B------:R-:W-:Y:S02]  /*d170*/  LEA R11, R155, R18, 0x3 ;  /* 0x000000129b0b7211 */ /* 0x000fe400078e18ff */
[----:B------:R-:W-:-:S04]  /*d180*/  SHF.L.U32 R4, R157, 0x1f, RZ ;  /* 0x0000001f9d047819 */ /* 0x000fc800000006ff */
[----:B------:R0:W1:Y:S01]  /*d190*/  SYNCS.PHASECHK.TRANS64.TRYWAIT P1, [R11+URZ+0x16850], R4 ;  /* 0x016850040b0075a7 */ /* 0x000062000802017f */
[----:B------:R-:W-:Y:S05]  /*d1a0*/  @!P0 BRA `(.L_x_591) ;  /* 0x0000000000048947 */ /* 0x000fea0003800000 */
[----:B------:R-:W-:Y:S01]  /*d1b0*/  BPT.TRAP 0x1 ;  /* 0x000000040000795c */ /* 0x000fe20000300000 */
.L_x_591:
[----:B------:R-:W-:-:S05]  /*d1c0*/  VIADD R18, R18, 0x400 ;  /* 0x0000040012127836 */ /* 0x000fca0000000000 */
[----:B------:R-:W-:-:S04]  /*d1d0*/  SHF.R.U32.HI R18, RZ, 0x4, R18 ;  /* 0x00000004ff127819 */ /* 0x000fc80000011612 */
[----:B------:R-:W-:Y:S01]  /*d1e0*/  LOP3.LUT R18, R18, 0x3fff, RZ, 0xc0, !PT ;  /* 0x00003fff12127812 */ /* 0x000fe200078ec0ff */
[----:B-1----:R-:W-:Y:S06]  /*d1f0*/  @P1 BRA `(.L_x_592) ;  /* 0x0000000000081947 */ /* 0x002fec0003800000 */
[----:B------:R-:W1:Y:S02]  /*d200*/  SYNCS.PHASECHK.TRANS64.TRYWAIT P1, [R11+URZ+0x16850], R4 ;  /* 0x016850040b0075a7 */ /* 0x000e64000802017f */
[----:B-1----:R-:W-:Y:S05]  /*d210*/  @!P1 BRA `(.L_x_593) ;  /* 0x0000009400d49947 */ /* 0x002fea0003800000 */
.L_x_592:
[----:B01----:R-:W-:Y:S01]  /*d220*/  IMAD R4, R155, 0x400, R18 ;  /* 0x000004009b047824 */ /* 0x003fe200078e0212 */
[----:B------:R-:W-:Y:S05]  /*d230*/  WARPSYNC.ALL ;  /* 0x0000000000007948 */ /* 0x000fea0003800000 */
[----:B------:R-:W-:Y:S01]  /*d240*/  IMAD.MOV.U32 R5, RZ, RZ, 0x40000040 ;  /* 0x40000040ff057424 */ /* 0x000fe200078e00ff */
[C---:B------:R-:W-:Y:S01]  /*d250*/  R2UR UR6, R4.reuse ;  /* 0x00000000040672ca */ /* 0x040fe200000e0000 */
[----:B------:R-:W-:Y:S01]  /*d260*/  WARPGROUP.ARRIVE ;  /* 0x00000000000079c5 */ /* 0x000fe20000000000 */
[----:B------:R-:W-:Y:S01]  /*d270*/  IMAD.MOV.U32 R7, RZ, RZ, 0x40000040 ;  /* 0x40000040ff077424 */ /* 0x000fe200078e00ff */
[----:B------:R-:W-:Y:S01]  /*d280*/  IADD3 R6, R4, 0x80, RZ ;  /* 0x0000008004067810 */ /* 0x000fe20007ffe0ff */
[----:B------:R-:W-:Y:S01]  /*d290*/  IMAD.MOV.U32 R27, RZ, RZ, RZ ;  /* 0x000000ffff1b7224 */ /* 0x000fe200078e00ff */
[----:B------:R-:W-:Y:S01]  /*d2a0*/  R2UR UR7, R5 ;  /* 0x00000000050772ca */ /* 0x000fe200000e0000 */
[----:B------:R-:W-:-:S12]  /*d2b0*/  IMAD.MOV.U32 R5, RZ, RZ, 0x40000040 ;  /* 0x40000040ff057424 */ /* 0x000fd800078e00ff */
        /* <DEDUP_REMOVED lines=30> */
[C---:B------:R-:W-:Y:S01]  /*d4a0*/  VIADD R6, R4.reuse, 0x300 ;  /* 0x0000030004067836 */ /* 0x040fe20000000000 */
[----:B------:R-:W-:Y:S01]  /*d4b0*/  R2UR UR7, R7 ;  /* 0x00000000070772ca */ /* 0x000fe200000e0000 */
[----:B------:R-:W-:Y:S01]  /*d4c0*/  IMAD.MOV.U32 R7, RZ, RZ, 0x40000040 ;  /* 0x40000040ff077424 */ /* 0x000fe200078e00ff */
[----:B------:R-:W-:Y:S01]  /*d4d0*/  IADD3 R4, R4, 0x380, RZ ;  /* 0x0000038004047810 */ /* 0x000fe20007ffe0ff */
[----:B------:R-:W-:Y:S02]  /*d4e0*/  WARPGROUP.DEPBAR.LE gsb0, 0x0 ;  /* 0x00008000000079c5 */ /* 0x000fe40000010000 */
[----:B------:R-:W-:-:S08]  /*d4f0*/  WARPGROUP.ARRIVE ;  /* 0x00000000000079c5 */ /* 0x000fd00000000000 */
[----:B------:R-:W-:Y:S01]  /*d500*/  HGMMA.64x64x16.F32 R88, R136, gdesc[UR4].tnspB, R88, gsb0 ;  /* 0x40e0000488587df0 */ /* 0x000fe20008000858 */
[----:B------:R-:W-:Y:S02]  /*d510*/  R2UR UR6, R6 ;  /* 0x00000000060672ca */ /* 0x000fe400000e0000 */
[----:B------:R-:W-:Y:S01]  /*d520*/  R2UR UR7, R7 ;  /* 0x00000000070772ca */ /* 0x000fe200000e0000 */
[----:B------:R-:W0:Y:S04]  /*d530*/  SHFL.BFLY PT, R6, R3, 0x2, 0x1f ;  /* 0x0c401f0003067f89 */ /* 0x000e2800000e0000 */
[----:B------:R-:W1:Y:S01]  /*d540*/  SHFL.BFLY PT, R7, R0, 0x2, 0x1f ;  /* 0x0c401f0000077f89 */ /* 0x000e6200000e0000 */
[----:B0-----:R-:W-:Y:S01]  /*d550*/  FADD.FTZ R6, R6, R3 ;  /* 0x0000000306067221 */ /* 0x001fe20000010000 */
[----:B------:R-:W-:-:S02]  /*d560*/  IMAD.MOV.U32 R3, RZ, RZ, -0x800000 ;  /* 0xff800000ff037424 */ /* 0x000fc400078e00ff */
[----:B-1----:R-:W-:Y:S01]  /*d570*/  FADD.FTZ R7, R7, R0 ;  /* 0x0000000007077221 */ /* 0x002fe20000010000 */
[----:B------:R-:W-:Y:S01]  /*d580*/  IMAD.MOV.U32 R0, RZ, RZ, -0x800000 ;  /* 0xff800000ff007424 */ /* 0x000fe200078e00ff */
[----:B------:R-:W-:Y:S02]  /*d590*/  WARPGROUP.DEPBAR.LE gsb0, 0x0 ;  /* 0x00008000000079c5 */ /* 0x000fe40000010000 */
[----:B------:R-:W-:-:S06]  /*d5a0*/  WARPGROUP.ARRIVE ;  /* 0x00000000000079c5 */ /* 0x000fcc0000000000 */
[----:B------:R-:W-:Y:S01]  /*d5b0*/  HGMMA.64x64x16.F32 R88, R140, gdesc[UR4].tnspB, R88, gsb0 ;  /* 0x40e000048c587df0 */ /* 0x000fe20008000858 */
[----:B------:R-:W-:Y:S02]  /*d5c0*/  R2UR UR6, R4 ;  /* 0x00000000040672ca */ /* 0x000fe400000e0000 */
[----:B------:R-:W-:Y:S01]  /*d5d0*/  R2UR UR7, R5 ;  /* 0x00000000050772ca */ /* 0x000fe200000e0000 */
[----:B------:R-:W0:Y:S04]  /*d5e0*/  SHFL.BFLY PT, R4, R7, 0x1, 0x1f ;  /* 0x0c201f0007047f89 */ /* 0x000e2800000e0000 */
[----:B------:R-:W1:Y:S01]  /*d5f0*/  SHFL.BFLY PT, R5, R6, 0x1, 0x1f ;  /* 0x0c201f0006057f89 */ /* 0x000e6200000e0000 */
[----:B0-----:R-:W-:Y:S01]  /*d600*/  FADD.FTZ R10, R7, R4 ;  /* 0x00000004070a7221 */ /* 0x001fe20000010000 */
[----:B------:R-:W-:Y:S01]  /*d610*/  IMAD.MOV.U32 R7, RZ, RZ, RZ ;  /* 0x000000ffff077224 */ /* 0x000fe200078e00ff */
[----:B------:R-:W-:Y:S01]  /*d620*/  MOV R4, UR4 ;  /* 0x0000000400047c02 */ /* 0x000fe20008000f00 */
[----:B-1----:R-:W-:-:S02]  /*d630*/  FADD.FTZ R12, R6, R5 ;  /* 0x00000005060c7221 */ /* 0x002fc40000010000 */
[----:B------:R-:W-:Y:S01]  /*d640*/  FSETP.NE.FTZ.AND P1, PT, R10, RZ, PT ;  /* 0x000000ff0a00720b */ /* 0x000fe20003f35000 */
[----:B------:R-:W-:Y:S02]  /*d650*/  IMAD.U32 R6, RZ, RZ, UR4 ;  /* 0x00000004ff067e24 */ /* 0x000fe4000f8e00ff */
[----:B------:R-:W-:-:S10]  /*d660*/  FSETP.NE.FTZ.AND P2, PT, R12, RZ, PT ;  /* 0x000000ff0c00720b */ /* 0x000fd40003f55000 */
[----:B------:R-:W0:Y:S01]  /*d670*/  @P1 MUFU.LG2 R5, R10 ;  /* 0x0000000a00051308 */ /* 0x000e220000000c00 */
[----:B------:R-:W-:Y:S02]  /*d680*/  @P1 FMUL.FTZ R4, R4, 0.69314718246459960938 ;  /* 0x3f31721804041820 */ /* 0x000fe40000410000 */
[----:B------:R-:W-:-:S05]  /*d690*/  @P2 FMUL.FTZ R6, R6, 0.69314718246459960938 ;  /* 0x3f31721806062820 */ /* 0x000fca0000410000 */
[----:B------:R-:W1:Y:S08]  /*d6a0*/  @P2 MUFU.LG2 R8, R12 ;  /* 0x0000000c00082308 */ /* 0x000e700000000c00 */
[----:B------:R2:W3:Y:S01]  /*d6b0*/  @P1 MUFU.RCP R27, R10 ;  /* 0x0000000a001b1308 */ /* 0x0004e20000001000 */
[----:B0-----:R-:W-:-:S04]  /*d6c0*/  @P1 FMUL.FTZ R5, R5, 0.69314718246459960938 ;  /* 0x3f31721805051820 */ /* 0x001fc80000410000 */
[----:B------:R-:W-:-:S03]  /*d6d0*/  @P1 FFMA.FTZ R3, R4, R31, R5 ;  /* 0x0000001f04031223 */ /* 0x000fc60000010005 */
[----:B------:R2:W0:Y:S01]  /*d6e0*/  @P2 MUFU.RCP R7, R12 ;  /* 0x0000000c00072308 */ /* 0x0004220000001000 */
[----:B-1----:R-:W-:-:S04]  /*d6f0*/  @P2 FMUL.FTZ R9, R8, 0.69314718246459960938 ;  /* 0x3f31721808092820 */ /* 0x002fc80000410000 */
[----:B------:R-:W-:Y:S01]  /*d700*/  @P2 FFMA.FTZ R0, R6, R38, R9 ;  /* 0x0000002606002223 */ /* 0x000fe20000010009 */
[----:B------:R-:W-:Y:S02]  /*d710*/  WARPGROUP.DEPBAR.LE gsb0, 0x0 ;  /* 0x00008000000079c5 */ /* 0x000fe40000010000 */
[----:B------:R-:W-:-:S06]  /*d720*/  WARPGROUP.ARRIVE ;  /* 0x00000000000079c5 */ /* 0x000fcc0000000000 */
[----:B------:R-:W-:Y:S03]  /*d730*/  HGMMA.64x64x16.F32 R88, R144, gdesc[UR4].tnspB, R88, gsb0 ;  /* 0x40e0000490587df0 */ /* 0x000fe60008000858 */
[----:B------:R-:W-:Y:S02]  /*d740*/  WARPGROUP.DEPBAR.LE gsb0, 0x0 ;  /* 0x00008000000079c5 */ /* 0x000fe40000010000 */
[----:B--23--:R-:W-:Y:S05]  /*d750*/  @!P0 BRA `(.L_x_594) ;  /* 0x0000000000048947 */ /* 0x00cfea0003800000 */
[----:B------:R-:W-:Y:S01]  /*d760*/  BPT.TRAP 0x1 ;  /* 0x000000040000795c */ /* 0x000fe20000300000 */
.L_x_594:
[----:B------:R-:W-:Y:S01]  /*d770*/  IMAD.U32 R5, RZ, RZ, UR38 ;  /* 0x00000026ff057e24 */ /* 0x000fe2000f8e00ff */
[----:B------:R-:W-:Y:S01]  /*d780*/  IADD3 R4, R11, 0x16860, RZ ;  /* 0x000168600b047810 */ /* 0x000fe20007ffe0ff */
[----:B------:R-:W-:Y:S02]  /*d790*/  VIADD R155, R155, 0x1 ;  /* 0x000000019b9b7836 */ /* 0x000fe40000000000 */
[-C--:B------:R-:W-:Y:S01]  /*d7a0*/  FMUL.FTZ R55, R88, R27.reuse ;  /* 0x0000001b58377220 */ /* 0x080fe20000410000 */
[-C--:B------:R-:W-:Y:S01]  /*d7b0*/  FMUL.FTZ R12, R89, R27.reuse ;  /* 0x0000001b590c7220 */ /* 0x080fe20000410000 */
[----:B------:R-:W-:Y:S01]  /*d7c0*/  PRMT R4, R5, 0x654, R4 ;  /* 0x0000065405047816 */ /* 0x000fe20000000004 */
[-C--:B------:R-:W-:Y:S01]  /*d7d0*/  FMUL.FTZ R53, R92, R27.reuse ;  /* 0x0000001b5c357220 */ /* 0x080fe20000410000 */
[----:B------:R-:W-:Y:S01]  /*d7e0*/  ISETP.NE.AND P0, PT, R155, 0x2, PT ;  /* 0x000000029b00780c */ /* 0x000fe20003f05270 */
        /* <DEDUP_REMOVED lines=9> */
[----:B-1----:R-:W-:Y:S01]  /*d880*/  SEL R4, RZ, 0x1, P0 ;  /* 0x00000001ff047807 */ /* 0x002fe20000000000 */
[-C--:B------:R-:W-:Y:S01]  /*d890*/  FMUL.FTZ R39, R109, R27.reuse ;  /* 0x0000001b6d277220 */ /* 0x080fe20000410000 */
[-C--:B------:R-:W-:Y:S01]  /*d8a0*/  FMUL.FTZ R36, R112, R27.reuse ;  /* 0x0000001b70247220 */ /* 0x080fe20000410000 */
[-C--:B------:R-:W-:Y:S01]  /*d8b0*/  FMUL.FTZ R31, R113, R27.reuse ;  /* 0x0000001b711f7220 */ /* 0x080fe20000410000 */
[-C--:B------:R-:W-:Y:S01]  /*d8c0*/  FMUL.FTZ R28, R116, R27.reuse ;  /* 0x0000001b741c7220 */ /* 0x080fe20000410000 */
[----:B------:R-:W-:Y:S01]  /*d8d0*/  FMUL.FTZ R27, R117, R27 ;  /* 0x0000001b751b7220 */ /* 0x000fe20000410000 */
[-C--:B0-----:R-:W-:Y:S01]  /*d8e0*/  FMUL.FTZ R56, R90, R7.reuse ;  /* 0x000000075a387220 */ /* 0x081fe20000410000 */
        /* <DEDUP_REMOVED lines=15> */
[----:B------:R-:W-:Y:S01]  /*d9e0*/  FMUL.FTZ R119, R119, R7 ;  /* 0x0000000777777220 */ /* 0x000fe20000410000 */
[----:B------:R-:W-:Y:S01]  /*d9f0*/  LOP3.LUT R157, R157, R4, RZ, 0x3c, !PT ;  /* 0x000000049d9d7212 */ /* 0x000fe200078e3cff */
[----:B------:R-:W-:Y:S01]  /*da00*/  UIADD3 UR37, UR37, 0x1, URZ ;  /* 0x0000000125257890 */ /* 0x000fe2000fffe03f */
[----:B------:R-:W-:-:S11]  /*da10*/  SEL R155, R155, RZ, P0 ;  /* 0x000000ff9b9b7207 */ /* 0x000fd60000000000 */
.L_x_540:
[----:B------:R-:W-:Y:S05]  /*da20*/  WARPSYNC.ALL ;  /* 0x0000000000007948 */ /* 0x000fea0003800000 */
[----:B------:R-:W0:Y:S08]  /*da30*/  S2UR UR38, SR_CgaCtaId ;  /* 0x00000000002679c3 */ /* 0x000e300000008800 */
[----:B------:R-:W-:Y:S06]  /*da40*/  BAR.SYNC.DEFER_BLOCKING 0x5, 0x200 ;  /* 0x0148000000007b1d */ /* 0x000fec0000010000 */
[----:B------:R-:W-:Y:S01]  /*da50*/  UMOV UR4, 0x400 ;  /* 0x0000040000047882 */ /* 0x000fe20000000000 */
[----:B------:R-:W-:Y:S01]  /*da60*/  BSSY B0, `(.L_x_595) ;  /* 0x000019e000007945 */ /* 0x000fe20003800000 */
[----:B0-----:R-:W-:-:S06]  /*da70*/  ULEA UR4, UR38, UR4, 0x18 ;  /* 0x0000000426047291 */ /* 0x001fcc000f8ec03f */
[----:B------:R-:W-:-:S05]  /*da80*/  IMAD.U32 R18, RZ, RZ, UR4 ;  /* 0x00000004ff127e24 */ /* 0x000fca000f8e00ff */
[----:B------:R0:W1:Y:S01]  /*da90*/  LDS.128 R32, [R18+0x168d0] ;  /* 0x0168d00012207984 */ /* 0x0000620000000c00 */
[----:B------:R-:W-:Y:S06]  /*daa0*/  BAR.ARV 0x4, 0x200 ;  /* 0x0108000000007b1d */ /* 0x000fec0000002000 */
[----:B------:R-:W-:Y:S05]  /*dab0*/  @P1 BRA `(.L_x_596) ;  /* 0x0000000c00d81947 */ /* 0x000fea0003800000 */
[----:B------:R-:W2:Y:S04]  /*dac0*/  LDL R4, [R1+0x60] ;  /* 0x0000600001047983 */ /* 0x000ea80000100800 */
[----:B------:R-:W3:Y:S04]  /*dad0*/  LDL.LU R62, [R1+0x28] ;  /* 0x00002800013e7983 */ /* 0x000ee80000300800 */
[----:B------:R-:W4:Y:S01]  /*dae0*/  LDL.LU R61, [R1+0x2c] ;  /* 0x00002c00013d7983 */ /* 0x000f220000300800 */
[----:B------:R-:W0:Y:S01]  /*daf0*/  S2R R5, SR_SWINHI ;  /* 0x0000000000057919 */ /* 0x000e220000002f00 */
[----:B------:R-:W-:Y:S05]  /*db00*/  WARPSYNC.ALL ;  /* 0x0000000000007948 */ /* 0x000fea0003800000 */
[----:B------:R-:W-:Y:S01]  /*db10*/  F2FP.F16.F32.PACK_AB R12, R12, R55 ;  /* 0x000000370c0c723e */ /* 0x000fe200000000ff */
[----:B------:R-:W-:Y:S01]  /*db20*/  ULDC.64 UR4, c[0x0][0xc00] ;  /* 0x0003000000047ab9 */ /* 0x000fe20000000a00 */
[----:B------:R-:W-:Y:S01]  /*db30*/  F2FP.F16.F32.PACK_AB R13, R13, R56 ;  /* 0x000000380d0d723e */ /* 0x000fe200000000ff */
[----:B------:R-:W4:Y:S01]  /*db40*/  LDL R60, [R1+0x5c] ;  /* 0x00005c00013c7983 */ /* 0x000f220000100800 */
[----:B------:R-:W-:-:S02]  /*db50*/  F2FP.F16.F32.PACK_AB R14, R14, R53 ;  /* 0x000000350e0e723e */ /* 0x000fc400000000ff */
[----:B------:R-:W-:Y:S01]  /*db60*/  F2FP.F16.F32.PACK_AB R15, R15, R54 ;  /* 0x000000360f0f723e */ /* 0x000fe200000000ff */
[----:B------:R-:W4:Y:S01]  /*db70*/  LDL R58, [R1+0x38] ;  /* 0x00003800013a7983 */ /* 0x000f220000100800 */
[----:B------:R-:W-:Y:S02]  /*db80*/  MOV R20, R18 ;  /* 0x0000001200147202 */ /* 0x000fe40000000f00 */
[----:B0-----:R-:W-:Y:S01]  /*db90*/  MOV R21, R5 ;  /* 0x0000000500157202 */ /* 0x001fe20000000f00 */
[----:B------:R-:W-:Y:S02]  /*dba0*/  BAR.SYNC.DEFER_BLOCKING 0x1, 0x180 ;  /* 0x0046000000007b1d */ /* 0x000fe40000010000 */
[----:B--2---:R-:W-:-:S03]  /*dbb0*/  IMAD.WIDE R10, R4, 0x2, R20 ;  /* 0x00000002040a7825 */ /* 0x004fc600078e0214 */
[C---:B------:R-:W-:Y:S02]  /*dbc0*/  IADD3 R25, P2, R10.reuse, 0x20, RZ ;  /* 0x000000200a197810 */ /* 0x040fe40007f5e0ff */
[C---:B------:R-:W-:Y:S02]  /*dbd0*/  LOP3.LUT R9, R10.reuse, 0x380, RZ, 0xc0, !PT ;  /* 0x000003800a097812 */ /* 0x040fe400078ec0ff */
[C---:B------:R-:W-:Y:S02]  /*dbe0*/  IADD3 R59, P0, R10.reuse, 0x60, RZ ;  /* 0x000000600a3b7810 */ /* 0x040fe40007f1e0ff */
[----:B------:R-:W-:Y:S02]  /*dbf0*/  IADD3 R57, P1, R10, 0x40, RZ ;  /* 0x000000400a397810 */ /* 0x000fe40007f3e0ff */
[----:B------:R-:W-:Y:S02]  /*dc00*/  LOP3.LUT R4, R25, 0x380, RZ, 0xc0, !PT ;  /* 0x0000038019047812 */ /* 0x000fe400078ec0ff */
[----:B------:R-:W-:-:S02]  /*dc10*/  SHF.R.U64 R9, R9, 0x3, RZ ;  /* 0x0000000309097819 */ /* 0x000fc400000012ff */
[----:B------:R-:W-:Y:S02]  /*dc20*/  LOP3.LUT R6, R57, 0x380, RZ, 0xc0, !PT ;  /* 0x0000038039067812 */ /* 0x000fe400078ec0ff */
[----:B-----5:R-:W-:Y:S02]  /*dc30*/  LOP3.LUT R24, R59, 0x380, RZ, 0xc0, !PT ;  /* 0x000003803b187812 */ /* 0x020fe400078ec0ff */
[----:B------:R-:W-:Y:S02]  /*dc40*/  SHF.R.U64 R4, R4, 0x3, RZ ;  /* 0x0000000304047819 */ /* 0x000fe400000012ff */
[----:B------:R-:W-:Y:S02]  /*dc50*/  LOP3.LUT R10, R9, R10, RZ, 0x3c, !PT ;  /* 0x0000000a090a7212 */ /* 0x000fe400078e3cff */
[----:B------:R-:W-:Y:S02]  /*dc60*/  SHF.R.U64 R6, R6, 0x3, RZ ;  /* 0x0000000306067819 */ /* 0x000fe400000012ff */
[----:B------:R-:W-:Y:S01]  /*dc70*/  SHF.R.U64 R24, R24, 0x3, RZ ;  /* 0x0000000318187819 */ /* 0x000fe200000012ff */
[--C-:B------:R-:W-:Y:S01]  /*dc80*/  IMAD.X R7, RZ, RZ, R11.reuse, P1 ;  /* 0x000000ffff077224 */ /* 0x100fe200008e060b */
[----:B------:R-:W-:Y:S01]  /*dc90*/  LOP3.LUT R8, R4, R25, RZ, 0x3c, !PT ;  /* 0x0000001904087212 */ /* 0x000fe200078e3cff */
[----:B------:R-:W-:Y:S01]  /*dca0*/  IMAD.X R9, RZ, RZ, R11, P2 ;  /* 0x000000ffff097224 */ /* 0x000fe200010e060b */
[----:B------:R-:W-:-:S02]  /*dcb0*/  IADD3.X R5, RZ, R11, RZ, P0, !PT ;  /* 0x0000000bff057210 */ /* 0x000fc400007fe4ff */
[----:B------:R-:W-:Y:S02]  /*dcc0*/  LOP3.LUT R6, R6, R57, RZ, 0x3c, !PT ;  /* 0x0000003906067212 */ /* 0x000fe400078e3cff */
[----:B------:R-:W-:Y:S02]  /*dcd0*/  LOP3.LUT R4, R24, R59, RZ, 0x3c, !PT ;  /* 0x0000003b18047212 */ /* 0x000fe400078e3cff */
[----:B------:R-:W-:Y:S02]  /*dce0*/  MOV R10, R10 ;  /* 0x0000000a000a7202 */ /* 0x000fe40000000f00 */
[----:B------:R-:W-:Y:S02]  /*dcf0*/  MOV R53, R6 ;  /* 0x0000000600357202 */ /* 0x000fe40000000f00 */
[----:B-1----:R-:W-:Y:S01]  /*dd00*/  MOV R32, R4 ;  /* 0x0000000400207202 */ /* 0x002fe20000000f00 */
[----:B------:R0:W-:Y:S01]  /*dd10*/  STSM.16.M88.4 [R10], R12 ;  /* 0x0000000c0a007844 */ /* 0x0001e20000000200 */
[----:B------:R-:W-:-:S02]  /*dd20*/  ISETP.NE.U32.AND P0, PT, RZ, UR4, PT ;  /* 0x00000004ff007c0c */ /* 0x000fc4000bf05070 */
[----:B---3--:R-:W-:Y:S02]  /*dd30*/  IADD3 R24, P1, R62, UR4, RZ ;  /* 0x000000043e187c10 */ /* 0x008fe4000ff3e0ff */
[----:B------:R-:W-:Y:S02]  /*dd40*/  MOV R54, R8 ;  /* 0x0000000800367202 */ /* 0x000fe40000000f00 */
[----:B------:R-:W-:Y:S02]  /*dd50*/  F2FP.F16.F32.PACK_AB R4, R51, R52 ;  /* 0x000000343304723e */ /* 0x000fe400000000ff */
[----:B------:R-:W-:Y:S02]  /*dd60*/  F2FP.F16.F32.PACK_AB R5, R49, R50 ;  /* 0x000000323105723e */ /* 0x000fe400000000ff */
[----:B------:R-:W-:Y:S02]  /*dd70*/  F2FP.F16.F32.PACK_AB R6, R47, R48 ;  /* 0x000000302f06723e */ /* 0x000fe400000000ff */
[----:B------:R-:W-:-:S02]  /*dd80*/  F2FP.F16.F32.PACK_AB R7, R45, R46 ;  /* 0x0000002e2d07723e */ /* 0x000fc400000000ff */
[----:B------:R-:W-:Y:S02]  /*dd90*/  F2FP.F16.F32.PACK_AB R8, R43, R44 ;  /* 0x0000002c2b08723e */ /* 0x000fe400000000ff */
[----:B------:R-:W-:Y:S02]  /*dda0*/  F2FP.F16.F32.PACK_AB R9, R41, R42 ;  /* 0x0000002a2909723e */ /* 0x000fe400000000ff */
[----:B0-----:R-:W-:Y:S02]  /*ddb0*/  F2FP.F16.F32.PACK_AB R10, R39, R40 ;  /* 0x00000028270a723e */ /* 0x001fe400000000ff */
[----:B------:R-:W-:Y:S02]  /*ddc0*/  F2FP.F16.F32.PACK_AB R11, R37, R38 ;  /* 0x00000026250b723e */ /* 0x000fe400000000ff */
[----:B------:R-:W-:Y:S02]  /*ddd0*/  F2FP.F16.F32.PACK_AB R12, R31, R36 ;  /* 0x000000241f0c723e */ /* 0x000fe400000000ff */
[----:B------:R-:W-:-:S02]  /*dde0*/  F2FP.F16.F32.PACK_AB R13, R29, R30 ;  /* 0x0000001e1d0d723e */ /* 0x000fc400000000ff */
[----:B------:R-:W-:Y:S02]  /*ddf0*/  F2FP.F16.F32.PACK_AB R14, R27, R28 ;  /* 0x0000001c1b0e723e */ /* 0x000fe400000000ff */
[----:B------:R-:W-:Y:S02]  /*de00*/  F2FP.F16.F32.PACK_AB R15, R119, R26 ;  /* 0x0000001a770f723e */ /* 0x000fe400000000ff */
[----:B------:R-:W-:Y:S02]  /*de10*/  ISETP.NE.AND.EX P0, PT, RZ, UR5, PT, P0 ;  /* 0x00000005ff007c0c */ /* 0x000fe4000bf05300 */
[----:B----4-:R-:W-:Y:S01]  /*de20*/  IADD3.X R25, R61, UR5, RZ, P1, !PT ;  /* 0x000000053d197c10 */ /* 0x010fe20008ffe4ff */
[----:B------:R-:W-:Y:S01]  /*de30*/  ULDC.64 UR4, c[0x0][0xc08] ;  /* 0x0003020000047ab9 */ /* 0x000fe20000000a00 */
[----:B------:R0:W-:Y:S01]  /*de40*/  STSM.16.M88.4 [R54], R4 ;  /* 0x0000000436007844 */ /* 0x0001e20000000200 */
[----:B------:R-:W-:Y:S01]  /*de50*/  ISETP.NE.U32.AND P1, PT, RZ, UR4, PT ;  /* 0x00000004ff007c0c */ /* 0x000fe2000bf25070 */
[----:B------:R-:W1:Y:S02]  /*de60*/  LDC R30, c[0x0][0xbe8] ;  /* 0x0002fa00ff1e7b82 */ /* 0x000e640000000800 */
[----:B------:R2:W-:Y:S01]  /*de70*/  STSM.16.M88.4 [R53], R8 ;  /* 0x0000000835007844 */ /* 0x0005e20000000200 */
[----:B------:R-:W-:-:S03]  /*de80*/  ISETP.NE.AND.EX P1, PT, RZ, UR5, PT, P1 ;  /* 0x00000005ff007c0c */ /* 0x000fc6000bf25310 */
[----:B------:R3:W-:Y:S01]  /*de90*/  STSM.16.M88.4 [R32], R12 ;  /* 0x0000000c20007844 */ /* 0x0007e20000000200 */
[----:B------:R-:W-:Y:S01]  /*dea0*/  IMAD.MOV.U32 R28, RZ, RZ, RZ ;  /* 0x000000ffff1c7224 */ /* 0x000fe200078e00ff */
[----:B------:R-:W-:Y:S08]  /*deb0*/  BAR.SYNC.DEFER_BLOCKING 0x1, 0x180 ;  /* 0x0046000000007b1d */ /* 0x000ff00000010000 */
[----:B0-----:R-:W-:Y:S01]  /*dec0*/  @P1 IADD3 R4, P3, R62, UR4, RZ ;  /* 0x000000043e041c10 */ /* 0x001fe2000ff7e0ff */
[----:B------:R-:W-:-:S02]  /*ded0*/  ULDC UR4, c[0x0][0xa88] ;  /* 0x0002a20000047ab9 */ /* 0x000fc40000000800 */
[----:B--2---:R-:W-:Y:S02]  /*dee0*/  MOV R9, UR4 ;  /* 0x0000000400097c02 */ /* 0x004fe40008000f00 */
[----:B------:R-:W-:Y:S01]  /*def0*/  @P1 IADD3.X R5, R61, UR5, RZ, P3, !PT ;  /* 0x000000053d051c10 */ /* 0x000fe20009ffe4ff */
[----:B------:R0:W5:Y:S04]  /*df00*/  @P0 LDG.E R28, desc[UR42][R24.64] ;  /* 0x0000002a181c0981 */ /* 0x000168000c1e1900 */
[----:B------:R0:W5:Y:S01]  /*df10*/  @P1 LDG.E R9, desc[UR42][R4.64] ;  /* 0x0000002a04091981 */ /* 0x000162000c1e1900 */
[----:B-1----:R-:W-:-:S13]  /*df20*/  ISETP.NE.AND P2, PT, R30, 0x1, PT ;  /* 0x000000011e00780c */ /* 0x002fda0003f45270 */
[----:B------:R-:W1:Y:S08]  /*df30*/  @P2 LDC R6, c[0x0][0xbec] ;  /* 0x0002fb00ff062b82 */ /* 0x000e700000000800 */
[----:B------:R-:W2:Y:S01]  /*df40*/  @P2 LDC R27, c[0x0][0xbf0] ;  /* 0x0002fc00ff1b2b82 */ /* 0x000ea20000000800 */
[----:B---3--:R-:W-:Y:S01]  /*df50*/  IMAD R15, R58, 0xc0, R60 ;  /* 0x000000c03a0f7824 */ /* 0x008fe200078e023c */
[----:B0-----:R-:W-:Y:S06]  /*df60*/  @P1 BRA `(.L_x_597) ;  /* 0x0000000000101947 */ /* 0x001fec0003800000 */
[----:B------:R-:W-:Y:S05]  /*df70*/  @!P0 BRA `(.L_x_597) ;  /* 0x00000000000c8947 */ /* 0x000fea0003800000 */
[----:B------:R-:W3:Y:S04]  /*df80*/  LDG.E R4, desc[UR42][R24.64] ;  /* 0x0000002a18047981 */ /* 0x000ee8000c1e1900 */
[----:B-----5:R-:W3:Y:S02]  /*df90*/  LDG.E R9, desc[UR42][R24.64+0x4] ;  /* 0x0000042a18097981 */ /* 0x020ee4000c1e1900 */
[----:B---3--:R-:W-:-:S07]  /*dfa0*/  IMAD.IADD R9, R9, 0x1, -R4 ;  /* 0x0000000109097824 */ /* 0x008fce00078e0a04 */
.L_x_597:
[----:B------:R-:W3:Y:S01]  /*dfb0*/  LDL.LU R10, [R1+0x44] ;  /* 0x00004400010a7983 */ /* 0x000ee20000300800 */
[----:B-1----:R-:W-:Y:S01]  /*dfc0*/  @P2 IMAD.HI.U32 R4, R15, R6, RZ ;  /* 0x000000060f042227 */ /* 0x002fe200078e00ff */
[----:B------:R-:W-:Y:S01]  /*dfd0*/  ULDC.64 UR4, c[0x0][0xb90] ;  /* 0x0002e40000047ab9 */ /* 0x000fe20000000a00 */
[----:B-----5:R-:W-:Y:S01]  /*dfe0*/  SHF.R.S32.HI R29, RZ, 0x1f, R28 ;  /* 0x0000001fff1d7819 */ /* 0x020fe2000001141c */
[----:B------:R-:W4:Y:S01]  /*dff0*/  LDL.LU R8, [R1+0x34] ;  /* 0x0000340001087983 */ /* 0x000f220000300800 */
[----:B------:R-:W0:Y:S01]  /*e000*/  S2R R24, SR_TID.X ;  /* 0x0000000000187919 */ /* 0x000e220000002100 */
[----:B------:R-:W-:Y:S01]  /*e010*/  IMAD.MOV.U32 R7, RZ, RZ, R15 ;  /* 0x000000ffff077224 */ /* 0x000fe200078e000f */
[----:B------:R-:W1:Y:S01]  /*e020*/  @P2 LDC R39, c[0x0][0xbec] ;  /* 0x0002fb00ff272b82 */ /* 0x000e620000000800 */
[----:B------:R-:W4:Y:S04]  /*e030*/  LDL.LU R41, [R1+0x24] ;  /* 0x0000240001297983 */ /* 0x000f280000300800 */
[----:B------:R-:W4:Y:S04]  /*e040*/  LDL R12, [R1+0x54] ;  /* 0x00005400010c7983 */ /* 0x000f280000100800 */
[----:B------:R-:W4:Y:S01]  /*e050*/  LDL R40, [R1+0x3c] ;  /* 0x00003c0001287983 */ /* 0x000f220000100800 */
[----:B--2---:R-:W-:-:S05]  /*e060*/  @P2 SHF.R.U32.HI R7, RZ, R27, R4 ;  /* 0x0000001bff072219 */ /* 0x004fca0000011604 */
[----:B------:R-:W-:Y:S01]  /*e070*/  IMAD.MOV R13, RZ, RZ, -R7 ;  /* 0x000000ffff0d7224 */ /* 0x000fe200078e0a07 */
[C---:B0-----:R-:W-:Y:S01]  /*e080*/  IADD3 R25, R24.reuse, -0x80, RZ ;  /* 0xffffff8018197810 */ /* 0x041fe20007ffe0ff */
[----:B------:R-:W-:-:S03]  /*e090*/  VIADD R44, R24, 0xffffff80 ;  /* 0xffffff80182c7836 */ /* 0x000fc60000000000 */
[----:B------:R-:W-:-:S04]  /*e0a0*/  SHF.R.S32.HI R24, RZ, 0x1f, R25 ;  /* 0x0000001fff187819 */ /* 0x000fc80000011419 */
[----:B------:R-:W-:Y:S02]  /*e0b0*/  LEA.HI R24, R24, R25, RZ, 0x7 ;  /* 0x0000001918187211 */ /* 0x000fe400078f38ff */
[----:B------:R-:W-:Y:S02]  /*e0c0*/  SHF.R.S32.HI R42, RZ, 0x1f, R44 ;  /* 0x0000001fff2a7819 */ /* 0x000fe4000001142c */
[----:B------:R-:W-:Y:S02]  /*e0d0*/  LOP3.LUT R24, R24, 0xffffff80, RZ, 0xc0, !PT ;  /* 0xffffff8018187812 */ /* 0x000fe400078ec0ff */
[----:B------:R-:W-:-:S03]  /*e0e0*/  LEA.HI R42, R42, R44, RZ, 0x3 ;  /* 0x0000002c2a2a7211 */ /* 0x000fc600078f18ff */
[----:B------:R-:W-:Y:S01]  /*e0f0*/  IMAD.IADD R24, R25, 0x1, -R24 ;  /* 0x0000000119187824 */ /* 0x000fe200078e0a18 */
[----:B------:R-:W-:Y:S01]  /*e100*/  SHF.R.S32.HI R42, RZ, 0x3, R42 ;  /* 0x00000003ff2a7819 */ /* 0x000fe2000001142a */
[----:B------:R-:W-:Y:S01]  /*e110*/  IMAD R37, R9, R30, RZ ;  /* 0x0000001e09257224 */ /* 0x000fe200078e02ff */
[----:B---3--:R-:W-:Y:S02]  /*e120*/  SEL R36, R10, RZ, !P0 ;  /* 0x000000ff0a247207 */ /* 0x008fe40004000000 */
[----:B----4-:R-:W-:Y:S02]  /*e130*/  SEL R31, R8, RZ, !P0 ;  /* 0x000000ff081f7207 */ /* 0x010fe40004000000 */
[----:B------:R-:W-:Y:S01]  /*e140*/  SHF.R.S32.HI R38, RZ, 0x1f, R41 ;  /* 0x0000001fff267819 */ /* 0x000fe20000011429 */
[----:B------:R-:W-:-:S04]  /*e150*/  IMAD.WIDE.U32 R4, R41, UR4, R28 ;  /* 0x0000000429047c25 */ /* 0x000fc8000f8e001c */
[----:B------:R-:W-:-:S04]  /*e160*/  IMAD R6, R38, UR4, RZ ;  /* 0x0000000426067c24 */ /* 0x000fc8000f8e02ff */
[----:B------:R-:W-:Y:S01]  /*e170*/  IMAD R11, R41, UR5, R6 ;  /* 0x00000005290b7c24 */ /* 0x000fe2000f8e0206 */
[----:B------:R-:W-:-:S04]  /*e180*/  ULDC.64 UR4, c[0x0][0xb98] ;  /* 0x0002e60000047ab9 */ /* 0x000fc80000000a00 */
[----:B------:R-:W-:Y:S01]  /*e190*/  IADD3 R5, R5, R11, RZ ;  /* 0x0000000b05057210 */ /* 0x000fe20007ffe0ff */
[----:B------:R-:W-:Y:S02]  /*e1a0*/  IMAD R11, R30, R13, R15 ;  /* 0x0000000d1e0b7224 */ /* 0x000fe400078e020f */
[----:B------:R-:W-:Y:S02]  /*e1b0*/  IMAD R8, R36, UR4, RZ ;  /* 0x0000000424087c24 */ /* 0x000fe4000f8e02ff */
[C---:B------:R-:W-:Y:S01]  /*e1c0*/  IMAD.WIDE.U32 R4, R31.reuse, UR4, R4 ;  /* 0x000000041f047c25 */ /* 0x040fe2000f8e0004 */
[----:B------:R-:W-:Y:S02]  /*e1d0*/  SHF.R.S32.HI R6, RZ, 0x1f, R11 ;  /* 0x0000001fff067819 */ /* 0x000fe4000001140b */
[----:B------:R-:W-:Y:S01]  /*e1e0*/  SHF.R.S32.HI R13, RZ, 0x1f, R7 ;  /* 0x0000001fff0d7819 */ /* 0x000fe20000011407 */
[----:B------:R-:W-:Y:S01]  /*e1f0*/  IMAD R8, R31, UR5, R8 ;  /* 0x000000051f087c24 */ /* 0x000fe2000f8e0208 */
[----:B------:R-:W-:Y:S01]  /*e200*/  IADD3 R4, P0, R7, R4, RZ ;  /* 0x0000000407047210 */ /* 0x000fe20007f1e0ff */
[----:B------:R-:W-:-:S02]  /*e210*/  ULDC.64 UR4, c[0x0][0xb88] ;  /* 0x0002e20000047ab9 */ /* 0x000fc40000000a00 */
[----:B------:R-:W-:Y:S01]  /*e220*/  IMAD R6, R6, UR4, RZ ;  /* 0x0000000406067c24 */ /* 0x000fe2000f8e02ff */
[----:B------:R-:W-:-:S03]  /*e230*/  IADD3.X R5, R13, R5, R8, P0, !PT ;  /* 0x000000050d057210 */ /* 0x000fc600007fe408 */
[C---:B------:R-:W-:Y:S02]  /*e240*/  IMAD R7, R11.reuse, UR5, R6 ;  /* 0x000000050b077c24 */ /* 0x040fe4000f8e0206 */
[----:B------:R-:W-:Y:S01]  /*e250*/  IMAD.WIDE.U32 R4, R11, UR4, R4 ;  /* 0x000000040b047c25 */ /* 0x000fe2000f8e0004 */
[----:B------:R-:W-:-:S03]  /*e260*/  ULDC.64 UR4, c[0x0][0xb50] ;  /* 0x0002d40000047ab9 */ /* 0x000fc60000000a00 */
[----:B------:R-:W-:Y:S01]  /*e270*/  IMAD.IADD R5, R5, 0x1, R7 ;  /* 0x0000000105057824 */ /* 0x000fe200078e0207 */
[----:B------:R-:W-:-:S04]  /*e280*/  LEA R10, P0, R4, UR4, 0x2 ;  /* 0x00000004040a7c11 */ /* 0x000fc8000f8010ff */
[----:B------:R-:W-:Y:S01]  /*e290*/  LEA.HI.X R14, R4, UR5, R5, 0x2, P0 ;  /* 0x00000005040e7c11 */ /* 0x000fe200080f1405 */
[----:B------:R-:W-:Y:S01]  /*e2a0*/  SHFL.IDX PT, R6, R10, 0x1, 0x1c1f ;  /* 0x003c1f000a067f89 */ /* 0x000fe200000e0000 */
[----:B------:R-:W-:Y:S01]  /*e2b0*/  IMAD R12, R58, 0xc0, R12 ;  /* 0x000000c03a0c7824 */ /* 0x000fe200078e020c */
[----:B------:R-:W-:Y:S02]  /*e2c0*/  ULDC.64 UR4, c[0x0][0xaa0] ;  /* 0x0002a80000047ab9 */ /* 0x000fe40000000a00 */
[----:B------:R-:W-:Y:S04]  /*e2d0*/  SHFL.IDX PT, R4, R10, RZ, 0x1c1f ;  /* 0x001c1fff0a047589 */ /* 0x000fe800000e0000 */
[----:B------:R-:W0:Y:S04]  /*e2e0*/  SHFL.IDX PT, R5, R14, RZ, 0x1c1f ;  /* 0x001c1fff0e057589 */ /* 0x000e2800000e0000 */
[----:B------:R-:W2:Y:S01]  /*e2f0*/  SHFL.IDX PT, R7, R14, 0x1, 0x1c1f ;  /* 0x003c1f000e077f89 */ /* 0x000ea200000e0000 */
[----:B------:R-:W-:Y:S01]  /*e300*/  LOP3.LUT P0, RZ, R24, 0x3, RZ, 0xc0, !PT ;  /* 0x0000000318ff7812 */ /* 0x000fe2000780c0ff */
[----:B------:R-:W-:-:S02]  /*e310*/  VIADD R8, R12, 0x8 ;  /* 0x000000080c087836 */ /* 0x000fc40000000000 */
[----:B------:R-:W-:Y:S01]  /*e320*/  IMAD R11, R42, 0x40, R40 ;  /* 0x000000402a0b7824 */ /* 0x000fe200078e0228 */
[-C--:B------:R-:W-:Y:S02]  /*e330*/  ISETP.GE.OR P1, PT, R12, R37.reuse, P0 ;  /* 0x000000250c00720c */ /* 0x080fe40000726670 */
[----:B------:R-:W-:Y:S01]  /*e340*/  ISETP.GE.OR P0, PT, R8, R37, P0 ;  /* 0x000000250800720c */ /* 0x000fe20000706670 */
[----:B------:R-:W-:-:S03]  /*e350*/  IMAD.WIDE R20, R11, 0x2, R20 ;  /* 0x000000020b147825 */ /* 0x000fc600078e0214 */
[----:B------:R-:W-:-:S04]  /*e360*/  LOP3.LUT R9, R20, 0x380, RZ, 0xc0, !PT ;  /* 0x0000038014097812 */ /* 0x000fc800078ec0ff */
[----:B------:R-:W-:-:S03]  /*e370*/  SHF.R.U64 R9, R9, 0x3, RZ ;  /* 0x0000000309097819 */ /* 0x000fc600000012ff */
[----:B0-----:R0:W-:Y:S04]  /*e380*/  @!P1 ST.E desc[UR42][R4.64], R3 ;  /* 0x0000000304009985 */ /* 0x0011e8000c10192a */
[----:B--2---:R2:W-:Y:S01]  /*e390*/  @!P0 ST.E desc[UR42][R6.64], R0 ;  /* 0x0000000006008985 */ /* 0x0045e2000c10192a */
[C---:B------:R-:W-:Y:S02]  /*e3a0*/  IADD3 R32, P0, R20.reuse, 0x4800, RZ ;  /* 0x0000480014207810 */ /* 0x040fe40007f1e0ff */
[C---:B------:R-:W-:Y:S02]  /*e3b0*/  IADD3 R13, P3, R20.reuse, 0x1800, RZ ;  /* 0x00001800140d7810 */ /* 0x040fe40007f7e0ff */
[----:B------:R-:W-:Y:S02]  /*e3c0*/  IADD3 R25, P4, R20, 0x3000, RZ ;  /* 0x0000300014197810 */ /* 0x000fe40007f9e0ff */
[----:B------:R-:W-:-:S02]  /*e3d0*/  LOP3.LUT R8, R9, R20, RZ, 0x3c, !PT ;  /* 0x0000001409087212 */ /* 0x000fc400078e3cff */
[----:B------:R-:W-:Y:S02]  /*e3e0*/  LOP3.LUT R20, R32, 0x380, RZ, 0xc0, !PT ;  /* 0x0000038020147812 */ /* 0x000fe400078ec0ff */
[----:B------:R-:W-:Y:S02]  /*e3f0*/  LOP3.LUT R12, R13, 0x380, RZ, 0xc0, !PT ;  /* 0x000003800d0c7812 */ /* 0x000fe400078ec0ff */
[----:B------:R-:W-:Y:S02]  /*e400*/  LOP3.LUT R24, R25, 0x380, RZ, 0xc0, !PT ;  /* 0x0000038019187812 */ /* 0x000fe400078ec0ff */
[----:B0-----:R-:W-:Y:S02]  /*e410*/  SHF.R.U64 R3, R20, 0x3, RZ ;  /* 0x0000000314037819 */ /* 0x001fe400000012ff */
[----:B------:R-:W-:Y:S02]  /*e420*/  SHF.R.U64 R12, R12, 0x3, RZ ;  /* 0x000000030c0c7819 */ /* 0x000fe400000012ff */
[----:B------:R-:W-:-:S02]  /*e430*/  SHF.R.U64 R24, R24, 0x3, RZ ;  /* 0x0000000318187819 */ /* 0x000fc400000012ff */
[----:B------:R-:W-:Y:S01]  /*e440*/  LOP3.LUT R4, R3, R32, RZ, 0x3c, !PT ;  /* 0x0000002003047212 */ /* 0x000fe200078e3cff */
[----:B------:R-:W-:Y:S01]  /*e450*/  IMAD R3, R29, UR4, RZ ;  /* 0x000000041d037c24 */ /* 0x000fe2000f8e02ff */
[----:B------:R-:W-:Y:S01]  /*e460*/  LOP3.LUT R12, R12, R13, RZ, 0x3c, !PT ;  /* 0x0000000d0c0c7212 */ /* 0x000fe200078e3cff */
[--C-:B------:R-:W-:Y:S01]  /*e470*/  IMAD.X R13, RZ, RZ, R21.reuse, P3 ;  /* 0x000000ffff0d7224 */ /* 0x100fe200018e0615 */
[----:B------:R-:W-:Y:S01]  /*e480*/  LOP3.LUT R24, R24, R25, RZ, 0x3c, !PT ;  /* 0x0000001918187212 */ /* 0x000fe200078e3cff */
[--C-:B------:R-:W-:Y:S01]  /*e490*/  IMAD.MOV.U32 R9, RZ, RZ, R21.reuse ;  /* 0x000000ffff097224 */ /* 0x100fe200078e0015 */
[----:B------:R-:W-:Y:S01]  /*e4a0*/  IADD3.X R25, RZ, R21, RZ, P4, !PT ;  /* 0x00000015ff197210 */ /* 0x000fe200027fe4ff */
[----:B------:R-:W-:Y:S01]  /*e4b0*/  IMAD.X R5, RZ, RZ, R21, P0 ;  /* 0x000000ffff057224 */ /* 0x000fe200000e0615 */
[----:B------:R-:W-:Y:S01]  /*e4c0*/  SHF.R.S32.HI R43, RZ, 0x1f, R44 ;  /* 0x0000001fff2b7819 */ /* 0x000fe2000001142c */
[C---:B------:R-:W-:Y:S01]  /*e4d0*/  IMAD R3, R28.reuse, UR5, R3 ;  /* 0x000000051c037c24 */ /* 0x040fe2000f8e0203 */
[----:B------:R-:W3:Y:S01]  /*e4e0*/  LD.E.128 R12, desc[UR42][R12.64] ;  /* 0x0000002a0c0c7980 */ /* 0x000ee2000c101d00 */
[----:B------:R-:W-:Y:S01]  /*e4f0*/  IMAD.WIDE.U32 R20, R28, UR4, RZ ;  /* 0x000000041c147c25 */ /* 0x000fe2000f8e00ff */
[----:B------:R-:W-:Y:S01]  /*e500*/  ULDC.64 UR4, c[0x0][0xae8] ;  /* 0x0002ba0000047ab9 */ /* 0x000fe20000000a00 */
[----:B------:R-:W0:Y:S01]  /*e510*/  @P2 LDC R29, c[0x0][0xbf0] ;  /* 0x0002fc00ff1d2b82 */ /* 0x000e220000000800 */
[----:B------:R-:W4:Y:S02]  /*e520*/  LD.E.128 R8, desc[UR42][R8.64] ;  /* 0x0000002a08087980 */ /* 0x000f24000c101d00 */
[----:B------:R-:W-:Y:S01]  /*e530*/  IADD3 R21, R21, R3, RZ ;  /* 0x0000000315157210 */ /* 0x000fe20007ffe0ff */
[----:B------:R-:W-:Y:S01]  /*e540*/  IMAD R3, R38, UR4, RZ ;  /* 0x0000000426037c24 */ /* 0x000fe2000f8e02ff */
[----:B------:R-:W3:Y:S03]  /*e550*/  LD.E.128 R24, desc[UR42][R24.64] ;  /* 0x0000002a18187980 */ /* 0x000ee6000c101d00 */
[C---:B------:R-:W-:Y:S01]  /*e560*/  IMAD R3, R41.reuse, UR5, R3 ;  /* 0x0000000529037c24 */ /* 0x040fe2000f8e0203 */
[----:B--2---:R-:W5:Y:S01]  /*e570*/  LD.E.128 R4, desc[UR42][R4.64] ;  /* 0x0000002a04047980 */ /* 0x004f62000c101d00 */
[----:B------:R-:W-:Y:S01]  /*e580*/  IMAD.WIDE.U32 R20, R41, UR4, R20 ;  /* 0x0000000429147c25 */ /* 0x000fe2000f8e0014 */
[----:B------:R-:W-:Y:S01]  /*e590*/  LEA.HI R43, R43, R44, RZ, 0x3 ;  /* 0x0000002c2b2b7211 */ /* 0x000fe200078f18ff */
[----:B------:R-:W-:Y:S01]  /*e5a0*/  ULDC.64 UR4, c[0x0][0xaf0] ;  /* 0x0002bc0000047ab9 */ /* 0x000fe20000000a00 */
[----:B------:R-:W2:Y:S02]  /*e5b0*/  LDL R41, [R1+0x64] ;  /* 0x0000640001297983 */ /* 0x000ea40000100800 */
[----:B------:R-:W-:Y:S01]  /*e5c0*/  LOP3.LUT R43, R43, 0xfffffff8, RZ, 0xc0, !PT ;  /* 0xfffffff82b2b7812 */ /* 0x000fe200078ec0ff */
[----:B------:R-:W-:Y:S01]  /*e5d0*/  IMAD R38, R58, 0xc0, R42 ;  /* 0x000000c03a267824 */ /* 0x000fe200078e022a */
[----:B------:R-:W-:Y:S01]  /*e5e0*/  @!PT LDS RZ, [RZ] ;  /* 0x00000000fffff984 */ /* 0x000fe20000000800 */
[----:B------:R-:W-:Y:S01]  /*e5f0*/  @!PT LDS RZ, [RZ] ;  /* 0x00000000fffff984 */ /* 0x000fe20000000800 */
[----:B------:R-:W-:Y:S01]  /*e600*/  @!PT LDS RZ, [RZ] ;  /* 0x00000000fffff984 */ /* 0x000fe20000000800 */
[----:B------:R-:W-:Y:S01]  /*e610*/  @!PT LDS RZ, [RZ] ;  /* 0x00000000fffff984 */ /* 0x000fe20000000800 */
[----:B------:R1:W-:Y:S06]  /*e620*/  MEMBAR.ALL.CTA ;  /* 0x0000000000007992 */ /* 0x0003ec0000008000 */
[----:B-1----:R-:W1:Y:S01]  /*e630*/  FENCE.VIEW.ASYNC.S ;  /* 0x00000000000073c6 */ /* 0x002e620000000000 */
[----:B------:R-:W-:-:S04]  /*e640*/  IMAD.IADD R43, R44, 0x1, -R43 ;  /* 0x000000012c2b7824 */ /* 0x000fc800078e0a2b */
[----:B------:R-:W-:-:S04]  /*e650*/  IMAD R0, R43, 0x30, R42 ;  /* 0x000000302b007824 */ /* 0x000fc800078e022a */
[----:B------:R-:W-:-:S04]  /*e660*/  IMAD R32, R58, 0xc0, R0 ;  /* 0x000000c03a207824 */ /* 0x000fc800078e0200 */
[----:B------:R-:W-:-:S04]  /*e670*/  @P2 IMAD.HI.U32 R0, R32, R39, RZ ;  /* 0x0000002720002227 */ /* 0x000fc800078e00ff */
[----:B------:R-:W-:Y:S02]  /*e680*/  IMAD.IADD R21, R21, 0x1, R3 ;  /* 0x0000000115157824 */ /* 0x000fe400078e0203 */
[----:B------:R-:W-:Y:S01]  /*e690*/  IMAD.MOV.U32 R3, RZ, RZ, R32 ;  /* 0x000000ffff037224 */ /* 0x000fe200078e0020 */
[----:B0-----:R-:W-:Y:S01]  /*e6a0*/  @P2 SHF.R.U32.HI R3, RZ, R29, R0 ;  /* 0x0000001dff032219 */ /* 0x001fe20000011600 */
[----:B------:R-:W-:Y:S02]  /*e6b0*/  IMAD R28, R36, UR4, RZ ;  /* 0x00000004241c7c24 */ /* 0x000fe4000f8e02ff */
[----:B------:R-:W-:Y:S01]  /*e6c0*/  IMAD.WIDE.U32 R20, R31, UR4, R20 ;  /* 0x000000041f147c25 */ /* 0x000fe2000f8e0014 */
[----:B------:R-:W-:-:S03]  /*e6d0*/  SHF.R.S32.HI R0, RZ, 0x1f, R3 ;  /* 0x0000001fff007819 */ /* 0x000fc60000011403 */
[----:B------:R-:W-:Y:S01]  /*e6e0*/  IMAD R29, R31, UR5, R28 ;  /* 0x000000051f1d7c24 */ /* 0x000fe2000f8e021c */
[----:B------:R-:W-:Y:S01]  /*e6f0*/  ULDC.64 UR4, c[0x0][0xae0] ;  /* 0x0002b80000047ab9 */ /* 0x000fe20000000a00 */
[----:B------:R-:W-:Y:S02]  /*e700*/  IMAD.MOV R31, RZ, RZ, -R3 ;  /* 0x000000ffff1f7224 */ /* 0x000fe400078e0a03 */
[----:B------:R-:W-:Y:S01]  /*e710*/  IMAD R0, R0, UR4, RZ ;  /* 0x0000000400007c24 */ /* 0x000fe2000f8e02ff */
[----:B------:R-:W-:Y:S01]  /*e720*/  IADD3 R21, R21, R29, RZ ;  /* 0x0000001d15157210 */ /* 0x000fe20007ffe0ff */
[----:B------:R-:W-:Y:S02]  /*e730*/  IMAD R29, R30, R31, R32 ;  /* 0x0000001f1e1d7224 */ /* 0x000fe400078e0220 */
[C---:B------:R-:W-:Y:S02]  /*e740*/  IMAD R31, R3.reuse, UR5, R0 ;  /* 0x00000005031f7c24 */ /* 0x040fe4000f8e0200 */
[----:B------:R-:W-:Y:S01]  /*e750*/  IMAD.WIDE.U32 R20, R3, UR4, R20 ;  /* 0x0000000403147c25 */ /* 0x000fe2000f8e0014 */
[----:B------:R-:W-:Y:S01]  /*e760*/  SHF.R.S32.HI R0, RZ, 0x1f, R29 ;  /* 0x0000001fff007819 */ /* 0x000fe2000001141d */
[----:B------:R-:W-:-:S02]  /*e770*/  ULDC.64 UR4, c[0x0][0xad8] ;  /* 0x0002b60000047ab9 */ /* 0x000fc40000000a00 */
[----:B------:R-:W-:Y:S02]  /*e780*/  IMAD.IADD R21, R21, 0x1, R31 ;  /* 0x0000000115157824 */ /* 0x000fe400078e021f */
[----:B------:R-:W-:Y:S02]  /*e790*/  IMAD R0, R0, UR4, RZ ;  /* 0x0000000400007c24 */ /* 0x000fe4000f8e02ff */
[----:B------:R-:W-:-:S04]  /*e7a0*/  IMAD.WIDE.U32 R20, R29, UR4, R20 ;  /* 0x000000041d147c25 */ /* 0x000fc8000f8e0014 */
[----:B------:R-:W-:Y:S01]  /*e7b0*/  IMAD R3, R29, UR5, R0 ;  /* 0x000000051d037c24 */ /* 0x000fe2000f8e0200 */
[----:B------:R-:W-:Y:S02]  /*e7c0*/  ULDC.64 UR4, c[0x0][0xa80] ;  /* 0x0002a00000047ab9 */ /* 0x000fe40000000a00 */
[----:B------:R-:W-:Y:S01]  /*e7d0*/  LEA R32, P0, R20, UR4, 0x1 ;  /* 0x0000000414207c11 */ /* 0x000fe2000f8008ff */
[----:B------:R-:W-:Y:S01]  /*e7e0*/  IMAD.IADD R3, R21, 0x1, R3 ;  /* 0x0000000115037824 */ /* 0x000fe200078e0203 */
[----:B------:R-:W-:-:S04]  /*e7f0*/  ULDC UR4, c[0x0][0xac8] ;  /* 0x0002b20000047ab9 */ /* 0x000fc80000000800 */
[----:B------:R-:W-:Y:S02]  /*e800*/  LEA.HI.X R36, R20, UR5, R3, 0x1, P0 ;  /* 0x0000000514247c11 */ /* 0x000fe400080f0c03 */
[----:B-1----:R-:W0:Y:S01]  /*e810*/  SHFL.IDX PT, R20, R32, RZ, 0x181f ;  /* 0x00181fff20147589 */ /* 0x002e2200000e0000 */
[----:B------:R-:W-:-:S03]  /*e820*/  ISETP.GE.AND P0, PT, R40, UR4, PT ;  /* 0x0000000428007c0c */ /* 0x000fc6000bf06270 */
[----:B------:R-:W1:Y:S04]  /*e830*/  SHFL.IDX PT, R28, R32, 0x1, 0x181f ;  /* 0x00381f00201c7f89 */ /* 0x000e6800000e0000 */
[----:B------:R-:W2:Y:S04]  /*e840*/  SHFL.IDX PT, R21, R36, RZ, 0x181f ;  /* 0x00181fff24157589 */ /* 0x000ea800000e0000 */
[----:B------:R-:W2:Y:S01]  /*e850*/  SHFL.IDX PT, R30, R32, 0x2, 0x181f ;  /* 0x00581f00201e7f89 */ /* 0x000ea200000e0000 */
[----:B------:R-:W-:-:S03]  /*e860*/  VIADD R0, R38, 0x30 ;  /* 0x0000003026007836 */ /* 0x000fc60000000000 */
[----:B------:R-:W2:Y:S01]  /*e870*/  SHFL.IDX PT, R29, R36, 0x1, 0x181f ;  /* 0x00381f00241d7f89 */ /* 0x000ea200000e0000 */
[----:B------:R-:W-:-:S03]  /*e880*/  ISETP.GE.OR P3, PT, R38, R37, P0 ;  /* 0x000000252600720c */ /* 0x000fc60000766670 */
[----:B------:R-:W2:Y:S01]  /*e890*/  SHFL.IDX PT, R31, R36, 0x2, 0x181f ;  /* 0x00581f00241f7f89 */ /* 0x000ea200000e0000 */
[----:B------:R-:W-:Y:S02]  /*e8a0*/  IADD3 R3, R38, 0x60, RZ ;  /* 0x0000006026037810 */ /* 0x000fe40007ffe0ff */
[-C--:B------:R-:W-:Y:S02]  /*e8b0*/  ISETP.GE.OR P2, PT, R0, R37.reuse, P0 ;  /* 0x000000250000720c */ /* 0x080fe40000746670 */
[----:B------:R-:W-:Y:S01]  /*e8c0*/  ISETP.GE.OR P1, PT, R3, R37, P0 ;  /* 0x000000250300720c */ /* 0x000fe20000726670 */
[----:B------:R-:W-:-:S04]  /*e8d0*/  VIADD R0, R18, 0x16820 ;  /* 0x0001682012007836 */ /* 0x000fc80000000000 */
[----:B0-----:R-:W-:Y:S02]  /*e8e0*/  @!P3 LEA R20, P5, R40, R20, 0x1 ;  /* 0x000000142814b211 */ /* 0x001fe400078a08ff */
[----:B------:R-:W-:-:S04]  /*e8f0*/  PRMT R0, RZ, 0x654, R0 ;  /* 0x00000654ff007816 */ /* 0x000fc80000000000 */
[----:B-1----:R-:W-:Y:S01]  /*e900*/  @!P2 LEA R28, P4, R40, R28, 0x1 ;  /* 0x0000001c281ca211 */ /* 0x002fe200078808ff */
[----:B------:R0:W-:Y:S02]  /*e910*/  SYNCS.ARRIVE.TRANS64.RED.A1T0 RZ, [R0+URZ], RZ ;  /* 0x000000ff00ff79a7 */ /* 0x0001e4000810043f */
[----:B0-----:R-:W-:-:S05]  /*e920*/  VIADD R0, R38, 0x90 ;  /* 0x0000009026007836 */ /* 0x001fca0000000000 */
[----:B------:R-:W-:Y:S01]  /*e930*/  ISETP.GE.OR P0, PT, R0, R37, P0 ;  /* 0x000000250000720c */ /* 0x000fe20000706670 */
[----:B------:R-:W0:Y:S04]  /*e940*/  SHFL.IDX PT, R32, R32, 0x3, 0x181f ;  /* 0x00781f0020207f89 */ /* 0x000e2800000e0000 */
[----:B------:R-:W1:Y:S01]  /*e950*/  SHFL.IDX PT, R36, R36, 0x3, 0x181f ;  /* 0x00781f0024247f89 */ /* 0x000e6200000e0000 */
[C-C-:B--2---:R-:W-:Y:S02]  /*e960*/  @!P3 LEA.HI.X R21, R40.reuse, R21, R41.reuse, 0x1, P5 ;  /* 0x000000152815b211 */ /* 0x144fe400028f0c29 */
[C---:B------:R-:W-:Y:S02]  /*e970*/  @!P1 LEA R30, P5, R40.reuse, R30, 0x1 ;  /* 0x0000001e281e9211 */ /* 0x040fe400078a08ff */
[----:B------:R-:W-:-:S02]  /*e980*/  @!P2 LEA.HI.X R29, R40, R29, R41, 0x1, P4 ;  /* 0x0000001d281da211 */ /* 0x000fc400020f0c29 */
[----:B------:R-:W-:Y:S01]  /*e990*/  @!P1 LEA.HI.X R31, R40, R31, R41, 0x1, P5 ;  /* 0x0000001f281f9211 */ /* 0x000fe200028f0c29 */
[----:B----4-:R2:W-:Y:S04]  /*e9a0*/  @!P3 ST.E.128 desc[UR42][R20.64], R8 ;  /* 0x000000081400b985 */ /* 0x0105e8000c101d2a */
[----:B---3--:R2:W-:Y:S04]  /*e9b0*/  @!P2 ST.E.128 desc[UR42][R28.64], R12 ;  /* 0x0000000c1c00a985 */ /* 0x0085e8000c101d2a */
[----:B------:R2:W-:Y:S01]  /*e9c0*/  @!P1 ST.E.128 desc[UR42][R30.64], R24 ;  /* 0x000000181e009985 */ /* 0x0005e2000c101d2a */
[----:B01----:R-:W-:Y:S05]  /*e9d0*/  @P0 BRA `(.L_x_598) ;  /* 0x0000000800980947 */ /* 0x003fea0003800000 */
[----:B--2---:R-:W-:-:S04]  /*e9e0*/  LEA R8, P0, R40, R32, 0x1 ;  /* 0x0000002028087211 */ /* 0x004fc800078008ff */
[----:B------:R-:W-:-:S05]  /*e9f0*/  LEA.HI.X R9, R40, R36, R41, 0x1, P0 ;  /* 0x0000002428097211 */ /* 0x000fca00000f0c29 */
[----:B-----5:R0:W-:Y:S01]  /*ea00*/  ST.E.128 desc[UR42][R8.64], R4 ;  /* 0x0000000408007985 */ /* 0x0201e2000c101d2a */
[----:B------:R-:W-:Y:S05]  /*ea10*/  BRA `(.L_x_598) ;  /* 0x0000000800887947 */ /* 0x000fea0003800000 */
.L_x_596:
[----:B------:R-:W2:Y:S01]  /*ea20*/  LDL.LU R6, [R1+0x28] ;  /* 0x0000280001067983 */ /* 0x000ea20000300800 */
[----:B------:R-:W-:Y:S01]  /*ea30*/  ULDC.64 UR4, c[0x0][0xc00] ;  /* 0x0003000000047ab9 */ /* 0x000fe20000000a00 */
[----:B------:R-:W-:Y:S01]  /*ea40*/  IMAD.MOV.U32 R0, RZ, RZ, RZ ;  /* 0x000000ffff007224 */ /* 0x000fe200078e00ff */
[----:B------:R-:W3:Y:S01]  /*ea50*/  LDC R25, c[0x0][0xbe8] ;  /* 0x0002fa00ff197b82 */ /* 0x000ee20000000800 */
[----:B------:R-:W4:Y:S01]  /*ea60*/  LDL.LU R3, [R1+0x2c] ;  /* 0x00002c0001037983 */ /* 0x000f220000300800 */
[----:B------:R-:W-:-:S04]  /*ea70*/  ISETP.NE.U32.AND P0, PT, RZ, UR4, PT ;  /* 0x00000004ff007c0c */ /* 0x000fc8000bf05070 */
[----:B------:R-:W-:Y:S02]  /*ea80*/  ISETP.NE.AND.EX P0, PT, RZ, UR5, PT, P0 ;  /* 0x00000005ff007c0c */ /* 0x000fe4000bf05300 */
[----:B--2---:R-:W-:-:S04]  /*ea90*/  IADD3 R4, P1, R6, UR4, RZ ;  /* 0x0000000406047c10 */ /* 0x004fc8000ff3e0ff */
[----:B----4-:R-:W-:Y:S01]  /*eaa0*/  IADD3.X R5, R3, UR5, RZ, P1, !PT ;  /* 0x0000000503057c10 */ /* 0x010fe20008ffe4ff */
[----:B------:R-:W-:Y:S02]  /*eab0*/  ULDC.64 UR4, c[0x0][0xc08] ;  /* 0x0003020000047ab9 */ /* 0x000fe40000000a00 */
[----:B------:R-:W-:-:S04]  /*eac0*/  ISETP.NE.U32.AND P1, PT, RZ, UR4, PT ;  /* 0x00000004ff007c0c */ /* 0x000fc8000bf25070 */
[----:B------:R2:W5:Y:S01]  /*ead0*/  @P0 LDG.E R0, desc[UR42][R4.64] ;  /* 0x0000002a04000981 */ /* 0x000562000c1e1900 */
[----:B------:R-:W-:Y:S01]  /*eae0*/  ISETP.NE.AND.EX P1, PT, RZ, UR5, PT, P1 ;  /* 0x00000005ff007c0c */ /* 0x000fe2000bf25310 */
[----:B------:R-:W4:-:S12]  /*eaf0*/  S2R R9, SR_TID.X ;  /* 0x0000000000097919 */ /* 0x000f180000002100 */
[----:B------:R-:W-:Y:S01]  /*eb00*/  @P1 IADD3 R6, P2, R6, UR4, RZ ;  /* 0x0000000406061c10 */ /* 0x000fe2000ff5e0ff */
[----:B------:R-:W-:Y:S02]  /*eb10*/  ULDC UR4, c[0x0][0xa88] ;  /* 0x0002a20000047ab9 */ /* 0x000fe40000000800 */
[----:B------:R-:W-:Y:S02]  /*eb20*/  MOV R8, UR4 ;  /* 0x0000000400087c02 */ /* 0x000fe40008000f00 */
[----:B------:R-:W-:-:S05]  /*eb30*/  @P1 IADD3.X R7, R3, UR5, RZ, P2, !PT ;  /* 0x0000000503071c10 */ /* 0x000fca00097fe4ff */
[----:B------:R2:W5:Y:S01]  /*eb40*/  @P1 LDG.E R8, desc[UR42][R6.64] ;  /* 0x0000002a06081981 */ /* 0x000562000c1e1900 */
[----:B---3--:R-:W-:Y:S01]  /*eb50*/  ISETP.NE.AND P2, PT, R25, 0x1, PT ;  /* 0x000000011900780c */ /* 0x008fe20003f45270 */
[----:B----4-:R-:W-:-:S12]  /*eb60*/  VIADD R26, R9, 0xffffff80 ;  /* 0xffffff80091a7836 */ /* 0x010fd80000000000 */
[----:B------:R-:W3:Y:S01]  /*eb70*/  @P2 LDC R20, c[0x0][0xbec] ;  /* 0x0002fb00ff142b82 */ /* 0x000ee20000000800 */
[----:B------:R-:W-:-:S07]  /*eb80*/  ISETP.GE.AND P3, PT, R26, 0xc0, PT ;  /* 0x000000c01a00780c */ /* 0x000fce0003f66270 */
[----:B------:R-:W4:Y:S01]  /*eb90*/  @P2 LDC R21, c[0x0][0xbf0] ;  /* 0x0002fc00ff152b82 */ /* 0x000f220000000800 */
[----:B--2---:R-:W-:Y:S05]  /*eba0*/  @P1 BRA `(.L_x_599) ;  /* 0x0000000000101947 */ /* 0x004fea0003800000 */
[----:B------:R-:W-:Y:S05]  /*ebb0*/  @!P0 BRA `(.L_x_599) ;  /* 0x00000000000c8947 */ /* 0x000fea0003800000 */
[----:B------:R-:W2:Y:S04]  /*ebc0*/  LDG.E R3, desc[UR42][R4.64] ;  /* 0x0000002a04037981 */ /* 0x000ea8000c1e1900 */
[----:B-----5:R-:W2:Y:S02]  /*ebd0*/  LDG.E R8, desc[UR42][R4.64+0x4] ;  /* 0x0000042a04087981 */ /* 0x020ea4000c1e1900 */
[----:B--2---:R-:W-:-:S07]  /*ebe0*/  IMAD.IADD R8, R8, 0x1, -R3 ;  /* 0x0000000108087824 */ /* 0x004fce00078e0a03 */
.L_x_599:
[----:B------:R-:W2:Y:S04]  /*ebf0*/  LDL.LU R4, [R1+0x34] ;  /* 0x0000340001047983 */ /* 0x000ea80000300800 */
[----:B------:R-:W3:Y:S04]  /*ec00*/  LDL.LU R3, [R1+0x44] ;  /* 0x0000440001037983 */ /* 0x000ee80000300800 */
[----:B-----5:R-:W4:Y:S04]  /*ec10*/  LDL R24, [R1+0x24] ;  /* 0x0000240001187983 */ /* 0x020f280000100800 */
[----:B------:R0:W5:Y:S01]  /*ec20*/  LDL R28, [R1+0x38] ;  /* 0x00003800011c7983 */ /* 0x0001620000100800 */
[----:B------:R-:W-:Y:S01]  /*ec30*/  BSSY B1, `(.L_x_600) ;  /* 0x000002d000017945 */ /* 0x000fe20003800000 */
[----:B------:R-:W-:-:S02]  /*ec40*/  SHF.R.S32.HI R11, RZ, 0x1f, R0 ;  /* 0x0000001fff0b7819 */ /* 0x000fc40000011400 */
[----:B--2---:R-:W-:Y:S02]  /*ec50*/  SEL R13, R4, RZ, !P0 ;  /* 0x000000ff040d7207 */ /* 0x004fe40004000000 */
[----:B---3--:R-:W-:Y:S02]  /*ec60*/  SEL R12, R3, RZ, !P0 ;  /* 0x000000ff030c7207 */ /* 0x008fe40004000000 */
[----:B----4-:R-:W-:Y:S01]  /*ec70*/  SHF.R.S32.HI R10, RZ, 0x1f, R24 ;  /* 0x0000001fff0a7819 */ /* 0x010fe20000011418 */
[----:B0-----:R-:W-:Y:S06]  /*ec80*/  @P3 BRA `(.L_x_601) ;  /* 0x00000000009c3947 */ /* 0x001fec0003800000 */
[----:B------:R-:W0:Y:S01]  /*ec90*/  LDC R14, c[0x0][0xbe8] ;  /* 0x0002fa00ff0e7b82 */ /* 0x000e220000000800 */
[----:B-----5:R-:W-:-:S04]  /*eca0*/  IMAD R3, R28, 0xc0, R9 ;  /* 0x000000c01c037824 */ /* 0x020fc800078e0209 */
[----:B------:R-:W-:Y:S02]  /*ecb0*/  VIADD R9, R3, 0xffffff80 ;  /* 0xffffff8003097836 */ /* 0x000fe40000000000 */
[----:B0-----:R-:W-:-:S05]  /*ecc0*/  IMAD R4, R8, R14, RZ ;  /* 0x0000000e08047224 */ /* 0x001fca00078e02ff */
[----:B------:R-:W-:-:S13]  /*ecd0*/  ISETP.GE.AND P0, PT, R9, R4, PT ;  /* 0x000000040900720c */ /* 0x000fda0003f06270 */
[----:B------:R-:W-:Y:S05]  /*ece0*/  @P0 BRA `(.L_x_601) ;  /* 0x0000000000840947 */ /* 0x000fea0003800000 */
[----:B------:R-:W-:Y:S01]  /*ecf0*/  ISETP.NE.AND P0, PT, R14, 0x1, PT ;  /* 0x000000010e00780c */ /* 0x000fe20003f05270 */
[----:B------:R-:W-:Y:S01]  /*ed00*/  ULDC.64 UR4, c[0x0][0xb90] ;  /* 0x0002e40000047ab9 */ /* 0x000fe20000000a00 */
[----:B------:R-:W-:Y:S01]  /*ed10*/  IMAD.MOV.U32 R4, RZ, RZ, R0 ;  /* 0x000000ffff047224 */ /* 0x000fe200078e0000 */
[----:B------:R-:W-:Y:S01]  /*ed20*/  MOV R3, R9 ;  /* 0x0000000900037202 */ /* 0x000fe20000000f00 */
[----:B------:R-:W-:Y:S02]  /*ed30*/  IMAD R7, R10, UR4, RZ ;  /* 0x000000040a077c24 */ /* 0x000fe4000f8e02ff */
[----:B------:R-:W-:Y:S02]  /*ed40*/  IMAD.MOV.U32 R5, RZ, RZ, R11 ;  /* 0x000000ffff057224 */ /* 0x000fe400078e000b */
[C---:B------:R-:W-:Y:S02]  /*ed50*/  IMAD R7, R24.reuse, UR5, R7 ;  /* 0x0000000518077c24 */ /* 0x040fe4000f8e0207 */
[----:B------:R-:W-:Y:S01]  /*ed60*/  IMAD.WIDE.U32 R4, R24, UR4, R4 ;  /* 0x0000000418047c25 */ /* 0x000fe2000f8e0004 */
[----:B------:R-:W-:-:S02]  /*ed70*/  ULDC.64 UR4, c[0x0][0xb98] ;  /* 0x0002e60000047ab9 */ /* 0x000fc40000000a00 */
[----:B------:R-:W0:Y:S01]  /*ed80*/  @P0 LDC R6, c[0x0][0xbec] ;  /* 0x0002fb00ff060b82 */ /* 0x000e220000000800 */
[----:B------:R-:W-:Y:S02]  /*ed90*/  IMAD.IADD R5, R5, 0x1, R7 ;  /* 0x0000000105057824 */ /* 0x000fe400078e0207 */
[----:B------:R-:W-:-:S05]  /*eda0*/  IMAD.WIDE.U32 R4, R13, UR4, R4 ;  /* 0x000000040d047c25 */ /* 0x000fca000f8e0004 */
[----:B------:R-:W2:Y:S01]  /*edb0*/  @P0 LDC R15, c[0x0][0xbf0] ;  /* 0x0002fc00ff0f0b82 */ /* 0x000ea20000000800 */
[----:B0-----:R-:W-:-:S05]  /*edc0*/  @P0 IMAD.HI.U32 R6, R9, R6, RZ ;  /* 0x0000000609060227 */ /* 0x001fca00078e00ff */
[----:B--2---:R-:W-:Y:S01]  /*edd0*/  @P0 SHF.R.U32.HI R3, RZ, R15, R6 ;  /* 0x0000000fff030219 */ /* 0x004fe20000011606 */
[----:B------:R-:W-:-:S03]  /*ede0*/  IMAD R6, R12, UR4, RZ ;  /* 0x000000040c067c24 */ /* 0x000fc6000f8e02ff */
[----:B------:R-:W-:Y:S01]  /*edf0*/  IADD3 R7, -R3, RZ, RZ ;  /* 0x000000ff03077210 */ /* 0x000fe20007ffe1ff */
[----:B------:R-:W-:Y:S01]  /*ee00*/  IMAD R6, R13, UR5, R6 ;  /* 0x000000050d067c24 */ /* 0x000fe2000f8e0206 */
[----:B------:R-:W-:Y:S01]  /*ee10*/  IADD3 R4, P0, R3, R4, RZ ;  /* 0x0000000403047210 */ /* 0x000fe20007f1e0ff */
[----:B------:R-:W-:Y:S02]  /*ee20*/  ULDC.64 UR4, c[0x0][0xb88] ;  /* 0x0002e20000047ab9 */ /* 0x000fe40000000a00 */
[----:B------:R-:W-:Y:S01]  /*ee30*/  IMAD R7, R14, R7, R9 ;  /* 0x000000070e077224 */ /* 0x000fe200078e0209 */
[----:B------:R-:W-:-:S04]  /*ee40*/  SHF.R.S32.HI R9, RZ, 0x1f, R3 ;  /* 0x0000001fff097819 */ /* 0x000fc80000011403 */
[----:B------:R-:W-:Y:S02]  /*ee50*/  SHF.R.S32.HI R3, RZ, 0x1f, R7 ;  /* 0x0000001fff037819 */ /* 0x000fe40000011407 */
[----:B------:R-:W-:-:S03]  /*ee60*/  IADD3.X R5, R9, R5, R6, P0, !PT ;  /* 0x0000000509057210 */ /* 0x000fc600007fe406 */
[----:B------:R-:W-:Y:S02]  /*ee70*/  IMAD R6, R3, UR4, RZ ;  /* 0x0000000403067c24 */ /* 0x000fe4000f8e02ff */
[----:B------:R-:W-:-:S04]  /*ee80*/  IMAD.WIDE.U32 R4, R7, UR4, R4 ;  /* 0x0000000407047c25 */ /* 0x000fc8000f8e0004 */
[----:B------:R-:W-:Y:S01]  /*ee90*/  IMAD R3, R7, UR5, R6 ;  /* 0x0000000507037c24 */ /* 0x000fe2000f8e0206 */
[----:B------:R-:W-:Y:S02]  /*eea0*/  ULDC.64 UR4, c[0x0][0xb50] ;  /* 0x0002d40000047ab9 */ /* 0x000fe40000000a00 */
[----:B------:R-:W-:Y:S01]  /*eeb0*/  LEA R6, P0, R4, UR4, 0x2 ;  /* 0x0000000404067c11 */ /* 0x000fe2000f8010ff */
[----:B------:R-:W-:-:S05]  /*eec0*/  IMAD.IADD R3, R5, 0x1, R3 ;  /* 0x0000000105037824 */ /* 0x000fca00078e0203 */
[----:B------:R-:W-:Y:S01]  /*eed0*/  LEA.HI.X R7, R4, UR5, R3, 0x2, P0 ;  /* 0x0000000504077c11 */ /* 0x000fe200080f1403 */
[----:B------:R-:W-:-:S05]  /*eee0*/  IMAD.MOV.U32 R3, RZ, RZ, -0x800000 ;  /* 0xff800000ff037424 */ /* 0x000fca00078e00ff */
[----:B------:R0:W-:Y:S02]  /*eef0*/  STG.E desc[UR42][R6.64], R3 ;  /* 0x0000000306007986 */ /* 0x0001e4000c10192a */
.L_x_601:
[----:B------:R-:W-:Y:S05]  /*ef00*/  BSYNC B1 ;  /* 0x0000000000017941 */ /* 0x000fea0003800000 */
.L_x_600:
[----:B0-----:R-:W2:Y:S04]  /*ef10*/  LDL R6, [R1+0x3c] ;  /* 0x00003c0001067983 */ /* 0x001ea80000100800 */
[----:B------:R-:W3:Y:S01]  /*ef20*/  LDL R14, [R1+0x64] ;  /* 0x00006400010e7983 */ /* 0x000ee20000100800 */
[--C-:B------:R-:W-:Y:S01]  /*ef30*/  SHF.R.S32.HI R7, RZ, 0x1f, R26.reuse ;  /* 0x0000001fff077819 */ /* 0x100fe2000001141a */
[----:B------:R-:W-:Y:S01]  /*ef40*/  ULDC.64 UR4, c[0x0][0xaa0] ;  /* 0x0002a80000047ab9 */ /* 0x000fe20000000a00 */
[----:B------:R-:W-:Y:S01]  /*ef50*/  SHF.R.S32.HI R29, RZ, 0x1f, R26 ;  /* 0x0000001fff1d7819 */ /* 0x000fe2000001141a */
[----:B------:R-:W-:Y:S01]  /*ef60*/  IMAD R3, R11, UR4, RZ ;  /* 0x000000040b037c24 */ /* 0x000fe2000f8e02ff */
[-C--:B------:R-:W-:Y:S01]  /*ef70*/  LEA.HI R7, R7, R26.reuse, RZ, 0x3 ;  /* 0x0000001a07077211 */ /* 0x080fe200078f18ff */
[C---:B------:R-:W-:Y:S01]  /*ef80*/  IMAD.WIDE.U32 R4, R0.reuse, UR4, RZ ;  /* 0x0000000400047c25 */ /* 0x040fe2000f8e00ff */
[----:B------:R-:W-:Y:S01]  /*ef90*/  LEA.HI R29, R29, R26, RZ, 0x3 ;  /* 0x0000001a1d1d7211 */ /* 0x000fe200078f18ff */
[----:B------:R-:W-:Y:S01]  /*efa0*/  ULDC.64 UR6, c[0x0][0xa80] ;  /* 0x0002a00000067ab9 */ /* 0x000fe20000000a00 */
[----:B------:R-:W-:Y:S01]  /*efb0*/  LOP3.LUT R7, R7, 0xfffffff8, RZ, 0xc0, !PT ;  /* 0xfffffff807077812 */ /* 0x000fe200078ec0ff */
[----:B------:R-:W-:Y:S01]  /*efc0*/  IMAD R3, R0, UR5, R3 ;  /* 0x0000000500037c24 */ /* 0x000fe2000f8e0203 */
[----:B------:R-:W-:Y:S01]  /*efd0*/  SHF.R.S32.HI R29, RZ, 0x3, R29 ;  /* 0x00000003ff1d7819 */ /* 0x000fe2000001141d */
[----:B------:R-:W-:-:S02]  /*efe0*/  ULDC.64 UR4, c[0x0][0xae8] ;  /* 0x0002ba0000047ab9 */ /* 0x000fc40000000a00 */
[----:B------:R-:W-:Y:S02]  /*eff0*/  IMAD.IADD R7, R26, 0x1, -R7 ;  /* 0x000000011a077824 */ /* 0x000fe400078e0a07 */
[----:B------:R-:W-:Y:S02]  /*f000*/  IMAD.IADD R5, R5, 0x1, R3 ;  /* 0x0000000105057824 */ /* 0x000fe400078e0203 */
[----:B------:R-:W-:Y:S02]  /*f010*/  IMAD R0, R7, 0x30, R29 ;  /* 0x0000003007007824 */ /* 0x000fe400078e021d */
[----:B------:R-:W-:-:S04]  /*f020*/  IMAD.WIDE.U32 R4, R24, UR4, R4 ;  /* 0x0000000418047c25 */ /* 0x000fc8000f8e0004 */
[----:B-----5:R-:W-:-:S04]  /*f030*/  IMAD R9, R28, 0xc0, R0 ;  /* 0x000000c01c097824 */ /* 0x020fc800078e0200 */
[----:B------:R-:W-:-:S04]  /*f040*/  @P2 IMAD.HI.U32 R0, R9, R20, RZ ;  /* 0x0000001409002227 */ /* 0x000fc800078e00ff */
[----:B------:R-:W-:Y:S01]  /*f050*/  IMAD.MOV.U32 R3, RZ, RZ, R9 ;  /* 0x000000ffff037224 */ /* 0x000fe200078e0009 */
[----:B------:R-:W-:-:S04]  /*f060*/  @P2 SHF.R.U32.HI R3, RZ, R21, R0 ;  /* 0x00000015ff032219 */ /* 0x000fc80000011600 */
[----:B------:R-:W-:Y:S02]  /*f070*/  SHF.R.S32.HI R0, RZ, 0x1f, R3 ;  /* 0x0000001fff007819 */ /* 0x000fe40000011403 */
[----:B--2---:R-:W-:Y:S01]  /*f080*/  MOV R26, R6 ;  /* 0x00000006001a7202 */ /* 0x004fe20000000f00 */
[----:B------:R-:W-:Y:S02]  /*f090*/  IMAD R6, R10, UR4, RZ ;  /* 0x000000040a067c24 */ /* 0x000fe4000f8e02ff */
[----:B---3--:R-:W-:Y:S02]  /*f0a0*/  IMAD.MOV.U32 R27, RZ, RZ, R14 ;  /* 0x000000ffff1b7224 */ /* 0x008fe400078e000e */
[----:B------:R-:W-:Y:S01]  /*f0b0*/  IMAD R7, R24, UR5, R6 ;  /* 0x0000000518077c24 */ /* 0x000fe2000f8e0206 */
[----:B------:R-:W-:Y:S02]  /*f0c0*/  ULDC.64 UR4, c[0x0][0xaf0] ;  /* 0x0002bc0000047ab9 */ /* 0x000fe40000000a00 */
[----:B------:R-:W-:-:S02]  /*f0d0*/  IMAD R6, R12, UR4, RZ ;  /* 0x000000040c067c24 */ /* 0x000fc4000f8e02ff */
[----:B------:R-:W-:Y:S02]  /*f0e0*/  IADD3 R5, R5, R7, RZ ;  /* 0x0000000705057210 */ /* 0x000fe40007ffe0ff */
[C---:B------:R-:W-:Y:S02]  /*f0f0*/  IMAD R7, R13.reuse, UR5, R6 ;  /* 0x000000050d077c24 */ /* 0x040fe4000f8e0206 */
[----:B------:R-:W-:Y:S02]  /*f100*/  IMAD.MOV R6, RZ, RZ, -R3 ;  /* 0x000000ffff067224 */ /* 0x000fe400078e0a03 */
[----:B------:R-:W-:Y:S01]  /*f110*/  IMAD.WIDE.U32 R4, R13, UR4, R4 ;  /* 0x000000040d047c25 */ /* 0x000fe2000f8e0004 */
[----:B------:R-:W-:-:S03]  /*f120*/  ULDC.64 UR4, c[0x0][0xae0] ;  /* 0x0002b80000047ab9 */ /* 0x000fc60000000a00 */
[----:B------:R-:W-:Y:S02]  /*f130*/  IMAD.IADD R5, R5, 0x1, R7 ;  /* 0x0000000105057824 */ /* 0x000fe400078e0207 */
[----:B------:R-:W-:Y:S02]  /*f140*/  IMAD R0, R0, UR4, RZ ;  /* 0x0000000400007c24 */ /* 0x000fe4000f8e02ff */
[----:B------:R-:W-:Y:S02]  /*f150*/  IMAD R7, R25, R6, R9 ;  /* 0x0000000619077224 */ /* 0x000fe400078e0209 */
[C---:B------:R-:W-:Y:S02]  /*f160*/  IMAD R9, R3.reuse, UR5, R0 ;  /* 0x0000000503097c24 */ /* 0x040fe4000f8e0200 */
[----:B------:R-:W-:Y:S01]  /*f170*/  IMAD.WIDE.U32 R4, R3, UR4, R4 ;  /* 0x0000000403047c25 */ /* 0x000fe2000f8e0004 */
[----:B------:R-:W-:Y:S01]  /*f180*/  SHF.R.S32.HI R0, RZ, 0x1f, R7 ;  /* 0x0000001fff007819 */ /* 0x000fe20000011407 */
[----:B------:R-:W-:-:S02]  /*f190*/  ULDC.64 UR4, c[0x0][0xad8] ;  /* 0x0002b60000047ab9 */ /* 0x000fc40000000a00 */
[----:B------:R-:W-:Y:S02]  /*f1a0*/  IMAD.IADD R5, R5, 0x1, R9 ;  /* 0x0000000105057824 */ /* 0x000fe400078e0209 */
[----:B------:R-:W-:Y:S02]  /*f1b0*/  IMAD R0, R0, UR4, RZ ;  /* 0x0000000400007c24 */ /* 0x000fe4000f8e02ff */
[C---:B------:R-:W-:Y:S01]  /*f1c0*/  IMAD.WIDE.U32 R20, R7.reuse, UR4, R4 ;  /* 0x0000000407147c25 */ /* 0x040fe2000f8e0004 */
[----:B------:R-:W-:Y:S02]  /*f1d0*/  ULDC UR4, c[0x0][0xac8] ;  /* 0x0002b20000047ab9 */ /* 0x000fe40000000800 */
[----:B------:R-:W-:Y:S01]  /*f1e0*/  ISETP.GE.AND P0, PT, R26, UR4, PT ;  /* 0x000000041a007c0c */ /* 0x000fe2000bf06270 */
[----:B------:R-:W-:Y:S01]  /*f1f0*/  IMAD R3, R7, UR5, R0 ;  /* 0x0000000507037c24 */ /* 0x000fe2000f8e0200 */
[----:B------:R-:W-:Y:S01]  /*f200*/  LEA R7, P1, R20, UR6, 0x1 ;  /* 0x0000000614077c11 */ /* 0x000fe2000f8208ff */
[----:B------:R-:W-:-:S03]  /*f210*/  UMOV UR4, 0xffffffff ;  /* 0xffffffff00047882 */ /* 0x000fc60000000000 */
[----:B------:R-:W-:-:S04]  /*f220*/  IADD3 R3, R21, R3, RZ ;  /* 0x0000000315037210 */ /* 0x000fc80007ffe0ff */
[----:B------:R-:W-:Y:S01]  /*f230*/  LEA.HI.X R20, R20, UR7, R3, 0x1, P1 ;  /* 0x0000000714147c11 */ /* 0x000fe200088f0c03 */
[----:B------:R-:W-:Y:S06]  /*f240*/  BRA.DIV UR4, `(.L_x_602) ;  /* 0x0000007604dc7947 */ /* 0x000fec000b800000 */
[----:B------:R-:W0:Y:S01]  /*f250*/  SHFL.IDX PT, R3, R7, RZ, 0x181f ;  /* 0x00181fff07037589 */ /* 0x000e2200000e0000 */
[----:B------:R-:W-:Y:S02]  /*f260*/  IMAD R21, R8, R25, RZ ;  /* 0x0000001908157224 */ /* 0x000fe400078e02ff */
[----:B------:R-:W-:Y:S01]  /*f270*/  IMAD R24, R28, 0xc0, R29 ;  /* 0x000000c01c187824 */ /* 0x000fe200078e021d */
[----:B------:R-:W2:Y:S03]  /*f280*/  SHFL.IDX PT, R0, R20, RZ, 0x181f ;  /* 0x00181fff14007589 */ /* 0x000ea600000e0000 */
[C---:B------:R-:W-:Y:S01]  /*f290*/  VIADD R8, R24.reuse, 0x30 ;  /* 0x0000003018087836 */ /* 0x040fe20000000000 */
[----:B------:R-:W3:Y:S01]  /*f2a0*/  SHFL.IDX PT, R5, R7, 0x1, 0x181f ;  /* 0x00381f0007057f89 */ /* 0x000ee200000e0000 */
[C---:B------:R-:W-:Y:S01]  /*f2b0*/  ISETP.GE.OR P2, PT, R24.reuse, R21, P0 ;  /* 0x000000151800720c */ /* 0x040fe20000746670 */
[----:B------:R-:W-:-:S02]  /*f2c0*/  VIADD R10, R24, 0x60 ;  /* 0x00000060180a7836 */ /* 0x000fc40000000000 */
[----:B------:R-:W4:Y:S01]  /*f2d0*/  SHFL.IDX PT, R14, R7, 0x2, 0x181f ;  /* 0x00581f00070e7f89 */ /* 0x000f2200000e0000 */
[-C--:B------:R-:W-:Y:S02]  /*f2e0*/  ISETP.GE.OR P3, PT, R8, R21.reuse, P0 ;  /* 0x000000150800720c */ /* 0x080fe40000766670 */
[----:B------:R-:W-:Y:S01]  /*f2f0*/  ISETP.GE.OR P4, PT, R10, R21, P0 ;  /* 0x000000150a00720c */ /* 0x000fe20000786670 */
[----:B------:R-:W5:Y:S04]  /*f300*/  SHFL.IDX PT, R4, R20, 0x1, 0x181f ;  /* 0x00381f0014047f89 */ /* 0x000f6800000e0000 */
[----:B------:R-:W1:Y:S02]  /*f310*/  SHFL.IDX PT, R6, R20, 0x2, 0x181f ;  /* 0x00581f0014067f89 */ /* 0x000e6400000e0000 */
[----:B0-----:R-:W-:-:S04]  /*f320*/  @!P2 LEA R10, P5, R26, R3, 0x1 ;  /* 0x000000031a0aa211 */ /* 0x001fc800078a08ff */
[C---:B--2---:R-:W-:Y:S02]  /*f330*/  @!P2 LEA.HI.X R3, R26.reuse, R0, R27, 0x1, P5 ;  /* 0x000000001a03a211 */ /* 0x044fe400028f0c1b */
[----:B------:R0:W2:Y:S01]  /*f340*/  SHFL.IDX PT, R0, R20, 0x3, 0x181f ;  /* 0x00781f0014007f89 */ /* 0x0000a200000e0000 */
[C---:B---3--:R-:W-:Y:S02]  /*f350*/  @!P3 LEA R8, P1, R26.reuse, R5, 0x1 ;  /* 0x000000051a08b211 */ /* 0x048fe400078208ff */
[----:B------:R-:W-:Y:S01]  /*f360*/  @!P2 IMAD.MOV.U32 R11, RZ, RZ, R3 ;  /* 0x000000ffff0ba224 */ /* 0x000fe200078e0003 */
[----:B----4-:R-:W-:-:S04]  /*f370*/  @!P4 LEA R25, P5, R26, R14, 0x1 ;  /* 0x0000000e1a19c211 */ /* 0x010fc800078a08ff */
[----:B------:R0:W-:Y:S01]  /*f380*/  @!P2 ST.E.128 desc[UR42][R10.64], RZ ;  /* 0x000000ff0a00a985 */ /* 0x0001e2000c101d2a */
[C-C-:B-----5:R-:W-:Y:S02]  /*f390*/  @!P3 LEA.HI.X R9, R26.reuse, R4, R27.reuse, 0x1, P1 ;  /* 0x000000041a09b211 */ /* 0x160fe400008f0c1b */
[----:B------:R-:W-:Y:S01]  /*f3a0*/  @!P4 MOV R4, R25 ;  /* 0x000000190004c202 */ /* 0x000fe20000000f00 */
[----:B------:R0:W3:Y:S01]  /*f3b0*/  SHFL.IDX PT, R14, R7, 0x3, 0x181f ;  /* 0x00781f00070e7f89 */ /* 0x0000e200000e0000 */
[----:B-1----:R-:W-:-:S03]  /*f3c0*/  @!P4 LEA.HI.X R5, R26, R6, R27, 0x1, P5 ;  /* 0x000000061a05c211 */ /* 0x002fc600028f0c1b */
[----:B------:R0:W-:Y:S04]  /*f3d0*/  @!P3 ST.E.128 desc[UR42][R8.64], RZ ;  /* 0x000000ff0800b985 */ /* 0x0001e8000c101d2a */
[----:B------:R0:W-:Y:S02]  /*f3e0*/  @!P4 ST.E.128 desc[UR42][R4.64], RZ ;  /* 0x000000ff0400c985 */ /* 0x0001e4000c101d2a */
.L_x_771:
[----:B------:R-:W-:-:S05]  /*f3f0*/  VIADD R24, R24, 0x90 ;  /* 0x0000009018187836 */ /* 0x000fca0000000000 */
[----:B------:R-:W-:-:S13]  /*f400*/  ISETP.GE.OR P0, PT, R24, R21, P0 ;  /* 0x000000151800720c */ /* 0x000fda0000706670 */
[----:B---3--:R-:W-:-:S04]  /*f410*/  @!P0 LEA R14, P1, R26, R14, 0x1 ;  /* 0x0000000e1a0e8211 */ /* 0x008fc800078208ff */
[----:B--2---:R-:W-:-:S05]  /*f420*/  @!P0 LEA.HI.X R15, R26, R0, R27, 0x1, P1 ;  /* 0x000000001a0f8211 */ /* 0x004fca00008f0c1b */
[----:B------:R1:W-:Y:S04]  /*f430*/  @!P0 ST.E.128 desc[UR42][R14.64], RZ ;  /* 0x000000ff0e008985 */ /* 0x0003e8000c101d2a */
.L_x_598:
[----:B------:R-:W-:Y:S05]  /*f440*/  BSYNC B0 ;  /* 0x0000000000007941 */ /* 0x000fea0003800000 */
.L_x_595:
[----:B------:R-:W-:Y:S02]  /*f450*/  ULDC UR4, c[0x0][0xc3c] ;  /* 0x00030f0000047ab9 */ /* 0x000fe40000000800 */
[----:B------:R-:W-:-:S13]  /*f460*/  ISETP.GE.AND P0, PT, R35, UR4, PT ;  /* 0x0000000423007c0c */ /* 0x000fda000bf06270 */
[----:B------:R-:W-:Y:S05]  /*f470*/  @!P0 BRA `(.L_x_603) ;  /* 0xffffff1c00088947 */ /* 0x000fea000383ffff */
[----:B------:R-:W-:Y:S05]  /*f480*/  BRA `(.L_x_474) ;  /* 0x00000064009c7947 */ /* 0x000fea0003800000 */
.L_x_472:
[----:B------:R-:W-:-:S08]  /*f490*/  NOP ;  /* 0x0000000000007918 */ /* 0x000fd00000000000 */
[----:B------:R-:W0:-:S00]  /*f4a0*/  USETMAXREG.DEALLOC.CTAPOOL 0x20 ;  /* 0x00000020000079c8 */ /* 0x000e0000080e0500 */
[----:B0-----:R-:W2:Y:S01]  /*f4b0*/  LDL.LU R2, [R1] ;  /* 0x0000000001027983 */ /* 0x001ea20000300800 */
[----:B------:R-:W-:-:S06]  /*f4c0*/  LOP3.LUT R0, R0, 0x3, RZ, 0xc0, !PT ;  /* 0x0000000300007812 */ /* 0x000fcc00078ec0ff */
[----:B------:R-:W0:Y:S02]  /*f4d0*/  SHFL.IDX PT, R0, R0, RZ, 0x1f ;  /* 0x00001fff00007589 */ /* 0x000e2400000e0000 */
[----:B0-----:R-:W-:Y:S01]  /*f4e0*/  ISETP.NE.AND P0, PT, R0, RZ, PT ;  /* 0x000000ff0000720c */ /* 0x001fe20003f05270 */
[----:B------:R-:W-:Y:S01]  /*f4f0*/  IMAD.MOV.U32 R0, RZ, RZ, RZ ;  /* 0x000000ffff007224 */ /* 0x000fe200078e00ff */
[----:B--2---:R-:W-:-:S11]  /*f500*/  LOP3.LUT R2, R2, 0xfffffffb, RZ, 0xc0, !PT ;  /* 0xfffffffb02027812 */ /* 0x004fd600078ec0ff */
[----:B------:R-:W-:-:S05]  /*f510*/  @P0 LOP3.LUT R2, R2, 0x4, RZ, 0xfc, !PT ;  /* 0x0000000402020812 */ /* 0x000fca00078efcff */
[----:B------:R0:W-:Y:S01]  /*f520*/  STL [R1], R2 ;  /* 0x0000000201007387 */ /* 0x0001e20000100800 */
[----:B------:R-:W-:Y:S05]  /*f530*/  @!P0 BRA `(.L_x_604) ;  /* 0x00000000001c8947 */ /* 0x000fea0003800000 */
[----:B------:R-:W1:Y:S08]  /*f540*/  S2UR UR5, SR_CgaCtaId ;  /* 0x00000000000579c3 */ /* 0x000e700000008800 */
[----:B------:R-:W-:Y:S06]  /*f550*/  BAR.SYNC.DEFER_BLOCKING 0x5, 0x200 ;  /* 0x0148000000007b1d */ /* 0x000fec0000010000 */
[----:B------:R-:W-:-:S02]  /*f560*/  UMOV UR4, 0x400 ;  /* 0x0000040000047882 */ /* 0x000fc40000000000 */
[----:B-1----:R-:W-:-:S09]  /*f570*/  ULEA UR4, UR5, UR4, 0x18 ;  /* 0x0000000405047291 */ /* 0x002fd2000f8ec03f */
[----:B------:R-:W1:Y:S01]  /*f580*/  LDS.128 R16, [UR4+0x168d0] ;  /* 0x0168d004ff107984 */ /* 0x000e620008000c00 */
[----:B------:R-:W-:Y:S06]  /*f590*/  BAR.ARV 0x4, 0x200 ;  /* 0x0108000000007b1d */ /* 0x000fec0000002000 */
[----:B------:R-:W-:Y:S05]  /*f5a0*/  BRA `(.L_x_605) ;  /* 0x0000000800007947 */ /* 0x000fea0003800000 */
.L_x_604:
[----:B0-----:R-:W0:Y:S01]  /*f5b0*/  S2R R2, SR_TID.X ;  /* 0x0000000000027919 */ /* 0x001e220000002100 */
[----:B------:R-:W-:Y:S01]  /*f5c0*/  ULDC UR4, c[0x0][0xc3c] ;  /* 0x00030f0000047ab9 */ /* 0x000fe20000000800 */
        /* <DEDUP_REMOVED lines=10> */
[C---:B------:R-:W-:Y:S02]  /*f670*/  ISETP.GE.U32.AND P2, PT, R5.reuse, 0x2, PT ;  /* 0x000000020500780c */ /* 0x040fe40003f46070 */
[C---:B------:R-:W-:Y:S02]  /*f680*/  ISETP.GE.U32.AND P3, PT, R5.reuse, 0x4, PT ;  /* 0x000000040500780c */ /* 0x040fe40003f66070 */
[C---:B------:R-:W-:Y:S02]  /*f690*/  ISETP.GE.U32.AND P4, PT, R5.reuse, 0x8, PT ;  /* 0x000000080500780c */ /* 0x040fe40003f86070 */
[----:B------:R-:W-:Y:S02]  /*f6a0*/  ISETP.GE.U32.AND P5, PT, R5, 0x10, PT ;  /* 0x000000100500780c */ /* 0x000fe40003fa6070 */
[----:B------:R-:W-:Y:S01]  /*f6b0*/  MOV R16, RZ ;  /* 0x000000ff00107202 */ /* 0x000fe20000000f00 */
        /* <DEDUP_REMOVED lines=17> */
[----:B------:R-:W-:Y:S01]  /*f7d0*/  IMAD.MOV.U32 R3, RZ, RZ, R4 ;  /* 0x000000ffff037224 */ /* 0x000fe200078e0004 */
[----:B-1----:R-:W-:-:S13]  /*f7e0*/  ISETP.GT.AND P6, PT, R4, UR6, PT ;  /* 0x0000000604007c0c */ /* 0x002fda000bfc4270 */
[----:B------:R-:W-:Y:S05]  /*f7f0*/  @P6 BRA `(.L_x_606) ;  /* 0x00000000009c6947 */ /* 0x000fea0003800000 */
[----:B------:R-:W0:Y:S01]  /*f800*/  LDC R6, c[0x0][0xc3c] ;  /* 0x00030f00ff067b82 */ /* 0x000e220000000800 */
[----:B------:R-:W-:Y:S01]  /*f810*/  IMAD.MOV.U32 R4, RZ, RZ, R3 ;  /* 0x000000ffff047224 */ /* 0x000fe200078e0003 */
[----:B------:R-:W-:Y:S01]  /*f820*/  UMOV UR4, URZ ;  /* 0x0000003f00047c82 */ /* 0x000fe20008000000 */
[----:B------:R-:W-:Y:S01]  /*f830*/  ULDC UR7, c[0x0][0xc3c] ;  /* 0x00030f0000077ab9 */ /* 0x000fe20000000800 */
[----:B------:R-:W-:-:S05]  /*f840*/  ULDC UR5, c[0x0][0xc38] ;  /* 0x00030e0000057ab9 */ /* 0x000fca0000000800 */
.L_x_610:
[----:B------:R-:W-:Y:S01]  /*f850*/  UIADD3 UR4, UR4, 0x1f, URZ ;  /* 0x0000001f04047890 */ /* 0x000fe2000fffe03f */
[----:B------:R-:W-:-:S05]  /*f860*/  IMAD.U32 R19, RZ, RZ, UR7 ;  /* 0x00000007ff137e24 */ /* 0x000fca000f8e00ff */
[----:B0-----:R-:W-:-:S13]  /*f870*/  ISETP.LE.AND P6, PT, R6, UR4, PT ;  /* 0x0000000406007c0c */ /* 0x001fda000bfc3270 */
[----:B------:R-:W-:Y:S05]  /*f880*/  @P6 BRA `(.L_x_607) ;  /* 0x0000000400246947 */ /* 0x000fea0003800000 */
[----:B------:R-:W-:Y:S01]  /*f890*/  IADD3 R7, R5, UR4, RZ ;  /* 0x0000000405077c10 */ /* 0x000fe2000fffe0ff */
[----:B------:R-:W-:Y:S01]  /*f8a0*/  BSSY B0, `(.L_x_608) ;  /* 0x0000007000007945 */ /* 0x000fe20003800000 */
[----:B------:R-:W-:Y:S02]  /*f8b0*/  IMAD.MOV.U32 R0, RZ, RZ, RZ ;  /* 0x000000ffff007224 */ /* 0x000fe400078e00ff */
[----:B------:R-:W-:-:S13]  /*f8c0*/  ISETP.GE.OR P6, PT, R7, R6, !P0 ;  /* 0x000000060700720c */ /* 0x000fda00047c6670 */
[----:B------:R-:W-:Y:S05]  /*f8d0*/  @P6 BRA `(.L_x_609) ;  /* 0x00000000000c6947 */ /* 0x000fea0003800000 */
[----:B------:R-:W0:Y:S02]  /*f8e0*/  LDC.64 R2, c[0x0][0xc80] ;  /* 0x00032000ff027b82 */ /* 0x000e240000000a00 */
[----:B0-----:R-:W-:-:S05]  /*f8f0*/  IMAD.WIDE R2, R7, 0x4, R2 ;  /* 0x0000000407027825 */ /* 0x001fca00078e0202 */
[----:B------:R0:W5:Y:S02]  /*f900*/  LDG.E R0, desc[UR42][R2.64] ;  /* 0x0000002a02007981 */ /* 0x000164000c1e1900 */
.L_x_609:
[----:B------:R-:W-:Y:S05]  /*f910*/  BSYNC B0 ;  /* 0x0000000000007941 */ /* 0x000fea0003800000 */
.L_x_608:
[----:B0----5:R-:W0:Y:S02]  /*f920*/  SHFL.UP PT, R2, R0, 0x1, RZ ;  /* 0x0420000000027989 */ /* 0x021e2400000e00ff */
[----:B0-----:R-:W-:-:S05]  /*f930*/  SEL R3, R2, RZ, P1 ;  /* 0x000000ff02037207 */ /* 0x001fca0000800000 */
[----:B------:R-:W-:-:S05]  /*f940*/  IMAD.IADD R3, R0, 0x1, R3 ;  /* 0x0000000100037824 */ /* 0x000fca00078e0203 */
        /* <DEDUP_REMOVED lines=18> */
.L_x_606:
        /* <DEDUP_REMOVED lines=15> */
.L_x_611:
[----:B---3--:R-:W-:Y:S01]  /*fb60*/  IMAD R16, R16, UR5, R9 ;  /* 0x0000000510107c24 */ /* 0x008fe2000f8e0209 */
[----:B0-----:R-:W-:Y:S01]  /*fb70*/  IABS R2, R0 ;  /* 0x0000000000027213 */ /* 0x001fe20000000000 */
[----:B------:R-:W-:Y:S01]  /*fb80*/  VIADD R19, R19, UR4 ;  /* 0x0000000413137c36 */ /* 0x000fe20008000000 */
[----:B-12---:R-:W-:Y:S02]  /*fb90*/  IADD3 R7, RZ, -R3, RZ ;  /* 0x80000003ff077210 */ /* 0x006fe40007ffe0ff */
[----:B------:R-:W-:Y:S01]  /*fba0*/  IADD3 R9, -R16, UR6, RZ ;  /* 0x0000000610097c10 */ /* 0x000fe2000fffe1ff */
[----:B------:R-:W-:Y:S02]  /*fbb0*/  IMAD.MOV R8, RZ, RZ, -R2 ;  /* 0x000000ffff087224 */ /* 0x000fe400078e0a02 */
[----:B------:R-:W-:Y:S01]  /*fbc0*/  IMAD R7, R7, R4, RZ ;  /* 0x0000000407077224 */ /* 0x000fe200078e02ff */
[----:B------:R-:W-:Y:S01]  /*fbd0*/  IABS R6, R9 ;  /* 0x0000000900067213 */ /* 0x000fe20000000000 */
[----:B------:R-:W-:-:S04]  /*fbe0*/  IMAD.MOV.U32 R2, RZ, RZ, RZ ;  /* 0x000000ffff027224 */ /* 0x000fc800078e00ff */
[----:B------:R-:W-:-:S04]  /*fbf0*/  IMAD.HI.U32 R2, R3, R7, R2 ;  /* 0x0000000703027227 */ /* 0x000fc800078e0002 */
[----:B------:R-:W-:Y:S01]  /*fc00*/  IMAD.MOV.U32 R3, RZ, RZ, R6 ;  /* 0x000000ffff037224 */ /* 0x000fe200078e0006 */
[----:B------:R-:W-:-:S03]  /*fc10*/  MOV R6, R8 ;  /* 0x0000000800067202 */ /* 0x000fc60000000f00 */
[----:B------:R-:W-:-:S04]  /*fc20*/  IMAD.HI.U32 R2, R2, R3, RZ ;  /* 0x0000000302027227 */ /* 0x000fc800078e00ff */
[----:B------:R-:W-:-:S05]  /*fc30*/  IMAD R3, R2, R6, R3 ;  /* 0x0000000602037224 */ /* 0x000fca00078e0203 */
[----:B------:R-:W-:-:S13]  /*fc40*/  ISETP.GT.U32.AND P1, PT, R4, R3, PT ;  /* 0x000000030400720c */ /* 0x000fda0003f24070 */
[----:B------:R-:W-:Y:S02]  /*fc50*/  @!P1 IMAD.IADD R3, R3, 0x1, -R4 ;  /* 0x0000000103039824 */ /* 0x000fe400078e0a04 */
[----:B------:R-:W-:Y:S01]  /*fc60*/  @!P1 VIADD R2, R2, 0x1 ;  /* 0x0000000102029836 */ /* 0x000fe20000000000 */
[----:B------:R-:W-:Y:S02]  /*fc70*/  ISETP.NE.AND P1, PT, R0, RZ, PT ;  /* 0x000000ff0000720c */ /* 0x000fe40003f25270 */
[----:B------:R-:W-:Y:S02]  /*fc80*/  ISETP.GE.U32.AND P0, PT, R3, R4, PT ;  /* 0x000000040300720c */ /* 0x000fe40003f06070 */
[----:B------:R-:W-:-:S04]  /*fc90*/  LOP3.LUT R3, R9, R0, RZ, 0x3c, !PT ;  /* 0x0000000009037212 */ /* 0x000fc800078e3cff */
[----:B------:R-:W-:-:S07]  /*fca0*/  ISETP.GE.AND P2, PT, R3, RZ, PT ;  /* 0x000000ff0300720c */ /* 0x000fce0003f46270 */
[----:B------:R-:W-:-:S06]  /*fcb0*/  @P0 VIADD R2, R2, 0x1 ;  /* 0x0000000102020836 */ /* 0x000fcc0000000000 */
[----:B------:R-:W-:Y:S02]  /*fcc0*/  @!P2 IADD3 R2, -R2, RZ, RZ ;  /* 0x000000ff0202a210 */ /* 0x000fe40007ffe1ff */
[----:B------:R-:W-:-:S05]  /*fcd0*/  @!P1 LOP3.LUT R2, RZ, R0, RZ, 0x33, !PT ;  /* 0x00000000ff029212 */ /* 0x000fca00078e33ff */
[--C-:B------:R-:W-:Y:S02]  /*fce0*/  IMAD.MOV R17, RZ, RZ, -R2.reuse ;  /* 0x000000ffff117224 */ /* 0x100fe400078e0a02 */
[----:B------:R-:W-:Y:S02]  /*fcf0*/  IMAD.MOV.U32 R18, RZ, RZ, R2 ;  /* 0x000000ffff127224 */ /* 0x000fe400078e0002 */
[----:B------:R-:W-:Y:S01]  /*fd00*/  IMAD R17, R0, R17, R9 ;  /* 0x0000001100117224 */ /* 0x000fe200078e0209 */
[----:B------:R-:W-:Y:S06]  /*fd10*/  BRA `(.L_x_612) ;  /* 0x00000000000c7947 */ /* 0x000fec0003800000 */
.L_x_607:
[----:B------:R-:W-:Y:S01]  /*fd20*/  MOV R17, RZ ;  /* 0x000000ff00117202 */ /* 0x000fe20000000f00 */
[----:B------:R-:W-:Y:S02]  /*fd30*/  IMAD.U32 R16, RZ, RZ, UR6 ;  /* 0x00000006ff107e24 */ /* 0x000fe4000f8e00ff */
[----:B------:R-:W-:-:S07]  /*fd40*/  IMAD.MOV.U32 R18, RZ, RZ, RZ ;  /* 0x000000ffff127224 */ /* 0x000fce00078e00ff */
.L_x_612:
[----:B------:R-:W-:-:S13]  /*fd50*/  ISETP.NE.AND P0, PT, R5, RZ, PT ;  /* 0x000000ff0500720c */ /* 0x000fda0003f05270 */
[----:B------:R-:W0:Y:S01]  /*fd60*/  @!P0 S2R R3, SR_CgaCtaId ;  /* 0x0000000000038919 */ /* 0x000e220000008800 */
[----:B------:R-:W-:-:S04]  /*fd70*/  @!P0 MOV R0, 0x400 ;  /* 0x0000040000008802 */ /* 0x000fc80000000f00 */
[----:B0-----:R-:W-:-:S05]  /*fd80*/  @!P0 LEA R0, R3, R0, 0x18 ;  /* 0x0000000003008211 */ /* 0x001fca00078ec0ff */
[----:B------:R2:W-:Y:S01]  /*fd90*/  @!P0 STS.128 [R0+0x168d0], R16 ;  /* 0x0168d01000008388 */ /* 0x0005e20000000c00 */
[----:B------:R-:W-:Y:S06]  /*fda0*/  BAR.ARV 0x5, 0x200 ;  /* 0x0148000000007b1d */ /* 0x000fec0000002000 */
.L_x_605:
[----:B------:R3:W-:Y:S01]  /*fdb0*/  STL [R1+0x40], RZ ;  /* 0x000040ff01007387 */ /* 0x0007e20000100800 */
[----:B------:R-:W-:Y:S01]  /*fdc0*/  ULDC UR4, c[0x0][0xc3c] ;  /* 0x00030f0000047ab9 */ /* 0x000fe20000000800 */
[----:B------:R-:W-:Y:S01]  /*fdd0*/  IMAD.MOV.U32 R28, RZ, RZ, 0x1 ;  /* 0x00000001ff1c7424 */ /* 0x000fe200078e00ff */
[----:B-1----:R-:W-:Y:S02]  /*fde0*/  ISETP.GE.AND P0, PT, R19, UR4, PT ;  /* 0x0000000413007c0c */ /* 0x002fe4000bf06270 */
[----:B------:R-:W-:-:S11]  /*fdf0*/  MOV R25, RZ ;  /* 0x000000ff00197202 */ /* 0x000fd60000000f00 */
[----:B---3--:R-:W-:Y:S05]  /*fe00*/  @P0 BRA `(.L_x_613) ;  /* 0x0000005800600947 */ /* 0x008fea0003800000 */
[----:B------:R-:W2:Y:S01]  /*fe10*/  S2R R6, SR_TID.X ;  /* 0x0000000000067919 */ /* 0x000ea20000002100 */
[----:B------:R-:W1:Y:S01]  /*fe20*/  S2UR UR5, SR_CgaCtaId ;  /* 0x00000000000579c3 */ /* 0x000e620000008800 */
[----:B------:R-:W-:Y:S01]  /*fe30*/  UMOV UR4, 0x400 ;  /* 0x0000040000047882 */ /* 0x000fe20000000000 */
[----:B------:R-:W-:Y:S01]  /*fe40*/  BSSY B8, `(.L_x_613) ;  /* 0x0000594000087945 */ /* 0x000fe20003800000 */
[----:B------:R3:W-:Y:S01]  /*fe50*/  STL [R1+0x40], RZ ;  /* 0x000040ff01007387 */ /* 0x0007e20000100800 */
[----:B------:R-:W-:Y:S01]  /*fe60*/  MOV R28, 0x1 ;  /* 0x00000001001c7802 */ /* 0x000fe20000000f00 */
[----:B------:R-:W-:Y:S01]  /*fe70*/  IMAD.MOV.U32 R25, RZ, RZ, RZ ;  /* 0x000000ffff197224 */ /* 0x000fe200078e00ff */
[----:B------:R-:W-:Y:S01]  /*fe80*/  ULDC.64 UR40, c[0x0][0x198] ;  /* 0x0000660000287ab9 */ /* 0x000fe20000000a00 */
[----:B------:R-:W-:Y:S01]  /*fe90*/  IMAD.MOV.U32 R29, RZ, RZ, 0x1 ;  /* 0x00000001ff1d7424 */ /* 0x000fe200078e00ff */
[----:B------:R-:W-:Y:S01]  /*fea0*/  ULOP3.LUT UR38, UR36, 0x2, URZ, 0xfc, !UPT ;  /* 0x0000000224267892 */ /* 0x000fe2000f8efc3f */
[----:B------:R-:W-:Y:S01]  /*feb0*/  IMAD.MOV.U32 R27, RZ, RZ, RZ ;  /* 0x000000ffff1b7224 */ /* 0x000fe200078e00ff */
[----:B------:R-:W-:Y:S01]  /*fec0*/  ULDC UR37, c[0x0][0xc] ;  /* 0x0000030000257ab9 */ /* 0x000fe20000000800 */
[----:B-1----:R-:W-:-:S06]  /*fed0*/  ULEA UR4, UR5, UR4, 0x18 ;  /* 0x0000000405047291 */ /* 0x002fcc000f8ec03f */
[----:B------:R-:W-:Y:S01]  /*fee0*/  MOV R22, UR4 ;  /* 0x0000000400167c02 */ /* 0x000fe20008000f00 */
[C---:B--2---:R-:W-:Y:S01]  /*fef0*/  IMAD.SHL.U32 R0, R6.reuse, 0x8, RZ ;  /* 0x0000000806007824 */ /* 0x044fe200078e00ff */
[----:B------:R-:W-:-:S04]  /*ff00*/  LOP3.LUT R5, R6, 0x7f, RZ, 0xc0, !PT ;  /* 0x0000007f06057812 */ /* 0x000fc800078ec0ff */
[----:B0-----:R-:W-:Y:S01]  /*ff10*/  LOP3.LUT R2, R0, 0x1f8, RZ, 0xc0, !PT ;  /* 0x000001f800027812 */ /* 0x001fe200078ec0ff */
[----:B------:R-:W-:-:S03]  /*ff20*/  IMAD.SHL.U32 R3, R5, 0x8, RZ ;  /* 0x0000000805037824 */ /* 0x000fc600078e00ff */
[----:B------:R-:W-:-:S04]  /*ff30*/  LOP3.LUT R2, R2, 0x38, R6, 0x78, !PT ;  /* 0x0000003802027812 */ /* 0x000fc800078e7806 */
[----:B------:R-:W-:Y:S01]  /*ff40*/  LOP3.LUT R4, R2, 0x200, R3, 0xf8, !PT ;  /* 0x0000020002047812 */ /* 0x000fe200078ef803 */
[----:B------:R-:W-:Y:S01]  /*ff50*/  IMAD.SHL.U32 R2, R6, 0x10, RZ ;  /* 0x0000001006027824 */ /* 0x000fe200078e00ff */
[----:B------:R-:W-:-:S03]  /*ff60*/  SHF.R.U32.HI R3, RZ, 0x3, R5 ;  /* 0x00000003ff037819 */ /* 0x000fc60000011605 */
[----:B------:R-:W-:Y:S01]  /*ff70*/  IMAD R0, R4, 0x2, R22 ;  /* 0x0000000204007824 */ /* 0x000fe200078e0216 */
[----:B------:R-:W-:-:S04]  /*ff80*/  LOP3.LUT R2, R2, 0x70, RZ, 0xc0, !PT ;  /* 0x0000007002027812 */ /* 0x000fc800078ec0ff */
[----:B------:R3:W-:Y:S01]  /*ff90*/  STL [R1+0x24], R0 ;  /* 0x0000240001007387 */ /* 0x0007e20000100800 */
[----:B------:R-:W-:-:S07]  /*ffa0*/  LOP3.LUT R2, R3, R2, RZ, 0xfc, !PT ;  /* 0x0000000203027212 */ /* 0x000fce00078efcff */
.L_x_706:
[----:B0-----:R-:W0:Y:S02]  /*ffb0*/  LDC.64 R2, c[0x0][0xc88] ;  /* 0x00032200ff027b82 */ /* 0x001e240000000a00 */
[----:B0-----:R-:W-:-:S05]  /*ffc0*/  IMAD.WIDE R2, R19, 0x4, R2 ;  /* 0x0000000413027825 */ /* 0x001fca00078e0202 */
[----:B------:R-:W3:Y:S01]  /*ffd0*/  LDG.E R10, desc[UR42][R2.64] ;  /* 0x0000002a020a7981 */ /* 0x000ee2000c1e1900 */
[----:B------:R-:W-:Y:S05]  /*ffe0*/  YIELD ;  /* 0x0000000000007946 */ /* 0x000fea0003800000 */
[----:B------:R-:W-:Y:S01]  /*fff0*/  ULDC.64 UR4, c[0x0][0xa28] ;  /* 0x00028a0000047ab9 */ /* 0x000fe20000000a00 */
[----:B------:R-:W-:Y:S01]  /*10000*/  IMAD.MOV.U32 R9, RZ, RZ, RZ ;  /* 0x000000ffff097224 */ /* 0x000fe200078e00ff */
[----:B------:R-:W-:Y:S01]  /*10010*/  ISETP.NE.U32.AND P0, PT, RZ, UR4, PT ;  /* 0x00000004ff007c0c */ /* 0x000fe2000bf05070 */
[----:B------:R-:W-:Y:S01]  /*10020*/  ULDC.64 UR8, c[0x0][0xa18] ;  /* 0x0002860000087ab9 */ /* 0x000fe20000000a00 */
[----:B------:R-:W-:Y:S01]  /*10030*/  MOV R6, RZ ;  /* 0x000000ff00067202 */ /* 0x000fe20000000f00 */
[----:B------:R-:W-:Y:S01]  /*10040*/  ULDC.64 UR6, c[0x0][0xa10] ;  /* 0x0002840000067ab9 */ /* 0x000fe20000000a00 */
[----:B------:R-:W-:-:S02]  /*10050*/  ISETP.NE.AND.EX P0, PT, RZ, UR5, PT, P0 ;  /* 0x00000005ff007c0c */ /* 0x000fc4000bf05300 */
[----:B---3--:R-:W-:Y:S01]  /*10060*/  SHF.R.S32.HI R0, RZ, 0x1f, R10 ;  /* 0x0000001fff007819 */ /* 0x008fe2000001140a */
[----:B------:R-:W-:-:S10]  /*10070*/  IMAD.SHL.U32 R23, R10, 0x4, RZ ;  /* 0x000000040a177824 */ /* 0x000fd400078e00ff */
[C---:B------:R-:W-:Y:S01]  /*10080*/  @P0 LEA R2, P1, R10.reuse, UR4, 0x2 ;  /* 0x000000040a020c11 */ /* 0x040fe2000f8210ff */
[----:B------:R-:W-:Y:S03]  /*10090*/  STL [R1+0x8], R10 ;  /* 0x0000080a01007387 */ /* 0x000fe60000100800 */
[C-C-:B------:R-:W-:Y:S01]  /*100a0*/  @P0 LEA.HI.X R3, R10.reuse, UR5, R0.reuse, 0x2, P1 ;  /* 0x000000050a030c11 */ /* 0x140fe200088f1400 */
[----:B------:R-:W-:Y:S01]  /*100b0*/  ULDC.64 UR4, c[0x0][0xa00] ;  /* 0x0002800000047ab9 */ /* 0x000fe20000000a00 */
[----:B------:R-:W-:Y:S01]  /*100c0*/  SHF.L.U64.HI R24, R10, 0x2, R0 ;  /* 0x000000020a187819 */ /* 0x000fe20000010200 */
[----:B------:R0:W-:Y:S04]  /*100d0*/  STL [R1+0x30], R0 ;  /* 0x0000300001007387 */ /* 0x0001e80000100800 */
[----:B--2---:R1:W2:Y:S01]  /*100e0*/  @P0 LDG.E R9, desc[UR42][R2.64] ;  /* 0x0000002a02090981 */ /* 0x0042a2000c1e1900 */
[----:B------:R-:W-:-:S02]  /*100f0*/  ISETP.NE.U32.AND P0, PT, RZ, UR4, PT ;  /* 0x00000004ff007c0c */ /* 0x000fc4000bf05070 */
[----:B------:R-:W-:Y:S02]  /*10100*/  ISETP.NE.U32.AND P2, PT, RZ, UR8, PT ;  /* 0x00000008ff007c0c */ /* 0x000fe4000bf45070 */
[----:B------:R-:W-:Y:S01]  /*10110*/  ISETP.NE.AND.EX P0, PT, RZ, UR5, PT, P0 ;  /* 0x00000005ff007c0c */ /* 0x000fe2000bf05300 */
[----:B0-----:R-:W-:Y:S01]  /*10120*/  IMAD.MOV.U32 R0, RZ, RZ, RZ ;  /* 0x000000ffff007224 */ /* 0x001fe200078e00ff */
[----:B------:R-:W-:Y:S02]  /*10130*/  ISETP.NE.AND.EX P2, PT, RZ, UR9, PT, P2 ;  /* 0x00000009ff007c0c */ /* 0x000fe4000bf45320 */
[----:B------:R-:W-:Y:S02]  /*10140*/  ISETP.NE.U32.AND P1, PT, RZ, UR6, PT ;  /* 0x00000006ff007c0c */ /* 0x000fe4000bf25070 */
[----:B-1----:R-:W-:Y:S02]  /*10150*/  IADD3 R2, P3, R23, UR4, RZ ;  /* 0x0000000417027c10 */ /* 0x002fe4000ff7e0ff */
[----:B------:R-:W-:-:S02]  /*10160*/  ISETP.NE.AND.EX P1, PT, RZ, UR7, PT, P1 ;  /* 0x00000007ff007c0c */ /* 0x000fc4000bf25310 */
[----:B------:R-:W-:Y:S02]  /*10170*/  IADD3.X R3, R24, UR5, RZ, P3, !PT ;  /* 0x0000000518037c10 */ /* 0x000fe40009ffe4ff */
[----:B------:R-:W-:-:S03]  /*10180*/  IADD3 R4, P4, R23, UR6, RZ ;  /* 0x0000000617047c10 */ /* 0x000fc6000ff9e0ff */
[----:B------:R-:W3:Y:S01]  /*10190*/  @P0 LDG.E R6, desc[UR42][R2.64] ;  /* 0x0000002a02060981 */ /* 0x000ee2000c1e1900 */
[----:B------:R-:W-:Y:S01]  /*101a0*/  ULDC UR4, c[0x0][0x288] ;  /* 0x0000a20000047ab9 */ /* 0x000fe20000000800 */
[----:B------:R-:W-:Y:S01]  /*101b0*/  IADD3.X R5, R24, UR7, RZ, P4, !PT ;  /* 0x0000000718057c10 */ /* 0x000fe2000a7fe4ff */
[----:B------:R-:W-:Y:S01]  /*101c0*/  IMAD.U32 R8, RZ, RZ, UR4 ;  /* 0x00000004ff087e24 */ /* 0x000fe2000f8e00ff */
[----:B------:R-:W-:-:S03]  /*101d0*/  ULDC.64 UR4, c[0x0][0x418] ;  /* 0x0001060000047ab9 */ /* 0x000fc60000000a00 */
[----:B------:R-:W5:Y:S04]  /*101e0*/  @P1 LDG.E R0, desc[UR42][R4.64] ;  /* 0x0000002a04001981 */ /* 0x000f68000c1e1900 */
[----:B---3--:R0:W-:Y:S02]  /*101f0*/  STL [R1+0x28], R6 ;  /* 0x0000280601007387 */ /* 0x0081e40000100800 */
[----:B0-----:R-:W-:-:S04]  /*10200*/  @P2 IADD3 R6, P3, R23, UR8, RZ ;  /* 0x0000000817062c10 */ /* 0x001fc8000ff7e0ff */
[----:B------:R-:W-:-:S05]  /*10210*/  @P2 IADD3.X R7, R24, UR9, RZ, P3, !PT ;  /* 0x0000000918072c10 */ /* 0x000fca0009ffe4ff */
[----:B------:R0:W3:Y:S01]  /*10220*/  @P2 LDG.E R8, desc[UR42][R6.64] ;  /* 0x0000002a06082981 */ /* 0x0000e2000c1e1900 */
[----:B------:R-:W-:-:S03]  /*10230*/  UISETP.NE.U32.AND UP0, UPT, UR4, URZ, UPT ;  /* 0x0000003f0400728c */ /* 0x000fc6000bf05070 */
[----:B--2---:R1:W-:Y:S01]  /*10240*/  STL [R1+0x1c], R9 ;  /* 0x00001c0901007387 */ /* 0x0043e20000100800 */
[----:B------:R-:W-:Y:S01]  /*10250*/  UISETP.NE.AND.EX UP0, UPT, UR5, URZ, UPT, UP0 ;  /* 0x0000003f0500728c */ /* 0x000fe2000bf05300 */
[----:B------:R-:W-:Y:S02]  /*10260*/  ULDC UR4, c[0x0][0x424] ;  /* 0x0001090000047ab9 */ /* 0x000fe40000000800 */
[----:B------:R-:W-:Y:S01]  /*10270*/  ULDC UR5, c[0x0][0x2f0] ;  /* 0x0000bc0000057ab9 */ /* 0x000fe20000000800 */
[----:B------:R-:W-:-:S04]  /*10280*/  USEL UR4, UR4, 0x1, UP0 ;  /* 0x0000000104047887 */ /* 0x000fc80008000000 */
[----:B------:R-:W-:-:S03]  /*10290*/  UIMAD UR4, UR4, UR5, URZ ;  /* 0x00000005040472a4 */ /* 0x000fc6000f8e023f */
[----:B------:R-:W-:Y:S02]  /*102a0*/  ULDC UR5, c[0x0][0x348] ;  /* 0x0000d20000057ab9 */ /* 0x000fe40000000800 */
[----:B0-----:R-:W-:Y:S01]  /*102b0*/  IMAD.U32 R6, RZ, RZ, UR5 ;  /* 0x00000005ff067e24 */ /* 0x001fe2000f8e00ff */
[----:B------:R-:W-:Y:S01]  /*102c0*/  MOV R7, UR4 ;  /* 0x0000000400077c02 */ /* 0x000fe20008000f00 */
[----:B---3--:R1:W-:Y:S01]  /*102d0*/  STL [R1+0x34], R8 ;  /* 0x0000340801007387 */ /* 0x0083e20000100800 */
[----:B------:R-:W-:Y:S05]  /*102e0*/  @P2 BRA `(.L_x_614) ;  /* 0x0000000000142947 */ /* 0x000fea0003800000 */
[----:B------:R-:W-:Y:S05]  /*102f0*/  @!P0 BRA `(.L_x_614) ;  /* 0x0000000000108947 */ /* 0x000fea0003800000 */
[----:B-1----:R-:W2:Y:S04]  /*10300*/  LDG.E R8, desc[UR42][R2.64] ;  /* 0x0000002a02087981 */ /* 0x002ea8000c1e1900 */
[----:B------:R-:W2:Y:S02]  /*10310*/  LDG.E R2, desc[UR42][R2.64+0x4] ;  /* 0x0000042a02027981 */ /* 0x000ea4000c1e1900 */
[----:B--2---:R-:W-:-:S05]  /*10320*/  IMAD.IADD R2, R2, 0x1, -R8 ;  /* 0x0000000102027824 */ /* 0x004fca00078e0a08 */
[----:B------:R0:W-:Y:S02]  /*10330*/  STL [R1+0x34], R2 ;  /* 0x0000340201007387 */ /* 0x0001e40000100800 */
.L_x_614:
[----:B-1----:R-:W-:Y:S01]  /*10340*/  IMAD.MOV.U32 R8, RZ, RZ, R10 ;  /* 0x000000ffff087224 */ /* 0x002fe200078e000a */
[----:B------:R-:W-:Y:S02]  /*10350*/  ULDC.64 UR4, c[0x0][0xa20] ;  /* 0x0002880000047ab9 */ /* 0x000fe40000000a00 */
[----:B------:R-:W-:Y:S02]  /*10360*/  ISETP.NE.U32.AND P0, PT, RZ, UR4, PT ;  /* 0x00000004ff007c0c */ /* 0x000fe4000bf05070 */
[----:B------:R1:W-:Y:S02]  /*10370*/  STL [R1+0xc], R8 ;  /* 0x00000c0801007387 */ /* 0x0003e40000100800 */
[----:B------:R-:W-:-:S13]  /*10380*/  ISETP.NE.AND.EX P0, PT, RZ, UR5, PT, P0 ;  /* 0x00000005ff007c0c */ /* 0x000fda000bf05300 */
[----:B-1----:R-:W-:Y:S05]  /*10390*/  @!P0 BRA `(.L_x_615) ;  /* 0x0000000000108947 */ /* 0x002fea0003800000 */
[----:B0-----:R-:W-:-:S04]  /*103a0*/  IADD3 R2, P0, R23, UR4, RZ ;  /* 0x0000000417027c10 */ /* 0x001fc8000ff1e0ff */
[----:B------:R-:W-:-:S05]  /*103b0*/  IADD3.X R3, R24, UR5, RZ, P0, !PT ;  /* 0x0000000518037c10 */ /* 0x000fca00087fe4ff */
[----:B------:R1:W5:Y:S01]  /*103c0*/  LDG.E R7, desc[UR42][R2.64] ;  /* 0x0000002a02077981 */ /* 0x000362000c1e1900 */
[----:B------:R-:W-:Y:S05]  /*103d0*/  BRA `(.L_x_616) ;  /* 0x0000000000247947 */ /* 0x000fea0003800000 */
.L_x_615:
[----:B------:R-:W-:Y:S02]  /*103e0*/  ULDC.64 UR4, c[0x0][0xa08] ;  /* 0x0002820000047ab9 */ /* 0x000fe40000000a00 */
[----:B------:R-:W-:-:S04]  /*103f0*/  ISETP.NE.U32.AND P0, PT, RZ, UR4, PT ;  /* 0x00000004ff007c0c */ /* 0x000fc8000bf05070 */
[----:B------:R-:W-:-:S13]  /*10400*/  ISETP.NE.AND.EX P0, PT, RZ, UR5, PT, P0 ;  /* 0x00000005ff007c0c */ /* 0x000fda000bf05300 */
[----:B------:R-:W-:Y:S05]  /*10410*/  @!P0 BRA `(.L_x_616) ;  /* 0x0000000000148947 */ /* 0x000fea0003800000 */
[----:B0-----:R-:W0:Y:S02]  /*10420*/  LDC.64 R2, c[0x0][0xa08] ;  /* 0x00028200ff027b82 */ /* 0x001e240000000a00 */
[----:B0-----:R-:W-:-:S05]  /*10430*/  IMAD.WIDE R2, R8, 0x4, R2 ;  /* 0x0000000408027825 */ /* 0x001fca00078e0202 */
[----:B------:R-:W2:Y:S04]  /*10440*/  LDG.E R7, desc[UR42][R2.64] ;  /* 0x0000002a02077981 */ /* 0x000ea8000c1e1900 */
[----:B------:R-:W2:Y:S02]  /*10450*/  LDG.E R2, desc[UR42][R2.64+0x4] ;  /* 0x0000042a02027981 */ /* 0x000ea4000c1e1900 */
[----:B--2---:R-:W-:-:S07]  /*10460*/  IMAD.IADD R7, R2, 0x1, -R7 ;  /* 0x0000000102077824 */ /* 0x004fce00078e0a07 */
.L_x_616:
[----:B01----:R-:W2:Y:S04]  /*10470*/  @P1 LDG.E R2, desc[UR42][R4.64] ;  /* 0x0000002a04021981 */ /* 0x003ea8000c1e1900 */
[----:B------:R-:W2:Y:S01]  /*10480*/  @P1 LDG.E R4, desc[UR42][R4.64+0x4] ;  /* 0x0000042a04041981 */ /* 0x000ea2000c1e1900 */
[----:B-----5:R-:W-:Y:S01]  /*10490*/  IMAD.IADD R7, R7, 0x1, -R9 ;  /* 0x0000000107077824 */ /* 0x020fe200078e0a09 */
[----:B------:R-:W-:Y:S01]  /*104a0*/  BSSY B0, `(.L_x_617) ;  /* 0x00000dc000007945 */ /* 0x000fe20003800000 */
[----:B--2---:R-:W-:-:S05]  /*104b0*/  @P1 IADD3 R6, -R2, R4, RZ ;  /* 0x0000000402061210 */ /* 0x004fca0007ffe1ff */
[----:B------:R-:W-:-:S05]  /*104c0*/  IMAD.IADD R2, R7, 0x1, R6 ;  /* 0x0000000107027824 */ /* 0x000fca00078e0206 */
[----:B------:R0:W-:Y:S02]  /*104d0*/  STL [R1+0x18], R2 ;  /* 0x0000180201007387 */ /* 0x0001e40000100800 */
[----:B0-----:R-:W-:-:S05]  /*104e0*/  VIADD R2, R2, 0x7f ;  /* 0x0000007f02027836 */ /* 0x001fca0000000000 */
[----:B------:R-:W-:-:S04]  /*104f0*/  SHF.R.S32.HI R3, RZ, 0x1f, R2 ;  /* 0x0000001fff037819 */ /* 0x000fc80000011402 */
[----:B------:R-:W-:Y:S02]  /*10500*/  LEA.HI R4, R3, R2, RZ, 0x7 ;  /* 0x0000000203047211 */ /* 0x000fe400078f38ff */
[----:B------:R-:W-:Y:S02]  /*10510*/  IADD3 R3, -R7, RZ, RZ ;  /* 0x000000ff07037210 */ /* 0x000fe40007ffe1ff */
[----:B------:R-:W-:Y:S01]  /*10520*/  LOP3.LUT R2, R4, 0xffffff80, RZ, 0xc0, !PT ;  /* 0xffffff8004027812 */ /* 0x000fe200078ec0ff */
[----:B------:R0:W-:Y:S01]  /*10530*/  STL [R1+0x3c], R4 ;  /* 0x00003c0401007387 */ /* 0x0001e20000100800 */
[----:B------:R-:W-:Y:S02]  /*10540*/  VIMNMX R3, RZ, R3, !PT ;  /* 0x00000003ff037248 */ /* 0x000fe40007fe0100 */
[----:B------:R-:W-:-:S04]  /*10550*/  VIADDMNMX R2, R2, -R7, R6, PT ;  /* 0x8000000702027246 */ /* 0x000fc80003800106 */
[----:B------:R-:W-:Y:S02]  /*10560*/  ISETP.GT.AND P0, PT, R2, R3, PT ;  /* 0x000000030200720c */ /* 0x000fe40003f04270 */
[----:B------:R-:W-:-:S11]  /*10570*/  SHF.R.U32.HI R3, RZ, 0x7, R3 ;  /* 0x00000007ff037819 */ /* 0x000fd60000011603 */
[----:B------:R-:W-:-:S05]  /*10580*/  @P0 VIADD R2, R2, 0x7f ;  /* 0x0000007f02020836 */ /* 0x000fca0000000000 */
[----:B0-----:R-:W-:-:S04]  /*10590*/  @P0 SHF.R.S32.HI R4, RZ, 0x1f, R2 ;  /* 0x0000001fff040819 */ /* 0x001fc80000011402 */
[----:B------:R-:W-:Y:S01]  /*105a0*/  @P0 LEA.HI R2, R4, R2, RZ, 0x7 ;  /* 0x0000000204020211 */ /* 0x000fe200078f38ff */
[----:B------:R-:W-:-:S03]  /*105b0*/  IMAD.MOV.U32 R4, RZ, RZ, R3 ;  /* 0x000000ffff047224 */ /* 0x000fc600078e0003 */
[----:B------:R-:W-:Y:S02]  /*105c0*/  @P0 SHF.R.S32.HI R4, RZ, 0x7, R2 ;  /* 0x00000007ff040819 */ /* 0x000fe40000011402 */
[----:B------:R-:W-:Y:S02]  /*105d0*/  PLOP3.LUT P0, PT, PT, PT, PT, 0x80, 0x0 ;  /* 0x000000000000781c */ /* 0x000fe40003f0f070 */
[----:B------:R-:W-:-:S13]  /*105e0*/  ISETP.GT.AND P2, PT, R4, R3, PT ;  /* 0x000000030400720c */ /* 0x000fda0003f44270 */
[----:B------:R-:W-:Y:S05]  /*105f0*/  @!P2 BRA `(.L_x_618) ;  /* 0x0000000c0018a947 */ /* 0x000fea0003800000 */
[----:B------:R-:W-:Y:S01]  /*10600*/  UMOV UR4, 0xffffffff ;  /* 0xffffffff00047882 */ /* 0x000fe20000000000 */
[----:B------:R-:W-:Y:S02]  /*10610*/  SEL R2, R8, RZ, !P1 ;  /* 0x000000ff08027207 */ /* 0x000fe40004800000 */
[----:B------:R-:W-:Y:S05]  /*10620*/  BRA.DIV UR4, `(.L_x_619) ;  /* 0x0000006604e47947 */ /* 0x000fea000b800000 */
[----:B------:R-:W0:Y:S02]  /*10630*/  S2R R5, SR_TID.X ;  /* 0x0000000000057919 */ /* 0x000e240000002100 */
[----:B0-----:R-:W-:-:S04]  /*10640*/  SHF.R.U32.HI R5, RZ, 0x5, R5 ;  /* 0x00000005ff057819 */ /* 0x001fc80000011605 */
[----:B------:R-:W-:-:S05]  /*10650*/  LOP3.LUT R5, R5, 0x3, RZ, 0xc0, !PT ;  /* 0x0000000305057812 */ /* 0x000fca00078ec0ff */
[----:B------:R0:W1:Y:S02]  /*10660*/  SHFL.IDX PT, R14, R5, RZ, 0x1f ;  /* 0x00001fff050e7589 */ /* 0x00006400000e0000 */
.L_x_774:
[----:B-1----:R-:W-:Y:S02]  /*10670*/  ISETP.NE.AND P0, PT, R14, RZ, PT ;  /* 0x000000ff0e00720c */ /* 0x002fe40003f05270 */
[----:B------:R-:W-:-:S11]  /*10680*/  PLOP3.LUT P6, PT, PT, PT, PT, 0x8, 0x0 ;  /* 0x000000000000781c */ /* 0x000fd60003fce170 */
[----:B------:R-:W-:Y:S05]  /*10690*/  @P0 BRA `(.L_x_620) ;  /* 0x00000000000c0947 */ /* 0x000fea0003800000 */
[----:B------:R-:W-:-:S03]  /*106a0*/  UMOV UR4, 0xffffffff ;  /* 0xffffffff00047882 */ /* 0x000fc60000000000 */
[----:B------:R-:W-:Y:S05]  /*106b0*/  BRA.DIV UR4, `(.L_x_621) ;  /* 0x0000006604f47947 */ /* 0x000fea000b800000 */
[----:B------:R-:W-:-:S13]  /*106c0*/  ELECT P6, URZ, PT ;  /* 0x00000000003f782f */ /* 0x000fda00038c0000 */
.L_x_620:
[----:B0-----:R-:W2:Y:S01]  /*106d0*/  LDL R5, [R1+0x40] ;  /* 0x0000400001057983 */ /* 0x001ea20000100800 */
[----:B------:R-:W-:Y:S01]  /*106e0*/  BSSY B1, `(.L_x_622) ;  /* 0x0000008000017945 */ /* 0x000fe20003800000 */
[----:B--2---:R-:W-:-:S05]  /*106f0*/  VIADD R5, R5, 0x1 ;  /* 0x0000000105057836 */ /* 0x004fca0000000000 */
[----:B------:R-:W-:-:S04]  /*10700*/  LEA.HI R6, R5, R5, RZ, 0x1 ;  /* 0x0000000505067211 */ /* 0x000fc800078f08ff */
[----:B------:R-:W-:-:S04]  /*10710*/  LOP3.LUT R6, R6, 0xfffffffe, RZ, 0xc0, !PT ;  /* 0xfffffffe06067812 */ /* 0x000fc800078ec0ff */
[----:B------:R-:W-:-:S04]  /*10720*/  IADD3 R5, R5, -R6, RZ ;  /* 0x8000000605057210 */ /* 0x000fc80007ffe0ff */
[----:B------:R-:W-:-:S04]  /*10730*/  SHF.L.U32 R5, R5, 0x1f, RZ ;  /* 0x0000001f05057819 */ /* 0x000fc800000006ff */
[----:B------:R-:W0:Y:S02]  /*10740*/  SYNCS.PHASECHK.TRANS64.TRYWAIT P0, [R22+URZ+0x16820], R5 ;  /* 0x01682005160075a7 */ /* 0x000e24000800017f */
[----:B0-----:R-:W-:Y:S05]  /*10750*/  @!P0 BRA `(.L_x_623) ;  /* 0x0000006400ec8947 */ /* 0x001fea0003800000 */
.L_x_777:
[----:B------:R-:W-:Y:S05]  /*10760*/  BSYNC B1 ;  /* 0x0000000000017941 */ /* 0x000fea0003800000 */
.L_x_622:
[----:B------:R-:W-:Y:S04]  /*10770*/  BSSY B1, `(.L_x_624) ;  /* 0x000004f000017945 */ /* 0x000fe80003800000 */
[----:B------:R-:W-:Y:S05]  /*10780*/  @!P6 BRA `(.L_x_625) ;  /* 0x000000040034e947 */ /* 0x000fea0003800000 */
[----:B------:R-:W1:Y:S01]  /*10790*/  S2R R6, SR_TID.X ;  /* 0x0000000000067919 */ /* 0x000e620000002100 */
[----:B0-----:R-:W-:Y:S01]  /*107a0*/  IMAD R5, R27, 0x8, R22 ;  /* 0x000000081b057824 */ /* 0x001fe200078e0216 */
[----:B------:R-:W-:Y:S01]  /*107b0*/  BSSY B2, `(.L_x_626) ;  /* 0x0000006000027945 */ /* 0x000fe20003800000 */
[----:B-1----:R-:W-:Y:S02]  /*107c0*/  LOP3.LUT R7, R6, 0x7f, RZ, 0xc0, !PT ;  /* 0x0000007f06077812 */ /* 0x002fe400078ec0ff */
[----:B------:R-:W-:Y:S02]  /*107d0*/  SHF.L.U32 R6, R29, 0x1f, RZ ;  /* 0x0000001f1d067819 */ /* 0x000fe400000006ff */
[----:B------:R-:W-:Y:S02]  /*107e0*/  ISETP.NE.AND P1, PT, R7, RZ, PT ;  /* 0x000000ff0700720c */ /* 0x000fe40003f25270 */
[----:B------:R-:W0:Y:S02]  /*107f0*/  SYNCS.PHASECHK.TRANS64.TRYWAIT P0, [R5+URZ+0x168a0], R6 ;  /* 0x0168a006050075a7 */ /* 0x000e24000800017f */
[----:B0-----:R-:W-:Y:S09]  /*10800*/  @!P0 BRA `(.L_x_627) ;  /* 0x0000006400d48947 */ /* 0x001ff20003800000 */
.L_x_778:
[----:B------:R-:W-:Y:S05]  /*10810*/  BSYNC B2 ;  /* 0x0000000000027941 */ /* 0x000fea0003800000 */
.L_x_626:
[----:B------:R-:W-:Y:S04]  /*10820*/  BSSY B2, `(.L_x_628) ;  /* 0x0000009000027945 */ /* 0x000fe80003800000 */
[----:B------:R-:W-:Y:S05]  /*10830*/  @P1 BRA `(.L_x_629) ;  /* 0x00000000001c1947 */ /* 0x000fea0003800000 */
[----:B------:R-:W1:Y:S02]  /*10840*/  S2R R7, SR_TID.X ;  /* 0x0000000000077919 */ /* 0x000e640000002100 */
[----:B-1----:R-:W-:Y:S01]  /*10850*/  LOP3.LUT R8, R7, 0x1f, RZ, 0xc0, !PT ;  /* 0x0000001f07087812 */ /* 0x002fe200078ec0ff */
[----:B------:R-:W-:-:S03]  /*10860*/  IMAD.MOV.U32 R7, RZ, RZ, 0x4000 ;  /* 0x00004000ff077424 */ /* 0x000fc600078e00ff */
[----:B------:R-:W-:Y:S01]  /*10870*/  ISETP.NE.AND P0, PT, R8, RZ, PT ;  /* 0x000000ff0800720c */ /* 0x000fe20003f05270 */
[----:B------:R1:W-:-:S12]  /*10880*/  SYNCS.ARRIVE.TRANS64 RZ, [R5+URZ+0x16890], R7 ;  /* 0x0168900705ff79a7 */ /* 0x0003d8000800003f */
[----:B-1----:R-:W-:Y:S05]  /*10890*/  @!P0 BRA `(.L_x_629) ;  /* 0x0000000000048947 */ /* 0x002fea0003800000 */
[----:B------:R-:W-:Y:S01]  /*108a0*/  BPT.TRAP 0x1 ;  /* 0x000000040000795c */ /* 0x000fe20000300000 */
.L_x_629:
[----:B------:R-:W-:Y:S05]  /*108b0*/  BSYNC B2 ;  /* 0x0000000000027941 */ /* 0x000fea0003800000 */
.L_x_628:
[----:B------:R-:W-:Y:S01]  /*108c0*/  IMAD.MOV.U32 R11, RZ, RZ, RZ ;  /* 0x000000ffff0b7224 */ /* 0x000fe200078e00ff */
[----:B------:R-:W-:Y:S01]  /*108d0*/  LEA R7, R4, R0, 0x7 ;  /* 0x0000000004077211 */ /* 0x000fe200078e38ff */
[----:B------:R-:W-:Y:S01]  /*108e0*/  IMAD R8, R27, 0x4000, R22 ;  /* 0x000040001b087824 */ /* 0x000fe200078e0216 */
[----:B------:R-:W-:Y:S01]  /*108f0*/  UIADD3 UR4, UP0, UR40, 0x570, URZ ;  /* 0x0000057028047890 */ /* 0x000fe2000ff1e03f */
[----:B------:R-:W-:Y:S01]  /*10900*/  PLOP3.LUT P0, PT, PT, PT, PT, 0x80, 0x0 ;  /* 0x000000000000781c */ /* 0x000fe20003f0f070 */
[----:B------:R-:W-:Y:S01]  /*10910*/  VIADD R9, R5, 0x16890 ;  /* 0x0001689005097836 */ /* 0x000fe20000000000 */
[----:B------:R-:W-:Y:S01]  /*10920*/  R2UR UR10, R11 ;  /* 0x000000000b0a72ca */ /* 0x000fe200000e0000 */
[----:B------:R-:W-:Y:S01]  /*10930*/  VIADD R7, R7, 0xffffff80 ;  /* 0xffffff8007077836 */ /* 0x000fe20000000000 */
[----:B------:R-:W-:Y:S01]  /*10940*/  SHF.L.U32 R10, R27, 0xd, RZ ;  /* 0x0000000d1b0a7819 */ /* 0x000fe200000006ff */
[----:B------:R-:W-:Y:S01]  /*10950*/  VIADD R8, R8, 0xe400 ;  /* 0x0000e40008087836 */ /* 0x000fe20000000000 */
[----:B------:R-:W-:Y:S01]  /*10960*/  UIADD3.X UR5, URZ, UR41, URZ, UP0, !UPT ;  /* 0x000000293f057290 */ /* 0x000fe200087fe43f */
[----:B------:R-:W-:Y:S01]  /*10970*/  UMOV UR6, 0x0 ;  /* 0x0000000000067882 */ /* 0x000fe20000000000 */
[----:B------:R-:W-:-:S10]  /*10980*/  UMOV UR7, 0x12f00000 ;  /* 0x12f0000000077882 */ /* 0x000fd40000000000 */
.L_x_630:
[----:B------:R-:W-:-:S13]  /*10990*/  @P0 ELECT P2, URZ, PT ;  /* 0x00000000003f082f */ /* 0x000fda0003840000 */
[----:B------:R-:W-:Y:S02]  /*109a0*/  @P2 R2UR UR13, R2 ;  /* 0x00000000020d22ca */ /* 0x000fe400000e0000 */
[----:B------:R-:W-:Y:S02]  /*109b0*/  @P2 R2UR UR12, R18 ;  /* 0x00000000120c22ca */ /* 0x000fe400000e0000 */
[----:B------:R-:W-:Y:S02]  /*109c0*/  @P2 R2UR UR11, R7 ;  /* 0x00000000070b22ca */ /* 0x000fe400000e0000 */
[----:B------:R-:W-:Y:S02]  /*109d0*/  @P2 R2UR UR9, R9 ;  /* 0x00000000090922ca */ /* 0x000fe400000e0000 */
[----:B------:R-:W-:Y:S02]  /*109e0*/  @P2 R2UR UR8, R8 ;  /* 0x00000000080822ca */ /* 0x000fe400000e0000 */
[----:B------:R-:W-:-:S02]  /*109f0*/  @P2 PLOP3.LUT P0, PT, P2, PT, PT, 0x8, 0x0 ;  /* 0x000000000000281c */ /* 0x000fc4000170e170 */
[----:B------:R-:W-:-:S09]  /*10a00*/  PLOP3.LUT P2, PT, PT, PT, PT, 0x8, 0x0 ;  /* 0x000000000000781c */ /* 0x000fd20003f4e170 */
[----:B------:R1:W-:Y:S02]  /*10a10*/  UTMALDG.4D [UR8], [UR4], desc[UR6] ;  /* 0x00000608040075b4 */ /* 0x0003e40008019000 */
[----:B-1----:R-:W-:Y:S05]  /*10a20*/  @P0 BRA.U.ANY `(.L_x_630) ;  /* 0xfffffffd00d80947 */ /* 0x002fea000393ffff */
[----:B------:R-:W1:Y:S01]  /*10a30*/  SYNCS.PHASECHK.TRANS64.TRYWAIT P0, [R5+URZ+0x168c0], R6 ;  /* 0x0168c006050075a7 */ /* 0x000e62000800017f */
[----:B------:R-:W-:Y:S04]  /*10a40*/  BSSY B2, `(.L_x_631) ;  /* 0x0000002000027945 */ /* 0x000fe80003800000 */
[----:B-1----:R-:W-:Y:S05]  /*10a50*/  @!P0 BRA `(.L_x_632) ;  /* 0x0000006400548947 */ /* 0x002fea0003800000 */
.L_x_779:
[----:B------:R-:W-:Y:S05]  /*10a60*/  BSYNC B2 ;  /* 0x0000000000027941 */ /* 0x000fea0003800000 */
.L_x_631:
[----:B------:R-:W-:Y:S01]  /*10a70*/  BSSY B2, `(.L_x_633) ;  /* 0x000000b000027945 */ /* 0x000fe20003800000 */
[----:B------:R-:W-:Y:S02]  /*10a80*/  IMAD.MOV.U32 R8, RZ, RZ, 0x0 ;  /* 0x00000000ff087424 */ /* 0x000fe400078e00ff */
[----:B------:R-:W-:Y:S01]  /*10a90*/  IMAD.MOV.U32 R9, RZ, RZ, 0x12f00000 ;  /* 0x12f00000ff097424 */ /* 0x000fe200078e00ff */
[----:B------:R-:W-:Y:S06]  /*10aa0*/  @P1 BRA `(.L_x_634) ;  /* 0x00000000001c1947 */ /* 0x000fec0003800000 */
[----:B------:R-:W2:Y:S01]  /*10ab0*/  S2R R12, SR_TID.X ;  /* 0x00000000000c7919 */ /* 0x000ea20000002100 */
[----:B01----:R-:W-:-:S04]  /*10ac0*/  MOV R6, 0x4000 ;  /* 0x0000400000067802 */ /* 0x003fc80000000f00 */
[----:B------:R3:W-:Y:S01]  /*10ad0*/  SYNCS.ARRIVE.TRANS64 RZ, [R5+URZ+0x168b0], R6 ;  /* 0x0168b00605ff79a7 */ /* 0x0007e2000800003f */
[----:B--2---:R-:W-:-:S04]  /*10ae0*/  LOP3.LUT R12, R12, 0x1f, RZ, 0xc0, !PT ;  /* 0x0000001f0c0c7812 */ /* 0x004fc800078ec0ff */
[----:B------:R-:W-:-:S13]  /*10af0*/  ISETP.NE.AND P0, PT, R12, RZ, PT ;  /* 0x000000ff0c00720c */ /* 0x000fda0003f05270 */
[----:B---3--:R-:W-:Y:S05]  /*10b00*/  @!P0 BRA `(.L_x_634) ;  /* 0x0000000000048947 */ /* 0x008fea0003800000 */
[----:B------:R-:W-:Y:S01]  /*10b10*/  BPT.TRAP 0x1 ;  /* 0x000000040000795c */ /* 0x000fe20000300000 */
.L_x_634:
[----:B------:R-:W-:Y:S05]  /*10b20*/  BSYNC B2 ;  /* 0x0000000000027941 */ /* 0x000fea0003800000 */
.L_x_633:
[----:B------:R-:W-:Y:S01]  /*10b30*/  R2UR UR10, R11 ;  /* 0x000000000b0a72ca */ /* 0x000fe200000e0000 */
[----:B------:R-:W-:Y:S01]  /*10b40*/  IMAD R10, R10, 0x2, R22 ;  /* 0x000000020a0a7824 */ /* 0x000fe200078e0216 */
[----:B------:R-:W-:Y:S01]  /*10b50*/  R2UR UR6, R8 ;  /* 0x00000000080672ca */ /* 0x000fe200000e0000 */
[----:B------:R-:W-:Y:S01]  /*10b60*/  UIADD3 UR4, UP0, UR40, 0x670, URZ ;  /* 0x0000067028047890 */ /* 0x000fe2000ff1e03f */
[----:B------:R-:W-:Y:S01]  /*10b70*/  R2UR UR7, R9 ;  /* 0x00000000090772ca */ /* 0x000fe200000e0000 */
[----:B01----:R-:W-:Y:S01]  /*10b80*/  VIADD R5, R5, 0x168b0 ;  /* 0x000168b005057836 */ /* 0x003fe20000000000 */
[----:B------:R-:W-:Y:S01]  /*10b90*/  PLOP3.LUT P0, PT, PT, PT, PT, 0x80, 0x0 ;  /* 0x000000000000781c */ /* 0x000fe20003f0f070 */
[----:B------:R-:W-:Y:S01]  /*10ba0*/  VIADD R10, R10, 0x400 ;  /* 0x000004000a0a7836 */ /* 0x000fe20000000000 */
[----:B------:R-:W-:-:S12]  /*10bb0*/  UIADD3.X UR5, URZ, UR41, URZ, UP0, !UPT ;  /* 0x000000293f057290 */ /* 0x000fd800087fe43f */
.L_x_635:
        /* <DEDUP_REMOVED lines=10> */
.L_x_625:
[----:B------:R-:W-:Y:S05]  /*10c60*/  BSYNC B1 ;  /* 0x0000000000017941 */ /* 0x000fea0003800000 */
.L_x_624:
[----:B------:R-:W-:Y:S01]  /*10c70*/  VIADD R4, R4, 0xfffffffe ;  /* 0xfffffffe04047836 */ /* 0x000fe20000000000 */
[----:B------:R-:W-:Y:S02]  /*10c80*/  IADD3 R27, R27, 0x1, RZ ;  /* 0x000000011b1b7810 */ /* 0x000fe40007ffe0ff */
[----:B------:R-:W-:Y:S02]  /*10c90*/  PLOP3.LUT P0, PT, PT, PT, PT, 0x8, 0x0 ;  /* 0x000000000000781c */ /* 0x000fe40003f0e170 */
[----:B------:R-:W-:Y:S02]  /*10ca0*/  ISETP.GE.AND P2, PT, R4, R3, PT ;  /* 0x000000030400720c */ /* 0x000fe40003f46270 */
[----:B------:R-:W-:-:S04]  /*10cb0*/  ISETP.NE.AND P1, PT, R27, 0x2, PT ;  /* 0x000000021b00780c */ /* 0x000fc80003f25270 */
[----:B0-----:R-:W-:Y:S02]  /*10cc0*/  SEL R5, RZ, 0x1, P1 ;  /* 0x00000001ff057807 */ /* 0x001fe40000800000 */
[----:B------:R-:W-:Y:S02]  /*10cd0*/  SEL R27, R27, RZ, P1 ;  /* 0x000000ff1b1b7207 */ /* 0x000fe40000800000 */
[----:B------:R-:W-:-:S03]  /*10ce0*/  LOP3.LUT R29, R29, R5, RZ, 0x3c, !PT ;  /* 0x000000051d1d7212 */ /* 0x000fc600078e3cff */
[----:B------:R-:W-:Y:S05]  /*10cf0*/  @!P2 BRA `(.L_x_618) ;  /* 0x000000040058a947 */ /* 0x000fea0003800000 */
.L_x_648:
[----:B------:R-:W-:Y:S05]  /*10d00*/  YIELD ;  /* 0x0000000000007946 */ /* 0x000fea0003800000 */
[----:B------:R-:W-:Y:S04]  /*10d10*/  BSSY B1, `(.L_x_636) ;  /* 0x000004c000017945 */ /* 0x000fe80003800000 */
[----:B------:R-:W-:Y:S05]  /*10d20*/  @!P6 BRA `(.L_x_637) ;  /* 0x000000040028e947 */ /* 0x000fea0003800000 */
[----:B------:R-:W0:Y:S01]  /*10d30*/  S2R R5, SR_TID.X ;  /* 0x0000000000057919 */ /* 0x000e220000002100 */
[----:B------:R-:W-:Y:S01]  /*10d40*/  SHF.L.U32 R6, R29, 0x1f, RZ ;  /* 0x0000001f1d067819 */ /* 0x000fe200000006ff */
[----:B------:R-:W-:Y:S01]  /*10d50*/  BSSY B2, `(.L_x_638) ;  /* 0x0000006000027945 */ /* 0x000fe20003800000 */
[----:B0-----:R-:W-:Y:S01]  /*10d60*/  LOP3.LUT R7, R5, 0x7f, RZ, 0xc0, !PT ;  /* 0x0000007f05077812 */ /* 0x001fe200078ec0ff */
[----:B------:R-:W-:-:S03]  /*10d70*/  IMAD R5, R27, 0x8, R22 ;  /* 0x000000081b057824 */ /* 0x000fc600078e0216 */
[----:B------:R-:W-:Y:S01]  /*10d80*/  ISETP.NE.AND P2, PT, R7, RZ, PT ;  /* 0x000000ff0700720c */ /* 0x000fe20003f45270 */
[----:B------:R-:W0:Y:S02]  /*10d90*/  SYNCS.PHASECHK.TRANS64.TRYWAIT P1, [R5+URZ+0x168a0], R6 ;  /* 0x0168a006050075a7 */ /* 0x000e24000802017f */
[----:B0-----:R-:W-:Y:S10]  /*10da0*/  @!P1 BRA `(.L_x_639) ;  /* 0x0000006000949947 */ /* 0x001ff40003800000 */
.L_x_780:
[----:B------:R-:W-:Y:S05]  /*10db0*/  BSYNC B2 ;  /* 0x0000000000027941 */ /* 0x000fea0003800000 */
.L_x_638:
        /* <DEDUP_REMOVED lines=9> */
.L_x_641:
[----:B------:R-:W-:Y:S05]  /*10e50*/  BSYNC B2 ;  /* 0x0000000000027941 */ /* 0x000fea0003800000 */
.L_x_640:
[----:B------:R-:W-:Y:S01]  /*10e60*/  MOV R11, RZ ;  /* 0x000000ff000b7202 */ /* 0x000fe20000000f00 */
[----:B------:R-:W-:Y:S01]  /*10e70*/  IMAD R7, R27, 0x4000, R22 ;  /* 0x000040001b077824 */ /* 0x000fe200078e0216 */
[----:B------:R-:W-:Y:S01]  /*10e80*/  UIADD3 UR4, UP0, UR40, 0x570, URZ ;  /* 0x0000057028047890 */ /* 0x000fe2000ff1e03f */
[----:B------:R-:W-:Y:S01]  /*10e90*/  PLOP3.LUT P1, PT, PT, PT, PT, 0x80, 0x0 ;  /* 0x000000000000781c */ /* 0x000fe20003f2f070 */
[----:B------:R-:W-:Y:S01]  /*10ea0*/  IMAD R8, R4, 0x80, R0 ;  /* 0x0000008004087824 */ /* 0x000fe200078e0200 */
[----:B------:R-:W-:Y:S01]  /*10eb0*/  R2UR UR10, R11 ;  /* 0x000000000b0a72ca */ /* 0x000fe200000e0000 */
[----:B------:R-:W-:Y:S01]  /*10ec0*/  VIADD R9, R5, 0x16890 ;  /* 0x0001689005097836 */ /* 0x000fe20000000000 */
[----:B------:R-:W-:Y:S01]  /*10ed0*/  IADD3 R10, R7, 0xe400, RZ ;  /* 0x0000e400070a7810 */ /* 0x000fe20007ffe0ff */
[----:B------:R-:W-:Y:S01]  /*10ee0*/  UIADD3.X UR5, URZ, UR41, URZ, UP0, !UPT ;  /* 0x000000293f057290 */ /* 0x000fe200087fe43f */
[----:B------:R-:W-:Y:S01]  /*10ef0*/  UMOV UR6, 0x0 ;  /* 0x0000000000067882 */ /* 0x000fe20000000000 */
[----:B------:R-:W-:-:S10]  /*10f00*/  UMOV UR7, 0x12f00000 ;  /* 0x12f0000000077882 */ /* 0x000fd40000000000 */
.L_x_642:
        /* <DEDUP_REMOVED lines=13> */
.L_x_781:
[----:B------:R-:W-:Y:S05]  /*10fe0*/  BSYNC B2 ;  /* 0x0000000000027941 */ /* 0x000fea0003800000 */
.L_x_643:
[----:B------:R-:W-:Y:S01]  /*10ff0*/  BSSY B2, `(.L_x_645) ;  /* 0x000000b000027945 */ /* 0x000fe20003800000 */
[----:B------:R-:W-:Y:S02]  /*11000*/  IMAD.MOV.U32 R12, RZ, RZ, 0x0 ;  /* 0x00000000ff0c7424 */ /* 0x000fe400078e00ff */
[----:B------:R-:W-:Y:S01]  /*11010*/  IMAD.MOV.U32 R13, RZ, RZ, 0x12f00000 ;  /* 0x12f00000ff0d7424 */ /* 0x000fe200078e00ff */
[----:B------:R-:W-:Y:S06]  /*11020*/  @P2 BRA `(.L_x_646) ;  /* 0x00000000001c2947 */ /* 0x000fec0003800000 */
[----:B------:R-:W2:Y:S01]  /*11030*/  S2R R9, SR_TID.X ;  /* 0x0000000000097919 */ /* 0x000ea20000002100 */
[----:B01----:R-:W-:-:S04]  /*11040*/  IMAD.MOV.U32 R6, RZ, RZ, 0x4000 ;  /* 0x00004000ff067424 */ /* 0x003fc800078e00ff */
[----:B------:R3:W-:Y:S01]  /*11050*/  SYNCS.ARRIVE.TRANS64 RZ, [R5+URZ+0x168b0], R6 ;  /* 0x0168b00605ff79a7 */ /* 0x0007e2000800003f */
[----:B--2---:R-:W-:-:S04]  /*11060*/  LOP3.LUT R9, R9, 0x1f, RZ, 0xc0, !PT ;  /* 0x0000001f09097812 */ /* 0x004fc800078ec0ff */
[----:B------:R-:W-:-:S13]  /*11070*/  ISETP.NE.AND P1, PT, R9, RZ, PT ;  /* 0x000000ff0900720c */ /* 0x000fda0003f25270 */
[----:B---3--:R-:W-:Y:S05]  /*11080*/  @!P1 BRA `(.L_x_646) ;  /* 0x0000000000049947 */ /* 0x008fea0003800000 */
[----:B------:R-:W-:Y:S01]  /*11090*/  BPT.TRAP 0x1 ;  /* 0x000000040000795c */ /* 0x000fe20000300000 */
.L_x_646:
[----:B------:R-:W-:Y:S05]  /*110a0*/  BSYNC B2 ;  /* 0x0000000000027941 */ /* 0x000fea0003800000 */
.L_x_645:
[----:B------:R-:W-:Y:S01]  /*110b0*/  R2UR UR10, R11 ;  /* 0x000000000b0a72ca */ /* 0x000fe200000e0000 */
[----:B------:R-:W-:Y:S01]  /*110c0*/  UIADD3 UR4, UP0, UR40, 0x670, URZ ;  /* 0x0000067028047890 */ /* 0x000fe2000ff1e03f */
[----:B------:R-:W-:Y:S01]  /*110d0*/  R2UR UR6, R12 ;  /* 0x000000000c0672ca */ /* 0x000fe200000e0000 */
[----:B01----:R-:W-:Y:S01]  /*110e0*/  VIADD R5, R5, 0x168b0 ;  /* 0x000168b005057836 */ /* 0x003fe20000000000 */
[----:B------:R-:W-:Y:S01]  /*110f0*/  R2UR UR7, R13 ;  /* 0x000000000d0772ca */ /* 0x000fe200000e0000 */
[----:B------:R-:W-:Y:S01]  /*11100*/  UIADD3.X UR5, URZ, UR41, URZ, UP0, !UPT ;  /* 0x000000293f057290 */ /* 0x000fe200087fe43f */
[----:B------:R-:W-:Y:S02]  /*11110*/  PLOP3.LUT P1, PT, PT, PT, PT, 0x80, 0x0 ;  /* 0x000000000000781c */ /* 0x000fe40003f2f070 */
[----:B------:R-:W-:-:S11]  /*11120*/  IADD3 R7, R7, 0x400, RZ ;  /* 0x0000040007077810 */ /* 0x000fd60007ffe0ff */
.L_x_647:
        /* <DEDUP_REMOVED lines=9> */
[----:B0-----:R-:W-:Y:S05]  /*111c0*/  @P1 BRA.U.ANY `(.L_x_647) ;  /* 0xfffffffd00d81947 */ /* 0x001fea000393ffff */
.L_x_637:
[----:B------:R-:W-:Y:S05]  /*111d0*/  BSYNC B1 ;  /* 0x0000000000017941 */ /* 0x000fea0003800000 */
.L_x_636:
[C---:B------:R-:W-:Y:S01]  /*111e0*/  ISETP.GT.AND P2, PT, R4.reuse, R3, PT ;  /* 0x000000030400720c */ /* 0x040fe20003f44270 */
[----:B------:R-:W-:Y:S02]  /*111f0*/  VIADD R27, R27, 0x1 ;  /* 0x000000011b1b7836 */ /* 0x000fe40000000000 */
[----:B------:R-:W-:-:S03]  /*11200*/  VIADD R4, R4, 0xffffffff ;  /* 0xffffffff04047836 */ /* 0x000fc60000000000 */
[----:B------:R-:W-:-:S04]  /*11210*/  ISETP.NE.AND P1, PT, R27, 0x2, PT ;  /* 0x000000021b00780c */ /* 0x000fc80003f25270 */
[----:B------:R-:W-:Y:S02]  /*11220*/  SEL R5, RZ, 0x1, P1 ;  /* 0x00000001ff057807 */ /* 0x000fe40000800000 */
[----:B------:R-:W-:Y:S02]  /*11230*/  SEL R27, R27, RZ, P1 ;  /* 0x000000ff1b1b7207 */ /* 0x000fe40000800000 */
[----:B------:R-:W-:Y:S01]  /*11240*/  LOP3.LUT R29, R29, R5, RZ, 0x3c, !PT ;  /* 0x000000051d1d7212 */ /* 0x000fe200078e3cff */
[----:B------:R-:W-:Y:S06]  /*11250*/  @P2 BRA `(.L_x_648) ;  /* 0xfffffff800a82947 */ /* 0x000fec000383ffff */
.L_x_618:
[----:B------:R-:W-:Y:S05]  /*11260*/  BSYNC B0 ;  /* 0x0000000000007941 */ /* 0x000fea0003800000 */
.L_x_617:
[----:B------:R-:W2:Y:S01]  /*11270*/  LDL R5, [R1+0x18] ;  /* 0x0000180001057983 */ /* 0x000ea20000100800 */
[----:B------:R-:W-:Y:S05]  /*11280*/  @!P0 WARPSYNC.ALL ;  /* 0x0000000000008948 */ /* 0x000fea0003800000 */
[----:B------:R-:W-:Y:S06]  /*11290*/  @!P0 BAR.SYNC.DEFER_BLOCKING 0xc, 0x200 ;  /* 0x0308000000008b1d */ /* 0x000fec0000010000 */
[----:B------:R-:W-:Y:S01]  /*112a0*/  BSSY B7, `(.L_x_649) ;  /* 0x00003ae000077945 */ /* 0x000fe20003800000 */
[----:B--2---:R-:W-:-:S13]  /*112b0*/  ISETP.GT.AND P0, PT, R5, RZ, PT ;  /* 0x000000ff0500720c */ /* 0x004fda0003f04270 */
[----:B------:R-:W-:Y:S05]  /*112c0*/  @P0 BRA `(.L_x_650) ;  /* 0x0000000000440947 */ /* 0x000fea0003800000 */
[----:B------:R-:W0:Y:S02]  /*112d0*/  S2R R5, SR_TID.X ;  /* 0x0000000000057919 */ /* 0x000e240000002100 */
        /* <DEDUP_REMOVED lines=16> */
.L_x_650:
[----:B------:R-:W-:Y:S01]  /*113e0*/  IADD3 R0, R22, 0xe400, RZ ;  /* 0x0000e40016007810 */ /* 0x000fe20007ffe0ff */
[----:B------:R-:W-:Y:S03]  /*113f0*/  BSSY B6, `(.L_x_652) ;  /* 0x0000013000067945 */ /* 0x000fe60003800000 */
        /* <DEDUP_REMOVED lines=18> */
.L_x_653:
[----:B------:R-:W-:Y:S05]  /*11520*/  BSYNC B6 ;  /* 0x0000000000067941 */ /* 0x000fea0003800000 */
.L_x_652:
        /* <DEDUP_REMOVED lines=12> */
[----:B------:R-:W-:Y:S01]  /*115f0*/  MOV R11, UR5 ;  /* 0x00000005000b7c02 */ /* 0x000fe20008000f00 */
[----:B------:R-:W-:Y:S02]  /*11600*/  IMAD.U32 R7, RZ, RZ, UR9 ;  /* 0x00000009ff077e24 */ /* 0x000fe4000f8e00ff */
[----:B------:R-:W-:-:S02]  /*11610*/  IMAD.U32 R10, RZ, RZ, UR4 ;  /* 0x00000004ff0a7e24 */ /* 0x000fc4000f8e00ff */
[----:B------:R-:W-:Y:S02]  /*11620*/  IMAD.MOV.U32 R8, RZ, RZ, 0x70 ;  /* 0x00000070ff087424 */ /* 0x000fe400078e00ff */
[----:B------:R-:W-:Y:S02]  /*11630*/  IMAD.MOV.U32 R12, RZ, RZ, 0x1 ;  /* 0x00000001ff0c7424 */ /* 0x000fe400078e00ff */
[----:B0-----:R-:W-:-:S07]  /*11640*/  IMAD.MOV.U32 R13, RZ, RZ, RZ ;  /* 0x000000ffff0d7224 */ /* 0x001fce00078e00ff */
[----:B------:R-:W-:-:S07]  /*11650*/  LEPC R20, `(.L_x_656) ;  /* 0x000000001014794e */ /* 0x000fce0000000000 */
[----:B-1----:R-:W-:Y:S05]  /*11660*/  CALL.ABS.NOINC R2 ;  /* 0x0000000002007343 */ /* 0x002fea0003c00000 */
.L_x_656:
[----:B------:R0:W1:Y:S01]  /*11670*/  LDC.64 R2, c[0x4][R26] ;  /* 0x010000001a027b82 */ /* 0x0000620000000a00 */
[----:B------:R-:W-:Y:S01]  /*11680*/  ULDC.64 UR4, c[0x4][0x88] ;  /* 0x0100220000047ab9 */ /* 0x000fe20000000a00 */
[----:B------:R-:W-:Y:S01]  /*11690*/  ULDC.64 UR6, c[0x4][0x90] ;  /* 0x0100240000067ab9 */ /* 0x000fe20000000a00 */
[----:B------:R-:W-:Y:S01]  /*116a0*/  ULDC.64 UR8, c[0x4][0x18] ;  /* 0x0100060000087ab9 */ /* 0x000fe20000000a00 */
[----:B------:R-:W-:Y:S01]  /*116b0*/  MOV R4, UR4 ;  /* 0x0000000400047c02 */ /* 0x000fe20008000f00 */
[----:B------:R-:W-:Y:S01]  /*116c0*/  IMAD.U32 R5, RZ, RZ, UR5 ;  /* 0x00000005ff057e24 */ /* 0x000fe2000f8e00ff */
[----:B------:R-:W-:Y:S01]  /*116d0*/  MOV R10, UR8 ;  /* 0x00000008000a7c02 */ /* 0x000fe20008000f00 */
[----:B------:R-:W-:Y:S01]  /*116e0*/  IMAD.U32 R6, RZ, RZ, UR6 ;  /* 0x00000006ff067e24 */ /* 0x000fe2000f8e00ff */
[----:B------:R-:W-:Y:S01]  /*116f0*/  MOV R13, RZ ;  /* 0x000000ff000d7202 */ /* 0x000fe20000000f00 */
[----:B------:R-:W-:Y:S02]  /*11700*/  IMAD.U32 R7, RZ, RZ, UR7 ;  /* 0x00000007ff077e24 */ /* 0x000fe4000f8e00ff */
[----:B------:R-:W-:-:S02]  /*11710*/  IMAD.U32 R11, RZ, RZ, UR9 ;  /* 0x00000009ff0b7e24 */ /* 0x000fc4000f8e00ff */
[----:B------:R-:W-:Y:S02]  /*11720*/  IMAD.MOV.U32 R8, RZ, RZ, 0x70 ;  /* 0x00000070ff087424 */ /* 0x000fe400078e00ff */
[----:B0-----:R-:W-:-:S07]  /*11730*/  IMAD.MOV.U32 R12, RZ, RZ, 0x1 ;  /* 0x00000001ff0c7424 */ /* 0x001fce00078e00ff */
[----:B------:R-:W-:-:S07]  /*11740*/  LEPC R20, `(.L_x_655) ;  /* 0x000000001014794e */ /* 0x000fce0000000000 */
[----:B-1----:R-:W-:Y:S05]  /*11750*/  CALL.ABS.NOINC R2 ;  /* 0x0000000002007343 */ /* 0x002fea0003c00000 */
.L_x_655:
[----:B------:R-:W-:Y:S05]  /*11760*/  BSYNC B6 ;  /* 0x0000000000067941 */ /* 0x000fea0003800000 */
.L_x_654:
        /* <DEDUP_REMOVED lines=12> */
[----:B------:R-:W4:Y:S04]  /*11830*/  LDL.LU R9, [R1] ;  /* 0x0000000001097983 */ /* 0x000f280000300800 */
        /* <DEDUP_REMOVED lines=19> */
[----:B------:R-:W-:-:S04]  /*11970*/  IMAD.MOV R5, RZ, RZ, -R4 ;  /* 0x000000ffff057224 */ /* 0x000fc800078e0a04 */
        /* <DEDUP_REMOVED lines=10> */
[----:B------:R0:W5:Y:S04]  /*11a20*/  @!P0 LDG.E R2, desc[UR42][R6.64] ;  /* 0x0000002a06028981 */ /* 0x000168000c1e1900 */
[----:B------:R1:W-:Y:S02]  /*11a30*/  STL [R1+0x20], R10 ;  /* 0x0000200a01007387 */ /* 0x0003e40000100800 */
[----:B-1----:R-:W-:-:S04]  /*11a40*/  MOV R10, UR38 ;  /* 0x00000026000a7c02 */ /* 0x002fc80008000f00 */
[----:B------:R-:W-:Y:S02]  /*11a50*/  ISETP.NE.AND P2, PT, R10, 0x3, PT ;  /* 0x000000030a00780c */ /* 0x000fe40003f45270 */
[----:B------:R-:W-:-:S11]  /*11a60*/  LOP3.LUT R9, R9, 0xfffffffd, RZ, 0xc0, !PT ;  /* 0xfffffffd09097812 */ /* 0x000fd600078ec0ff */
[----:B------:R-:W-:-:S05]  /*11a70*/  @P2 LOP3.LUT R9, R9, 0x2, RZ, 0xfc, !PT ;  /* 0x0000000209092812 */ /* 0x000fca00078efcff */
[----:B------:R0:W-:Y:S01]  /*11a80*/  STL [R1], R9 ;  /* 0x0000000901007387 */ /* 0x0001e20000100800 */
[----:B------:R-:W-:-:S03]  /*11a90*/  UMOV UR4, 0xffffffff ;  /* 0xffffffff00047882 */ /* 0x000fc60000000000 */
[----:B------:R-:W-:Y:S05]  /*11aa0*/  BRA.DIV UR4, `(.L_x_657) ;  /* 0x00000056047c7947 */ /* 0x000fea000b800000 */
.L_x_784:
[----:B0-----:R-:W-:-:S05]  /*11ab0*/  SHF.R.S32.HI R9, RZ, 0x1f, R18 ;  /* 0x0000001fff097819 */ /* 0x001fca0000011412 */
[----:B------:R0:W-:Y:S01]  /*11ac0*/  STL [R1+0x10], R9 ;  /* 0x0000100901007387 */ /* 0x0001e20000100800 */
[----:B------:R-:W-:Y:S05]  /*11ad0*/  @!P2 BRA `(.L_x_658) ;  /* 0x000000000004a947 */ /* 0x000fea0003800000 */
[----:B------:R-:W-:Y:S01]  /*11ae0*/  BPT.TRAP 0x1 ;  /* 0x000000040000795c */ /* 0x000fe20000300000 */
.L_x_658:
[----:B------:R-:W-:Y:S01]  /*11af0*/  SHF.R.S32.HI R6, RZ, 0x1f, R0 ;  /* 0x0000001fff067819 */ /* 0x000fe20000011400 */
[----:B------:R-:W-:Y:S01]  /*11b00*/  ULDC.64 UR4, c[0x0][0x328] ;  /* 0x0000ca0000047ab9 */ /* 0x000fe20000000a00 */
[----:B-----5:R-:W-:Y:S01]  /*11b10*/  SHF.R.S32.HI R7, RZ, 0x1f, R2 ;  /* 0x0000001fff077819 */ /* 0x020fe20000011402 */
[----:B------:R-:W-:Y:S01]  /*11b20*/  IMAD.WIDE.U32 R4, R0, UR4, RZ ;  /* 0x0000000400047c25 */ /* 0x000fe2000f8e00ff */
[----:B------:R-:W-:Y:S03]  /*11b30*/  BSSY B0, `(.L_x_659) ;  /* 0x0000015000007945 */ /* 0x000fe60003800000 */
[----:B------:R-:W-:-:S04]  /*11b40*/  IMAD R3, R6, UR4, RZ ;  /* 0x0000000406037c24 */ /* 0x000fc8000f8e02ff */
[----:B------:R-:W-:Y:S01]  /*11b50*/  IMAD R3, R0, UR5, R3 ;  /* 0x0000000500037c24 */ /* 0x000fe2000f8e0203 */
[----:B------:R-:W-:-:S03]  /*11b60*/  ULDC.64 UR4, c[0x0][0x338] ;  /* 0x0000ce0000047ab9 */ /* 0x000fc60000000a00 */
[----:B------:R-:W-:Y:S02]  /*11b70*/  IMAD.IADD R5, R5, 0x1, R3 ;  /* 0x0000000105057824 */ /* 0x000fe400078e0203 */
[----:B------:R-:W-:Y:S02]  /*11b80*/  IMAD R3, R7, UR4, RZ ;  /* 0x0000000407037c24 */ /* 0x000fe4000f8e02ff */
[----:B------:R-:W-:-:S04]  /*11b90*/  IMAD.WIDE.U32 R4, R2, UR4, R4 ;  /* 0x0000000402047c25 */ /* 0x000fc8000f8e0004 */
[----:B------:R-:W-:Y:S01]  /*11ba0*/  IMAD R3, R2, UR5, R3 ;  /* 0x0000000502037c24 */ /* 0x000fe2000f8e0203 */
        /* <DEDUP_REMOVED lines=8> */
[----:B------:R-:W-:-:S04]  /*11c30*/  LEA R3, R25, R22, 0x3 ;  /* 0x0000001619037211 */ /* 0x000fc800078e18ff */
[----:B------:R-:W-:Y:S02]  /*11c40*/  LEA.HI.X R24, R4, UR5, R24, 0x1, P0 ;  /* 0x0000000504187c11 */ /* 0x000fe400080f0c18 */
[----:B------:R-:W-:-:S04]  /*11c50*/  SHF.L.U32 R4, R28, 0x1f, RZ ;  /* 0x0000001f1c047819 */ /* 0x000fc800000006ff */
[----:B------:R-:W1:Y:S02]  /*11c60*/  SYNCS.PHASECHK.TRANS64.TRYWAIT P0, [R3+URZ+0x16840], R4 ;  /* 0x01684004030075a7 */ /* 0x000e64000800017f */
[----:B-1----:R-:W-:Y:S05]  /*11c70*/  @!P0 BRA `(.L_x_660) ;  /* 0x00000054003c8947 */ /* 0x002fea0003800000 */
.L_x_785:
[----:B------:R-:W-:Y:S05]  /*11c80*/  BSYNC B0 ;  /* 0x0000000000007941 */ /* 0x000fea0003800000 */
.L_x_659:
[----:B0-----:R-:W2:Y:S01]  /*11c90*/  LDL R9, [R1+0x10] ;  /* 0x0000100001097983 */ /* 0x001ea20000100800 */
[----:B------:R-:W-:-:S03]  /*11ca0*/  ULDC.64 UR4, c[0x0][0x300] ;  /* 0x0000c00000047ab9 */ /* 0x000fc60000000a00 */
[----:B------:R-:W3:Y:S04]  /*11cb0*/  LDL R14, [R1+0x18] ;  /* 0x00001800010e7983 */ /* 0x000ee80000100800 */
[----:B------:R-:W4:Y:S01]  /*11cc0*/  LDL.LU R10, [R1] ;  /* 0x00000000010a7983 */ /* 0x000f220000300800 */
[----:B------:R-:W-:Y:S02]  /*11cd0*/  IMAD R6, R6, UR4, RZ ;  /* 0x0000000406067c24 */ /* 0x000fe4000f8e02ff */
[C---:B-1----:R-:W-:Y:S01]  /*11ce0*/  IMAD.WIDE.U32 R4, R0.reuse, UR4, RZ ;  /* 0x0000000400047c25 */ /* 0x042fe2000f8e00ff */
[----:B------:R-:W0:Y:S03]  /*11cf0*/  S2R R13, SR_TID.X ;  /* 0x00000000000d7919 */ /* 0x000e260000002100 */
[----:B------:R-:W-:Y:S01]  /*11d00*/  IMAD R6, R0, UR5, R6 ;  /* 0x0000000500067c24 */ /* 0x000fe2000f8e0206 */
[----:B------:R-:W-:-:S02]  /*11d10*/  ULDC.64 UR4, c[0x0][0x310] ;  /* 0x0000c40000047ab9 */ /* 0x000fc40000000a00 */
[----:B------:R-:W-:Y:S02]  /*11d20*/  IMAD R7, R7, UR4, RZ ;  /* 0x0000000407077c24 */ /* 0x000fe4000f8e02ff */
[----:B------:R-:W-:Y:S02]  /*11d30*/  IMAD.IADD R5, R5, 0x1, R6 ;  /* 0x0000000105057824 */ /* 0x000fe400078e0206 */
[C---:B------:R-:W-:Y:S02]  /*11d40*/  IMAD R7, R2.reuse, UR5, R7 ;  /* 0x0000000502077c24 */ /* 0x040fe4000f8e0207 */
[----:B------:R-:W-:Y:S01]  /*11d50*/  IMAD.WIDE.U32 R4, R2, UR4, R4 ;  /* 0x0000000402047c25 */ /* 0x000fe2000f8e0004 */
[----:B------:R-:W-:-:S03]  /*11d60*/  ULDC.64 UR4, c[0x0][0x308] ;  /* 0x0000c20000047ab9 */ /* 0x000fc60000000a00 */
[----:B------:R-:W-:Y:S02]  /*11d70*/  IMAD.IADD R5, R5, 0x1, R7 ;  /* 0x0000000105057824 */ /* 0x000fe400078e0207 */
[----:B------:R-:W-:-:S04]  /*11d80*/  IMAD.WIDE.U32 R4, R18, UR4, R4 ;  /* 0x0000000412047c25 */ /* 0x000fc8000f8e0004 */
[----:B--2---:R-:W-:Y:S02]  /*11d90*/  IMAD R2, R9, UR4, RZ ;  /* 0x0000000409027c24 */ /* 0x004fe4000f8e02ff */
[----:B------:R-:W1:Y:S02]  /*11da0*/  S2R R9, SR_TID.X ;  /* 0x0000000000097919 */ /* 0x000e640000002100 */
[----:B------:R-:W-:Y:S01]  /*11db0*/  IMAD R2, R18, UR5, R2 ;  /* 0x0000000512027c24 */ /* 0x000fe2000f8e0202 */
[----:B------:R-:W-:Y:S02]  /*11dc0*/  ULDC.64 UR4, c[0x0][0x2e8] ;  /* 0x0000ba0000047ab9 */ /* 0x000fe40000000a00 */
[----:B------:R-:W-:Y:S01]  /*11dd0*/  LEA R0, P0, R4, UR4, 0x1 ;  /* 0x0000000404007c11 */ /* 0x000fe2000f8008ff */
[----:B------:R-:W-:Y:S01]  /*11de0*/  ULDC UR4, c[0x0][0x2f4] ;  /* 0x0000bd0000047ab9 */ /* 0x000fe20000000800 */
[----:B----4-:R-:W-:Y:S01]  /*11df0*/  LOP3.LUT R10, R10, 0xfffffffe, RZ, 0xc0, !PT ;  /* 0xfffffffe0a0a7812 */ /* 0x010fe200078ec0ff */
[----:B------:R-:W-:-:S05]  /*11e00*/  IMAD.IADD R2, R5, 0x1, R2 ;  /* 0x0000000105027824 */ /* 0x000fca00078e0202 */
[----:B------:R-:W-:Y:S02]  /*11e10*/  LEA.HI.X R2, R4, UR5, R2, 0x1, P0 ;  /* 0x0000000504027c11 */ /* 0x000fe400080f0c02 */
[----:B-1----:R-:W-:Y:S02]  /*11e20*/  LOP3.LUT R11, R9, 0x7f, RZ, 0xc0, !PT ;  /* 0x0000007f090b7812 */ /* 0x002fe400078ec0ff */
[----:B0-----:R-:W-:Y:S02]  /*11e30*/  SHF.L.U32 R9, R13, 0x3, RZ ;  /* 0x000000030d097819 */ /* 0x001fe400000006ff */
[----:B------:R-:W-:Y:S02]  /*11e40*/  SHF.R.U32.HI R12, RZ, 0x3, R11 ;  /* 0x00000003ff0c7819 */ /* 0x000fe4000001160b */
[----:B------:R-:W-:Y:S02]  /*11e50*/  LOP3.LUT R9, R9, 0x38, RZ, 0xc0, !PT ;  /* 0x0000003809097812 */ /* 0x000fe400078ec0ff */
[----:B---3--:R-:W-:Y:S01]  /*11e60*/  IADD3 R4, -R12, R14, -R8 ;  /* 0x0000000e0c047210 */ /* 0x008fe20007ffe908 */
[----:B------:R-:W-:Y:S01]  /*11e70*/  IMAD.SHL.U32 R12, R11, 0x8, RZ ;  /* 0x000000080b0c7824 */ /* 0x000fe200078e00ff */
[----:B------:R-:W-:Y:S01]  /*11e80*/  ISETP.GE.AND P2, PT, R9, UR4, PT ;  /* 0x0000000409007c0c */ /* 0x000fe2000bf46270 */
[----:B------:R-:W-:Y:S01]  /*11e90*/  IMAD.SHL.U32 R11, R13, 0x8, RZ ;  /* 0x000000080d0b7824 */ /* 0x000fe200078e00ff */
[----:B------:R-:W-:Y:S01]  /*11ea0*/  UMOV UR4, 0xffffffff ;  /* 0xffffffff00047882 */ /* 0x000fe20000000000 */
[----:B------:R-:W-:-:S03]  /*11eb0*/  ISETP.GE.AND P0, PT, R4, 0x1, PT ;  /* 0x000000010400780c */ /* 0x000fc60003f06270 */
[----:B------:R-:W-:-:S04]  /*11ec0*/  LOP3.LUT R11, R11, 0x1f8, RZ, 0xc0, !PT ;  /* 0x000001f80b0b7812 */ /* 0x000fc800078ec0ff */
[----:B------:R-:W-:-:S03]  /*11ed0*/  LOP3.LUT R11, R11, 0x38, R13, 0x78, !PT ;  /* 0x000000380b0b7812 */ /* 0x000fc600078e780d */
[----:B------:R-:W-:Y:S02]  /*11ee0*/  @P2 LOP3.LUT R10, R10, 0x1, RZ, 0xfc, !PT ;  /* 0x000000010a0a2812 */ /* 0x000fe400078efcff */
[----:B------:R-:W-:-:S03]  /*11ef0*/  LOP3.LUT R11, R11, 0x200, R12, 0xf8, !PT ;  /* 0x000002000b0b7812 */ /* 0x000fc600078ef80c */
[----:B------:R0:W-:Y:S02]  /*11f00*/  STL [R1], R10 ;  /* 0x0000000a01007387 */ /* 0x0001e40000100800 */
[----:B------:R-:W-:Y:S01]  /*11f10*/  IMAD R5, R25, 0x2000, R11 ;  /* 0x0000200019057824 */ /* 0x000fe200078e020b */
[----:B------:R-:W-:Y:S06]  /*11f20*/  BRA.DIV UR4, `(.L_x_661) ;  /* 0x0000005204a47947 */ /* 0x000fec000b800000 */
[----:B------:R-:W1:Y:S01]  /*11f30*/  SHFL.IDX PT, R7, R0, RZ, 0x181f ;  /* 0x00181fff00077589 */ /* 0x000e6200000e0000 */
[----:B------:R-:W-:-:S03]  /*11f40*/  @P0 IMAD R8, R5, 0x2, R22 ;  /* 0x0000000205080824 */ /* 0x000fc600078e0216 */
[----:B------:R-:W2:Y:S01]  /*11f50*/  SHFL.IDX PT, R6, R2, RZ, 0x181f ;  /* 0x00181fff02067589 */ /* 0x000ea200000e0000 */
[----:B-1----:R-:W-:-:S04]  /*11f60*/  @P0 LEA R7, P1, R9, R7, 0x1 ;  /* 0x0000000709070211 */ /* 0x002fc800078208ff */
[----:B--2---:R-:W-:-:S04]  /*11f70*/  @P0 IADD3.X R6, RZ, R6, RZ, P1, !PT ;  /* 0x00000006ff060210 */ /* 0x004fc80000ffe4ff */
[----:B------:R-:W-:-:S04]  /*11f80*/  @P0 LOP3.LUT R7, R7, R6, RZ, 0x3c, !PT ;  /* 0x0000000607070212 */ /* 0x000fc800078e3cff */
[----:B------:R-:W-:-:S04]  /*11f90*/  @P0 LOP3.LUT R6, R7, R6, RZ, 0x3c, !PT ;  /* 0x0000000607060212 */ /* 0x000fc800078e3cff */
[----:B------:R-:W-:-:S05]  /*11fa0*/  @P0 LOP3.LUT R7, R7, R6, RZ, 0x3c, !PT ;  /* 0x0000000607070212 */ /* 0x000fca00078e3cff */
[----:B------:R-:W-:Y:S01]  /*11fb0*/  @!PT LDS RZ, [RZ] ;  /* 0x00000000fffff984 */ /* 0x000fe20000000800 */
[----:B------:R1:W-:Y:S01]  /*11fc0*/  @P0 LDGSTS.E.BYPASS.LTC128B.128 [R8+0xe400], desc[UR42][R6.64], !P2 ;  /* 0x0e40000006080fae */ /* 0x0003e2000d101d6a */
[----:B------:R-:W-:-:S03]  /*11fd0*/  ISETP.GE.AND P0, PT, R4, 0x11, PT ;  /* 0x000000110400780c */ /* 0x000fc60003f06270 */
[----:B-1----:R-:W1:Y:S10]  /*11fe0*/  SHFL.IDX PT, R7, R0, 0x1, 0x181f ;  /* 0x00381f0000077f89 */ /* 0x002e7400000e0000 */
[----:B------:R-:W-:Y:S01]  /*11ff0*/  @P0 IMAD R8, R5, 0x2, R22 ;  /* 0x0000000205080824 */ /* 0x000fe200078e0216 */
[----:B------:R-:W2:Y:S01]  /*12000*/  SHFL.IDX PT, R6, R2, 0x1, 0x181f ;  /* 0x00381f0002067f89 */ /* 0x000ea200000e0000 */
[----:B-1----:R-:W-:-:S05]  /*12010*/  @P0 LEA R7, P1, R9, R7, 0x1 ;  /* 0x0000000709070211 */ /* 0x002fca00078208ff */
[----:B--2---:R-:W-:-:S05]  /*12020*/  @P0 IMAD.X R6, RZ, RZ, R6, P1 ;  /* 0x000000ffff060224 */ /* 0x004fca00008e0606 */
[----:B------:R-:W-:-:S04]  /*12030*/  @P0 LOP3.LUT R7, R7, R6, RZ, 0x3c, !PT ;  /* 0x0000000607070212 */ /* 0x000fc800078e3cff */
[----:B------:R-:W-:-:S04]  /*12040*/  @P0 LOP3.LUT R6, R7, R6, RZ, 0x3c, !PT ;  /* 0x0000000607060212 */ /* 0x000fc800078e3cff */
[----:B------:R-:W-:-:S05]  /*12050*/  @P0 LOP3.LUT R7, R7, R6, RZ, 0x3c, !PT ;  /* 0x0000000607070212 */ /* 0x000fca00078e3cff */
[----:B------:R1:W-:Y:S01]  /*12060*/  @P0 LDGSTS.E.BYPASS.LTC128B.128 [R8+0xec00], desc[UR42][R6.64], !P2 ;  /* 0x0ec0000006080fae */ /* 0x0003e2000d101d6a */
[----:B------:R-:W-:-:S03]  /*12070*/  ISETP.GE.AND P0, PT, R4, 0x21, PT ;  /* 0x000000210400780c */ /* 0x000fc60003f06270 */
[----:B-1----:R-:W1:Y:S10]  /*12080*/  SHFL.IDX PT, R7, R0, 0x2, 0x181f ;  /* 0x00581f0000077f89 */ /* 0x002e7400000e0000 */
[----:B------:R-:W-:Y:S01]  /*12090*/  @P0 IMAD R8, R5, 0x2, R22 ;  /* 0x0000000205080824 */ /* 0x000fe200078e0216 */
[----:B------:R-:W2:Y:S01]  /*120a0*/  SHFL.IDX PT, R6, R2, 0x2, 0x181f ;  /* 0x00581f0002067f89 */ /* 0x000ea200000e0000 */
[----:B-1----:R-:W-:-:S04]  /*120b0*/  @P0 LEA R7, P1, R9, R7, 0x1 ;  /* 0x0000000709070211 */ /* 0x002fc800078208ff */
[----:B--2---:R-:W-:-:S04]  /*120c0*/  @P0 IADD3.X R6, RZ, R6, RZ, P1, !PT ;  /* 0x00000006ff060210 */ /* 0x004fc80000ffe4ff */
        /* <DEDUP_REMOVED lines=37> */
[----:B------:R-:W2:Y:S04]  /*12320*/  SHFL.IDX PT, R6, R2, 0x6, 0x181f ;  /* 0x00d81f0002067f89 */ /* 0x000ea800000e0000 */
[----:B------:R-:W3:Y:S04]  /*12330*/  SHFL.IDX PT, R2, R2, 0x7, 0x181f ;  /* 0x00f81f0002027f89 */ /* 0x000ee800000e0000 */
[----:B------:R-:W4:Y:S01]  /*12340*/  SHFL.IDX PT, R0, R0, 0x7, 0x181f ;  /* 0x00f81f0000007f89 */ /* 0x000f2200000e0000 */
[----:B-1----:R-:W-:-:S04]  /*12350*/  @P0 LEA R7, P1, R9, R7, 0x1 ;  /* 0x0000000709070211 */ /* 0x002fc800078208ff */
[----:B--2---:R-:W-:-:S04]  /*12360*/  @P0 IADD3.X R6, RZ, R6, RZ, P1, !PT ;  /* 0x00000006ff060210 */ /* 0x004fc80000ffe4ff */
[----:B------:R-:W-:-:S04]  /*12370*/  @P0 LOP3.LUT R7, R7, R6, RZ, 0x3c, !PT ;  /* 0x0000000607070212 */ /* 0x000fc800078e3cff */
[----:B------:R-:W-:-:S04]  /*12380*/  @P0 LOP3.LUT R6, R7, R6, RZ, 0x3c, !PT ;  /* 0x0000000607060212 */ /* 0x000fc800078e3cff */
[----:B------:R-:W-:-:S05]  /*12390*/  @P0 LOP3.LUT R7, R7, R6, RZ, 0x3c, !PT ;  /* 0x0000000607070212 */ /* 0x000fca00078e3cff */
[----:B---34-:R1:W-:Y:S02]  /*123a0*/  @P0 LDGSTS.E.BYPASS.LTC128B.128 [R8+0x11400], desc[UR42][R6.64], !P2 ;  /* 0x1140000006080fae */ /* 0x0183e4000d101d6a */
.L_x_803:
[----:B------:R-:W-:-:S13]  /*123b0*/  ISETP.GE.AND P0, PT, R4, 0x71, PT ;  /* 0x000000710400780c */ /* 0x000fda0003f06270 */
[----:B-12---:R-:W-:Y:S01]  /*123c0*/  @P0 LEA R6, P1, R9, R0, 0x1 ;  /* 0x0000000009060211 */ /* 0x006fe200078208ff */
[----:B------:R-:W-:-:S04]  /*123d0*/  @P0 IMAD R5, R5, 0x2, R22 ;  /* 0x0000000205050824 */ /* 0x000fc800078e0216 */
[----:B------:R-:W-:-:S05]  /*123e0*/  @P0 IMAD.X R7, RZ, RZ, R2, P1 ;  /* 0x000000ffff070224 */ /* 0x000fca00008e0602 */
[----:B------:R-:W-:Y:S01]  /*123f0*/  @!PT LDS RZ, [RZ] ;  /* 0x00000000fffff984 */ /* 0x000fe20000000800 */
[----:B------:R-:W-:Y:S01]  /*12400*/  @!PT LDS RZ, [RZ] ;  /* 0x00000000fffff984 */ /* 0x000fe20000000800 */
[----:B------:R-:W-:Y:S01]  /*12410*/  @!PT LDS RZ, [RZ] ;  /* 0x00000000fffff984 */ /* 0x000fe20000000800 */
[----:B------:R1:W-:Y:S01]  /*12420*/  @P0 LDGSTS.E.BYPASS.LTC128B.128 [R5+0x11c00], desc[UR42][R6.64], !P2 ;  /* 0x11c0000006050fae */ /* 0x0003e2000d101d6a */
[----:B------:R-:W-:Y:S01]  /*12430*/  PLOP3.LUT P0, PT, PT, PT, PT, 0x80, 0x0 ;  /* 0x000000000000781c */ /* 0x000fe20003f0f070 */
[----:B------:R-:W-:-:S12]  /*12440*/  NOP ;  /* 0x0000000000007918 */ /* 0x000fd80000000000 */
.L_x_662:
[----:B------:R-:W-:Y:S02]  /*12450*/  PLOP3.LUT P1, PT, P1, P0, PT, 0xa2, 0x0 ;  /* 0x000000000000781c */ /* 0x000fe40000f21472 */
[----:B------:R-:W-:-:S08]  /*12460*/  @P0 R2UR P1, UR4, R3 ;  /* 0x00000000030402ca */ /* 0x000fd00000020000 */
[----:B------:R-:W-:-:S05]  /*12470*/  @P0 PLOP3.LUT P0, PT, P1, PT, PT, 0x80, 0x0 ;  /* 0x000000000000081c */ /* 0x000fca0000f0f070 */
[----:B------:R-:W-:Y:S01]  /*12480*/  @!P1 SYNCS.ARRIVE.TRANS64.RED.A0T1 RZ, [UR4+0x16830], RZ ;  /* 0x016830ffffff99a7 */ /* 0x000fe20008200404 */
[----:B------:R-:W-:Y:S07]  /*12490*/  @!P1 ARRIVES.LDGSTSBAR.64.TRANSCNT [UR4+0x16830] ;  /* 0x01683000ff0099b0 */ /* 0x000fee0008000a84 */
[----:B------:R-:W-:Y:S05]  /*124a0*/  @P0 BRA.U.ANY `(.L_x_662) ;  /* 0xfffffffd00e80947 */ /* 0x000fea000393ffff */
[----:B------:R-:W-:Y:S01]  /*124b0*/  NOP ;  /* 0x0000000000007918 */ /* 0x000fe20000000000 */
[----:B------:R-:W-:-:S04]  /*124c0*/  MOV R0, UR38 ;  /* 0x0000002600007c02 */ /* 0x000fc80008000f00 */
[----:B------:R-:W-:-:S13]  /*124d0*/  ISETP.NE.AND P2, PT, R0, 0x3, PT ;  /* 0x000000030000780c */ /* 0x000fda0003f45270 */
[----:B------:R-:W-:Y:S05]  /*124e0*/  @!P2 BRA `(.L_x_663) ;  /* 0x000000000004a947 */ /* 0x000fea0003800000 */
[----:B------:R-:W-:Y:S01]  /*124f0*/  BPT.TRAP 0x1 ;  /* 0x000000040000795c */ /* 0x000fe20000300000 */
.L_x_663:
[----:B------:R2:W5:Y:S01]  /*12500*/  LDL.LU R4, [R1+0x28] ;  /* 0x0000280001047983 */ /* 0x0005620000300800 */
[----:B------:R2:W-:Y:S03]  /*12510*/  SYNCS.ARRIVE.TRANS64.A1T0 RZ, [R3+URZ+0x16830], RZ ;  /* 0x016830ff03ff79a7 */ /* 0x0005e6000810003f */
[----:B-1----:R2:W5:Y:S04]  /*12520*/  LDL.LU R7, [R1+0x8] ;  /* 0x0000080001077983 */ /* 0x0025680000300800 */
[----:B------:R2:W5:Y:S02]  /*12530*/  LDL.LU R6, [R1+0x30] ;  /* 0x0000300001067983 */ /* 0x0005640000300800 */
[----:B------:R-:W-:Y:S05]  /*12540*/  WARPSYNC.ALL ;  /* 0x0000000000007948 */ /* 0x000fea0003800000 */
[----:B------:R-:W-:Y:S01]  /*12550*/  ULDC.64 UR6, c[0x0][0xa00] ;  /* 0x0002800000067ab9 */ /* 0x000fe20000000a00 */
[----:B------:R-:W-:Y:S01]  /*12560*/  ULDC.64 UR4, c[0x0][0x298] ;  /* 0x0000a60000047ab9 */ /* 0x000fe20000000a00 */
[----:B------:R-:W-:Y:S01]  /*12570*/  VIADD R0, R22, 0x8400 ;  /* 0x0000840016007836 */ /* 0x000fe20000000000 */
[----:B------:R-:W-:Y:S01]  /*12580*/  BAR.SYNC.DEFER_BLOCKING 0x8, 0x200 ;  /* 0x0208000000007b1d */ /* 0x000fe20000010000 */
[----:B------:R-:W-:-:S03]  /*12590*/  ISETP.NE.U32.AND P0, PT, RZ, UR6, PT ;  /* 0x00000006ff007c0c */ /* 0x000fc6000bf05070 */
[----:B------:R-:W-:Y:S02]  /*125a0*/  LOP3.LUT P1, RZ, R0, 0x3ff, RZ, 0xc0, !PT ;  /* 0x000003ff00ff7812 */ /* 0x000fe4000782c0ff */
[----:B------:R-:W-:Y:S01]  /*125b0*/  ISETP.NE.AND.EX P0, PT, RZ, UR7, PT, P0 ;  /* 0x00000007ff007c0c */ /* 0x000fe2000bf05300 */
[----:B------:R-:W-:Y:S01]  /*125c0*/  BSSY B6, `(.L_x_664) ;  /* 0x000001d000067945 */ /* 0x000fe20003800000 */
[----:B-----5:R-:W-:Y:S02]  /*125d0*/  SHF.R.S32.HI R2, RZ, 0x1f, R4 ;  /* 0x0000001fff027819 */ /* 0x020fe40000011404 */
[----:B--2---:R-:W-:-:S03]  /*125e0*/  SEL R3, R7, RZ, !P0 ;  /* 0x000000ff07037207 */ /* 0x004fc60004000000 */
[----:B------:R-:W-:-:S04]  /*125f0*/  IMAD R2, R2, UR4, RZ ;  /* 0x0000000402027c24 */ /* 0x000fc8000f8e02ff */
[----:B------:R-:W-:Y:S01]  /*12600*/  IMAD R0, R4, UR5, R2 ;  /* 0x0000000504007c24 */ /* 0x000fe2000f8e0202 */
[----:B------:R-:W-:Y:S01]  /*12610*/  SEL R2, R6, RZ, !P0 ;  /* 0x000000ff06027207 */ /* 0x000fe20004000000 */
[----:B------:R-:W-:-:S04]  /*12620*/  IMAD.WIDE.U32 R4, R4, UR4, RZ ;  /* 0x0000000404047c25 */ /* 0x000fc8000f8e00ff */
[----:B------:R-:W-:Y:S01]  /*12630*/  IMAD.IADD R0, R5, 0x1, R0 ;  /* 0x0000000105007824 */ /* 0x000fe200078e0200 */
[----:B------:R1:W-:Y:S04]  /*12640*/  STL.64 [R1+0x28], R4 ;  /* 0x0000280401007387 */ /* 0x0003e80000100a00 */
[----:B------:R1:W-:Y:S04]  /*12650*/  STL [R1+0x8], R3 ;  /* 0x0000080301007387 */ /* 0x0003e80000100800 */
[----:B------:R1:W-:Y:S04]  /*12660*/  STL [R1+0x38], R2 ;  /* 0x0000380201007387 */ /* 0x0003e80000100800 */
[----:B------:R1:W-:Y:S01]  /*12670*/  STL [R1+0x30], R0 ;  /* 0x0000300001007387 */ /* 0x0003e20000100800 */
[----:B------:R-:W-:Y:S05]  /*12680*/  @!P1 BRA `(.L_x_665) ;  /* 0x0000000000409947 */ /* 0x000fea0003800000 */
[----:B-1----:R-:W-:Y:S01]  /*12690*/  MOV R2, 0x0 ;  /* 0x0000000000027802 */ /* 0x002fe20000000f00 */
        /* <DEDUP_REMOVED lines=9> */
[----:B0-----:R-:W-:-:S02]  /*12730*/  IMAD.U32 R10, RZ, RZ, UR8 ;  /* 0x00000008ff0a7e24 */ /* 0x001fc4000f8e00ff */
[----:B------:R-:W-:Y:S02]  /*12740*/  IMAD.MOV.U32 R8, RZ, RZ, 0x70 ;  /* 0x00000070ff087424 */ /* 0x000fe400078e00ff */
[----:B------:R-:W-:Y:S02]  /*12750*/  IMAD.MOV.U32 R12, RZ, RZ, 0x1 ;  /* 0x00000001ff0c7424 */ /* 0x000fe400078e00ff */
[----:B------:R-:W-:-:S07]  /*12760*/  IMAD.MOV.U32 R13, RZ, RZ, RZ ;  /* 0x000000ffff0d7224 */ /* 0x000fce00078e00ff */
[----:B------:R-:W-:-:S07]  /*12770*/  LEPC R20, `(.L_x_665) ;  /* 0x000000001014794e */ /* 0x000fce0000000000 */
[----:B-1----:R-:W-:Y:S05]  /*12780*/  CALL.ABS.NOINC R2 ;  /* 0x0000000002007343 */ /* 0x002fea0003c00000 */
.L_x_665:
[----:B------:R-:W-:Y:S05]  /*12790*/  BSYNC B6 ;  /* 0x0000000000067941 */ /* 0x000fea0003800000 */
.L_x_664:
[----:B------:R-:W2:Y:S01]  /*127a0*/  LDL.LU R21, [R1+0x30] ;  /* 0x0000300001157983 */ /* 0x000ea20000300800 */
[----:B------:R-:W-:Y:S01]  /*127b0*/  ULDC.64 UR4, c[0x0][0x2d8] ;  /* 0x0000b60000047ab9 */ /* 0x000fe20000000a00 */
[----:B0-----:R-:W0:Y:S01]  /*127c0*/  LDC R10, c[0x0][0x448] ;  /* 0x00011200ff0a7b82 */ /* 0x001e220000000800 */
[----:B------:R-:W-:Y:S01]  /*127d0*/  ULDC.64 UR6, c[0x0][0x2c8] ;  /* 0x0000b20000067ab9 */ /* 0x000fe20000000a00 */
[----:B-1----:R-:W2:Y:S01]  /*127e0*/  LDL.LU.64 R2, [R1+0x28] ;  /* 0x0000280001027983 */ /* 0x002ea20000300a00 */
[----:B------:R-:W-:-:S03]  /*127f0*/  ULDC.64 UR8, c[0x0][0x280] ;  /* 0x0000a00000087ab9 */ /* 0x000fc60000000a00 */
[----:B------:R-:W3:Y:S04]  /*12800*/  LDL R20, [R1+0x10] ;  /* 0x0000100001147983 */ /* 0x000ee80000100800 */
[----:B------:R-:W4:Y:S04]  /*12810*/  LDL.LU R6, [R1+0x38] ;  /* 0x0000380001067983 */ /* 0x000f280000300800 */
[----:B------:R-:W4:Y:S01]  /*12820*/  LDL.LU R5, [R1+0x8] ;  /* 0x0000080001057983 */ /* 0x000f220000300800 */
[----:B0-----:R-:W-:-:S13]  /*12830*/  ISETP.NE.AND P0, PT, R10, 0x1, PT ;  /* 0x000000010a00780c */ /* 0x001fda0003f05270 */
[----:B------:R-:W0:Y:S08]  /*12840*/  @P0 LDC R7, c[0x0][0x44c] ;  /* 0x00011300ff070b82 */ /* 0x000e300000000800 */
[----:B------:R-:W1:Y:S01]  /*12850*/  @P0 LDC R8, c[0x0][0x450] ;  /* 0x00011400ff080b82 */ /* 0x000e620000000800 */
[----:B--2---:R-:W-:Y:S02]  /*12860*/  MOV R3, R21 ;  /* 0x0000001500037202 */ /* 0x004fe40000000f00 */
[----:B------:R-:W2:Y:S01]  /*12870*/  S2R R21, SR_TID.X ;  /* 0x0000000000157919 */ /* 0x000ea20000002100 */
[----:B---3--:R-:W-:-:S02]  /*12880*/  IMAD R0, R20, UR4, RZ ;  /* 0x0000000414007c24 */ /* 0x008fc4000f8e02ff */
[----:B------:R-:W3:Y:S01]  /*12890*/  S2R R20, SR_TID.X ;  /* 0x0000000000147919 */ /* 0x000ee20000002100 */
[----:B------:R-:W-:-:S04]  /*128a0*/  IMAD.WIDE.U32 R2, R18, UR4, R2 ;  /* 0x0000000412027c25 */ /* 0x000fc8000f8e0002 */
[----:B------:R-:W-:Y:S01]  /*128b0*/  IMAD R0, R18, UR5, R0 ;  /* 0x0000000512007c24 */ /* 0x000fe2000f8e0200 */
[----:B------:R-:W-:-:S03]  /*128c0*/  ULDC.64 UR4, c[0x0][0x2e0] ;  /* 0x0000b80000047ab9 */ /* 0x000fc60000000a00 */
[----:B------:R-:W-:Y:S02]  /*128d0*/  IMAD.IADD R3, R3, 0x1, R0 ;  /* 0x0000000103037824 */ /* 0x000fe400078e0200 */
[----:B----4-:R-:W-:Y:S02]  /*128e0*/  IMAD R0, R6, UR4, RZ ;  /* 0x0000000406007c24 */ /* 0x010fe4000f8e02ff */
[----:B------:R-:W-:-:S04]  /*128f0*/  IMAD.WIDE.U32 R2, R5, UR4, R2 ;  /* 0x0000000405027c25 */ /* 0x000fc8000f8e0002 */
[----:B------:R-:W-:Y:S01]  /*12900*/  IMAD R0, R5, UR5, R0 ;  /* 0x0000000505007c24 */ /* 0x000fe2000f8e0200 */
[----:B------:R-:W-:Y:S01]  /*12910*/  MOV R4, R2 ;  /* 0x0000000200047202 */ /* 0x000fe20000000f00 */
[----:B------:R-:W-:Y:S02]  /*12920*/  ULDC.64 UR4, c[0x0][0x2d0] ;  /* 0x0000b40000047ab9 */ /* 0x000fe40000000a00 */
[----:B------:R-:W-:Y:S02]  /*12930*/  IMAD.IADD R5, R3, 0x1, R0 ;  /* 0x0000000103057824 */ /* 0x000fe400078e0200 */
[----:B--2---:R-:W-:Y:S01]  /*12940*/  IMAD.SHL.U32 R21, R21, 0x10, RZ ;  /* 0x0000001015157824 */ /* 0x004fe200078e00ff */
[----:B---3--:R-:W-:-:S04]  /*12950*/  LOP3.LUT R20, R20, 0x7f, RZ, 0xc0, !PT ;  /* 0x0000007f14147812 */ /* 0x008fc800078ec0ff */
[----:B------:R-:W-:Y:S02]  /*12960*/  LOP3.LUT R21, R21, 0x70, RZ, 0xc0, !PT ;  /* 0x0000007015157812 */ /* 0x000fe400078ec0ff */
[----:B------:R-:W-:-:S04]  /*12970*/  SHF.R.U32.HI R20, RZ, 0x3, R20 ;  /* 0x00000003ff147819 */ /* 0x000fc80000011614 */
[----:B------:R-:W-:-:S05]  /*12980*/  LOP3.LUT R20, R20, R21, RZ, 0xfc, !PT ;  /* 0x0000001514147212 */ /* 0x000fca00078efcff */
[----:B------:R-:W-:Y:S02]  /*12990*/  IMAD R6, R17, 0xc0, R20 ;  /* 0x000000c011067824 */ /* 0x000fe400078e0214 */
[----:B------:R2:W5:Y:S02]  /*129a0*/  LDL R20, [R1+0x24] ;  /* 0x0000240001147983 */ /* 0x0005640000100800 */
[----:B0-----:R-:W-:Y:S01]  /*129b0*/  @P0 IMAD.HI.U32 R7, R6, R7, RZ ;  /* 0x0000000706070227 */ /* 0x001fe200078e00ff */
[----:B------:R-:W0:Y:S03]  /*129c0*/  S2R R11, SR_TID.X ;  /* 0x00000000000b7919 */ /* 0x000e260000002100 */
[----:B------:R-:W-:Y:S01]  /*129d0*/  IMAD.MOV.U32 R2, RZ, RZ, R6 ;  /* 0x000000ffff027224 */ /* 0x000fe200078e0006 */
[----:B-1----:R-:W-:-:S04]  /*129e0*/  @P0 SHF.R.U32.HI R2, RZ, R8, R7 ;  /* 0x00000008ff020219 */ /* 0x002fc80000011607 */
[----:B------:R-:W-:-:S05]  /*129f0*/  SHF.R.S32.HI R0, RZ, 0x1f, R2 ;  /* 0x0000001fff007819 */ /* 0x000fca0000011402 */
[----:B------:R-:W-:-:S04]  /*12a00*/  IMAD R0, R0, UR4, RZ ;  /* 0x0000000400007c24 */ /* 0x000fc8000f8e02ff */
[C---:B------:R-:W-:Y:S02]  /*12a10*/  IMAD R7, R2.reuse, UR5, R0 ;  /* 0x0000000502077c24 */ /* 0x040fe4000f8e0200 */
[----:B------:R-:W-:Y:S02]  /*12a20*/  IMAD.MOV R0, RZ, RZ, -R2 ;  /* 0x000000ffff007224 */ /* 0x000fe400078e0a02 */
[----:B------:R-:W-:-:S04]  /*12a30*/  IMAD.WIDE.U32 R2, R2, UR4, R4 ;  /* 0x0000000402027c25 */ /* 0x000fc8000f8e0004 */
[----:B------:R-:W-:Y:S02]  /*12a40*/  IMAD R0, R10, R0, R6 ;  /* 0x000000000a007224 */ /* 0x000fe400078e0206 */
[----:B------:R-:W-:-:S03]  /*12a50*/  IMAD.IADD R3, R3, 0x1, R7 ;  /* 0x0000000103037824 */ /* 0x000fc600078e0207 */
[----:B------:R-:W-:Y:S01]  /*12a60*/  SHF.R.S32.HI R7, RZ, 0x1f, R0 ;  /* 0x0000001fff077819 */ /* 0x000fe20000011400 */
[----:B------:R-:W-:-:S04]  /*12a70*/  IMAD.WIDE.U32 R8, R0, UR6, R2 ;  /* 0x0000000600087c25 */ /* 0x000fc8000f8e0002 */
[----:B------:R-:W-:Y:S01]  /*12a80*/  IMAD R7, R7, UR6, RZ ;  /* 0x0000000607077c24 */ /* 0x000fe2000f8e02ff */
[----:B------:R-:W-:Y:S01]  /*12a90*/  LEA R2, P1, R8, UR8, 0x1 ;  /* 0x0000000808027c11 */ /* 0x000fe2000f8208ff */
[----:B------:R-:W-:Y:S02]  /*12aa0*/  VIADD R3, R6, 0x80 ;  /* 0x0000008006037836 */ /* 0x000fe40000000000 */
[----:B------:R-:W-:Y:S02]  /*12ab0*/  IMAD R0, R0, UR7, R7 ;  /* 0x0000000700007c24 */ /* 0x000fe4000f8e0207 */
[----:B------:R-:W1:Y:S01]  /*12ac0*/  @P0 LDC R7, c[0x0][0x44c] ;  /* 0x00011300ff070b82 */ /* 0x000e620000000800 */
[----:B------:R-:W-:Y:S02]  /*12ad0*/  IMAD.MOV.U32 R6, RZ, RZ, R3 ;  /* 0x000000ffff067224 */ /* 0x000fe400078e0003 */
[----:B------:R-:W-:Y:S01]  /*12ae0*/  IADD3 R0, R9, R0, RZ ;  /* 0x0000000009007210 */ /* 0x000fe20007ffe0ff */
[C---:B0-----:R-:W-:Y:S01]  /*12af0*/  IMAD.SHL.U32 R21, R11.reuse, 0x8, RZ ;  /* 0x000000080b157824 */ /* 0x041fe200078e00ff */
[----:B------:R-:W-:-:S02]  /*12b00*/  LOP3.LUT R11, R11, 0x7f, RZ, 0xc0, !PT ;  /* 0x0000007f0b0b7812 */ /* 0x000fc400078ec0ff */
[----:B------:R-:W-:Y:S02]  /*12b10*/  LEA.HI.X R0, R8, UR9, R0, 0x1, P1 ;  /* 0x0000000908007c11 */ /* 0x000fe400088f0c00 */
[----:B------:R-:W0:Y:S01]  /*12b20*/  @P0 LDC R8, c[0x0][0x450] ;  /* 0x00011400ff080b82 */ /* 0x000e220000000800 */
[----:B------:R-:W-:Y:S02]  /*12b30*/  LOP3.LUT R21, R21, 0x38, RZ, 0xc0, !PT ;  /* 0x0000003815157812 */ /* 0x000fe400078ec0ff */
[----:B------:R-:W-:Y:S01]  /*12b40*/  SHF.R.U32.HI R9, RZ, 0x3, R11 ;  /* 0x00000003ff097819 */ /* 0x000fe2000001160b */
[----:B-1----:R-:W-:-:S05]  /*12b50*/  @P0 IMAD.HI.U32 R7, R3, R7, RZ ;  /* 0x0000000703070227 */ /* 0x002fca00078e00ff */
[----:B0-----:R-:W-:-:S05]  /*12b60*/  @P0 SHF.R.U32.HI R6, RZ, R8, R7 ;  /* 0x00000008ff060219 */ /* 0x001fca0000011607 */
[----:B------:R-:W-:Y:S02]  /*12b70*/  IMAD.MOV R7, RZ, RZ, -R6 ;  /* 0x000000ffff077224 */ /* 0x000fe400078e0a06 */
[----:B------:R-:W-:-:S04]  /*12b80*/  IMAD.WIDE.U32 R4, R6, UR4, R4 ;  /* 0x0000000406047c25 */ /* 0x000fc8000f8e0004 */
[----:B------:R-:W-:Y:S01]  /*12b90*/  IMAD R3, R10, R7, R3 ;  /* 0x000000070a037224 */ /* 0x000fe200078e0203 */
[----:B------:R-:W-:-:S04]  /*12ba0*/  SHF.R.S32.HI R7, RZ, 0x1f, R6 ;  /* 0x0000001fff077819 */ /* 0x000fc80000011406 */
[----:B------:R-:W-:Y:S01]  /*12bb0*/  SHF.R.S32.HI R8, RZ, 0x1f, R3 ;  /* 0x0000001fff087819 */ /* 0x000fe20000011403 */
[----:B------:R-:W-:Y:S01]  /*12bc0*/  IMAD R7, R7, UR4, RZ ;  /* 0x0000000407077c24 */ /* 0x000fe2000f8e02ff */
[----:B------:R-:W-:Y:S02]  /*12bd0*/  ULDC UR4, c[0x0][0x2b8] ;  /* 0x0000ae0000047ab9 */ /* 0x000fe40000000800 */
[----:B------:R-:W-:Y:S01]  /*12be0*/  ISETP.GE.AND P0, PT, R21, UR4, PT ;  /* 0x0000000415007c0c */ /* 0x000fe2000bf06270 */
[----:B------:R-:W-:Y:S01]  /*12bf0*/  IMAD R7, R6, UR5, R7 ;  /* 0x0000000506077c24 */ /* 0x000fe2000f8e0207 */
[----:B------:R-:W-:Y:S01]  /*12c00*/  UMOV UR4, 0xffffffff ;  /* 0xffffffff00047882 */ /* 0x000fe20000000000 */
[----:B------:R-:W-:-:S03]  /*12c10*/  IMAD R8, R8, UR6, RZ ;  /* 0x0000000608087c24 */ /* 0x000fc6000f8e02ff */
[----:B------:R-:W-:Y:S01]  /*12c20*/  IADD3 R5, R5, R7, RZ ;  /* 0x0000000705057210 */ /* 0x000fe20007ffe0ff */
[C---:B------:R-:W-:Y:S02]  /*12c30*/  IMAD R8, R3.reuse, UR7, R8 ;  /* 0x0000000703087c24 */ /* 0x040fe4000f8e0208 */
[----:B------:R-:W-:-:S04]  /*12c40*/  IMAD.WIDE.U32 R6, R3, UR6, R4 ;  /* 0x0000000603067c25 */ /* 0x000fc8000f8e0004 */
[----:B------:R-:W-:Y:S01]  /*12c50*/  IMAD.IADD R4, R7, 0x1, R8 ;  /* 0x0000000107047824 */ /* 0x000fe200078e0208 */
[----:B------:R-:W-:-:S04]  /*12c60*/  LEA R5, P1, R6, UR8, 0x1 ;  /* 0x0000000806057c11 */ /* 0x000fc8000f8208ff */
[----:B------:R-:W-:Y:S01]  /*12c70*/  LEA.HI.X R4, R6, UR9, R4, 0x1, P1 ;  /* 0x0000000906047c11 */ /* 0x000fe200088f0c04 */
[----:B--2---:R-:W-:Y:S08]  /*12c80*/  BRA.DIV UR4, `(.L_x_666) ;  /* 0x0000004e04fc7947 */ /* 0x004ff0000b800000 */
[----:B------:R-:W2:Y:S01]  /*12c90*/  LDL.LU R6, [R1+0x34] ;  /* 0x0000340001067983 */ /* 0x000ea20000300800 */
[----:B------:R-:W-:-:S03]  /*12ca0*/  IMAD R17, R17, 0xc0, R9 ;  /* 0x000000c011117824 */ /* 0x000fc600078e0209 */
[----:B------:R-:W0:Y:S04]  /*12cb0*/  SHFL.IDX PT, R7, R2, RZ, 0x181f ;  /* 0x00181fff02077589 */ /* 0x000e2800000e0000 */
[----:B------:R-:W-:Y:S01]  /*12cc0*/  SHFL.IDX PT, R8, R5, RZ, 0x181f ;  /* 0x00181fff05087589 */ /* 0x000fe200000e0000 */
[----:B--2---:R-:W-:-:S03]  /*12cd0*/  IMAD R3, R6, R10, RZ ;  /* 0x0000000a06037224 */ /* 0x004fc600078e02ff */
[----:B------:R-:W1:Y:S02]  /*12ce0*/  SHFL.IDX PT, R6, R0, RZ, 0x181f ;  /* 0x00181fff00067589 */ /* 0x000e6400000e0000 */
[----:B------:R-:W-:-:S13]  /*12cf0*/  ISETP.GE.AND P1, PT, R17, R3, PT ;  /* 0x000000031100720c */ /* 0x000fda0003f26270 */
[----:B0-----:R-:W-:-:S05]  /*12d00*/  @!P1 LEA R7, P2, R21, R7, 0x1 ;  /* 0x0000000715079211 */ /* 0x001fca00078408ff */
[----:B-1----:R-:W-:-:S05]  /*12d10*/  @!P1 IMAD.X R6, RZ, RZ, R6, P2 ;  /* 0x000000ffff069224 */ /* 0x002fca00010e0606 */
[----:B------:R-:W-:-:S04]  /*12d20*/  @!P1 LOP3.LUT R7, R7, R6, RZ, 0x3c, !PT ;  /* 0x0000000607079212 */ /* 0x000fc800078e3cff */
[----:B------:R-:W-:-:S04]  /*12d30*/  @!P1 LOP3.LUT R6, R7, R6, RZ, 0x3c, !PT ;  /* 0x0000000607069212 */ /* 0x000fc800078e3cff */
[----:B------:R-:W-:-:S05]  /*12d40*/  @!P1 LOP3.LUT R7, R7, R6, RZ, 0x3c, !PT ;  /* 0x0000000607079212 */ /* 0x000fca00078e3cff */
[----:B-----5:R0:W-:Y:S02]  /*12d50*/  @!P1 LDGSTS.E.BYPASS.LTC128B.128 [R20+0x8400], desc[UR42][R6.64], !P0 ;  /* 0x0840000006149fae */ /* 0x0201e4000c101d6a */
        /* <DEDUP_REMOVED lines=66> */
[----:B------:R-:W0:Y:S11]  /*13180*/  SHFL.IDX PT, R2, R4, RZ, 0x181f ;  /* 0x00181fff04027589 */ /* 0x000e3600000e0000 */
[----:B-1----:R-:W-:-:S05]  /*13190*/  @!P3 LEA R6, P2, R21, R6, 0x1 ;  /* 0x000000061506b211 */ /* 0x002fca00078408ff */
[----:B------:R-:W-:-:S04]  /*131a0*/  @!P3 IMAD.X R0, RZ, RZ, R0, P2 ;  /* 0x000000ffff00b224 */ /* 0x000fc800010e0600 */
[----:B------:R-:W-:Y:S02]  /*131b0*/  @!P3 IMAD.MOV.U32 R7, RZ, RZ, R0 ;  /* 0x000000ffff07b224 */ /* 0x000fe400078e0000 */
[----:B------:R-:W-:-:S03]  /*131c0*/  VIADD R0, R17, 0x90 ;  /* 0x0000009011007836 */ /* 0x000fc60000000000 */
[----:B------:R1:W-:Y:S02]  /*131d0*/  @!P3 LDGSTS.E.BYPASS.LTC128B.128 [R20+0xbc00], desc[UR42][R6.64], !P0 ;  /* 0x0bc000000614bfae */ /* 0x0003e4000c101d6a */
[----:B-1----:R-:W-:-:S04]  /*131e0*/  @!P1 LEA R6, P2, R21, R8, 0x1 ;  /* 0x0000000815069211 */ /* 0x002fc800078408ff */
[----:B0-----:R-:W-:-:S05]  /*131f0*/  @!P1 IADD3.X R2, RZ, R2, RZ, P2, !PT ;  /* 0x00000002ff029210 */ /* 0x001fca00017fe4ff */
[----:B------:R-:W-:Y:S02]  /*13200*/  @!P1 IMAD.MOV.U32 R7, RZ, RZ, R2 ;  /* 0x000000ffff079224 */ /* 0x000fe400078e0002 */
[----:B------:R-:W-:Y:S04]  /*13210*/  SHFL.IDX PT, R2, R5, 0x3, 0x181f ;  /* 0x00781f0005027f89 */ /* 0x000fe800000e0000 */
[----:B------:R0:W-:Y:S01]  /*13220*/  @!P1 LDGSTS.E.BYPASS.LTC128B.128 [R20+0xc400], desc[UR42][R6.64], !P0 ;  /* 0x0c40000006149fae */ /* 0x0001e2000c101d6a */
[----:B------:R-:W-:-:S03]  /*13230*/  ISETP.GE.AND P1, PT, R0, R3, PT ;  /* 0x000000030000720c */ /* 0x000fc60003f26270 */
[----:B------:R-:W-:Y:S04]  /*13240*/  SHFL.IDX PT, R0, R4, 0x1, 0x181f ;  /* 0x00381f0004007f89 */ /* 0x000fe800000e0000 */
[----:B0-----:R-:W0:Y:S06]  /*13250*/  SHFL.IDX PT, R6, R5, 0x1, 0x181f ;  /* 0x00381f0005067f89 */ /* 0x001e2c00000e0000 */
[----:B0-----:R-:W-:-:S05]  /*13260*/  @!P1 LEA R6, P2, R21, R6, 0x1 ;  /* 0x0000000615069211 */ /* 0x001fca00078408ff */
[----:B------:R-:W-:-:S05]  /*13270*/  @!P1 IMAD.X R0, RZ, RZ, R0, P2 ;  /* 0x000000ffff009224 */ /* 0x000fca00010e0600 */
[----:B------:R-:W-:Y:S01]  /*13280*/  @!P1 MOV R7, R0 ;  /* 0x0000000000079202 */ /* 0x000fe20000000f00 */
[----:B------:R-:W-:-:S04]  /*13290*/  VIADD R0, R17, 0xa0 ;  /* 0x000000a011007836 */ /* 0x000fc80000000000 */
[----:B------:R0:W-:Y:S01]  /*132a0*/  @!P1 LDGSTS.E.BYPASS.LTC128B.128 [R20+0xcc00], desc[UR42][R6.64], !P0 ;  /* 0x0cc0000006149fae */ /* 0x0001e2000c101d6a */
[----:B------:R-:W-:-:S03]  /*132b0*/  ISETP.GE.AND P1, PT, R0, R3, PT ;  /* 0x000000030000720c */ /* 0x000fc60003f26270 */
[----:B------:R-:W-:Y:S04]  /*132c0*/  SHFL.IDX PT, R0, R4, 0x2, 0x181f ;  /* 0x00581f0004007f89 */ /* 0x000fe800000e0000 */
[----:B------:R-:W-:Y:S04]  /*132d0*/  SHFL.IDX PT, R4, R4, 0x3, 0x181f ;  /* 0x00781f0004047f89 */ /* 0x000fe800000e0000 */
[----:B0-----:R-:W0:Y:S02]  /*132e0*/  SHFL.IDX PT, R6, R5, 0x2, 0x181f ;  /* 0x00581f0005067f89 */ /* 0x001e2400000e0000 */
[----:B0-----:R-:W-:-:S05]  /*132f0*/  @!P1 LEA R6, P2, R21, R6, 0x1 ;  /* 0x0000000615069211 */ /* 0x001fca00078408ff */
[----:B------:R-:W-:-:S04]  /*13300*/  @!P1 IMAD.X R0, RZ, RZ, R0, P2 ;  /* 0x000000ffff009224 */ /* 0x000fc800010e0600 */
[----:B------:R-:W-:-:S05]  /*13310*/  @!P1 IMAD.MOV.U32 R7, RZ, RZ, R0 ;  /* 0x000000ffff079224 */ /* 0x000fca00078e0000 */
[----:B------:R0:W-:Y:S02]  /*13320*/  @!P1 LDGSTS.E.BYPASS.LTC128B.128 [R20+0xd400], desc[UR42][R6.64], !P0 ;  /* 0x0d40000006149fae */ /* 0x0001e4000c101d6a */
.L_x_828:
[----:B------:R-:W-:-:S04]  /*13330*/  IADD3 R17, R17, 0xb0, RZ ;  /* 0x000000b011117810 */ /* 0x000fc80007ffe0ff */
[----:B------:R-:W-:-:S13]  /*13340*/  ISETP.GE.AND P1, PT, R17, R3, PT ;  /* 0x000000031100720c */ /* 0x000fda0003f26270 */
[----:B------:R-:W-:-:S05]  /*13350*/  @!P1 LEA R2, P2, R21, R2, 0x1 ;  /* 0x0000000215029211 */ /* 0x000fca00078408ff */
[----:B------:R-:W-:-:S05]  /*13360*/  @!P1 IMAD.X R3, RZ, RZ, R4, P2 ;  /* 0x000000ffff039224 */ /* 0x000fca00010e0604 */
[----:B------:R-:W-:Y:S01]  /*13370*/  @!PT LDS RZ, [RZ] ;  /* 0x00000000fffff984 */ /* 0x000fe20000000800 */
[----:B------:R-:W-:Y:S01]  /*13380*/  @!PT LDS RZ, [RZ] ;  /* 0x00000000fffff984 */ /* 0x000fe20000000800 */
[----:B------:R-:W-:Y:S01]  /*13390*/  @!PT LDS RZ, [RZ] ;  /* 0x00000000fffff984 */ /* 0x000fe20000000800 */
[----:B------:R1:W-:Y:S01]  /*133a0*/  @!P1 LDGSTS.E.BYPASS.LTC128B.128 [R20+0xdc00], desc[UR42][R2.64], !P0 ;  /* 0x0dc0000002149fae */ /* 0x0003e2000c101d6a */
[----:B------:R-:W-:Y:S01]  /*133b0*/  PLOP3.LUT P0, PT, PT, PT, PT, 0x80, 0x0 ;  /* 0x000000000000781c */ /* 0x000fe20003f0f070 */
[----:B------:R-:W-:-:S12]  /*133c0*/  NOP ;  /* 0x0000000000007918 */ /* 0x000fd80000000000 */
.L_x_667:
[----:B------:R-:W-:Y:S02]  /*133d0*/  PLOP3.LUT P1, PT, P1, P0, PT, 0xa2, 0x0 ;  /* 0x000000000000781c */ /* 0x000fe40000f21472 */
[----:B------:R-:W-:-:S08]  /*133e0*/  @P0 R2UR P1, UR4, R22 ;  /* 0x00000000160402ca */ /* 0x000fd00000020000 */
[----:B------:R-:W-:-:S05]  /*133f0*/  @P0 PLOP3.LUT P0, PT, P1, PT, PT, 0x80, 0x0 ;  /* 0x000000000000081c */ /* 0x000fca0000f0f070 */
[----:B------:R-:W-:Y:S01]  /*13400*/  @!P1 SYNCS.ARRIVE.TRANS64.RED.A0T1 RZ, [UR4+0x16800], RZ ;  /* 0x016800ffffff99a7 */ /* 0x000fe20008200404 */
[----:B------:R-:W-:Y:S07]  /*13410*/  @!P1 ARRIVES.LDGSTSBAR.64.TRANSCNT [UR4+0x16800] ;  /* 0x01680000ff0099b0 */ /* 0x000fee0008000a84 */
[----:B------:R-:W-:Y:S05]  /*13420*/  @P0 BRA.U.ANY `(.L_x_667) ;  /* 0xfffffffd00e80947 */ /* 0x000fea000393ffff */
[----:B-1----:R-:W2:Y:S02]  /*13430*/  LDL.LU R2, [R1+0x40] ;  /* 0x0000400001027983 */ /* 0x002ea40000300800 */
[----:B--2---:R-:W-:-:S05]  /*13440*/  VIADD R2, R2, 0x1 ;  /* 0x0000000102027836 */ /* 0x004fca0000000000 */
[----:B------:R1:W-:Y:S01]  /*13450*/  STL [R1+0x40], R2 ;  /* 0x0000400201007387 */ /* 0x0003e20000100800 */
[----:B------:R-:W-:-:S04]  /*13460*/  LEA.HI R0, R2, R2, RZ, 0x1 ;  /* 0x0000000202007211 */ /* 0x000fc800078f08ff */
[----:B------:R-:W-:-:S04]  /*13470*/  LOP3.LUT R0, R0, 0xfffffffe, RZ, 0xc0, !PT ;  /* 0xfffffffe00007812 */ /* 0x000fc800078ec0ff */
[----:B------:R-:W-:-:S04]  /*13480*/  IADD3 R0, R2, -R0, RZ ;  /* 0x8000000002007210 */ /* 0x000fc80007ffe0ff */
[----:B------:R-:W-:Y:S01]  /*13490*/  SHF.L.U32 R0, R0, 0x1f, RZ ;  /* 0x0000001f00007819 */ /* 0x000fe200000006ff */
[----:B------:R-:W-:Y:S01]  /*134a0*/  NOP ;  /* 0x0000000000007918 */ /* 0x000fe20000000000 */
[----:B------:R1:W-:Y:S01]  /*134b0*/  SYNCS.ARRIVE.TRANS64.A1T0 RZ, [R22+URZ+0x16800], RZ ;  /* 0x016800ff16ff79a7 */ /* 0x0003e2000810003f */
[----:B------:R-:W-:Y:S01]  /*134c0*/  BSSY B0, `(.L_x_668) ;  /* 0x0000003000007945 */ /* 0x000fe20003800000 */
[----:B------:R-:W2:Y:S03]  /*134d0*/  SYNCS.PHASECHK.TRANS64.TRYWAIT P0, [R22+URZ+0x16820], R0 ;  /* 0x01682000160075a7 */ /* 0x000ea6000800017f */
[----:B-12---:R-:W-:Y:S05]  /*134e0*/  @!P0 BRA `(.L_x_669) ;  /* 0x0000005400cc8947 */ /* 0x006fea0003800000 */
.L_x_829:
[----:B------:R-:W-:Y:S05]  /*134f0*/  BSYNC B0 ;  /* 0x0000000000007941 */ /* 0x000fea0003800000 */
.L_x_668:
[----:B------:R-:W2:Y:S01]  /*13500*/  LDL R2, [R1+0x18] ;  /* 0x0000180001027983 */ /* 0x000ea20000100800 */
[----:B------:R-:W-:Y:S01]  /*13510*/  BSSY B0, `(.L_x_670) ;  /* 0x0000110000007945 */ /* 0x000fe20003800000 */
[----:B--2---:R-:W-:-:S13]  /*13520*/  ISETP.GE.AND P0, PT, R2, 0x81, PT ;  /* 0x000000810200780c */ /* 0x004fda0003f06270 */
[----:B------:R-:W-:Y:S05]  /*13530*/  @!P0 BRA `(.L_x_671) ;  /* 0x0000001000348947 */ /* 0x000fea0003800000 */
[----:B------:R-:W2:Y:S01]  /*13540*/  S2R R2, SR_TID.X ;  /* 0x0000000000027919 */ /* 0x000ea20000002100 */
[----:B------:R-:W-:Y:S01]  /*13550*/  ULDC UR4, c[0x0][0x2f4] ;  /* 0x0000bd0000047ab9 */ /* 0x000fe20000000800 */
[----:B--2---:R-:W-:Y:S02]  /*13560*/  IMAD.SHL.U32 R3, R2, 0x8, RZ ;  /* 0x0000000802037824 */ /* 0x004fe400078e00ff */
[----:B------:R-:W2:Y:S03]  /*13570*/  LDL.LU R2, [R1+0x3c] ;  /* 0x00003c0001027983 */ /* 0x000ea60000300800 */
[----:B------:R-:W-:Y:S01]  /*13580*/  LOP3.LUT R3, R3, 0x38, RZ, 0xc0, !PT ;  /* 0x0000003803037812 */ /* 0x000fe200078ec0ff */
[----:B------:R3:W-:Y:S01]  /*13590*/  STL [R1+0x8], R26 ;  /* 0x0000081a01007387 */ /* 0x0007e20000100800 */
[----:B------:R-:W-:Y:S01]  /*135a0*/  IMAD.MOV.U32 R17, RZ, RZ, R28 ;  /* 0x000000ffff117224 */ /* 0x000fe200078e001c */
[----:B0-----:R-:W-:-:S02]  /*135b0*/  MOV R6, R25 ;  /* 0x0000001900067202 */ /* 0x001fc40000000f00 */
[----:B------:R-:W-:Y:S02]  /*135c0*/  ISETP.GE.AND P1, PT, R3, UR4, PT ;  /* 0x0000000403007c0c */ /* 0x000fe4000bf26270 */
[----:B--23--:R-:W-:-:S11]  /*135d0*/  LEA.HI.SX32 R7, R2, 0xfffffffe, 0x19 ;  /* 0xfffffffe02077811 */ /* 0x00cfd600078fcaff */
.L_x_684:
[----:B------:R-:W2:Y:S01]  /*135e0*/  LDL R10, [R1+0x1c] ;  /* 0x00001c00010a7983 */ /* 0x000ea20000100800 */
[----:B-1----:R-:W0:Y:S03]  /*135f0*/  LDC R0, c[0x0][0x430] ;  /* 0x00010c00ff007b82 */ /* 0x002e260000000800 */
        /* <DEDUP_REMOVED lines=8> */
[----:B------:R-:W-:Y:S02]  /*13680*/  IMAD.SHL.U32 R2, R2, 0x10, RZ ;  /* 0x0000001002027824 */ /* 0x000fe400078e00ff */
[----:B------:R-:W-:-:S03]  /*13690*/  IMAD R4, R7, 0x80, R4 ;  /* 0x0000008007047824 */ /* 0x000fc600078e0204 */
[----:B------:R-:W-:Y:S01]  /*136a0*/  LOP3.LUT R2, R2, 0x70, RZ, 0xc0, !PT ;  /* 0x0000007002027812 */ /* 0x000fe200078ec0ff */
[----:B------:R-:W-:Y:S05]  /*136b0*/  YIELD ;  /* 0x0000000000007946 */ /* 0x000fea0003800000 */
[----:B------:R-:W-:Y:S01]  /*136c0*/  ULDC.64 UR4, c[0x0][0x428] ;  /* 0x00010a0000047ab9 */ /* 0x000fe20000000a00 */
[----:B--2---:R-:W-:-:S05]  /*136d0*/  IADD3 R4, R2, R4, R10 ;  /* 0x0000000402047210 */ /* 0x004fca0007ffe00a */
[----:B0-----:R-:W-:Y:S01]  /*136e0*/  @P0 IMAD.HI.U32 R5, R4, R5, RZ ;  /* 0x0000000504050227 */ /* 0x001fe200078e00ff */
[----:B------:R-:W-:-:S04]  /*136f0*/  MOV R2, R4 ;  /* 0x0000000400027202 */ /* 0x000fc80000000f00 */
[----:B-1----:R-:W-:-:S05]  /*13700*/  @P0 SHF.R.U32.HI R2, RZ, R3, R5 ;  /* 0x00000003ff020219 */ /* 0x002fca0000011605 */
[----:B------:R-:W-:-:S04]  /*13710*/  IMAD.MOV R3, RZ, RZ, -R2 ;  /* 0x000000ffff037224 */ /* 0x000fc800078e0a02 */
[----:B------:R-:W-:Y:S01]  /*13720*/  IMAD R0, R0, R3, R4 ;  /* 0x0000000300007224 */ /* 0x000fe200078e0204 */
        /* <DEDUP_REMOVED lines=9> */
[----:B------:R-:W-:Y:S01]  /*137c0*/  IMAD.U32 R8, RZ, RZ, UR38 ;  /* 0x00000026ff087e24 */ /* 0x000fe2000f8e00ff */
[----:B------:R-:W-:-:S04]  /*137d0*/  IADD3 R25, R6, 0x1, RZ ;  /* 0x0000000106197810 */ /* 0x000fc80007ffe0ff */
        /* <DEDUP_REMOVED lines=9> */
.L_x_672:
[----:B------:R-:W-:Y:S01]  /*13870*/  LEA R5, R25, R22, 0x3 ;  /* 0x0000001619057211 */ /* 0x000fe200078e18ff */
[----:B------:R-:W-:Y:S01]  /*13880*/  BSSY B1, `(.L_x_673) ;  /* 0x0000004000017945 */ /* 0x000fe20003800000 */
[----:B------:R-:W-:-:S04]  /*13890*/  SHF.L.U32 R2, R28, 0x1f, RZ ;  /* 0x0000001f1c027819 */ /* 0x000fc800000006ff */
[----:B------:R-:W0:Y:S02]  /*138a0*/  SYNCS.PHASECHK.TRANS64.TRYWAIT P0, [R5+URZ+0x16840], R2 ;  /* 0x01684002050075a7 */ /* 0x000e24000800017f */
[----:B0-----:R-:W-:Y:S05]  /*138b0*/  @!P0 BRA `(.L_x_674) ;  /* 0x0000005000ec8947 */ /* 0x001fea0003800000 */
.L_x_830:
[----:B------:R-:W-:Y:S05]  /*138c0*/  BSYNC B1 ;  /* 0x0000000000017941 */ /* 0x000fea0003800000 */
.L_x_673:
[----:B------:R-:W2:Y:S04]  /*138d0*/  LDL R3, [R1] ;  /* 0x0000000001037983 */ /* 0x000ea80000100800 */
[----:B------:R-:W3:Y:S01]  /*138e0*/  LDL R9, [R1+0x10] ;  /* 0x0000100001097983 */ /* 0x000ee20000100800 */
[----:B------:R-:W-:Y:S01]  /*138f0*/  SHF.R.S32.HI R20, RZ, 0x1f, R0 ;  /* 0x0000001fff147819 */ /* 0x000fe20000011400 */
[----:B------:R-:W-:Y:S01]  /*13900*/  ULDC.64 UR4, c[0x0][0x300] ;  /* 0x0000c00000047ab9 */ /* 0x000fe20000000a00 */
[----:B------:R-:W1:Y:S03]  /*13910*/  S2R R8, SR_TID.X ;  /* 0x0000000000087919 */ /* 0x000e660000002100 */
[----:B------:R-:W-:-:S04]  /*13920*/  IMAD R7, R20, UR4, RZ ;  /* 0x0000000414077c24 */ /* 0x000fc8000f8e02ff */
[----:B------:R-:W-:Y:S01]  /*13930*/  IMAD R7, R0, UR5, R7 ;  /* 0x0000000500077c24 */ /* 0x000fe2000f8e0207 */
[----:B-1----:R-:W-:-:S04]  /*13940*/  LOP3.LUT R8, R8, 0x7f, RZ, 0xc0, !PT ;  /* 0x0000007f08087812 */ /* 0x002fc800078ec0ff */
[----:B------:R-:W-:Y:S02]  /*13950*/  SHF.L.U32 R11, R8, 0x3, RZ ;  /* 0x00000003080b7819 */ /* 0x000fe400000006ff */
        /* <DEDUP_REMOVED lines=10> */
[----:B------:R-:W0:Y:S01]  /*13a00*/  S2R R9, SR_TID.X ;  /* 0x0000000000097919 */ /* 0x000e220000002100 */
[----:B------:R-:W-:-:S04]  /*13a10*/  IMAD.WIDE.U32 R2, R18, UR4, R2 ;  /* 0x0000000412027c25 */ /* 0x000fc8000f8e0002 */
[----:B------:R-:W-:Y:S01]  /*13a20*/  IMAD R7, R18, UR5, R7 ;  /* 0x0000000512077c24 */ /* 0x000fe2000f8e0207 */
[----:B------:R-:W-:-:S03]  /*13a30*/  ULDC.64 UR4, c[0x0][0x2e8] ;  /* 0x0000ba0000047ab9 */ /* 0x000fc60000000a00 */
[----:B------:R-:W-:Y:S02]  /*13a40*/  IMAD.IADD R7, R7, 0x1, R3 ;  /* 0x0000000107077824 */ /* 0x000fe400078e0203 */
[----:B0-----:R-:W-:-:S05]  /*13a50*/  IMAD.SHL.U32 R8, R9, 0x8, RZ ;  /* 0x0000000809087824 */ /* 0x001fca00078e00ff */
[----:B------:R-:W-:-:S04]  /*13a60*/  LOP3.LUT R8, R8, 0x1f8, RZ, 0xc0, !PT ;  /* 0x000001f808087812 */ /* 0x000fc800078ec0ff */
[----:B------:R-:W-:Y:S02]  /*13a70*/  LOP3.LUT R8, R8, 0x38, R9, 0x78, !PT ;  /* 0x0000003808087812 */ /* 0x000fe400078e7809 */
[----:B------:R-:W-:Y:S01]  /*13a80*/  LEA R9, P0, R2, UR4, 0x1 ;  /* 0x0000000402097c11 */ /* 0x000fe2000f8008ff */
[----:B------:R-:W-:Y:S01]  /*13a90*/  UMOV UR4, 0xffffffff ;  /* 0xffffffff00047882 */ /* 0x000fe20000000000 */
[----:B------:R-:W-:Y:S02]  /*13aa0*/  LOP3.LUT R8, R8, 0x200, R11, 0xf8, !PT ;  /* 0x0000020008087812 */ /* 0x000fe400078ef80b */
[----:B------:R-:W-:Y:S02]  /*13ab0*/  LEA.HI.X R10, R2, UR5, R7, 0x1, P0 ;  /* 0x00000005020a7c11 */ /* 0x000fe400080f0c07 */
[----:B------:R-:W-:Y:S01]  /*13ac0*/  LEA R8, R25, R8, 0xd ;  /* 0x0000000819087211 */ /* 0x000fe200078e68ff */
[----:B------:R-:W-:Y:S06]  /*13ad0*/  BRA.DIV UR4, `(.L_x_675) ;  /* 0x0000005204787947 */ /* 0x000fec000b800000 */
[----:B------:R-:W0:Y:S01]  /*13ae0*/  S2R R3, SR_TID.X ;  /* 0x0000000000037919 */ /* 0x000e220000002100 */
[----:B------:R-:W-:Y:S01]  /*13af0*/  IMAD R8, R8, 0x2, R22 ;  /* 0x0000000208087824 */ /* 0x000fe200078e0216 */
[----:B------:R-:W1:Y:S01]  /*13b00*/  SHFL.IDX PT, R2, R9, RZ, 0x181f ;  /* 0x00181fff09027589 */ /* 0x000e6200000e0000 */
[----:B0-----:R-:W-:-:S03]  /*13b10*/  IMAD.SHL.U32 R11, R3, 0x8, RZ ;  /* 0x00000008030b7824 */ /* 0x001fc600078e00ff */
[----:B------:R-:W0:Y:S02]  /*13b20*/  SHFL.IDX PT, R3, R10, RZ, 0x181f ;  /* 0x00181fff0a037589 */ /* 0x000e2400000e0000 */
[----:B------:R-:W-:-:S05]  /*13b30*/  LOP3.LUT R11, R11, 0x38, RZ, 0xc0, !PT ;  /* 0x000000380b0b7812 */ /* 0x000fca00078ec0ff */
[----:B------:R-:W-:-:S05]  /*13b40*/  IMAD.SHL.U32 R7, R11, 0x2, RZ ;  /* 0x000000020b077824 */ /* 0x000fca00078e00ff */
[----:B-1----:R-:W-:-:S04]  /*13b50*/  IADD3 R2, P0, R2, R7, RZ ;  /* 0x0000000702027210 */ /* 0x002fc80007f1e0ff */
[----:B0-----:R-:W-:-:S05]  /*13b60*/  IADD3.X R3, RZ, R3, RZ, P0, !PT ;  /* 0x00000003ff037210 */ /* 0x001fca00007fe4ff */
        /* <DEDUP_REMOVED lines=34> */
.L_x_848:
        /* <DEDUP_REMOVED lines=8> */
.L_x_676:
[----:B------:R-:W-:Y:S02]  /*13e10*/  PLOP3.LUT P2, PT, P2, P0, PT, 0xa2, 0x0 ;  /* 0x000000000000781c */ /* 0x000fe40001741472 */
[----:B------:R-:W-:-:S08]  /*13e20*/  @P0 R2UR P2, UR4, R5 ;  /* 0x00000000050402ca */ /* 0x000fd00000040000 */
[----:B------:R-:W-:-:S05]  /*13e30*/  @P0 PLOP3.LUT P0, PT, P2, PT, PT, 0x80, 0x0 ;  /* 0x000000000000081c */ /* 0x000fca000170f070 */
[----:B------:R-:W-:Y:S01]  /*13e40*/  @!P2 SYNCS.ARRIVE.TRANS64.RED.A0T1 RZ, [UR4+0x16830], RZ ;  /* 0x016830ffffffa9a7 */ /* 0x000fe20008200404 */
[----:B------:R-:W-:Y:S07]  /*13e50*/  @!P2 ARRIVES.LDGSTSBAR.64.TRANSCNT [UR4+0x16830] ;  /* 0x01683000ff00a9b0 */ /* 0x000fee0008000a84 */
[----:B------:R-:W-:Y:S05]  /*13e60*/  @P0 BRA.U.ANY `(.L_x_676) ;  /* 0xfffffffd00e80947 */ /* 0x000fea000393ffff */
[----:B------:R-:W-:Y:S01]  /*13e70*/  NOP ;  /* 0x0000000000007918 */ /* 0x000fe20000000000 */
[----:B-1----:R-:W-:-:S04]  /*13e80*/  MOV R2, UR38 ;  /* 0x0000002600027c02 */ /* 0x002fc80008000f00 */
[----:B------:R-:W-:-:S13]  /*13e90*/  ISETP.NE.AND P3, PT, R2, 0x3, PT ;  /* 0x000000030200780c */ /* 0x000fda0003f65270 */
[----:B------:R-:W-:Y:S05]  /*13ea0*/  @!P3 BRA `(.L_x_677) ;  /* 0x000000000004b947 */ /* 0x000fea0003800000 */
[----:B------:R-:W-:Y:S01]  /*13eb0*/  BPT.TRAP 0x1 ;  /* 0x000000040000795c */ /* 0x000fe20000300000 */
.L_x_677:
[----:B------:R1:W-:Y:S01]  /*13ec0*/  SYNCS.ARRIVE.TRANS64.A1T0 RZ, [R5+URZ+0x16830], RZ ;  /* 0x016830ff05ff79a7 */ /* 0x0003e2000810003f */
[----:B------:R-:W-:Y:S05]  /*13ed0*/  @!P3 BRA `(.L_x_678) ;  /* 0x000000000004b947 */ /* 0x000fea0003800000 */
[----:B------:R-:W-:Y:S01]  /*13ee0*/  BPT.TRAP 0x1 ;  /* 0x000000040000795c */ /* 0x000fe20000300000 */
.L_x_678:
[----:B------:R-:W-:Y:S01]  /*13ef0*/  SHF.L.U32 R2, R17, 0x1f, RZ ;  /* 0x0000001f11027819 */ /* 0x000fe200000006ff */
[----:B-1----:R-:W-:Y:S01]  /*13f00*/  IMAD R5, R6, 0x8, R22 ;  /* 0x0000000806057824 */ /* 0x002fe200078e0216 */
[----:B------:R-:W-:Y:S03]  /*13f10*/  BSSY B1, `(.L_x_679) ;  /* 0x0000003000017945 */ /* 0x000fe60003800000 */
[----:B------:R-:W1:Y:S02]  /*13f20*/  SYNCS.PHASECHK.TRANS64.TRYWAIT P0, [R5+URZ+0x16860], R2 ;  /* 0x01686002050075a7 */ /* 0x000e64000800017f */
[----:B-1----:R-:W-:Y:S05]  /*13f30*/  @!P0 BRA `(.L_x_680) ;  /* 0x00000054009c8947 */ /* 0x002fea0003800000 */
.L_x_849:
[----:B------:R-:W-:Y:S05]  /*13f40*/  BSYNC B1 ;  /* 0x0000000000017941 */ /* 0x000fea0003800000 */
.L_x_679:
[----:B------:R-:W2:Y:S04]  /*13f50*/  LDL R11, [R1+0x18] ;  /* 0x00001800010b7983 */ /* 0x000ea80000100800 */
[----:B------:R-:W2:Y:S01]  /*13f60*/  LDL.LU R8, [R1+0x8] ;  /* 0x0000080001087983 */ /* 0x000ea20000300800 */
[----:B------:R-:W0:Y:S01]  /*13f70*/  S2R R12, SR_TID.X ;  /* 0x00000000000c7919 */ /* 0x000e220000002100 */
[----:B------:R-:W-:Y:S01]  /*13f80*/  UMOV UR4, 0xffffffff ;  /* 0xffffffff00047882 */ /* 0x000fe20000000000 */
[C---:B0-----:R-:W-:Y:S02]  /*13f90*/  SHF.L.U32 R9, R12.reuse, 0x3, RZ ;  /* 0x000000030c097819 */ /* 0x041fe400000006ff */
[----:B------:R-:W-:Y:S02]  /*13fa0*/  LOP3.LUT R3, R12, 0x7f, RZ, 0xc0, !PT ;  /* 0x0000007f0c037812 */ /* 0x000fe400078ec0ff */
[----:B------:R-:W-:-:S03]  /*13fb0*/  LOP3.LUT R9, R9, 0x1f8, RZ, 0xc0, !PT ;  /* 0x000001f809097812 */ /* 0x000fc600078ec0ff */
[----:B------:R-:W-:Y:S01]  /*13fc0*/  IMAD.SHL.U32 R10, R3, 0x8, RZ ;  /* 0x00000008030a7824 */ /* 0x000fe200078e00ff */
        /* <DEDUP_REMOVED lines=53> */
.L_x_867:
[----:B------:R-:W2:Y:S01]  /*14320*/  LDL R9, [R1+0x10] ;  /* 0x0000100001097983 */ /* 0x000ea20000100800 */
        /* <DEDUP_REMOVED lines=13> */
[----:B------:R-:W-:-:S03]  /*14400*/  NOP ;  /* 0x0000000000007918 */ /* 0x000fc60000000000 */
[----:B------:R-:W-:-:S03]  /*14410*/  IADD3 R3, R3, R6, RZ ;  /* 0x0000000603037210 */ /* 0x000fc60007ffe0ff */
[----:B------:R-:W-:-:S04]  /*14420*/  IMAD.WIDE.U32 R2, R4, UR4, R2 ;  /* 0x0000000404027c25 */ /* 0x000fc8000f8e0002 */
[----:B------:R-:W-:-:S04]  /*14430*/  IMAD R0, R21, UR4, RZ ;  /* 0x0000000415007c24 */ /* 0x000fc8000f8e02ff */
[----:B------:R-:W-:Y:S01]  /*14440*/  IMAD R0, R4, UR5, R0 ;  /* 0x0000000504007c24 */ /* 0x000fe2000f8e0200 */
[----:B------:R-:W-:-:S03]  /*14450*/  ULDC.64 UR4, c[0x0][0x330] ;  /* 0x0000cc0000047ab9 */ /* 0x000fc60000000a00 */
[----:B------:R-:W-:Y:S02]  /*14460*/  IMAD.IADD R3, R3, 0x1, R0 ;  /* 0x0000000103037824 */ /* 0x000fe400078e0200 */
[----:B------:R-:W-:-:S04]  /*14470*/  IMAD.WIDE.U32 R2, R18, UR4, R2 ;  /* 0x0000000412027c25 */ /* 0x000fc8000f8e0002 */
[----:B--2---:R-:W-:-:S04]  /*14480*/  IMAD R0, R9, UR4, RZ ;  /* 0x0000000409007c24 */ /* 0x004fc8000f8e02ff */
[----:B------:R-:W-:Y:S01]  /*14490*/  IMAD R0, R18, UR5, R0 ;  /* 0x0000000512007c24 */ /* 0x000fe2000f8e0200 */
[----:B------:R-:W-:Y:S02]  /*144a0*/  ULDC.64 UR4, c[0x0][0x318] ;  /* 0x0000c60000047ab9 */ /* 0x000fe40000000a00 */
[----:B0-----:R-:W-:Y:S01]  /*144b0*/  LEA R23, P2, R2, UR4, 0x1 ;  /* 0x0000000402177c11 */ /* 0x001fe2000f8408ff */
[----:B------:R-:W-:-:S05]  /*144c0*/  IMAD.IADD R0, R0, 0x1, R3 ;  /* 0x0000000100007824 */ /* 0x000fca00078e0203 */
[----:B------:R-:W-:-:S07]  /*144d0*/  LEA.HI.X R0, R2, UR5, R0, 0x1, P2 ;  /* 0x0000000502007c11 */ /* 0x000fce00090f0c00 */
.L_x_682:
[----:B------:R-:W-:Y:S02]  /*144e0*/  PLOP3.LUT P2, PT, P2, P0, PT, 0xa2, 0x0 ;  /* 0x000000000000781c */ /* 0x000fe40001741472 */
[----:B------:R-:W-:-:S08]  /*144f0*/  @P0 R2UR P2, UR4, R5 ;  /* 0x00000000050402ca */ /* 0x000fd00000040000 */
[----:B------:R-:W-:-:S05]  /*14500*/  @P0 PLOP3.LUT P0, PT, P2, PT, PT, 0x80, 0x0 ;  /* 0x000000000000081c */ /* 0x000fca000170f070 */
[----:B------:R-:W-:Y:S01]  /*14510*/  @!P2 SYNCS.ARRIVE.TRANS64.RED.A0T1 RZ, [UR4+0x16850], RZ ;  /* 0x016850ffffffa9a7 */ /* 0x000fe20008200404 */
[----:B------:R-:W-:Y:S07]  /*14520*/  @!P2 ARRIVES.LDGSTSBAR.64.TRANSCNT [UR4+0x16850] ;  /* 0x01685000ff00a9b0 */ /* 0x000fee0008000a84 */
[----:B------:R-:W-:Y:S05]  /*14530*/  @P0 BRA.U.ANY `(.L_x_682) ;  /* 0xfffffffd00e80947 */ /* 0x000fea000393ffff */
[----:B------:R-:W-:Y:S01]  /*14540*/  NOP ;  /* 0x0000000000007918 */ /* 0x000fe20000000000 */
[----:B------:R-:W-:Y:S01]  /*14550*/  MOV R2, UR38 ;  /* 0x0000002600027c02 */ /* 0x000fe20008000f00 */
[----:B------:R-:W-:-:S03]  /*14560*/  IMAD.MOV.U32 R24, RZ, RZ, R0 ;  /* 0x000000ffff187224 */ /* 0x000fc600078e0000 */
[----:B------:R-:W-:-:S13]  /*14570*/  ISETP.NE.AND P3, PT, R2, 0x3, PT ;  /* 0x000000030200780c */ /* 0x000fda0003f65270 */
[----:B------:R-:W-:Y:S05]  /*14580*/  @!P3 BRA `(.L_x_683) ;  /* 0x000000000004b947 */ /* 0x000fea0003800000 */
[----:B------:R-:W-:Y:S01]  /*14590*/  BPT.TRAP 0x1 ;  /* 0x000000040000795c */ /* 0x000fe20000300000 */
.L_x_683:
[----:B------:R2:W-:Y:S01]  /*145a0*/  STL [R1+0x8], R26 ;  /* 0x0000081a01007387 */ /* 0x0005e20000100800 */
[C---:B------:R-:W-:Y:S01]  /*145b0*/  ISETP.GT.AND P0, PT, R26.reuse, RZ, PT ;  /* 0x000000ff1a00720c */ /* 0x040fe20003f04270 */
[----:B------:R2:W-:Y:S01]  /*145c0*/  SYNCS.ARRIVE.TRANS64.A1T0 RZ, [R5+URZ+0x16850], RZ ;  /* 0x016850ff05ff79a7 */ /* 0x0005e2000810003f */
[----:B------:R-:W-:Y:S01]  /*145d0*/  VIADD R7, R26, 0xffffffff ;  /* 0xffffffff1a077836 */ /* 0x000fe20000000000 */
[----:B------:R-:W-:Y:S01]  /*145e0*/  MOV R17, R28 ;  /* 0x0000001c00117202 */ /* 0x000fe20000000f00 */
[----:B------:R-:W-:-:S09]  /*145f0*/  IMAD.MOV.U32 R6, RZ, RZ, R25 ;  /* 0x000000ffff067224 */ /* 0x000fd200078e0019 */
[----:B--2---:R-:W-:Y:S05]  /*14600*/  @P0 BRA `(.L_x_684) ;  /* 0xffffffec00f40947 */ /* 0x004fea000383ffff */
.L_x_671:
[----:B------:R-:W-:Y:S05]  /*14610*/  BSYNC B0 ;  /* 0x0000000000007941 */ /* 0x000fea0003800000 */
.L_x_670:
[----:B-1----:R-:W1:Y:S01]  /*14620*/  S2R R0, SR_TID.X ;  /* 0x0000000000007919 */ /* 0x002e620000002100 */
[----:B------:R-:W-:Y:S01]  /*14630*/  BSSY B0, `(.L_x_685) ;  /* 0x0000010000007945 */ /* 0x000fe20003800000 */
[----:B-1----:R-:W-:-:S04]  /*14640*/  LOP3.LUT R0, R0, 0x7f, RZ, 0xc0, !PT ;  /* 0x0000007f00007812 */ /* 0x002fc800078ec0ff */
[----:B------:R-:W-:-:S13]  /*14650*/  ISETP.NE.AND P0, PT, R0, RZ, PT ;  /* 0x000000ff0000720c */ /* 0x000fda0003f05270 */
[----:B------:R-:W-:Y:S05]  /*14660*/  @P0 BRA `(.L_x_686) ;  /* 0x0000000000300947 */ /* 0x000fea0003800000 */
[----:B------:R-:W1:Y:S01]  /*14670*/  S2R R5, SR_LANEID ;  /* 0x0000000000057919 */ /* 0x000e620000000000 */
[----:B------:R-:W-:Y:S01]  /*14680*/  VOTEU.ANY UR4, UPT, PT ;  /* 0x0000000000047886 */ /* 0x000fe200038e0100 */
[----:B------:R-:W2:Y:S01]  /*14690*/  LDC.64 R2, c[0x0][0xc60] ;  /* 0x00031800ff027b82 */ /* 0x000ea20000000a00 */
[----:B------:R-:W1:Y:S02]  /*146a0*/  FLO.U32 R0, UR4 ;  /* 0x0000000400007d00 */ /* 0x000e6400080e0000 */
[----:B-1----:R-:W-:-:S06]  /*146b0*/  ISETP.EQ.U32.AND P0, PT, R0, R5, PT ;  /* 0x000000050000720c */ /* 0x002fcc0003f02070 */
[----:B------:R-:W2:Y:S07]  /*146c0*/  POPC R5, UR4 ;  /* 0x0000000400057d09 */ /* 0x000eae0008000000 */
[----:B--2---:R-:W2:Y:S01]  /*146d0*/  @P0 ATOMG.E.ADD.STRONG.GPU PT, R3, desc[UR42][R2.64], R5 ;  /* 0x00000005020309a8 */ /* 0x004ea200081ee1ea */
[----:B------:R-:W1:Y:S02]  /*146e0*/  S2R R4, SR_LTMASK ;  /* 0x0000000000047919 */ /* 0x000e640000003900 */
[----:B-1----:R-:W-:-:S04]  /*146f0*/  LOP3.LUT R4, R4, UR4, RZ, 0xc0, !PT ;  /* 0x0000000404047c12 */ /* 0x002fc8000f8ec0ff */
[----:B0-----:R-:W0:Y:S01]  /*14700*/  POPC R7, R4 ;  /* 0x0000000400077309 */ /* 0x001e220000000000 */
[----:B--2---:R-:W0:Y:S02]  /*14710*/  SHFL.IDX PT, R0, R3, R0, 0x1f ;  /* 0x00001f0003007589 */ /* 0x004e2400000e0000 */
[----:B0-----:R-:W-:-:S07]  /*14720*/  IADD3 R16, R0, UR37, R7 ;  /* 0x0000002500107c10 */ /* 0x001fce000fffe007 */
.L_x_686:
[----:B------:R-:W-:Y:S05]  /*14730*/  BSYNC B0 ;  /* 0x0000000000007941 */ /* 0x000fea0003800000 */
.L_x_685:
[----:B------:R-:W-:-:S05]  /*14740*/  IMAD.U32 R0, RZ, RZ, UR38 ;  /* 0x00000026ff007e24 */ /* 0x000fca000f8e00ff */
[----:B------:R-:W-:-:S13]  /*14750*/  ISETP.NE.AND P0, PT, R0, 0x3, PT ;  /* 0x000000030000780c */ /* 0x000fda0003f05270 */
[----:B------:R-:W-:Y:S05]  /*14760*/  @!P0 BRA `(.L_x_687) ;  /* 0x0000000000048947 */ /* 0x000fea0003800000 */
[----:B------:R-:W-:Y:S01]  /*14770*/  BPT.TRAP 0x1 ;  /* 0x000000040000795c */ /* 0x000fe20000300000 */
.L_x_687:
[----:B------:R-:W0:Y:S01]  /*14780*/  LDL.LU R2, [R1+0x18] ;  /* 0x0000180001027983 */ /* 0x000e220000300800 */
[----:B------:R-:W-:Y:S01]  /*14790*/  LEA R0, R25, R22, 0x3 ;  /* 0x0000001619007211 */ /* 0x000fe200078e18ff */
[----:B------:R-:W-:Y:S01]  /*147a0*/  BSSY B0, `(.L_x_688) ;  /* 0x0000005000007945 */ /* 0x000fe20003800000 */
[----:B------:R-:W-:-:S04]  /*147b0*/  SHF.L.U32 R3, R28, 0x1f, RZ ;  /* 0x0000001f1c037819 */ /* 0x000fc800000006ff */
[----:B------:R-:W1:Y:S01]  /*147c0*/  SYNCS.PHASECHK.TRANS64.TRYWAIT P0, [R0+URZ+0x16860], R3 ;  /* 0x01686003000075a7 */ /* 0x000e62000800017f */
[----:B0-----:R-:W-:Y:S01]  /*147d0*/  IMAD R6, R26, -0x80, R2 ;  /* 0xffffff801a067824 */ /* 0x001fe200078e0202 */
[----:B-1----:R-:W-:Y:S06]  /*147e0*/  @!P0 BRA `(.L_x_689) ;  /* 0x0000005400cc8947 */ /* 0x002fec0003800000 */
.L_x_868:
[----:B------:R-:W-:Y:S05]  /*147f0*/  BSYNC B0 ;  /* 0x0000000000007941 */ /* 0x000fea0003800000 */
.L_x_688:
[----:B------:R-:W1:Y:S01]  /*14800*/  S2R R8, SR_TID.X ;  /* 0x0000000000087919 */ /* 0x000e620000002100 */
[----:B------:R-:W-:Y:S01]  /*14810*/  ULDC UR4, c[0x0][0x2f4] ;  /* 0x0000bd0000047ab9 */ /* 0x000fe20000000800 */
[C---:B-1----:R-:W-:Y:S01]  /*14820*/  SHF.L.U32 R2, R8.reuse, 0x3, RZ ;  /* 0x0000000308027819 */ /* 0x042fe200000006ff */
[C---:B------:R-:W-:Y:S01]  /*14830*/  IMAD.SHL.U32 R7, R8.reuse, 0x8, RZ ;  /* 0x0000000808077824 */ /* 0x040fe200078e00ff */
[----:B------:R-:W-:Y:S02]  /*14840*/  LOP3.LUT R5, R8, 0x7f, RZ, 0xc0, !PT ;  /* 0x0000007f08057812 */ /* 0x000fe400078ec0ff */
[----:B------:R-:W-:Y:S02]  /*14850*/  LOP3.LUT R2, R2, 0x1f8, RZ, 0xc0, !PT ;  /* 0x000001f802027812 */ /* 0x000fe400078ec0ff */
[----:B------:R-:W-:Y:S01]  /*14860*/  LOP3.LUT R7, R7, 0x38, RZ, 0xc0, !PT ;  /* 0x0000003807077812 */ /* 0x000fe200078ec0ff */
[----:B------:R-:W-:Y:S01]  /*14870*/  IMAD.SHL.U32 R4, R5, 0x8, RZ ;  /* 0x0000000805047824 */ /* 0x000fe200078e00ff */
[----:B------:R-:W-:-:S02]  /*14880*/  LOP3.LUT R2, R2, 0x38, R8, 0x78, !PT ;  /* 0x0000003802027812 */ /* 0x000fc400078e7808 */
[----:B------:R-:W-:Y:S01]  /*14890*/  ISETP.GE.AND P0, PT, R7, UR4, PT ;  /* 0x0000000407007c0c */ /* 0x000fe2000bf06270 */
[----:B------:R-:W-:Y:S01]  /*148a0*/  UMOV UR4, 0xffffffff ;  /* 0xffffffff00047882 */ /* 0x000fe20000000000 */
[----:B------:R-:W-:Y:S02]  /*148b0*/  SHF.R.U32.HI R5, RZ, 0x3, R5 ;  /* 0x00000003ff057819 */ /* 0x000fe40000011605 */
[----:B------:R-:W-:-:S03]  /*148c0*/  LOP3.LUT R2, R2, 0x200, R4, 0xf8, !PT ;  /* 0x0000020002027812 */ /* 0x000fc600078ef804 */
[----:B------:R-:W-:Y:S02]  /*148d0*/  IMAD.IADD R6, R6, 0x1, -R5 ;  /* 0x0000000106067824 */ /* 0x000fe400078e0a05 */
[----:B------:R-:W-:Y:S01]  /*148e0*/  IMAD R4, R25, 0x2000, R2 ;  /* 0x0000200019047824 */ /* 0x000fe200078e0202 */
[----:B------:R-:W-:Y:S06]  /*148f0*/  BRA.DIV UR4, `(.L_x_690) ;  /* 0x00000056049c7947 */ /* 0x000fec000b800000 */
[----:B------:R-:W1:Y:S01]  /*14900*/  SHFL.IDX PT, R14, R23, RZ, 0x181f ;  /* 0x00181fff170e7589 */ /* 0x000e6200000e0000 */
[----:B------:R-:W-:Y:S01]  /*14910*/  SHF.L.U32 R5, R7, 0x1, RZ ;  /* 0x0000000107057819 */ /* 0x000fe200000006ff */
[----:B------:R-:W-:Y:S01]  /*14920*/  IMAD R4, R4, 0x2, R22 ;  /* 0x0000000204047824 */ /* 0x000fe200078e0216 */
[----:B------:R-:W-:Y:S01]  /*14930*/  ISETP.LT.OR P1, PT, R6, 0x1, P0 ;  /* 0x000000010600780c */ /* 0x000fe20000721670 */
[----:B0-----:R-:W0:Y:S01]  /*14940*/  SHFL.IDX PT, R3, R24, RZ, 0x181f ;  /* 0x00181fff18037589 */ /* 0x001e2200000e0000 */
[----:B-1----:R-:W-:-:S03]  /*14950*/  IADD3 R2, P2, R14, R5, RZ ;  /* 0x000000050e027210 */ /* 0x002fc60007f5e0ff */
[----:B------:R-:W1:Y:S02]  /*14960*/  SHFL.IDX PT, R14, R23, 0x1, 0x181f ;  /* 0x00381f00170e7f89 */ /* 0x000e6400000e0000 */
[----:B0-----:R-:W-:-:S06]  /*14970*/  IMAD.X R3, RZ, RZ, R3, P2 ;  /* 0x000000ffff037224 */ /* 0x001fcc00010e0603 */
[----:B------:R0:W-:Y:S01]  /*14980*/  LDGSTS.E.BYPASS.LTC128B.128 [R4+0x400], desc[UR42][R2.64], !P1 ;  /* 0x0040000002047fae */ /* 0x0001e2000c901d6a */
[----:B------:R-:W-:-:S03]  /*14990*/  ISETP.LT.OR P1, PT, R6, 0x11, P0 ;  /* 0x000000110600780c */ /* 0x000fc60000721670 */
[----:B0-----:R-:W0:Y:S01]  /*149a0*/  SHFL.IDX PT, R3, R24, 0x1, 0x181f ;  /* 0x00381f0018037f89 */ /* 0x001e2200000e0000 */
[----:B-1----:R-:W-:-:S03]  /*149b0*/  IADD3 R2, P2, R14, R5, RZ ;  /* 0x000000050e027210 */ /* 0x002fc60007f5e0ff */
[----:B------:R-:W1:Y:S01]  /*149c0*/  SHFL.IDX PT, R14, R23, 0x2, 0x181f ;  /* 0x00581f00170e7f89 */ /* 0x000e6200000e0000 */
[----:B0-----:R-:W-:-:S05]  /*149d0*/  IADD3.X R3, RZ, R3, RZ, P2, !PT ;  /* 0x00000003ff037210 */ /* 0x001fca00017fe4ff */
[----:B------:R0:W-:Y:S01]  /*149e0*/  LDGSTS.E.BYPASS.LTC128B.128 [R4+0xc00], desc[UR42][R2.64], !P1 ;  /* 0x00c0000002047fae */ /* 0x0001e2000c901d6a */
[----:B------:R-:W-:-:S03]  /*149f0*/  ISETP.LT.OR P1, PT, R6, 0x21, P0 ;  /* 0x000000210600780c */ /* 0x000fc60000721670 */
[----:B0-----:R-:W0:Y:S01]  /*14a00*/  SHFL.IDX PT, R3, R24, 0x2, 0x181f ;  /* 0x00581f0018037f89 */ /* 0x001e2200000e0000 */
[----:B-1----:R-:W-:-:S03]  /*14a10*/  IADD3 R2, P2, R14, R5, RZ ;  /* 0x000000050e027210 */ /* 0x002fc60007f5e0ff */
[----:B------:R-:W1:Y:S02]  /*14a20*/  SHFL.IDX PT, R14, R23, 0x3, 0x181f ;  /* 0x00781f00170e7f89 */ /* 0x000e6400000e0000 */
[----:B0-----:R-:W-:-:S05]  /*14a30*/  IMAD.X R3, RZ, RZ, R3, P2 ;  /* 0x000000ffff037224 */ /* 0x001fca00010e0603 */
        /* <DEDUP_REMOVED lines=22> */
[----:B------:R-:W1:Y:S04]  /*14ba0*/  SHFL.IDX PT, R24, R24, 0x7, 0x181f ;  /* 0x00f81f0018187f89 */ /* 0x000e6800000e0000 */
[----:B------:R2:W3:Y:S01]  /*14bb0*/  SHFL.IDX PT, R14, R23, 0x7, 0x181f ;  /* 0x00f81f00170e7f89 */ /* 0x0004e200000e0000 */
[----:B0-----:R-:W-:-:S05]  /*14bc0*/  IMAD.X R3, RZ, RZ, R3, P2 ;  /* 0x000000ffff037224 */ /* 0x001fca00010e0603 */
[----:B-1----:R2:W-:Y:S02]  /*14bd0*/  LDGSTS.E.BYPASS.LTC128B.128 [R4+0x3400], desc[UR42][R2.64], !P1 ;  /* 0x0340000002047fae */ /* 0x0025e4000c901d6a */
.L_x_886:
[----:B------:R-:W-:Y:S02]  /*14be0*/  ISETP.LT.OR P0, PT, R6, 0x71, P0 ;  /* 0x000000710600780c */ /* 0x000fe40000701670 */
[----:B--23--:R-:W-:-:S04]  /*14bf0*/  IADD3 R2, P1, R14, R5, RZ ;  /* 0x000000050e027210 */ /* 0x00cfc80007f3e0ff */
[----:B------:R-:W-:-:S07]  /*14c00*/  IADD3.X R3, RZ, R24, RZ, P1, !PT ;  /* 0x00000018ff037210 */ /* 0x000fce0000ffe4ff */
[----:B------:R-:W-:Y:S01]  /*14c10*/  @!PT LDS RZ, [RZ] ;  /* 0x00000000fffff984 */ /* 0x000fe20000000800 */
[----:B------:R-:W-:Y:S01]  /*14c20*/  @!PT LDS RZ, [RZ] ;  /* 0x00000000fffff984 */ /* 0x000fe20000000800 */
[----:B------:R-:W-:Y:S01]  /*14c30*/  @!PT LDS RZ, [RZ] ;  /* 0x00000000fffff984 */ /* 0x000fe20000000800 */
[----:B------:R0:W-:Y:S01]  /*14c40*/  LDGSTS.E.BYPASS.LTC128B.128 [R4+0x3c00], desc[UR42][R2.64], !P0 ;  /* 0x03c0000002047fae */ /* 0x0001e2000c101d6a */
[----:B------:R-:W-:Y:S01]  /*14c50*/  PLOP3.LUT P0, PT, PT, PT, PT, 0x80, 0x0 ;  /* 0x000000000000781c */ /* 0x000fe20003f0f070 */
[----:B------:R-:W-:-:S12]  /*14c60*/  NOP ;  /* 0x0000000000007918 */ /* 0x000fd80000000000 */
.L_x_691:
        /* <DEDUP_REMOVED lines=11> */
.L_x_692:
[----:B------:R0:W-:Y:S01]  /*14d20*/  SYNCS.ARRIVE.TRANS64.A1T0 RZ, [R0+URZ+0x16850], RZ ;  /* 0x016850ff00ff79a7 */ /* 0x0001e2000810003f */
[----:B------:R-:W-:-:S05]  /*14d30*/  VIADD R25, R25, 0x1 ;  /* 0x0000000119197836 */ /* 0x000fca0000000000 */
[----:B------:R-:W-:-:S04]  /*14d40*/  ISETP.NE.AND P0, PT, R25, 0x2, PT ;  /* 0x000000021900780c */ /* 0x000fc80003f05270 */
[----:B------:R-:W-:Y:S02]  /*14d50*/  SEL R3, RZ, 0x1, P0 ;  /* 0x00000001ff037807 */ /* 0x000fe40000000000 */
[----:B------:R-:W-:Y:S02]  /*14d60*/  SEL R25, R25, RZ, P0 ;  /* 0x000000ff19197207 */ /* 0x000fe40000000000 */
[----:B0-----:R-:W-:-:S07]  /*14d70*/  LOP3.LUT R28, R28, R3, RZ, 0x3c, !PT ;  /* 0x000000031c1c7212 */ /* 0x001fce00078e3cff */
.L_x_651:
[----:B------:R-:W-:Y:S05]  /*14d80*/  BSYNC B7 ;  /* 0x0000000000077941 */ /* 0x000fea0003800000 */
.L_x_649:
[----:B------:R-:W2:Y:S02]  /*14d90*/  LDL R0, [R1] ;  /* 0x0000000001007983 */ /* 0x000ea40000100800 */
        /* <DEDUP_REMOVED lines=8> */
[----:B------:R0:W1:Y:S01]  /*14e20*/  LDS.128 R16, [R22+0x168d0] ;  /* 0x0168d00016107984 */ /* 0x0000620000000c00 */
[----:B------:R-:W-:Y:S06]  /*14e30*/  BAR.ARV 0x4, 0x200 ;  /* 0x0108000000007b1d */ /* 0x000fec0000002000 */
[----:B------:R-:W-:Y:S05]  /*14e40*/  BRA `(.L_x_694) ;  /* 0x0000000800407947 */ /* 0x000fea0003800000 */
.L_x_693:
        /* <DEDUP_REMOVED lines=10> */
[----:B------:R0:W2:Y:S01]  /*14ef0*/  @!P1 LDG.E R3, desc[UR42][R2.64] ;  /* 0x0000002a02039981 */ /* 0x0000a2000c1e1900 */
[C---:B------:R-:W-:Y:S02]  /*14f00*/  ISETP.GE.U32.AND P2, PT, R8.reuse, 0x2, PT ;  /* 0x000000020800780c */ /* 0x040fe40003f46070 */
[C---:B------:R-:W-:Y:S01]  /*14f10*/  ISETP.GE.U32.AND P3, PT, R8.reuse, 0x4, PT ;  /* 0x000000040800780c */ /* 0x040fe20003f66070 */
[----:B------:R-:W-:Y:S01]  /*14f20*/  SHFL.IDX PT, R0, R16, RZ, 0x1f ;  /* 0x00001fff10007589 */ /* 0x000fe200000e0000 */
[C---:B------:R-:W-:Y:S02]  /*14f30*/  ISETP.GE.U32.AND P4, PT, R8.reuse, 0x8, PT ;  /* 0x000000080800780c */ /* 0x040fe40003f86070 */
[----:B------:R-:W-:Y:S01]  /*14f40*/  ISETP.GE.U32.AND P5, PT, R8, 0x10, PT ;  /* 0x000000100800780c */ /* 0x000fe20003fa6070 */
[----:B------:R-:W-:Y:S01]  /*14f50*/  SHFL.IDX PT, R4, R16, 0x1, 0x1f ;  /* 0x00201f0010047f89 */ /* 0x000fe200000e0000 */
[----:B0-----:R-:W-:Y:S01]  /*14f60*/  IMAD.MOV.U32 R2, RZ, RZ, RZ ;  /* 0x000000ffff027224 */ /* 0x001fe200078e00ff */
[----:B--2---:R-:W-:-:S02]  /*14f70*/  @!P1 MOV R2, R3 ;  /* 0x0000000300029202 */ /* 0x004fc40000000f00 */
[----:B------:R-:W-:-:S03]  /*14f80*/  ISETP.NE.AND P1, PT, R8, RZ, PT ;  /* 0x000000ff0800720c */ /* 0x000fc60003f25270 */
[----:B------:R-:W0:Y:S02]  /*14f90*/  SHFL.UP PT, R14, R2, 0x1, RZ ;  /* 0x04200000020e7989 */ /* 0x000e2400000e00ff */
        /* <DEDUP_REMOVED lines=14> */
[----:B------:R0:W1:Y:S02]  /*15080*/  SHFL.IDX PT, R14, R3, 0x1f, 0x1f ;  /* 0x03e01f00030e7f89 */ /* 0x00006400000e0000 */
.L_x_896:
[----:B------:R-:W-:Y:S02]  /*15090*/  ULDC UR4, c[0x0][0xc38] ;  /* 0x00030e0000047ab9 */ /* 0x000fe40000000800 */
[----:B------:R-:W-:-:S05]  /*150a0*/  MOV R16, UR4 ;  /* 0x0000000400107c02 */ /* 0x000fca0008000f00 */
[----:B-1----:R-:W-:-:S04]  /*150b0*/  IMAD R5, R14, R16, RZ ;  /* 0x000000100e057224 */ /* 0x002fc800078e02ff */
[----:B------:R-:W-:-:S05]  /*150c0*/  IMAD.IADD R4, R4, 0x1, R5 ;  /* 0x0000000104047824 */ /* 0x000fca00078e0205 */
[----:B------:R-:W-:-:S13]  /*150d0*/  ISETP.GT.AND P6, PT, R4, R0, PT ;  /* 0x000000000400720c */ /* 0x000fda0003fc4270 */
[----:B------:R-:W-:Y:S05]  /*150e0*/  @P6 BRA `(.L_x_696) ;  /* 0x00000000009c6947 */ /* 0x000fea0003800000 */
.L_x_701:
[----:B------:R-:W1:Y:S01]  /*150f0*/  LDC R6, c[0x0][0xc3c] ;  /* 0x00030f00ff067b82 */ /* 0x000e620000000800 */
[----:B------:R-:W-:-:S05]  /*15100*/  VIADD R19, R19, 0x1f ;  /* 0x0000001f13137836 */ /* 0x000fca0000000000 */
[----:B-1----:R-:W-:-:S13]  /*15110*/  ISETP.GE.AND P6, PT, R19, R6, PT ;  /* 0x000000061300720c */ /* 0x002fda0003fc6270 */
[----:B------:R-:W-:Y:S05]  /*15120*/  @P6 BRA `(.L_x_697) ;  /* 0x0000000400446947 */ /* 0x000fea0003800000 */
[----:B------:R-:W1:Y:S01]  /*15130*/  S2R R2, SR_TID.X ;  /* 0x0000000000027919 */ /* 0x000e620000002100 */
[----:B------:R-:W-:Y:S01]  /*15140*/  BSSY B0, `(.L_x_698) ;  /* 0x0000009000007945 */ /* 0x000fe20003800000 */
[----:B-1----:R-:W-:-:S04]  /*15150*/  LOP3.LUT R2, R2, 0x1f, RZ, 0xc0, !PT ;  /* 0x0000001f02027812 */ /* 0x002fc800078ec0ff */
[----:B------:R-:W-:Y:S01]  /*15160*/  IADD3 R5, R19, R2, RZ ;  /* 0x0000000213057210 */ /* 0x000fe20007ffe0ff */
[----:B------:R-:W-:-:S03]  /*15170*/  IMAD.MOV.U32 R2, RZ, RZ, RZ ;  /* 0x000000ffff027224 */ /* 0x000fc600078e00ff */
[----:B------:R-:W-:-:S13]  /*15180*/  ISETP.GE.OR P6, PT, R5, R6, !P0 ;  /* 0x000000060500720c */ /* 0x000fda00047c6670 */
[----:B------:R-:W-:Y:S05]  /*15190*/  @P6 BRA `(.L_x_699) ;  /* 0x00000000000c6947 */ /* 0x000fea0003800000 */
[----:B0-----:R-:W0:Y:S02]  /*151a0*/  LDC.64 R2, c[0x0][0xc80] ;  /* 0x00032000ff027b82 */ /* 0x001e240000000a00 */
[----:B0-----:R-:W-:-:S06]  /*151b0*/  IMAD.WIDE R2, R5, 0x4, R2 ;  /* 0x0000000405027825 */ /* 0x001fcc00078e0202 */
[----:B------:R1:W5:Y:S02]  /*151c0*/  LDG.E R2, desc[UR42][R2.64] ;  /* 0x0000002a02027981 */ /* 0x000364000c1e1900 */
.L_x_699:
[----:B------:R-:W-:Y:S05]  /*151d0*/  BSYNC B0 ;  /* 0x0000000000007941 */ /* 0x000fea0003800000 */
.L_x_698:
[----:B------:R-:W-:-:S03]  /*151e0*/  UMOV UR4, 0xffffffff ;  /* 0xffffffff00047882 */ /* 0x000fc60000000000 */
[----:B------:R-:W-:Y:S05]  /*151f0*/  BRA.DIV UR4, `(.L_x_700) ;  /* 0x0000005a04ac7947 */ /* 0x000fea000b800000 */
[----:B-----5:R-:W2:Y:S02]  /*15200*/  SHFL.UP PT, R14, R2, 0x1, RZ ;  /* 0x04200000020e7989 */ /* 0x020ea400000e00ff */
[----:B--2---:R-:W-:-:S05]  /*15210*/  SEL R13, R14, RZ, P1 ;  /* 0x000000ff0e0d7207 */ /* 0x004fca0000800000 */
[----:B------:R-:W-:-:S05]  /*15220*/  IMAD.IADD R13, R2, 0x1, R13 ;  /* 0x00000001020d7824 */ /* 0x000fca00078e020d */
[----:B------:R-:W2:Y:S02]  /*15230*/  SHFL.UP PT, R14, R13, 0x2, RZ ;  /* 0x044000000d0e7989 */ /* 0x000ea400000e00ff */
[----:B--2---:R-:W-:-:S04]  /*15240*/  SEL R14, R14, RZ, P2 ;  /* 0x000000ff0e0e7207 */ /* 0x004fc80001000000 */
[----:B01----:R-:W-:-:S05]  /*15250*/  IADD3 R3, R13, R14, RZ ;  /* 0x0000000e0d037210 */ /* 0x003fca0007ffe0ff */
        /* <DEDUP_REMOVED lines=9> */
[----:B------:R0:W1:Y:S02]  /*152f0*/  SHFL.IDX PT, R14, R3, 0x1f, 0x1f ;  /* 0x03e01f00030e7f89 */ /* 0x00006400000e0000 */
.L_x_904:
[----:B------:R-:W-:Y:S02]  /*15300*/  ULDC UR4, c[0x0][0xc38] ;  /* 0x00030e0000047ab9 */ /* 0x000fe40000000800 */
[----:B------:R-:W-:-:S04]  /*15310*/  IMAD.U32 R16, RZ, RZ, UR4 ;  /* 0x00000004ff107e24 */ /* 0x000fc8000f8e00ff */
[----:B-1----:R-:W-:-:S04]  /*15320*/  IMAD R5, R14, R16, RZ ;  /* 0x000000100e057224 */ /* 0x002fc800078e02ff */
[----:B------:R-:W-:-:S05]  /*15330*/  IMAD.IADD R4, R5, 0x1, R4 ;  /* 0x0000000105047824 */ /* 0x000fca00078e0204 */
[----:B------:R-:W-:-:S13]  /*15340*/  ISETP.GT.AND P6, PT, R4, R0, PT ;  /* 0x000000000400720c */ /* 0x000fda0003fc4270 */
[----:B------:R-:W-:Y:S05]  /*15350*/  @!P6 BRA `(.L_x_701) ;  /* 0xfffffffc0064e947 */ /* 0x000fea000383ffff */
.L_x_696:
[----:B------:R-:W-:Y:S01]  /*15360*/  IADD3 R5, -R5, R4, RZ ;  /* 0x0000000405057210 */ /* 0x000fe20007ffe1ff */
[----:B------:R-:W-:-:S04]  /*15370*/  UMOV UR4, 0xffffffff ;  /* 0xffffffff00047882 */ /* 0x000fc80000000000 */
[----:B------:R-:W-:-:S05]  /*15380*/  IMAD R7, R3, R16, R5 ;  /* 0x0000001003077224 */ /* 0x000fca00078e0205 */
[----:B------:R-:W-:Y:S01]  /*15390*/  ISETP.GT.AND P6, PT, R7, R0, PT ;  /* 0x000000000700720c */ /* 0x000fe20003fc4270 */
[----:B------:R-:W-:-:S12]  /*153a0*/  BRA.DIV UR4, `(.L_x_702) ;  /* 0x0000005a04fc7947 */ /* 0x000fd8000b800000 */
[----:B------:R-:W-:-:S04]  /*153b0*/  VOTE.ANY R6, PT, !P6 ;  /* 0x0000000000067806 */ /* 0x000fc800070e0100 */
[----:B------:R-:W1:Y:S02]  /*153c0*/  POPC R4, R6 ;  /* 0x0000000600047309 */ /* 0x000e640000000000 */
[----:B-1----:R1:W2:Y:S02]  /*153d0*/  SHFL.IDX PT, R17, R2, R4, 0x1f ;  /* 0x00001f0402117589 */ /* 0x0022a400000e0000 */
.L_x_908:
[----:B------:R-:W-:Y:S01]  /*153e0*/  ISETP.NE.AND P0, PT, R6, RZ, PT ;  /* 0x000000ff0600720c */ /* 0x000fe20003f05270 */
[----:B------:R-:W-:-:S12]  /*153f0*/  IMAD.MOV.U32 R14, RZ, RZ, RZ ;  /* 0x000000ffff0e7224 */ /* 0x000fd800078e00ff */
[----:B------:R-:W-:Y:S05]  /*15400*/  @!P0 BRA `(.L_x_703) ;  /* 0x0000000000108947 */ /* 0x000fea0003800000 */
[----:B------:R-:W-:Y:S01]  /*15410*/  UMOV UR4, 0xffffffff ;  /* 0xffffffff00047882 */ /* 0x000fe20000000000 */
[----:B------:R-:W-:Y:S02]  /*15420*/  VIADD R12, R4, 0xffffffff ;  /* 0xffffffff040c7836 */ /* 0x000fe40000000000 */
[----:B------:R-:W-:Y:S05]  /*15430*/  BRA.DIV UR4, `(.L_x_704) ;  /* 0x0000005e04207947 */ /* 0x000fea000b800000 */
[----:B------:R3:W4:Y:S02]  /*15440*/  SHFL.IDX PT, R14, R3, R12, 0x1f ;  /* 0x00001f0c030e7589 */ /* 0x00072400000e0000 */
.L_x_703:
[----:B--2---:R-:W-:Y:S01]  /*15450*/  IABS R6, R17 ;  /* 0x0000001100067213 */ /* 0x004fe20000000000 */
[----:B----4-:R-:W-:Y:S02]  /*15460*/  IMAD R16, R14, R16, R5 ;  /* 0x000000100e107224 */ /* 0x010fe400078e0205 */
[----:B------:R-:W-:Y:S01]  /*15470*/  IMAD.IADD R19, R4, 0x1, R19 ;  /* 0x0000000104137824 */ /* 0x000fe200078e0213 */
[----:B------:R-:W2:Y:S02]  /*15480*/  I2F.RP R7, R6 ;  /* 0x0000000600077306 */ /* 0x000ea40000209400 */
[----:B------:R-:W-:-:S06]  /*15490*/  IADD3 R0, R0, -R16, RZ ;  /* 0x8000001000007210 */ /* 0x000fcc0007ffe0ff */
[----:B--2---:R-:W1:Y:S02]  /*154a0*/  MUFU.RCP R7, R7 ;  /* 0x0000000700077308 */ /* 0x004e640000001000 */
[----:B-1----:R-:W-:-:S06]  /*154b0*/  IADD3 R2, R7, 0xffffffe, RZ ;  /* 0x0ffffffe07027810 */ /* 0x002fcc0007ffe0ff */
[----:B0--3--:R0:W1:Y:S02]  /*154c0*/  F2I.FTZ.U32.TRUNC.NTZ R3, R2 ;  /* 0x0000000200037305 */ /* 0x009064000021f000 */
[----:B0-----:R-:W-:Y:S02]  /*154d0*/  IMAD.MOV.U32 R2, RZ, RZ, RZ ;  /* 0x000000ffff027224 */ /* 0x001fe400078e00ff */
[----:B-1----:R-:W-:-:S04]  /*154e0*/  IMAD.MOV R5, RZ, RZ, -R3 ;  /* 0x000000ffff057224 */ /* 0x002fc800078e0a03 */
        /* <DEDUP_REMOVED lines=17> */
[----:B------:R-:W-:Y:S01]  /*15600*/  IADD3 R2, -R3, RZ, RZ ;  /* 0x000000ff03027210 */ /* 0x000fe20007ffe1ff */
[----:B------:R-:W-:-:S04]  /*15610*/  IMAD.MOV.U32 R18, RZ, RZ, R3 ;  /* 0x000000ffff127224 */ /* 0x000fc800078e0003 */
[----:B------:R-:W-:Y:S01]  /*15620*/  IMAD R17, R17, R2, R0 ;  /* 0x0000000211117224 */ /* 0x000fe200078e0200 */
[----:B------:R-:W-:Y:S06]  /*15630*/  BRA `(.L_x_705) ;  /* 0x00000000001c7947 */ /* 0x000fec0003800000 */
.L_x_697:
[----:B------:R-:W-:Y:S01]  /*15640*/  UMOV UR4, URZ ;  /* 0x0000003f00047c82 */ /* 0x000fe20008000000 */
[----:B------:R-:W-:Y:S01]  /*15650*/  UMOV UR5, URZ ;  /* 0x0000003f00057c82 */ /* 0x000fe20008000000 */
[----:B------:R-:W-:Y:S01]  /*15660*/  ULDC UR6, c[0x0][0xc3c] ;  /* 0x00030f0000067ab9 */ /* 0x000fe20000000800 */
[----:B------:R-:W-:Y:S01]  /*15670*/  MOV R16, R0 ;  /* 0x0000000000107202 */ /* 0x000fe20000000f00 */
[----:B------:R-:W-:Y:S01]  /*15680*/  IMAD.U32 R17, RZ, RZ, UR4 ;  /* 0x00000004ff117e24 */ /* 0x000fe2000f8e00ff */
[----:B------:R-:W-:Y:S01]  /*15690*/  MOV R19, UR6 ;  /* 0x0000000600137c02 */ /* 0x000fe20008000f00 */
[----:B------:R-:W-:-:S07]  /*156a0*/  IMAD.U32 R18, RZ, RZ, UR5 ;  /* 0x00000005ff127e24 */ /* 0x000fce000f8e00ff */
.L_x_705:
[----:B------:R-:W1:Y:S01]  /*156b0*/  S2R R0, SR_TID.X ;  /* 0x0000000000007919 */ /* 0x000e620000002100 */
[----:B------:R-:W-:Y:S05]  /*156c0*/  WARPSYNC.ALL ;  /* 0x0000000000007948 */ /* 0x000fea0003800000 */
[----:B------:R-:W-:Y:S01]  /*156d0*/  BAR.SYNC.DEFER_BLOCKING 0x4, 0x200 ;  /* 0x0108000000007b1d */ /* 0x000fe20000010000 */
[----:B-1----:R-:W-:-:S04]  /*156e0*/  LOP3.LUT R0, R0, 0x1f, RZ, 0xc0, !PT ;  /* 0x0000001f00007812 */ /* 0x002fc800078ec0ff */
[----:B------:R-:W-:-:S13]  /*156f0*/  ISETP.NE.AND P0, PT, R0, RZ, PT ;  /* 0x000000ff0000720c */ /* 0x000fda0003f05270 */
[----:B0-----:R-:W0:Y:S01]  /*15700*/  @!P0 S2R R3, SR_CgaCtaId ;  /* 0x0000000000038919 */ /* 0x001e220000008800 */
[----:B------:R-:W-:-:S04]  /*15710*/  @!P0 MOV R0, 0x400 ;  /* 0x0000040000008802 */ /* 0x000fc80000000f00 */
[----:B0-----:R-:W-:-:S05]  /*15720*/  @!P0 LEA R22, R3, R0, 0x18 ;  /* 0x0000000003168211 */ /* 0x001fca00078ec0ff */
[----:B------:R2:W-:Y:S01]  /*15730*/  @!P0 STS.128 [R22+0x168d0], R16 ;  /* 0x0168d01016008388 */ /* 0x0005e20000000c00 */
[----:B------:R-:W-:Y:S06]  /*15740*/  BAR.ARV 0x5, 0x200 ;  /* 0x0148000000007b1d */ /* 0x000fec0000002000 */
.L_x_694:
[----:B------:R-:W-:Y:S02]  /*15750*/  ULDC UR4, c[0x0][0xc3c] ;  /* 0x00030f0000047ab9 */ /* 0x000fe40000000800 */
[----:B-1----:R-:W-:-:S13]  /*15760*/  ISETP.GE.AND P0, PT, R19, UR4, PT ;  /* 0x0000000413007c0c */ /* 0x002fda000bf06270 */
[----:B------:R-:W-:Y:S05]  /*15770*/  @!P0 BRA `(.L_x_706) ;  /* 0xffffffa8000c8947 */ /* 0x000fea000383ffff */
[----:B------:R-:W-:Y:S05]  /*15780*/  BSYNC B8 ;  /* 0x0000000000087941 */ /* 0x000fea0003800000 */
.L_x_613:
[----:B--2---:R-:W2:Y:S01]  /*15790*/  LDL.LU R0, [R1+0x40] ;  /* 0x0000400001007983 */ /* 0x004ea20000300800 */
[----:B------:R-:W-:Y:S01]  /*157a0*/  BSSY B0, `(.L_x_707) ;  /* 0x000000b000007945 */ /* 0x000fe20003800000 */
[----:B------:R-:W1:Y:S01]  /*157b0*/  S2R R5, SR_CgaCtaId ;  /* 0x0000000000057919 */ /* 0x000e620000008800 */
[----:B--2---:R-:W-:-:S05]  /*157c0*/  VIADD R0, R0, 0x1 ;  /* 0x0000000100007836 */ /* 0x004fca0000000000 */
[----:B0-----:R-:W-:-:S04]  /*157d0*/  LEA.HI R2, R0, R0, RZ, 0x1 ;  /* 0x0000000000027211 */ /* 0x001fc800078f08ff */
[----:B------:R-:W-:Y:S02]  /*157e0*/  LOP3.LUT R3, R2, 0xfffffffe, RZ, 0xc0, !PT ;  /* 0xfffffffe02037812 */ /* 0x000fe400078ec0ff */
[----:B------:R-:W-:-:S03]  /*157f0*/  MOV R2, 0x400 ;  /* 0x0000040000027802 */ /* 0x000fc60000000f00 */
[----:B------:R-:W-:Y:S01]  /*15800*/  IMAD.IADD R0, R0, 0x1, -R3 ;  /* 0x0000000100007824 */ /* 0x000fe200078e0a03 */
[----:B-1----:R-:W-:-:S04]  /*15810*/  LEA R4, R5, R2, 0x18 ;  /* 0x0000000205047211 */ /* 0x002fc800078ec0ff */
[----:B------:R-:W-:-:S04]  /*15820*/  SHF.L.U32 R0, R0, 0x1f, RZ ;  /* 0x0000001f00007819 */ /* 0x000fc800000006ff */
[----:B------:R-:W0:Y:S02]  /*15830*/  SYNCS.PHASECHK.TRANS64.TRYWAIT P0, [R4+URZ+0x16820], R0 ;  /* 0x01682000040075a7 */ /* 0x000e24000800017f */
[----:B0-----:R-:W-:Y:S05]  /*15840*/  @!P0 BRA `(.L_x_708) ;  /* 0x0000005800408947 */ /* 0x001fea0003800000 */
.L_x_911:
[----:B------:R-:W-:Y:S05]  /*15850*/  BSYNC B0 ;  /* 0x0000000000007941 */ /* 0x000fea0003800000 */
.L_x_707:
[----:B------:R-:W-:-:S03]  /*15860*/  UMOV UR4, 0xffffffff ;  /* 0xffffffff00047882 */ /* 0x000fc60000000000 */
[----:B------:R-:W-:Y:S05]  /*15870*/  BRA.DIV UR4, `(.L_x_709) ;  /* 0x0000005a04487947 */ /* 0x000fea000b800000 */
[----:B0-----:R-:W0:Y:S02]  /*15880*/  S2R R0, SR_TID.X ;  /* 0x0000000000007919 */ /* 0x001e240000002100 */
[----:B0-----:R-:W-:-:S04]  /*15890*/  SHF.R.U32.HI R0, RZ, 0x5, R0 ;  /* 0x00000005ff007819 */ /* 0x001fc80000011600 */
[----:B------:R-:W-:-:S05]  /*158a0*/  LOP3.LUT R0, R0, 0x3, RZ, 0xc0, !PT ;  /* 0x0000000300007812 */ /* 0x000fca00078ec0ff */
[----:B------:R0:W1:Y:S02]  /*158b0*/  SHFL.IDX PT, R14, R0, RZ, 0x1f ;  /* 0x00001fff000e7589 */ /* 0x00006400000e0000 */
.L_x_914:
[----:B-1----:R-:W-:-:S13]  /*158c0*/  ISETP.NE.AND P0, PT, R14, RZ, PT ;  /* 0x000000ff0e00720c */ /* 0x002fda0003f05270 */
[----:B------:R-:W-:Y:S05]  /*158d0*/  @P0 BRA `(.L_x_474) ;  /* 0x0000000000880947 */ /* 0x000fea0003800000 */
[----:B------:R-:W-:-:S03]  /*158e0*/  UMOV UR4, 0xffffffff ;  /* 0xffffffff00047882 */ /* 0x000fc60000000000 */
[----:B------:R-:W-:Y:S05]  /*158f0*/  BRA.DIV UR4, `(.L_x_710) ;  /* 0x0000005a045c7947 */ /* 0x000fea000b800000 */
[----:B------:R-:W-:-:S13]  /*15900*/  ELECT P6, URZ, PT ;  /* 0x00000000003f782f */ /* 0x000fda00038c0000 */
.L_x_917:
[----:B------:R-:W-:Y:S05]  /*15910*/  @!P6 BRA `(.L_x_474) ;  /* 0x000000000078e947 */ /* 0x000fea0003800000 */
[----:B------:R-:W-:-:S06]  /*15920*/  ULOP3.LUT UR4, UR36, 0x2, URZ, 0xfc, !UPT ;  /* 0x0000000224047892 */ /* 0x000fcc000f8efc3f */
[----:B0-----:R-:W-:-:S04]  /*15930*/  MOV R0, UR4 ;  /* 0x0000000400007c02 */ /* 0x001fc80008000f00 */
[----:B------:R-:W-:-:S13]  /*15940*/  ISETP.NE.AND P0, PT, R0, 0x3, PT ;  /* 0x000000030000780c */ /* 0x000fda0003f05270 */
[----:B------:R-:W-:Y:S05]  /*15950*/  @!P0 BRA `(.L_x_711) ;  /* 0x0000000000048947 */ /* 0x000fea0003800000 */
[----:B------:R-:W-:Y:S01]  /*15960*/  BPT.TRAP 0x1 ;  /* 0x000000040000795c */ /* 0x000fe20000300000 */
.L_x_711:
[C---:B------:R-:W-:Y:S01]  /*15970*/  IMAD R5, R25.reuse, 0x8, R4 ;  /* 0x0000000819057824 */ /* 0x040fe200078e0204 */
[----:B------:R-:W-:Y:S01]  /*15980*/  SHF.L.U32 R0, R28, 0x1f, RZ ;  /* 0x0000001f1c007819 */ /* 0x000fe200000006ff */
[----:B------:R-:W-:-:S03]  /*15990*/  VIADD R25, R25, 0x1 ;  /* 0x0000000119197836 */ /* 0x000fc60000000000 */
[----:B------:R-:W0:Y:S02]  /*159a0*/  SYNCS.PHASECHK.TRANS64.TRYWAIT P1, [R5+URZ+0x16840], R0 ;  /* 0x01684000050075a7 */ /* 0x000e24000802017f */
[----:B------:R-:W-:-:S04]  /*159b0*/  ISETP.NE.AND P2, PT, R25, 0x2, PT ;  /* 0x000000021900780c */ /* 0x000fc80003f45270 */
[----:B------:R-:W-:Y:S01]  /*159c0*/  SEL R3, RZ, 0x1, P2 ;  /* 0x00000001ff037807 */ /* 0x000fe20001000000 */
[----:B0-----:R-:W-:Y:S08]  /*159d0*/  @!P1 BRA `(.L_x_712) ;  /* 0x0000005800449947 */ /* 0x001ff00003800000 */
.L_x_918:
[----:B------:R-:W-:Y:S02]  /*159e0*/  SEL R25, R25, RZ, P2 ;  /* 0x000000ff19197207 */ /* 0x000fe40001000000 */
[----:B------:R-:W-:Y:S01]  /*159f0*/  LOP3.LUT R2, R28, R3, RZ, 0x3c, !PT ;  /* 0x000000031c027212 */ /* 0x000fe200078e3cff */
[----:B------:R-:W-:Y:S06]  /*15a00*/  @!P0 BRA `(.L_x_713) ;  /* 0x0000000000048947 */ /* 0x000fec0003800000 */
[----:B------:R-:W-:Y:S01]  /*15a10*/  BPT.TRAP 0x1 ;  /* 0x000000040000795c */ /* 0x000fe20000300000 */
.L_x_713:
[----:B------:R-:W-:Y:S02]  /*15a20*/  LEA R25, R25, R4, 0x3 ;  /* 0x0000000419197211 */ /* 0x000fe400078e18ff */
[----:B------:R-:W-:-:S04]  /*15a30*/  SHF.L.U32 R2, R2, 0x1f, RZ ;  /* 0x0000001f02027819 */ /* 0x000fc800000006ff */
[----:B------:R-:W1:Y:S02]  /*15a40*/  SYNCS.PHASECHK.TRANS64.TRYWAIT P1, [R25+URZ+0x16840], R2 ;  /* 0x01684002190075a7 */ /* 0x000e64000802017f */
[----:B-1----:R-:W-:Y:S05]  /*15a50*/  @!P1 BRA `(.L_x_714) ;  /* 0x0000005800389947 */ /* 0x002fea0003800000 */
.L_x_919:
[----:B------:R-:W-:Y:S05]  /*15a60*/  @!P0 BRA `(.L_x_715) ;  /* 0x0000000000048947 */ /* 0x000fea0003800000 */
[----:B------:R-:W-:Y:S01]  /*15a70*/  BPT.TRAP 0x1 ;  /* 0x000000040000795c */ /* 0x000fe20000300000 */
.L_x_715:
[----:B------:R-:W2:Y:S02]  /*15a80*/  SYNCS.PHASECHK.TRANS64.TRYWAIT P1, [R5+URZ+0x16860], R0 ;  /* 0x01686000050075a7 */ /* 0x000ea4000802017f */
[----:B--2---:R-:W-:Y:S05]  /*15a90*/  @!P1 BRA `(.L_x_716) ;  /* 0x00000058003c9947 */ /* 0x004fea0003800000 */
.L_x_920:
[----:B------:R-:W-:Y:S05]  /*15aa0*/  @!P0 BRA `(.L_x_717) ;  /* 0x0000000000048947 */ /* 0x000fea0003800000 */
[----:B------:R-:W-:Y:S01]  /*15ab0*/  BPT.TRAP 0x1 ;  /* 0x000000040000795c */ /* 0x000fe20000300000 */
.L_x_717:
[----:B---3--:R3:W4:Y:S02]  /*15ac0*/  SYNCS.PHASECHK.TRANS64.TRYWAIT P0, [R25+URZ+0x16860], R2 ;  /* 0x01686002190075a7 */ /* 0x008724000800017f */
[----:B----4-:R-:W-:Y:S05]  /*15ad0*/  @!P0 NANOSLEEP.SYNCS 0x989680 ;  /* 0x009896800000895d */ /* 0x010fea0003900000 */
[----:B------:R-:W4:Y:S02]  /*15ae0*/  @!P0 SYNCS.PHASECHK.TRANS64 P0, [R25+URZ+0x16860], R2 ;  /* 0x01686002190085a7 */ /* 0x000f24000800007f */
[----:B----4-:R-:W-:Y:S05]  /*15af0*/  @!P0 BRA `(.L_x_717) ;  /* 0xfffffffc00f08947 */ /* 0x010fea000383ffff */
.L_x_474:
[----:B------:R-:W-:Y:S05]  /*15b00*/  BSYNC B9 ;  /* 0x0000000000097941 */ /* 0x000fea0003800000 */
.L_x_471:
[----:B------:R-:W-:Y:S05]  /*15b10*/  EXIT ;  /* 0x000000000000794d */ /* 0x000fea0003800000 */
.L_x_492:
[----:B0-----:R0:W1:Y:S02]  /*15b20*/  SYNCS.PHASECHK.TRANS64.TRYWAIT P6, [R71+URZ+0x16890], R79 ;  /* 0x0168904f470075a7 */ /* 0x00106400080c017f */
[----:B-1----:R-:W-:Y:S05]  /*15b30*/  @!P6 NANOSLEEP.SYNCS 0x989680 ;  /* 0x009896800000e95d */ /* 0x002fea0003900000 */
[----:B------:R-:W1:Y:S02]  /*15b40*/  @!P6 SYNCS.PHASECHK.TRANS64 P6, [R71+URZ+0x16890], R79 ;  /* 0x0168904f4700e5a7 */ /* 0x000e6400080c007f */
[----:B-1----:R-:W-:Y:S05]  /*15b50*/  @!P6 BRA `(.L_x_492) ;  /* 0xfffffffc00f0e947 */ /* 0x002fea000383ffff */
[----:B------:R-:W-:Y:S05]  /*15b60*/  BRA `(.L_x_718) ;  /* 0xfffffecc00cc7947 */ /* 0x000fea000383ffff */
.L_x_493:
[----:B------:R-:W-:Y:S01]  /*15b70*/  BSSY B1, `(.L_x_719) ;  /* 0x0000008000017945 */ /* 0x000fe20003800000 */
[----:B------:R-:W-:Y:S01]  /*15b80*/  IMAD.MOV.U32 R13, RZ, RZ, R85 ;  /* 0x000000ffff0d7224 */ /* 0x000fe200078e0055 */
[----:B------:R-:W-:Y:S01]  /*15b90*/  MOV R11, 0x1c1f ;  /* 0x00001c1f000b7802 */ /* 0x000fe20000000f00 */
[----:B------:R-:W-:Y:S02]  /*15ba0*/  IMAD.MOV.U32 R12, RZ, RZ, RZ ;  /* 0x000000ffff0c7224 */ /* 0x000fe400078e00ff */
[----:B------:R-:W-:-:S07]  /*15bb0*/  IMAD.MOV.U32 R15, RZ, RZ, -0x1 ;  /* 0xffffffffff0f7424 */ /* 0x000fce00078e00ff */
[----:B0-----:R-:W-:Y:S05]  /*15bc0*/  WARPSYNC.COLLECTIVE R15, `(.L_x_720) ;  /* 0x000000000f087348 */ /* 0x001fea0003c00000 */
[----:B------:R1:W2:Y:S02]  /*15bd0*/  SHFL.IDX P6, R14, R13, R12, R11 ;  /* 0x0000000c0d0e7389 */ /* 0x0002a400000c000b */
[----:B012---:R-:W-:Y:S01]  /*15be0*/  ENDCOLLECTIVE ;  /* 0x000000000000791b */ /* 0x007fe20003800000 */
.L_x_720:
[----:B------:R-:W-:Y:S05]  /*15bf0*/  BSYNC B1 ;  /* 0x0000000000017941 */ /* 0x000fea0003800000 */
.L_x_719:
[----:B------:R-:W-:Y:S01]  /*15c00*/  MOV R13, R84 ;  /* 0x00000054000d7202 */ /* 0x000fe20000000f00 */
[----:B------:R-:W-:Y:S01]  /*15c10*/  IMAD.MOV.U32 R12, RZ, RZ, RZ ;  /* 0x000000ffff0c7224 */ /* 0x000fe200078e00ff */
[----:B------:R-:W-:Y:S01]  /*15c20*/  MOV R15, 0xffffffff ;  /* 0xffffffff000f7802 */ /* 0x000fe20000000f00 */
[----:B------:R-:W-:Y:S02]  /*15c30*/  IMAD.MOV.U32 R11, RZ, RZ, 0x1c1f ;  /* 0x00001c1fff0b7424 */ /* 0x000fe400078e00ff */
[----:B------:R-:W-:-:S07]  /*15c40*/  IMAD.MOV.U32 R81, RZ, RZ, R14 ;  /* 0x000000ffff517224 */ /* 0x000fce00078e000e */
[----:B------:R-:W-:Y:S05]  /*15c50*/  WARPSYNC.COLLECTIVE R15, `(.L_x_721) ;  /* 0x000000000f087348 */ /* 0x000fea0003c00000 */
[----:B------:R0:W1:Y:S02]  /*15c60*/  SHFL.IDX P6, R14, R13, R12, R11 ;  /* 0x0000000c0d0e7389 */ /* 0x00006400000c000b */
[----:B01----:R-:W-:Y:S01]  /*15c70*/  ENDCOLLECTIVE ;  /* 0x000000000000791b */ /* 0x003fe20003800000 */
.L_x_721:
[----:B------:R-:W-:Y:S05]  /*15c80*/  BRA `(.L_x_722) ;  /* 0xfffffecc00987947 */ /* 0x000fea000383ffff */
.L_x_502:
[----:B------:R-:W-:Y:S01]  /*15c90*/  BSSY B1, `(.L_x_723) ;  /* 0x0000008000017945 */ /* 0x000fe20003800000 */
[----:B0---4-:R-:W-:Y:S01]  /*15ca0*/  IMAD.MOV.U32 R13, RZ, RZ, R85 ;  /* 0x000000ffff0d7224 */ /* 0x011fe200078e0055 */
[----:B------:R-:W-:Y:S01]  /*15cb0*/  MOV R11, 0x1c1f ;  /* 0x00001c1f000b7802 */ /* 0x000fe20000000f00 */
[----:B------:R-:W-:Y:S02]  /*15cc0*/  IMAD.MOV.U32 R12, RZ, RZ, 0x1 ;  /* 0x00000001ff0c7424 */ /* 0x000fe400078e00ff */
[----:B------:R-:W-:-:S07]  /*15cd0*/  IMAD.MOV.U32 R15, RZ, RZ, -0x1 ;  /* 0xffffffffff0f7424 */ /* 0x000fce00078e00ff */
[----:B-123--:R-:W-:Y:S05]  /*15ce0*/  WARPSYNC.COLLECTIVE R15, `(.L_x_724) ;  /* 0x000000000f087348 */ /* 0x00efea0003c00000 */
[----:B---3--:R0:W3:Y:S02]  /*15cf0*/  SHFL.IDX P6, R14, R13, R12, R11 ;  /* 0x0000000c0d0e7389 */ /* 0x0080e400000c000b */
[----:B0123--:R-:W-:Y:S01]  /*15d00*/  ENDCOLLECTIVE ;  /* 0x000000000000791b */ /* 0x00ffe20003800000 */
.L_x_724:
[----:B------:R-:W-:Y:S05]  /*15d10*/  BSYNC B1 ;  /* 0x0000000000017941 */ /* 0x000fea0003800000 */
.L_x_723:
[----:B------:R-:W-:Y:S01]  /*15d20*/  MOV R13, R84 ;  /* 0x00000054000d7202 */ /* 0x000fe20000000f00 */
[----:B------:R-:W-:Y:S01]  /*15d30*/  IMAD.MOV.U32 R12, RZ, RZ, 0x1 ;  /* 0x00000001ff0c7424 */ /* 0x000fe200078e00ff */
[----:B------:R-:W-:Y:S01]  /*15d40*/  MOV R15, 0xffffffff ;  /* 0xffffffff000f7802 */ /* 0x000fe20000000f00 */
[----:B------:R-:W-:Y:S02]  /*15d50*/  IMAD.MOV.U32 R11, RZ, RZ, 0x1c1f ;  /* 0x00001c1fff0b7424 */ /* 0x000fe400078e00ff */
[----:B------:R-:W-:-:S07]  /*15d60*/  IMAD.MOV.U32 R85, RZ, RZ, R14 ;  /* 0x000000ffff557224 */ /* 0x000fce00078e000e */
[----:B------:R-:W-:Y:S05]  /*15d70*/  WARPSYNC.COLLECTIVE R15, `(.L_x_725) ;  /* 0x000000000f087348 */ /* 0x000fea0003c00000 */
[----:B------:R0:W1:Y:S02]  /*15d80*/  SHFL.IDX P6, R14, R13, R12, R11 ;  /* 0x0000000c0d0e7389 */ /* 0x00006400000c000b */
[----:B01----:R-:W-:Y:S01]  /*15d90*/  ENDCOLLECTIVE ;  /* 0x000000000000791b */ /* 0x003fe20003800000 */
.L_x_725:
[----:B------:R-:W-:Y:S05]  /*15da0*/  BRA `(.L_x_726) ;  /* 0xfffffed400047947 */ /* 0x000fea000383ffff */
.L_x_514:
[----:B--2---:R2:W3:Y:S02]  /*15db0*/  SYNCS.PHASECHK.TRANS64.TRYWAIT P4, [R71+URZ+0x16890], R79 ;  /* 0x0168904f470075a7 */ /* 0x0044e4000808017f */
[----:B---3--:R-:W-:Y:S05]  /*15dc0*/  @!P4 NANOSLEEP.SYNCS 0x989680 ;  /* 0x009896800000c95d */ /* 0x008fea0003900000 */
[----:B------:R-:W3:Y:S02]  /*15dd0*/  @!P4 SYNCS.PHASECHK.TRANS64 P4, [R71+URZ+0x16890], R79 ;  /* 0x0168904f4700c5a7 */ /* 0x000ee4000808007f */
[----:B---3--:R-:W-:Y:S05]  /*15de0*/  @!P4 BRA `(.L_x_514) ;  /* 0xfffffffc00f0c947 */ /* 0x008fea000383ffff */
[----:B------:R-:W-:Y:S05]  /*15df0*/  BRA `(.L_x_727) ;  /* 0xfffffedc00f47947 */ /* 0x000fea000383ffff */
.L_x_515:
[----:B------:R-:W-:Y:S01]  /*15e00*/  BSSY B1, `(.L_x_728) ;  /* 0x0000008000017945 */ /* 0x000fe20003800000 */
[----:B0-----:R-:W-:Y:S01]  /*15e10*/  IMAD.MOV.U32 R13, RZ, RZ, R85 ;  /* 0x000000ffff0d7224 */ /* 0x001fe200078e0055 */
[----:B------:R-:W-:Y:S01]  /*15e20*/  MOV R11, 0x1c1f ;  /* 0x00001c1f000b7802 */ /* 0x000fe20000000f00 */
[----:B------:R-:W-:Y:S02]  /*15e30*/  IMAD.MOV.U32 R12, RZ, RZ, RZ ;  /* 0x000000ffff0c7224 */ /* 0x000fe400078e00ff */
[----:B------:R-:W-:-:S07]  /*15e40*/  IMAD.MOV.U32 R15, RZ, RZ, -0x1 ;  /* 0xffffffffff0f7424 */ /* 0x000fce00078e00ff */
[----:B--2---:R-:W-:Y:S05]  /*15e50*/  WARPSYNC.COLLECTIVE R15, `(.L_x_729) ;  /* 0x000000000f087348 */ /* 0x004fea0003c00000 */
[----:B------:R0:W1:Y:S02]  /*15e60*/  SHFL.IDX P6, R14, R13, R12, R11 ;  /* 0x0000000c0d0e7389 */ /* 0x00006400000c000b */
[----:B012---:R-:W-:Y:S01]  /*15e70*/  ENDCOLLECTIVE ;  /* 0x000000000000791b */ /* 0x007fe20003800000 */
.L_x_729:
[----:B------:R-:W-:Y:S05]  /*15e80*/  BSYNC B1 ;  /* 0x0000000000017941 */ /* 0x000fea0003800000 */
.L_x_728:
        /* <DEDUP_REMOVED lines=8> */
.L_x_730:
[----:B------:R-:W-:Y:S01]  /*15f10*/  IMAD.MOV.U32 R82, RZ, RZ, R14 ;  /* 0x000000ffff527224 */ /* 0x000fe200078e000e */
[----:B------:R-:W-:Y:S06]  /*15f20*/  BRA `(.L_x_731) ;  /* 0xfffffedc00c07947 */ /* 0x000fec000383ffff */
.L_x_520:
[----:B------:R-:W-:Y:S01]  /*15f30*/  BSSY B1, `(.L_x_732) ;  /* 0x0000008000017945 */ /* 0x000fe20003800000 */
[----:B0-----:R-:W-:Y:S01]  /*15f40*/  IMAD.MOV.U32 R13, RZ, RZ, R85 ;  /* 0x000000ffff0d7224 */ /* 0x001fe200078e0055 */
[----:B------:R-:W-:Y:S01]  /*15f50*/  MOV R12, 0x1 ;  /* 0x00000001000c7802 */ /* 0x000fe20000000f00 */
[----:B------:R-:W-:Y:S02]  /*15f60*/  IMAD.MOV.U32 R11, RZ, RZ, 0x1c1f ;  /* 0x00001c1fff0b7424 */ /* 0x000fe400078e00ff */
[----:B------:R-:W-:-:S07]  /*15f70*/  IMAD.MOV.U32 R15, RZ, RZ, -0x1 ;  /* 0xffffffffff0f7424 */ /* 0x000fce00078e00ff */
[----:B-1234-:R-:W-:Y:S05]  /*15f80*/  WARPSYNC.COLLECTIVE R15, `(.L_x_733) ;  /* 0x000000000f087348 */ /* 0x01efea0003c00000 */
[----:B------:R0:W0:Y:S02]  /*15f90*/  SHFL.IDX P6, R14, R13, R12, R11 ;  /* 0x0000000c0d0e7389 */ /* 0x00002400000c000b */
[----:B01234-:R-:W-:Y:S01]  /*15fa0*/  ENDCOLLECTIVE ;  /* 0x000000000000791b */ /* 0x01ffe20003800000 */
.L_x_733:
[----:B------:R-:W-:Y:S05]  /*15fb0*/  BSYNC B1 ;  /* 0x0000000000017941 */ /* 0x000fea0003800000 */
.L_x_732:
[----:B------:R-:W-:Y:S01]  /*15fc0*/  IMAD.MOV.U32 R13, RZ, RZ, R84 ;  /* 0x000000ffff0d7224 */ /* 0x000fe200078e0054 */
[----:B------:R-:W-:Y:S01]  /*15fd0*/  MOV R11, 0x1c1f ;  /* 0x00001c1f000b7802 */ /* 0x000fe20000000f00 */
[----:B------:R-:W-:Y:S01]  /*15fe0*/  IMAD.MOV.U32 R12, RZ, RZ, 0x1 ;  /* 0x00000001ff0c7424 */ /* 0x000fe200078e00ff */
[----:B------:R-:W-:Y:S01]  /*15ff0*/  MOV R85, R14 ;  /* 0x0000000e00557202 */ /* 0x000fe20000000f00 */
[----:B------:R-:W-:-:S07]  /*16000*/  IMAD.MOV.U32 R15, RZ, RZ, -0x1 ;  /* 0xffffffffff0f7424 */ /* 0x000fce00078e00ff */
[----:B------:R-:W-:Y:S05]  /*16010*/  WARPSYNC.COLLECTIVE R15, `(.L_x_734) ;  /* 0x000000000f087348 */ /* 0x000fea0003c00000 */
[----:B------:R0:W1:Y:S02]  /*16020*/  SHFL.IDX P6, R14, R13, R12, R11 ;  /* 0x0000000c0d0e7389 */ /* 0x00006400000c000b */
[----:B01----:R-:W-:Y:S01]  /*16030*/  ENDCOLLECTIVE ;  /* 0x000000000000791b */ /* 0x003fe20003800000 */
.L_x_734:
[----:B------:R-:W-:Y:S01]  /*16040*/  IMAD.MOV.U32 R84, RZ, RZ, R14 ;  /* 0x000000ffff547224 */ /* 0x000fe200078e000e */
[----:B------:R-:W-:Y:S06]  /*16050*/  BRA `(.L_x_735) ;  /* 0xfffffee400507947 */ /* 0x000fec000383ffff */
.L_x_525:
[----:B0-----:R0:W1:Y:S02]  /*16060*/  SYNCS.PHASECHK.TRANS64.TRYWAIT P3, [R71+URZ+0x16890], R79 ;  /* 0x0168904f470075a7 */ /* 0x001064000806017f */
[----:B-1----:R-:W-:Y:S05]  /*16070*/  @!P3 NANOSLEEP.SYNCS 0x989680 ;  /* 0x009896800000b95d */ /* 0x002fea0003900000 */
[----:B------:R-:W1:Y:S02]  /*16080*/  @!P3 SYNCS.PHASECHK.TRANS64 P3, [R71+URZ+0x16890], R79 ;  /* 0x0168904f4700b5a7 */ /* 0x000e64000806007f */
[----:B-1----:R-:W-:Y:S05]  /*16090*/  @!P3 BRA `(.L_x_525) ;  /* 0xfffffffc00f0b947 */ /* 0x002fea000383ffff */
[----:B------:R-:W-:Y:S05]  /*160a0*/  BRA `(.L_x_736) ;  /* 0xfffffeec00587947 */ /* 0x000fea000383ffff */
.L_x_526:
[----:B------:R-:W-:Y:S01]  /*160b0*/  BSSY B1, `(.L_x_737) ;  /* 0x0000008000017945 */ /* 0x000fe20003800000 */
[----:B------:R-:W-:Y:S01]  /*160c0*/  MOV R13, R38 ;  /* 0x00000026000d7202 */ /* 0x000fe20000000f00 */
[----:B------:R-:W-:Y:S01]  /*160d0*/  IMAD.MOV.U32 R12, RZ, RZ, RZ ;  /* 0x000000ffff0c7224 */ /* 0x000fe200078e00ff */
[----:B------:R-:W-:Y:S01]  /*160e0*/  MOV R15, 0xffffffff ;  /* 0xffffffff000f7802 */ /* 0x000fe20000000f00 */
[----:B------:R-:W-:-:S07]  /*160f0*/  IMAD.MOV.U32 R11, RZ, RZ, 0x1c1f ;  /* 0x00001c1fff0b7424 */ /* 0x000fce00078e00ff */
[----:B0-----:R-:W-:Y:S05]  /*16100*/  WARPSYNC.COLLECTIVE R15, `(.L_x_738) ;  /* 0x000000000f087348 */ /* 0x001fea0003c00000 */
[----:B------:R1:W2:Y:S02]  /*16110*/  SHFL.IDX P6, R14, R13, R12, R11 ;  /* 0x0000000c0d0e7389 */ /* 0x0002a400000c000b */
[----:B012---:R-:W-:Y:S01]  /*16120*/  ENDCOLLECTIVE ;  /* 0x000000000000791b */ /* 0x007fe20003800000 */
.L_x_738:
[----:B------:R-:W-:Y:S05]  /*16130*/  BSYNC B1 ;  /* 0x0000000000017941 */ /* 0x000fea0003800000 */
.L_x_737:
[----:B------:R-:W-:Y:S01]  /*16140*/  IMAD.MOV.U32 R13, RZ, RZ, R36 ;  /* 0x000000ffff0d7224 */ /* 0x000fe200078e0024 */
[----:B------:R-:W-:Y:S01]  /*16150*/  MOV R12, RZ ;  /* 0x000000ff000c7202 */ /* 0x000fe20000000f00 */
[----:B------:R-:W-:Y:S02]  /*16160*/  IMAD.MOV.U32 R11, RZ, RZ, 0x1c1f ;  /* 0x00001c1fff0b7424 */ /* 0x000fe400078e00ff */
[----:B------:R-:W-:Y:S02]  /*16170*/  IMAD.MOV.U32 R15, RZ, RZ, -0x1 ;  /* 0xffffffffff0f7424 */ /* 0x000fe400078e00ff */
[----:B------:R-:W-:-:S07]  /*16180*/  IMAD.MOV.U32 R9, RZ, RZ, R14 ;  /* 0x000000ffff097224 */ /* 0x000fce00078e000e */
[----:B------:R-:W-:Y:S05]  /*16190*/  WARPSYNC.COLLECTIVE R15, `(.L_x_739) ;  /* 0x000000000f087348 */ /* 0x000fea0003c00000 */
[----:B------:R0:W1:Y:S02]  /*161a0*/  SHFL.IDX P6, R14, R13, R12, R11 ;  /* 0x0000000c0d0e7389 */ /* 0x00006400000c000b */
[----:B01----:R-:W-:Y:S01]  /*161b0*/  ENDCOLLECTIVE ;  /* 0x000000000000791b */ /* 0x003fe20003800000 */
.L_x_739:
[----:B------:R-:W-:Y:S01]  /*161c0*/  MOV R37, R14 ;  /* 0x0000000e00257202 */ /* 0x000fe20000000f00 */
[----:B------:R-:W-:Y:S06]  /*161d0*/  BRA `(.L_x_740) ;  /* 0xfffffeec007c7947 */ /* 0x000fec000383ffff */
.L_x_529:
[----:B------:R-:W-:Y:S01]  /*161e0*/  BSSY B1, `(.L_x_741) ;  /* 0x0000008000017945 */ /* 0x000fe20003800000 */
[----:B----4-:R-:W-:Y:S01]  /*161f0*/  IMAD.MOV.U32 R13, RZ, RZ, R38 ;  /* 0x000000ffff0d7224 */ /* 0x010fe200078e0026 */
[----:B------:R-:W-:Y:S01]  /*16200*/  MOV R11, 0x1c1f ;  /* 0x00001c1f000b7802 */ /* 0x000fe20000000f00 */
[----:B------:R-:W-:Y:S02]  /*16210*/  IMAD.MOV.U32 R12, RZ, RZ, 0x1 ;  /* 0x00000001ff0c7424 */ /* 0x000fe400078e00ff */
[----:B------:R-:W-:-:S07]  /*16220*/  IMAD.MOV.U32 R15, RZ, RZ, -0x1 ;  /* 0xffffffffff0f7424 */ /* 0x000fce00078e00ff */
[----:B0123--:R-:W-:Y:S05]  /*16230*/  WARPSYNC.COLLECTIVE R15, `(.L_x_742) ;  /* 0x000000000f087348 */ /* 0x00ffea0003c00000 */
[----:B------:R4:W0:Y:S02]  /*16240*/  SHFL.IDX P6, R14, R13, R12, R11 ;  /* 0x0000000c0d0e7389 */ /* 0x00082400000c000b */
[----:B01234-:R-:W-:Y:S01]  /*16250*/  ENDCOLLECTIVE ;  /* 0x000000000000791b */ /* 0x01ffe20003800000 */
.L_x_742:
[----:B------:R-:W-:Y:S05]  /*16260*/  BSYNC B1 ;  /* 0x0000000000017941 */ /* 0x000fea0003800000 */
.L_x_741:
        /* <DEDUP_REMOVED lines=8> */
.L_x_743:
[----:B------:R-:W-:Y:S01]  /*162f0*/  IMAD.MOV.U32 R37, RZ, RZ, R14 ;  /* 0x000000ffff257224 */ /* 0x000fe200078e000e */
[----:B------:R-:W-:Y:S06]  /*16300*/  BRA `(.L_x_744) ;  /* 0xfffffeec00787947 */ /* 0x000fec000383ffff */
.L_x_533:
[----:B0-----:R0:W4:Y:S02]  /*16310*/  SYNCS.PHASECHK.TRANS64.TRYWAIT P4, [R71+URZ+0x168b0], R79 ;  /* 0x0168b04f470075a7 */ /* 0x001124000808017f */
[----:B----4-:R-:W-:Y:S05]  /*16320*/  @!P4 NANOSLEEP.SYNCS 0x989680 ;  /* 0x009896800000c95d */ /* 0x010fea0003900000 */
[----:B------:R-:W4:Y:S02]  /*16330*/  @!P4 SYNCS.PHASECHK.TRANS64 P4, [R71+URZ+0x168b0], R79 ;  /* 0x0168b04f4700c5a7 */ /* 0x000f24000808007f */
[----:B----4-:R-:W-:Y:S05]  /*16340*/  @!P4 BRA `(.L_x_533) ;  /* 0xfffffffc00f0c947 */ /* 0x010fea000383ffff */
[----:B------:R-:W-:Y:S05]  /*16350*/  BRA `(.L_x_745) ;  /* 0xfffffeec00f07947 */ /* 0x000fea000383ffff */
.L_x_541:
[----:B------:R-:W0:Y:S01]  /*16360*/  S2R R4, SR_TID.X ;  /* 0x0000000000047919 */ /* 0x000e220000002100 */
[----:B------:R-:W-:Y:S01]  /*16370*/  BSSY B0, `(.L_x_746) ;  /* 0x000000c000007945 */ /* 0x000fe20003800000 */
[----:B------:R-:W-:Y:S01]  /*16380*/  IMAD.MOV.U32 R12, RZ, RZ, RZ ;  /* 0x000000ffff0c7224 */ /* 0x000fe200078e00ff */
[----:B------:R-:W-:Y:S01]  /*16390*/  MOV R15, 0xffffffff ;  /* 0xffffffff000f7802 */ /* 0x000fe20000000f00 */
[----:B------:R-:W-:Y:S02]  /*163a0*/  IMAD.MOV.U32 R11, RZ, RZ, 0x1f ;  /* 0x0000001fff0b7424 */ /* 0x000fe400078e00ff */
[----:B0-----:R-:W-:-:S05]  /*163b0*/  VIADD R5, R4, 0xffffff80 ;  /* 0xffffff8004057836 */ /* 0x001fca0000000000 */
[----:B------:R-:W-:-:S04]  /*163c0*/  SHF.R.S32.HI R4, RZ, 0x1f, R5 ;  /* 0x0000001fff047819 */ /* 0x000fc80000011405 */
[----:B------:R-:W-:-:S04]  /*163d0*/  LEA.HI R4, R4, R5, RZ, 0x7 ;  /* 0x0000000504047211 */ /* 0x000fc800078f38ff */
[----:B------:R-:W-:-:S04]  /*163e0*/  SHF.R.S32.HI R4, RZ, 0x7, R4 ;  /* 0x00000007ff047819 */ /* 0x000fc80000011404 */
[----:B------:R-:W-:-:S07]  /*163f0*/  MOV R13, R4 ;  /* 0x00000004000d7202 */ /* 0x000fce0000000f00 */
[----:B-----5:R-:W-:Y:S05]  /*16400*/  WARPSYNC.COLLECTIVE R15, `(.L_x_747) ;  /* 0x000000000f087348 */ /* 0x020fea0003c00000 */
[----:B------:R0:W1:Y:S02]  /*16410*/  SHFL.IDX P6, R14, R13, R12, R11 ;  /* 0x0000000c0d0e7389 */ /* 0x00006400000c000b */
[----:B01---5:R-:W-:Y:S01]  /*16420*/  ENDCOLLECTIVE ;  /* 0x000000000000791b */ /* 0x023fe20003800000 */
.L_x_747:
[----:B------:R-:W-:Y:S05]  /*16430*/  BSYNC B0 ;  /* 0x0000000000007941 */ /* 0x000fea0003800000 */
.L_x_746:
[----:B------:R1:W-:Y:S01]  /*16440*/  STL [R1+0x18], R14 ;  /* 0x0000180e01007387 */ /* 0x0003e20000100800 */
[----:B------:R-:W-:Y:S05]  /*16450*/  BRA `(.L_x_748) ;  /* 0xfffffef400707947 */ /* 0x000fea000383ffff */
.L_x_553:
[----:B------:R-:W-:Y:S01]  /*16460*/  BSSY B1, `(.L_x_749) ;  /* 0x0000008000017945 */ /* 0x000fe20003800000 */
[----:B------:R-:W-:Y:S01]  /*16470*/  IMAD.MOV.U32 R13, RZ, RZ, R26 ;  /* 0x000000ffff0d7224 */ /* 0x000fe200078e001a */
[----:B------:R-:W-:Y:S01]  /*16480*/  MOV R11, 0x1c1f ;  /* 0x00001c1f000b7802 */ /* 0x000fe20000000f00 */
[----:B------:R-:W-:Y:S02]  /*16490*/  IMAD.MOV.U32 R12, RZ, RZ, RZ ;  /* 0x000000ffff0c7224 */ /* 0x000fe400078e00ff */
[----:B------:R-:W-:-:S07]  /*164a0*/  IMAD.MOV.U32 R15, RZ, RZ, -0x1 ;  /* 0xffffffffff0f7424 */ /* 0x000fce00078e00ff */
[----:B-1----:R-:W-:Y:S05]  /*164b0*/  WARPSYNC.COLLECTIVE R15, `(.L_x_750) ;  /* 0x000000000f087348 */ /* 0x002fea0003c00000 */
[----:B-1----:R0:W1:Y:S02]  /*164c0*/  SHFL.IDX P6, R14, R13, R12, R11 ;  /* 0x0000000c0d0e7389 */ /* 0x00206400000c000b */
[----:B01----:R-:W-:Y:S01]  /*164d0*/  ENDCOLLECTIVE ;  /* 0x000000000000791b */ /* 0x003fe20003800000 */
.L_x_750:
[----:B------:R-:W-:Y:S05]  /*164e0*/  BSYNC B1 ;  /* 0x0000000000017941 */ /* 0x000fea0003800000 */
.L_x_749:
        /* <DEDUP_REMOVED lines=8> */
.L_x_751:
[----:B------:R-:W-:Y:S02]  /*16570*/  IMAD.MOV.U32 R13, RZ, RZ, R28 ;  /* 0x000000ffff0d7224 */ /* 0x000fe400078e001c */
[----:B------:R-:W-:-:S07]  /*16580*/  IMAD.MOV.U32 R0, RZ, RZ, R14 ;  /* 0x000000ffff007224 */ /* 0x000fce00078e000e */
[----:B------:R-:W-:Y:S05]  /*16590*/  WARPSYNC.COLLECTIVE R15, `(.L_x_752) ;  /* 0x000000000f087348 */ /* 0x000fea0003c00000 */
[----:B------:R0:W1:Y:S02]  /*165a0*/  SHFL.IDX P6, R14, R13, R12, R11 ;  /* 0x0000000c0d0e7389 */ /* 0x00006400000c000b */
[----:B01----:R-:W-:Y:S01]  /*165b0*/  ENDCOLLECTIVE ;  /* 0x000000000000791b */ /* 0x003fe20003800000 */
.L_x_752:
[----:B------:R-:W-:Y:S01]  /*165c0*/  IMAD.MOV.U32 R13, RZ, RZ, R27 ;  /* 0x000000ffff0d7224 */ /* 0x000fe200078e001b */
[----:B------:R-:W-:-:S07]  /*165d0*/  MOV R5, R14 ;  /* 0x0000000e00057202 */ /* 0x000fce0000000f00 */
[----:B------:R-:W-:Y:S05]  /*165e0*/  WARPSYNC.COLLECTIVE R15, `(.L_x_753) ;  /* 0x000000000f087348 */ /* 0x000fea0003c00000 */
[----:B------:R0:W1:Y:S02]  /*165f0*/  SHFL.IDX P6, R14, R13, R12, R11 ;  /* 0x0000000c0d0e7389 */ /* 0x00006400000c000b */
[----:B01----:R-:W-:Y:S01]  /*16600*/  ENDCOLLECTIVE ;  /* 0x000000000000791b */ /* 0x003fe20003800000 */
.L_x_753:
[----:B------:R-:W-:Y:S05]  /*16610*/  BRA `(.L_x_754) ;  /* 0xfffffef800807947 */ /* 0x000fea000383ffff */
.L_x_557:
[----:B0-----:R0:W1:Y:S02]  /*16620*/  SYNCS.PHASECHK.TRANS64.TRYWAIT P0, [R18+URZ+0x16800], R15 ;  /* 0x0168000f120075a7 */ /* 0x001064000800017f */
[----:B-1----:R-:W-:Y:S05]  /*16630*/  @!P0 NANOSLEEP.SYNCS 0x989680 ;  /* 0x009896800000895d */ /* 0x002fea0003900000 */
[----:B------:R-:W1:Y:S02]  /*16640*/  @!P0 SYNCS.PHASECHK.TRANS64 P0, [R18+URZ+0x16800], R15 ;  /* 0x0168000f120085a7 */ /* 0x000e64000800007f */
[----:B-1----:R-:W-:Y:S05]  /*16650*/  @!P0 BRA `(.L_x_557) ;  /* 0xfffffffc00f08947 */ /* 0x002fea000383ffff */
[----:B------:R-:W-:Y:S05]  /*16660*/  BRA `(.L_x_755) ;  /* 0xfffffefc00bc7947 */ /* 0x000fea000383ffff */
.L_x_565:
[----:B------:R-:W-:Y:S01]  /*16670*/  BSSY B1, `(.L_x_756) ;  /* 0x0000008000017945 */ /* 0x000fe20003800000 */
[----:B------:R-:W-:Y:S01]  /*16680*/  IMAD.MOV.U32 R13, RZ, RZ, R26 ;  /* 0x000000ffff0d7224 */ /* 0x000fe200078e001a */
[----:B------:R-:W-:Y:S01]  /*16690*/  MOV R12, RZ ;  /* 0x000000ff000c7202 */ /* 0x000fe20000000f00 */
[----:B------:R-:W-:Y:S02]  /*166a0*/  IMAD.MOV.U32 R11, RZ, RZ, 0x1c1f ;  /* 0x00001c1fff0b7424 */ /* 0x000fe400078e00ff */
[----:B------:R-:W-:-:S07]  /*166b0*/  IMAD.MOV.U32 R15, RZ, RZ, -0x1 ;  /* 0xffffffffff0f7424 */ /* 0x000fce00078e00ff */
[----:B-1----:R-:W-:Y:S05]  /*166c0*/  WARPSYNC.COLLECTIVE R15, `(.L_x_757) ;  /* 0x000000000f087348 */ /* 0x002fea0003c00000 */
[----:B-1----:R0:W1:Y:S02]  /*166d0*/  SHFL.IDX P6, R14, R13, R12, R11 ;  /* 0x0000000c0d0e7389 */ /* 0x00206400000c000b */
[----:B01----:R-:W-:Y:S01]  /*166e0*/  ENDCOLLECTIVE ;  /* 0x000000000000791b */ /* 0x003fe20003800000 */
.L_x_757:
[----:B------:R-:W-:Y:S05]  /*166f0*/  BSYNC B1 ;  /* 0x0000000000017941 */ /* 0x000fea0003800000 */
.L_x_756:
[----:B------:R-:W-:Y:S01]  /*16700*/  IMAD.MOV.U32 R13, RZ, RZ, R24 ;  /* 0x000000ffff0d7224 */ /* 0x000fe200078e0018 */
[----:B------:R-:W-:Y:S01]  /*16710*/  MOV R11, 0x1c1f ;  /* 0x00001c1f000b7802 */ /* 0x000fe20000000f00 */
[----:B------:R-:W-:Y:S01]  /*16720*/  IMAD.MOV.U32 R12, RZ, RZ, RZ ;  /* 0x000000ffff0c7224 */ /* 0x000fe200078e00ff */
[----:B------:R-:W-:Y:S01]  /*16730*/  MOV R0, R14 ;  /* 0x0000000e00007202 */ /* 0x000fe20000000f00 */
[----:B------:R-:W-:-:S07]  /*16740*/  IMAD.MOV.U32 R15, RZ, RZ, -0x1 ;  /* 0xffffffffff0f7424 */ /* 0x000fce00078e00ff */
[----:B------:R-:W-:Y:S05]  /*16750*/  WARPSYNC.COLLECTIVE R15, `(.L_x_758) ;  /* 0x000000000f087348 */ /* 0x000fea0003c00000 */
[----:B------:R0:W1:Y:S02]  /*16760*/  SHFL.IDX P6, R14, R13, R12, R11 ;  /* 0x0000000c0d0e7389 */ /* 0x00006400000c000b */
[----:B01----:R-:W-:Y:S01]  /*16770*/  ENDCOLLECTIVE ;  /* 0x000000000000791b */ /* 0x003fe20003800000 */
.L_x_758:
[----:B------:R-:W-:Y:S01]  /*16780*/  MOV R13, R28 ;  /* 0x0000001c000d7202 */ /* 0x000fe20000000f00 */
[----:B------:R-:W-:-:S07]  /*16790*/  IMAD.MOV.U32 R3, RZ, RZ, R14 ;  /* 0x000000ffff037224 */ /* 0x000fce00078e000e */
[----:B------:R-:W-:Y:S05]  /*167a0*/  WARPSYNC.COLLECTIVE R15, `(.L_x_759) ;  /* 0x000000000f087348 */ /* 0x000fea0003c00000 */
[----:B------:R0:W1:Y:S02]  /*167b0*/  SHFL.IDX P6, R14, R13, R12, R11 ;  /* 0x0000000c0d0e7389 */ /* 0x00006400000c000b */
[----:B01----:R-:W-:Y:S01]  /*167c0*/  ENDCOLLECTIVE ;  /* 0x000000000000791b */ /* 0x003fe20003800000 */
.L_x_759:
[----:B------:R-:W-:Y:S02]  /*167d0*/  IMAD.MOV.U32 R13, RZ, RZ, R27 ;  /* 0x000000ffff0d7224 */ /* 0x000fe400078e001b */
[----:B------:R-:W-:-:S07]  /*167e0*/  IMAD.MOV.U32 R20, RZ, RZ, R14 ;  /* 0x000000ffff147224 */ /* 0x000fce00078e000e */
[----:B------:R-:W-:Y:S05]  /*167f0*/  WARPSYNC.COLLECTIVE R15, `(.L_x_760) ;  /* 0x000000000f087348 */ /* 0x000fea0003c00000 */
[----:B------:R0:W1:Y:S02]  /*16800*/  SHFL.IDX P6, R14, R13, R12, R11 ;  /* 0x0000000c0d0e7389 */ /* 0x00006400000c000b */
[----:B01----:R-:W-:Y:S01]  /*16810*/  ENDCOLLECTIVE ;  /* 0x000000000000791b */ /* 0x003fe20003800000 */
.L_x_760:
[----:B------:R-:W-:Y:S05]  /*16820*/  BRA `(.L_x_761) ;  /* 0xffffff0800247947 */ /* 0x000fea000383ffff */
.L_x_569:
[----:B0-----:R0:W1:Y:S02]  /*16830*/  SYNCS.PHASECHK.TRANS64.TRYWAIT P1, [R18+URZ+0x16800], R25 ;  /* 0x01680019120075a7 */ /* 0x001064000802017f */
[----:B-1----:R-:W-:Y:S05]  /*16840*/  @!P1 NANOSLEEP.SYNCS 0x989680 ;  /* 0x009896800000995d */ /* 0x002fea0003900000 */
[----:B------:R-:W1:Y:S02]  /*16850*/  @!P1 SYNCS.PHASECHK.TRANS64 P1, [R18+URZ+0x16800], R25 ;  /* 0x01680019120095a7 */ /* 0x000e64000802007f */
[----:B-1----:R-:W-:Y:S05]  /*16860*/  @!P1 BRA `(.L_x_569) ;  /* 0xfffffffc00f09947 */ /* 0x002fea000383ffff */
[----:B------:R-:W-:Y:S05]  /*16870*/  BRA `(.L_x_762) ;  /* 0xffffff0c00087947 */ /* 0x000fea000383ffff */
.L_x_575:
[----:B--2---:R2:W3:Y:S02]  /*16880*/  SYNCS.PHASECHK.TRANS64.TRYWAIT P1, [R0+URZ+0x16830], R5 ;  /* 0x01683005000075a7 */ /* 0x0044e4000802017f */
[----:B---3--:R-:W-:Y:S05]  /*16890*/  @!P1 NANOSLEEP.SYNCS 0x989680 ;  /* 0x009896800000995d */ /* 0x008fea0003900000 */
[----:B------:R-:W3:Y:S02]  /*168a0*/  @!P1 SYNCS.PHASECHK.TRANS64 P1, [R0+URZ+0x16830], R5 ;  /* 0x01683005000095a7 */ /* 0x000ee4000802007f */
[----:B---3--:R-:W-:Y:S05]  /*168b0*/  @!P1 BRA `(.L_x_575) ;  /* 0xfffffffc00f09947 */ /* 0x008fea000383ffff */
[----:B------:R-:W-:Y:S05]  /*168c0*/  BRA `(.L_x_574) ;  /* 0xffffff18004c7947 */ /* 0x000fea000383ffff */
.L_x_582:
[----:B-1----:R1:W2:Y:S02]  /*168d0*/  SYNCS.PHASECHK.TRANS64.TRYWAIT P2, [R5+URZ+0x16830], R6 ;  /* 0x01683006050075a7 */ /* 0x0022a4000804017f */
[----:B--2---:R-:W-:Y:S05]  /*168e0*/  @!P2 NANOSLEEP.SYNCS 0x989680 ;  /* 0x009896800000a95d */ /* 0x004fea0003900000 */
[----:B------:R-:W2:Y:S02]  /*168f0*/  @!P2 SYNCS.PHASECHK.TRANS64 P2, [R5+URZ+0x16830], R6 ;  /* 0x016830060500a5a7 */ /* 0x000ea4000804007f */
[----:B--2---:R-:W-:Y:S05]  /*16900*/  @!P2 BRA `(.L_x_582) ;  /* 0xfffffffc00f0a947 */ /* 0x004fea000383ffff */
[----:B------:R-:W-:Y:S05]  /*16910*/  BRA `(.L_x_581) ;  /* 0xffffff4000807947 */ /* 0x000fea000383ffff */
.L_x_586:
[----:B-1----:R1:W2:Y:S02]  /*16920*/  SYNCS.PHASECHK.TRANS64.TRYWAIT P1, [R5+URZ+0x16850], R4 ;  /* 0x01685004050075a7 */ /* 0x0022a4000802017f */
[----:B--2---:R-:W-:Y:S05]  /*16930*/  @!P1 NANOSLEEP.SYNCS 0x989680 ;  /* 0x009896800000995d */ /* 0x004fea0003900000 */
[----:B------:R-:W2:Y:S02]  /*16940*/  @!P1 SYNCS.PHASECHK.TRANS64 P1, [R5+URZ+0x16850], R4 ;  /* 0x01685004050095a7 */ /* 0x000ea4000802007f */
[----:B--2---:R-:W-:Y:S05]  /*16950*/  @!P1 BRA `(.L_x_586) ;  /* 0xfffffffc00f09947 */ /* 0x004fea000383ffff */
[----:B------:R-:W-:Y:S05]  /*16960*/  BRA `(.L_x_583) ;  /* 0xffffff4400507947 */ /* 0x000fea000383ffff */
.L_x_593:
[----:B-1----:R1:W2:Y:S02]  /*16970*/  SYNCS.PHASECHK.TRANS64.TRYWAIT P1, [R11+URZ+0x16850], R4 ;  /* 0x016850040b0075a7 */ /* 0x0022a4000802017f */
[----:B--2---:R-:W-:Y:S05]  /*16980*/  @!P1 NANOSLEEP.SYNCS 0x989680 ;  /* 0x009896800000995d */ /* 0x004fea0003900000 */
[----:B------:R-:W2:Y:S02]  /*16990*/  @!P1 SYNCS.PHASECHK.TRANS64 P1, [R11+URZ+0x16850], R4 ;  /* 0x016850040b0095a7 */ /* 0x000ea4000802007f */
[----:B--2---:R-:W-:Y:S05]  /*169a0*/  @!P1 BRA `(.L_x_593) ;  /* 0xfffffffc00f09947 */ /* 0x004fea000383ffff */
[----:B------:R-:W-:Y:S05]  /*169b0*/  BRA `(.L_x_592) ;  /* 0xffffff6800187947 */ /* 0x000fea000383ffff */
.L_x_602:
[----:B------:R-:W-:Y:S01]  /*169c0*/  MOV R13, R20 ;  /* 0x00000014000d7202 */ /* 0x000fe20000000f00 */
[----:B------:R-:W-:Y:S01]  /*169d0*/  IMAD.MOV.U32 R12, RZ, RZ, RZ ;  /* 0x000000ffff0c7224 */ /* 0x000fe200078e00ff */
[----:B------:R-:W-:Y:S01]  /*169e0*/  MOV R15, 0xffffffff ;  /* 0xffffffff000f7802 */ /* 0x000fe20000000f00 */
[----:B------:R-:W-:Y:S02]  /*169f0*/  IMAD.MOV.U32 R11, RZ, RZ, 0x181f ;  /* 0x0000181fff0b7424 */ /* 0x000fe400078e00ff */
[----:B------:R-:W-:Y:S02]  /*16a00*/  IMAD R24, R28, 0xc0, R29 ;  /* 0x000000c01c187824 */ /* 0x000fe400078e021d */
[----:B------:R-:W-:-:S07]  /*16a10*/  IMAD R21, R8, R25, RZ ;  /* 0x0000001908157224 */ /* 0x000fce00078e02ff */
[----:B-1----:R-:W-:Y:S05]  /*16a20*/  WARPSYNC.COLLECTIVE R15, `(.L_x_763) ;  /* 0x000000000f087348 */ /* 0x002fea0003c00000 */
[----:B------:R0:W2:Y:S02]  /*16a30*/  SHFL.IDX P6, R14, R13, R12, R11 ;  /* 0x0000000c0d0e7389 */ /* 0x0000a400000c000b */
[----:B012---:R-:W-:Y:S01]  /*16a40*/  ENDCOLLECTIVE ;  /* 0x000000000000791b */ /* 0x007fe20003800000 */
.L_x_763:
[C---:B------:R-:W-:Y:S01]  /*16a50*/  VIADD R8, R24.reuse, 0x30 ;  /* 0x0000003018087836 */ /* 0x040fe20000000000 */
[----:B------:R-:W-:-:S04]  /*16a60*/  ISETP.GE.OR P3, PT, R24, R21, P0 ;  /* 0x000000151800720c */ /* 0x000fc80000766670 */
[----:B------:R-:W-:Y:S01]  /*16a70*/  ISETP.GE.OR P4, PT, R8, R21, P0 ;  /* 0x000000150800720c */ /* 0x000fe20000786670 */
[----:B------:R-:W-:-:S05]  /*16a80*/  VIADD R8, R24, 0x60 ;  /* 0x0000006018087836 */ /* 0x000fca0000000000 */
[----:B------:R-:W-:Y:S01]  /*16a90*/  ISETP.GE.OR P2, PT, R8, R21, P0 ;  /* 0x000000150800720c */ /* 0x000fe20000746670 */
[----:B------:R-:W-:Y:S02]  /*16aa0*/  IMAD.MOV.U32 R13, RZ, RZ, R7 ;  /* 0x000000ffff0d7224 */ /* 0x000fe400078e0007 */
[----:B------:R-:W-:-:S10]  /*16ab0*/  IMAD.MOV.U32 R0, RZ, RZ, R14 ;  /* 0x000000ffff007224 */ /* 0x000fd400078e000e */
[----:B------:R-:W-:Y:S05]  /*16ac0*/  WARPSYNC.COLLECTIVE R15, `(.L_x_764) ;  /* 0x000000000f087348 */ /* 0x000fea0003c00000 */
[----:B------:R0:W1:Y:S02]  /*16ad0*/  SHFL.IDX P6, R14, R13, R12, R11 ;  /* 0x0000000c0d0e7389 */ /* 0x00006400000c000b */
[----:B01----:R-:W-:Y:S01]  /*16ae0*/  ENDCOLLECTIVE ;  /* 0x000000000000791b */ /* 0x003fe20003800000 */
.L_x_764:
[----:B------:R-:W-:Y:S02]  /*16af0*/  IMAD.MOV.U32 R13, RZ, RZ, R20 ;  /* 0x000000ffff0d7224 */ /* 0x000fe400078e0014 */
[----:B------:R-:W-:Y:S01]  /*16b00*/  IMAD.MOV.U32 R12, RZ, RZ, 0x1 ;  /* 0x00000001ff0c7424 */ /* 0x000fe200078e00ff */
[----:B------:R-:W-:-:S07]  /*16b10*/  MOV R3, R14 ;  /* 0x0000000e00037202 */ /* 0x000fce0000000f00 */
[----:B------:R-:W-:Y:S05]  /*16b20*/  WARPSYNC.COLLECTIVE R15, `(.L_x_765) ;  /* 0x000000000f087348 */ /* 0x000fea0003c00000 */
[----:B------:R0:W1:Y:S02]  /*16b30*/  SHFL.IDX P6, R14, R13, R12, R11 ;  /* 0x0000000c0d0e7389 */ /* 0x00006400000c000b */
[----:B01----:R-:W-:Y:S01]  /*16b40*/  ENDCOLLECTIVE ;  /* 0x000000000000791b */ /* 0x003fe20003800000 */
.L_x_765:
[----:B------:R-:W-:-:S04]  /*16b50*/  @!P3 LEA R10, P5, R26, R3, 0x1 ;  /* 0x000000031a0ab211 */ /* 0x000fc800078a08ff */
[----:B------:R-:W-:Y:S01]  /*16b60*/  @!P3 LEA.HI.X R3, R26, R0, R27, 0x1, P5 ;  /* 0x000000001a03b211 */ /* 0x000fe200028f0c1b */
[----:B------:R-:W-:Y:S01]  /*16b70*/  IMAD.MOV.U32 R13, RZ, RZ, R7 ;  /* 0x000000ffff0d7224 */ /* 0x000fe200078e0007 */
[----:B------:R-:W-:-:S07]  /*16b80*/  MOV R4, R14 ;  /* 0x0000000e00047202 */ /* 0x000fce0000000f00 */
[----:B------:R-:W-:Y:S05]  /*16b90*/  WARPSYNC.COLLECTIVE R15, `(.L_x_766) ;  /* 0x000000000f087348 */ /* 0x000fea0003c00000 */
[----:B------:R0:W1:Y:S02]  /*16ba0*/  SHFL.IDX P6, R14, R13, R12, R11 ;  /* 0x0000000c0d0e7389 */ /* 0x00006400000c000b */
[----:B01----:R-:W-:Y:S01]  /*16bb0*/  ENDCOLLECTIVE ;  /* 0x000000000000791b */ /* 0x003fe20003800000 */
.L_x_766:
[----:B------:R-:W-:Y:S01]  /*16bc0*/  MOV R13, R20 ;  /* 0x00000014000d7202 */ /* 0x000fe20000000f00 */
[----:B------:R-:W-:Y:S02]  /*16bd0*/  IMAD.MOV.U32 R12, RZ, RZ, 0x2 ;  /* 0x00000002ff0c7424 */ /* 0x000fe400078e00ff */
[----:B------:R-:W-:-:S07]  /*16be0*/  IMAD.MOV.U32 R5, RZ, RZ, R14 ;  /* 0x000000ffff057224 */ /* 0x000fce00078e000e */
[----:B------:R-:W-:Y:S05]  /*16bf0*/  WARPSYNC.COLLECTIVE R15, `(.L_x_767) ;  /* 0x000000000f087348 */ /* 0x000fea0003c00000 */
[----:B------:R0:W1:Y:S02]  /*16c00*/  SHFL.IDX P6, R14, R13, R12, R11 ;  /* 0x0000000c0d0e7389 */ /* 0x00006400000c000b */
[----:B01----:R-:W-:Y:S01]  /*16c10*/  ENDCOLLECTIVE ;  /* 0x000000000000791b */ /* 0x003fe20003800000 */
.L_x_767:
[----:B------:R-:W-:-:S04]  /*16c20*/  @!P4 LEA R8, P1, R26, R5, 0x1 ;  /* 0x000000051a08c211 */ /* 0x000fc800078208ff */
[----:B------:R-:W-:Y:S02]  /*16c30*/  @!P4 LEA.HI.X R9, R26, R4, R27, 0x1, P1 ;  /* 0x000000041a09c211 */ /* 0x000fe400008f0c1b */
[----:B------:R-:W-:Y:S01]  /*16c40*/  MOV R13, R7 ;  /* 0x00000007000d7202 */ /* 0x000fe20000000f00 */
[----:B------:R-:W-:-:S07]  /*16c50*/  IMAD.MOV.U32 R6, RZ, RZ, R14 ;  /* 0x000000ffff067224 */ /* 0x000fce00078e000e */
[----:B------:R-:W-:Y:S05]  /*16c60*/  WARPSYNC.COLLECTIVE R15, `(.L_x_768) ;  /* 0x000000000f087348 */ /* 0x000fea0003c00000 */
[----:B------:R0:W1:Y:S02]  /*16c70*/  SHFL.IDX P6, R14, R13, R12, R11 ;  /* 0x0000000c0d0e7389 */ /* 0x00006400000c000b */
[----:B01----:R-:W-:Y:S01]  /*16c80*/  ENDCOLLECTIVE ;  /* 0x000000000000791b */ /* 0x003fe20003800000 */
.L_x_768:
[----:B------:R-:W-:Y:S01]  /*16c90*/  @!P3 MOV R11, R3 ;  /* 0x00000003000bb202 */ /* 0x000fe20000000f00 */
[----:B------:R-:W-:Y:S02]  /*16ca0*/  IMAD.MOV.U32 R13, RZ, RZ, R20 ;  /* 0x000000ffff0d7224 */ /* 0x000fe400078e0014 */
[----:B------:R-:W-:Y:S02]  /*16cb0*/  IMAD.MOV.U32 R12, RZ, RZ, 0x3 ;  /* 0x00000003ff0c7424 */ /* 0x000fe400078e00ff */
[----:B------:R0:W-:Y:S04]  /*16cc0*/  @!P3 ST.E.128 desc[UR42][R10.64], RZ ;  /* 0x000000ff0a00b985 */ /* 0x0001e8000c101d2a */
[----:B------:R1:W-:Y:S01]  /*16cd0*/  @!P4 ST.E.128 desc[UR42][R8.64], RZ ;  /* 0x000000ff0800c985 */ /* 0x0003e2000c101d2a */
[----:B------:R-:W-:-:S04]  /*16ce0*/  @!P2 LEA R25, P5, R26, R14, 0x1 ;  /* 0x0000000e1a19a211 */ /* 0x000fc800078a08ff */
[----:B------:R-:W-:Y:S02]  /*16cf0*/  @!P2 LEA.HI.X R5, R26, R6, R27, 0x1, P5 ;  /* 0x000000061a05a211 */ /* 0x000fe400028f0c1b */
[----:B0-----:R-:W-:Y:S02]  /*16d00*/  MOV R11, 0x181f ;  /* 0x0000181f000b7802 */ /* 0x001fe40000000f00 */
[----:B------:R-:W-:-:S07]  /*16d10*/  @!P2 MOV R4, R25 ;  /* 0x000000190004a202 */ /* 0x000fce0000000f00 */
[----:B-1----:R-:W-:Y:S05]  /*16d20*/  WARPSYNC.COLLECTIVE R15, `(.L_x_769) ;  /* 0x000000000f087348 */ /* 0x002fea0003c00000 */
[----:B------:R0:W2:Y:S02]  /*16d30*/  SHFL.IDX P6, R14, R13, R12, R11 ;  /* 0x0000000c0d0e7389 */ /* 0x0000a400000c000b */
[----:B012---:R-:W-:Y:S01]  /*16d40*/  ENDCOLLECTIVE ;  /* 0x000000000000791b */ /* 0x007fe20003800000 */
.L_x_769:
[----:B------:R0:W-:Y:S01]  /*16d50*/  @!P2 ST.E.128 desc[UR42][R4.64], RZ ;  /* 0x000000ff0400a985 */ /* 0x0001e2000c101d2a */
[----:B------:R-:W-:Y:S02]  /*16d60*/  IMAD.MOV.U32 R13, RZ, RZ, R7 ;  /* 0x000000ffff0d7224 */ /* 0x000fe400078e0007 */
[----:B------:R-:W-:-:S07]  /*16d70*/  IMAD.MOV.U32 R0, RZ, RZ, R14 ;  /* 0x000000ffff007224 */ /* 0x000fce00078e000e */
[----:B0-----:R-:W-:Y:S05]  /*16d80*/  WARPSYNC.COLLECTIVE R15, `(.L_x_770) ;  /* 0x000000000f087348 */ /* 0x001fea0003c00000 */
[----:B------:R1:W2:Y:S02]  /*16d90*/  SHFL.IDX P6, R14, R13, R12, R11 ;  /* 0x0000000c0d0e7389 */ /* 0x0002a400000c000b */
[----:B012---:R-:W-:Y:S01]  /*16da0*/  ENDCOLLECTIVE ;  /* 0x000000000000791b */ /* 0x007fe20003800000 */
.L_x_770:
[----:B------:R-:W-:Y:S05]  /*16db0*/  BRA `(.L_x_771) ;  /* 0xffffff84008c7947 */ /* 0x000fea000383ffff */
.L_x_619:
[----:B------:R-:W0:Y:S01]  /*16dc0*/  S2R R8, SR_TID.X ;  /* 0x0000000000087919 */ /* 0x000e220000002100 */
[----:B------:R-:W-:Y:S01]  /*16dd0*/  BSSY B1, `(.L_x_772) ;  /* 0x000000a000017945 */ /* 0x000fe20003800000 */
[----:B------:R-:W-:Y:S01]  /*16de0*/  IMAD.MOV.U32 R12, RZ, RZ, RZ ;  /* 0x000000ffff0c7224 */ /* 0x000fe200078e00ff */
[----:B------:R-:W-:Y:S01]  /*16df0*/  MOV R11, 0x1f ;  /* 0x0000001f000b7802 */ /* 0x000fe20000000f00 */
[----:B------:R-:W-:Y:S01]  /*16e00*/  IMAD.MOV.U32 R15, RZ, RZ, -0x1 ;  /* 0xffffffffff0f7424 */ /* 0x000fe200078e00ff */
[----:B0-----:R-:W-:-:S04]  /*16e10*/  SHF.R.U32.HI R8, RZ, 0x5, R8 ;  /* 0x00000005ff087819 */ /* 0x001fc80000011608 */
[----:B------:R-:W-:-:S05]  /*16e20*/  LOP3.LUT R8, R8, 0x3, RZ, 0xc0, !PT ;  /* 0x0000000308087812 */ /* 0x000fca00078ec0ff */
[----:B------:R-:W-:-:S07]  /*16e30*/  IMAD.MOV.U32 R13, RZ, RZ, R8 ;  /* 0x000000ffff0d7224 */ /* 0x000fce00078e0008 */
[----:B------:R-:W-:Y:S05]  /*16e40*/  WARPSYNC.COLLECTIVE R15, `(.L_x_773) ;  /* 0x000000000f087348 */ /* 0x000fea0003c00000 */
[----:B------:R0:W1:Y:S02]  /*16e50*/  SHFL.IDX P6, R14, R13, R12, R11 ;  /* 0x0000000c0d0e7389 */ /* 0x00006400000c000b */
[----:B01----:R-:W-:Y:S01]  /*16e60*/  ENDCOLLECTIVE ;  /* 0x000000000000791b */ /* 0x003fe20003800000 */
.L_x_773:
[----:B------:R-:W-:Y:S05]  /*16e70*/  BSYNC B1 ;  /* 0x0000000000017941 */ /* 0x000fea0003800000 */
.L_x_772:
[----:B------:R-:W-:Y:S05]  /*16e80*/  BRA `(.L_x_774) ;  /* 0xffffff9400f87947 */ /* 0x000fea000383ffff */
.L_x_621:
[----:B------:R-:W-:Y:S01]  /*16e90*/  BSSY B1, `(.L_x_775) ;  /* 0x0000006000017945 */ /* 0x000fe20003800000 */
[----:B------:R-:W-:-:S07]  /*16ea0*/  IMAD.MOV.U32 R15, RZ, RZ, -0x1 ;  /* 0xffffffffff0f7424 */ /* 0x000fce00078e00ff */
[----:B0-----:R-:W-:Y:S05]  /*16eb0*/  WARPSYNC.COLLECTIVE R15, `(.L_x_776) ;  /* 0x000000000f0c7348 */ /* 0x001fea0003c00000 */
[----:B------:R-:W-:Y:S02]  /*16ec0*/  ELECT P6, UR62, PT ;  /* 0x00000000003e782f */ /* 0x000fe400038c0000 */
[----:B------:R-:W-:Y:S01]  /*16ed0*/  MOV R14, UR62 ;  /* 0x0000003e000e7c02 */ /* 0x000fe20008000f00 */
[----:B0-----:R-:W-:Y:S10]  /*16ee0*/  ENDCOLLECTIVE ;  /* 0x000000000000791b */ /* 0x001ff40003800000 */
.L_x_776:
[----:B------:R-:W-:Y:S05]  /*16ef0*/  BSYNC B1 ;  /* 0x0000000000017941 */ /* 0x000fea0003800000 */
.L_x_775:
[----:B------:R-:W-:Y:S05]  /*16f00*/  BRA `(.L_x_620) ;  /* 0xffffff9400f07947 */ /* 0x000fea000383ffff */
.L_x_623:
[----:B0-----:R0:W1:Y:S02]  /*16f10*/  SYNCS.PHASECHK.TRANS64.TRYWAIT P0, [R22+URZ+0x16820], R5 ;  /* 0x01682005160075a7 */ /* 0x001064000800017f */
[----:B-1----:R-:W-:Y:S05]  /*16f20*/  @!P0 NANOSLEEP.SYNCS 0x989680 ;  /* 0x009896800000895d */ /* 0x002fea0003900000 */
[----:B------:R-:W1:Y:S02]  /*16f30*/  @!P0 SYNCS.PHASECHK.TRANS64 P0, [R22+URZ+0x16820], R5 ;  /* 0x01682005160085a7 */ /* 0x000e64000800007f */
[----:B-1----:R-:W-:Y:S05]  /*16f40*/  @!P0 BRA `(.L_x_623) ;  /* 0xfffffffc00f08947 */ /* 0x002fea000383ffff */
[----:B------:R-:W-:Y:S05]  /*16f50*/  BRA `(.L_x_777) ;  /* 0xffffff9800007947 */ /* 0x000fea000383ffff */
.L_x_627:
[----:B0-----:R0:W1:Y:S02]  /*16f60*/  SYNCS.PHASECHK.TRANS64.TRYWAIT P0, [R5+URZ+0x168a0], R6 ;  /* 0x0168a006050075a7 */ /* 0x001064000800017f */
[----:B-1----:R-:W-:Y:S05]  /*16f70*/  @!P0 NANOSLEEP.SYNCS 0x989680 ;  /* 0x009896800000895d */ /* 0x002fea0003900000 */
[----:B------:R-:W1:Y:S02]  /*16f80*/  @!P0 SYNCS.PHASECHK.TRANS64 P0, [R5+URZ+0x168a0], R6 ;  /* 0x0168a006050085a7 */ /* 0x000e64000800007f */
[----:B-1----:R-:W-:Y:S05]  /*16f90*/  @!P0 BRA `(.L_x_627) ;  /* 0xfffffffc00f08947 */ /* 0x002fea000383ffff */
[----:B------:R-:W-:Y:S05]  /*16fa0*/  BRA `(.L_x_778) ;  /* 0xffffff9800187947 */ /* 0x000fea000383ffff */
.L_x_632:
[----:B-1----:R1:W2:Y:S02]  /*16fb0*/  SYNCS.PHASECHK.TRANS64.TRYWAIT P0, [R5+URZ+0x168c0], R6 ;  /* 0x0168c006050075a7 */ /* 0x0022a4000800017f */
[----:B--2---:R-:W-:Y:S05]  /*16fc0*/  @!P0 NANOSLEEP.SYNCS 0x989680 ;  /* 0x009896800000895d */ /* 0x004fea0003900000 */
[----:B------:R-:W2:Y:S02]  /*16fd0*/  @!P0 SYNCS.PHASECHK.TRANS64 P0, [R5+URZ+0x168c0], R6 ;  /* 0x0168c006050085a7 */ /* 0x000ea4000800007f */
[----:B--2---:R-:W-:Y:S05]  /*16fe0*/  @!P0 BRA `(.L_x_632) ;  /* 0xfffffffc00f08947 */ /* 0x004fea000383ffff */
[----:B------:R-:W-:Y:S05]  /*16ff0*/  BRA `(.L_x_779) ;  /* 0xffffff9800987947 */ /* 0x000fea000383ffff */
.L_x_639:
[----:B0-----:R0:W1:Y:S02]  /*17000*/  SYNCS.PHASECHK.TRANS64.TRYWAIT P1, [R5+URZ+0x168a0], R6 ;  /* 0x0168a006050075a7 */ /* 0x001064000802017f */
[----:B-1----:R-:W-:Y:S05]  /*17010*/  @!P1 NANOSLEEP.SYNCS 0x989680 ;  /* 0x009896800000995d */ /* 0x002fea0003900000 */
[----:B------:R-:W1:Y:S02]  /*17020*/  @!P1 SYNCS.PHASECHK.TRANS64 P1, [R5+URZ+0x168a0], R6 ;  /* 0x0168a006050095a7 */ /* 0x000e64000802007f */
[----:B-1----:R-:W-:Y:S05]  /*17030*/  @!P1 BRA `(.L_x_639) ;  /* 0xfffffffc00f09947 */ /* 0x002fea000383ffff */
[----:B------:R-:W-:Y:S05]  /*17040*/  BRA `(.L_x_780) ;  /* 0xffffff9c00587947 */ /* 0x000fea000383ffff */
.L_x_644:
[----:B-1----:R1:W2:Y:S02]  /*17050*/  SYNCS.PHASECHK.TRANS64.TRYWAIT P1, [R5+URZ+0x168c0], R6 ;  /* 0x0168c006050075a7 */ /* 0x0022a4000802017f */
[----:B--2---:R-:W-:Y:S05]  /*17060*/  @!P1 NANOSLEEP.SYNCS 0x989680 ;  /* 0x009896800000995d */ /* 0x004fea0003900000 */
[----:B------:R-:W2:Y:S02]  /*17070*/  @!P1 SYNCS.PHASECHK.TRANS64 P1, [R5+URZ+0x168c0], R6 ;  /* 0x0168c006050095a7 */ /* 0x000ea4000802007f */
[----:B--2---:R-:W-:Y:S05]  /*17080*/  @!P1 BRA `(.L_x_644) ;  /* 0xfffffffc00f09947 */ /* 0x004fea000383ffff */
[----:B------:R-:W-:Y:S05]  /*17090*/  BRA `(.L_x_781) ;  /* 0xffffff9c00d07947 */ /* 0x000fea000383ffff */
.L_x_657:
[----:B------:R-:W0:Y:S01]  /*170a0*/  S2R R20, SR_TID.X ;  /* 0x0000000000147919 */ /* 0x000e220000002100 */
[----:B------:R-:W-:Y:S01]  /*170b0*/  BSSY B0, `(.L_x_782) ;  /* 0x000000a000007945 */ /* 0x000fe20003800000 */
[----:B------:R-:W-:Y:S01]  /*170c0*/  IMAD.MOV.U32 R12, RZ, RZ, RZ ;  /* 0x000000ffff0c7224 */ /* 0x000fe200078e00ff */
[----:B------:R-:W-:Y:S01]  /*170d0*/  MOV R15, 0xffffffff ;  /* 0xffffffff000f7802 */ /* 0x000fe20000000f00 */
[----:B------:R-:W-:Y:S01]  /*170e0*/  IMAD.MOV.U32 R11, RZ, RZ, 0x1f ;  /* 0x0000001fff0b7424 */ /* 0x000fe200078e00ff */
[----:B0-----:R-:W-:-:S04]  /*170f0*/  SHF.R.U32.HI R9, RZ, 0x5, R20 ;  /* 0x00000005ff097819 */ /* 0x001fc80000011614 */
[----:B------:R-:W-:-:S04]  /*17100*/  LOP3.LUT R9, R9, 0x3, RZ, 0xc0, !PT ;  /* 0x0000000309097812 */ /* 0x000fc800078ec0ff */
[----:B------:R-:W-:-:S07]  /*17110*/  MOV R13, R9 ;  /* 0x00000009000d7202 */ /* 0x000fce0000000f00 */
[----:B-----5:R-:W-:Y:S05]  /*17120*/  WARPSYNC.COLLECTIVE R15, `(.L_x_783) ;  /* 0x000000000f087348 */ /* 0x020fea0003c00000 */
[----:B------:R0:W1:Y:S02]  /*17130*/  SHFL.IDX P6, R14, R13, R12, R11 ;  /* 0x0000000c0d0e7389 */ /* 0x00006400000c000b */
[----:B01---5:R-:W-:Y:S01]  /*17140*/  ENDCOLLECTIVE ;  /* 0x000000000000791b */ /* 0x023fe20003800000 */
.L_x_783:
[----:B------:R-:W-:Y:S05]  /*17150*/  BSYNC B0 ;  /* 0x0000000000007941 */ /* 0x000fea0003800000 */
.L_x_782:
[----:B------:R-:W-:Y:S05]  /*17160*/  BRA `(.L_x_784) ;  /* 0xffffffa800507947 */ /* 0x000fea000383ffff */
.L_x_660:
[----:B-1----:R1:W2:Y:S02]  /*17170*/  SYNCS.PHASECHK.TRANS64.TRYWAIT P0, [R3+URZ+0x16840], R4 ;  /* 0x01684004030075a7 */ /* 0x0022a4000800017f */
[----:B--2---:R-:W-:Y:S05]  /*17180*/  @!P0 NANOSLEEP.SYNCS 0x989680 ;  /* 0x009896800000895d */ /* 0x004fea0003900000 */
[----:B------:R-:W2:Y:S02]  /*17190*/  @!P0 SYNCS.PHASECHK.TRANS64 P0, [R3+URZ+0x16840], R4 ;  /* 0x01684004030085a7 */ /* 0x000ea4000800007f */
[----:B--2---:R-:W-:Y:S05]  /*171a0*/  @!P0 BRA `(.L_x_660) ;  /* 0xfffffffc00f08947 */ /* 0x004fea000383ffff */
[----:B------:R-:W-:Y:S05]  /*171b0*/  BRA `(.L_x_785) ;  /* 0xffffffa800b07947 */ /* 0x000fea000383ffff */
.L_x_661:
        /* <DEDUP_REMOVED lines=8> */
.L_x_787:
[----:B------:R-:W-:Y:S05]  /*17240*/  BSYNC B0 ;  /* 0x0000000000007941 */ /* 0x000fea0003800000 */
.L_x_786:
[----:B------:R-:W-:Y:S01]  /*17250*/  MOV R13, R0 ;  /* 0x00000000000d7202 */ /* 0x000fe20000000f00 */
[----:B------:R-:W-:Y:S01]  /*17260*/  IMAD.MOV.U32 R12, RZ, RZ, RZ ;  /* 0x000000ffff0c7224 */ /* 0x000fe200078e00ff */
[----:B------:R-:W-:Y:S01]  /*17270*/  MOV R15, 0xffffffff ;  /* 0xffffffff000f7802 */ /* 0x000fe20000000f00 */
[----:B------:R-:W-:Y:S01]  /*17280*/  IMAD.MOV.U32 R11, RZ, RZ, 0x181f ;  /* 0x0000181fff0b7424 */ /* 0x000fe200078e00ff */
[----:B------:R-:W-:Y:S01]  /*17290*/  @P0 LEA R8, R5, R22, 0x1 ;  /* 0x0000001605080211 */ /* 0x000fe200078e08ff */
[----:B------:R-:W-:-:S07]  /*172a0*/  IMAD.MOV.U32 R6, RZ, RZ, R14 ;  /* 0x000000ffff067224 */ /* 0x000fce00078e000e */
[----:B------:R-:W-:Y:S05]  /*172b0*/  WARPSYNC.COLLECTIVE R15, `(.L_x_788) ;  /* 0x000000000f087348 */ /* 0x000fea0003c00000 */
[----:B------:R0:W1:Y:S02]  /*172c0*/  SHFL.IDX P6, R14, R13, R12, R11 ;  /* 0x0000000c0d0e7389 */ /* 0x00006400000c000b */
[----:B01----:R-:W-:Y:S01]  /*172d0*/  ENDCOLLECTIVE ;  /* 0x000000000000791b */ /* 0x003fe20003800000 */
.L_x_788:
[----:B------:R-:W-:Y:S02]  /*172e0*/  IMAD.MOV.U32 R13, RZ, RZ, R2 ;  /* 0x000000ffff0d7224 */ /* 0x000fe400078e0002 */
[----:B------:R-:W-:Y:S02]  /*172f0*/  IMAD.MOV.U32 R12, RZ, RZ, 0x1 ;  /* 0x00000001ff0c7424 */ /* 0x000fe400078e00ff */
[----:B------:R-:W-:-:S07]  /*17300*/  IMAD.MOV.U32 R7, RZ, RZ, R14 ;  /* 0x000000ffff077224 */ /* 0x000fce00078e000e */
[----:B------:R-:W-:Y:S05]  /*17310*/  WARPSYNC.COLLECTIVE R15, `(.L_x_789) ;  /* 0x000000000f087348 */ /* 0x000fea0003c00000 */
[----:B------:R0:W1:Y:S02]  /*17320*/  SHFL.IDX P6, R14, R13, R12, R11 ;  /* 0x0000000c0d0e7389 */ /* 0x00006400000c000b */
[----:B01----:R-:W-:Y:S01]  /*17330*/  ENDCOLLECTIVE ;  /* 0x000000000000791b */ /* 0x003fe20003800000 */
.L_x_789:
        /* <DEDUP_REMOVED lines=15> */
.L_x_790:
[----:B------:R-:W-:Y:S02]  /*17430*/  @P0 IMAD R8, R5, 0x2, R22 ;  /* 0x0000000205080824 */ /* 0x000fe400078e0216 */
[----:B------:R-:W-:Y:S01]  /*17440*/  IMAD.MOV.U32 R13, RZ, RZ, R2 ;  /* 0x000000ffff0d7224 */ /* 0x000fe200078e0002 */
[----:B------:R-:W-:Y:S01]  /*17450*/  MOV R12, 0x2 ;  /* 0x00000002000c7802 */ /* 0x000fe20000000f00 */
[----:B------:R-:W-:-:S07]  /*17460*/  IMAD.MOV.U32 R7, RZ, RZ, R14 ;  /* 0x000000ffff077224 */ /* 0x000fce00078e000e */
[----:B------:R-:W-:Y:S05]  /*17470*/  WARPSYNC.COLLECTIVE R15, `(.L_x_791) ;  /* 0x000000000f087348 */ /* 0x000fea0003c00000 */
[----:B------:R0:W1:Y:S02]  /*17480*/  SHFL.IDX P6, R14, R13, R12, R11 ;  /* 0x0000000c0d0e7389 */ /* 0x00006400000c000b */
[----:B01----:R-:W-:Y:S01]  /*17490*/  ENDCOLLECTIVE ;  /* 0x000000000000791b */ /* 0x003fe20003800000 */
.L_x_791:
        /* <DEDUP_REMOVED lines=15> */
.L_x_792:
[----:B------:R-:W-:Y:S01]  /*17590*/  @P0 IMAD R8, R5, 0x2, R22 ;  /* 0x0000000205080824 */ /* 0x000fe200078e0216 */
[----:B------:R-:W-:Y:S01]  /*175a0*/  MOV R13, R2 ;  /* 0x00000002000d7202 */ /* 0x000fe20000000f00 */
[----:B------:R-:W-:Y:S01]  /*175b0*/  IMAD.MOV.U32 R12, RZ, RZ, 0x3 ;  /* 0x00000003ff0c7424 */ /* 0x000fe200078e00ff */
[----:B------:R-:W-:-:S07]  /*175c0*/  MOV R7, R14 ;  /* 0x0000000e00077202 */ /* 0x000fce0000000f00 */
[----:B------:R-:W-:Y:S05]  /*175d0*/  WARPSYNC.COLLECTIVE R15, `(.L_x_793) ;  /* 0x000000000f087348 */ /* 0x000fea0003c00000 */
[----:B------:R0:W1:Y:S02]  /*175e0*/  SHFL.IDX P6, R14, R13, R12, R11 ;  /* 0x0000000c0d0e7389 */ /* 0x00006400000c000b */
[----:B01----:R-:W-:Y:S01]  /*175f0*/  ENDCOLLECTIVE ;  /* 0x000000000000791b */ /* 0x003fe20003800000 */
.L_x_793:
        /* <DEDUP_REMOVED lines=15> */
.L_x_794:
[----:B------:R-:W-:Y:S01]  /*176f0*/  @P0 LEA R8, R5, R22, 0x1 ;  /* 0x0000001605080211 */ /* 0x000fe200078e08ff */
[----:B------:R-:W-:Y:S02]  /*17700*/  IMAD.MOV.U32 R13, RZ, RZ, R2 ;  /* 0x000000ffff0d7224 */ /* 0x000fe400078e0002 */
[----:B------:R-:W-:Y:S02]  /*17710*/  IMAD.MOV.U32 R12, RZ, RZ, 0x4 ;  /* 0x00000004ff0c7424 */ /* 0x000fe400078e00ff */
[----:B------:R-:W-:-:S07]  /*17720*/  IMAD.MOV.U32 R7, RZ, RZ, R14 ;  /* 0x000000ffff077224 */ /* 0x000fce00078e000e */
[----:B------:R-:W-:Y:S05]  /*17730*/  WARPSYNC.COLLECTIVE R15, `(.L_x_795) ;  /* 0x000000000f087348 */ /* 0x000fea0003c00000 */
[----:B------:R0:W1:Y:S02]  /*17740*/  SHFL.IDX P6, R14, R13, R12, R11 ;  /* 0x0000000c0d0e7389 */ /* 0x00006400000c000b */
[----:B01----:R-:W-:Y:S01]  /*17750*/  ENDCOLLECTIVE ;  /* 0x000000000000791b */ /* 0x003fe20003800000 */
.L_x_795:
        /* <DEDUP_REMOVED lines=15> */
.L_x_796:
[----:B------:R-:W-:Y:S02]  /*17850*/  @P0 IMAD R8, R5, 0x2, R22 ;  /* 0x0000000205080824 */ /* 0x000fe400078e0216 */
[----:B------:R-:W-:Y:S01]  /*17860*/  IMAD.MOV.U32 R13, RZ, RZ, R2 ;  /* 0x000000ffff0d7224 */ /* 0x000fe200078e0002 */
[----:B------:R-:W-:Y:S01]  /*17870*/  MOV R12, 0x5 ;  /* 0x00000005000c7802 */ /* 0x000fe20000000f00 */
[----:B------:R-:W-:-:S07]  /*17880*/  IMAD.MOV.U32 R7, RZ, RZ, R14 ;  /* 0x000000ffff077224 */ /* 0x000fce00078e000e */
[----:B------:R-:W-:Y:S05]  /*17890*/  WARPSYNC.COLLECTIVE R15, `(.L_x_797) ;  /* 0x000000000f087348 */ /* 0x000fea0003c00000 */
[----:B------:R0:W1:Y:S02]  /*178a0*/  SHFL.IDX P6, R14, R13, R12, R11 ;  /* 0x0000000c0d0e7389 */ /* 0x00006400000c000b */
[----:B01----:R-:W-:Y:S01]  /*178b0*/  ENDCOLLECTIVE ;  /* 0x000000000000791b */ /* 0x003fe20003800000 */
.L_x_797:
        /* <DEDUP_REMOVED lines=15> */
.L_x_798:
[----:B------:R-:W-:Y:S01]  /*179b0*/  @P0 IMAD R8, R5, 0x2, R22 ;  /* 0x0000000205080824 */ /* 0x000fe200078e0216 */
[----:B------:R-:W-:Y:S01]  /*179c0*/  MOV R13, R2 ;  /* 0x00000002000d7202 */ /* 0x000fe20000000f00 */
[----:B------:R-:W-:Y:S01]  /*179d0*/  IMAD.MOV.U32 R12, RZ, RZ, 0x6 ;  /* 0x00000006ff0c7424 */ /* 0x000fe200078e00ff */
[----:B------:R-:W-:-:S07]  /*179e0*/  MOV R7, R14 ;  /* 0x0000000e00077202 */ /* 0x000fce0000000f00 */
[----:B------:R-:W-:Y:S05]  /*179f0*/  WARPSYNC.COLLECTIVE R15, `(.L_x_799) ;  /* 0x000000000f087348 */ /* 0x000fea0003c00000 */
[----:B------:R0:W1:Y:S02]  /*17a00*/  SHFL.IDX P6, R14, R13, R12, R11 ;  /* 0x0000000c0d0e7389 */ /* 0x00006400000c000b */
[----:B01----:R-:W-:Y:S01]  /*17a10*/  ENDCOLLECTIVE ;  /* 0x000000000000791b */ /* 0x003fe20003800000 */
.L_x_799:
        /* <DEDUP_REMOVED lines=15> */
.L_x_800:
[----:B------:R-:W-:Y:S01]  /*17b10*/  @P0 LEA R8, R5, R22, 0x1 ;  /* 0x0000001605080211 */ /* 0x000fe200078e08ff */
[----:B------:R-:W-:Y:S02]  /*17b20*/  IMAD.MOV.U32 R13, RZ, RZ, R2 ;  /* 0x000000ffff0d7224 */ /* 0x000fe400078e0002 */
[----:B------:R-:W-:Y:S02]  /*17b30*/  IMAD.MOV.U32 R12, RZ, RZ, 0x7 ;  /* 0x00000007ff0c7424 */ /* 0x000fe400078e00ff */
[----:B------:R-:W-:-:S07]  /*17b40*/  IMAD.MOV.U32 R7, RZ, RZ, R14 ;  /* 0x000000ffff077224 */ /* 0x000fce00078e000e */
[----:B------:R-:W-:Y:S05]  /*17b50*/  WARPSYNC.COLLECTIVE R15, `(.L_x_801) ;  /* 0x000000000f087348 */ /* 0x000fea0003c00000 */
[----:B------:R0:W1:Y:S02]  /*17b60*/  SHFL.IDX P6, R14, R13, R12, R11 ;  /* 0x0000000c0d0e7389 */ /* 0x00006400000c000b */
[----:B01----:R-:W-:Y:S01]  /*17b70*/  ENDCOLLECTIVE ;  /* 0x000000000000791b */ /* 0x003fe20003800000 */
.L_x_801:
[----:B------:R-:W-:-:S05]  /*17b80*/  @P0 LEA R7, P1, R9, R7, 0x1 ;  /* 0x0000000709070211 */ /* 0x000fca00078208ff */
[----:B------:R-:W-:-:S05]  /*17b90*/  @P0 IMAD.X R6, RZ, RZ, R6, P1 ;  /* 0x000000ffff060224 */ /* 0x000fca00008e0606 */
[----:B------:R-:W-:Y:S01]  /*17ba0*/  @P0 LOP3.LUT R7, R7, R6, RZ, 0x3c, !PT ;  /* 0x0000000607070212 */ /* 0x000fe200078e3cff */
[----:B------:R-:W-:-:S03]  /*17bb0*/  IMAD.MOV.U32 R13, RZ, RZ, R0 ;  /* 0x000000ffff0d7224 */ /* 0x000fc600078e0000 */
[----:B------:R-:W-:-:S04]  /*17bc0*/  @P0 LOP3.LUT R6, R7, R6, RZ, 0x3c, !PT ;  /* 0x0000000607060212 */ /* 0x000fc800078e3cff */
[----:B------:R-:W-:Y:S02]  /*17bd0*/  @P0 LOP3.LUT R7, R7, R6, RZ, 0x3c, !PT ;  /* 0x0000000607070212 */ /* 0x000fe400078e3cff */
[----:B------:R-:W-:-:S07]  /*17be0*/  MOV R2, R14 ;  /* 0x0000000e00027202 */ /* 0x000fce0000000f00 */
[----:B------:R-:W-:Y:S05]  /*17bf0*/  WARPSYNC.COLLECTIVE R15, `(.L_x_802) ;  /* 0x000000000f087348 */ /* 0x000fea0003c00000 */
[----:B------:R0:W1:Y:S02]  /*17c00*/  SHFL.IDX P6, R14, R13, R12, R11 ;  /* 0x0000000c0d0e7389 */ /* 0x00006400000c000b */
[----:B01----:R-:W-:Y:S01]  /*17c10*/  ENDCOLLECTIVE ;  /* 0x000000000000791b */ /* 0x003fe20003800000 */
.L_x_802:
[----:B------:R-:W-:Y:S01]  /*17c20*/  @!PT LDS RZ, [RZ] ;  /* 0x00000000fffff984 */ /* 0x000fe20000000800 */
[----:B------:R-:W-:Y:S01]  /*17c30*/  @!PT LDS RZ, [RZ] ;  /* 0x00000000fffff984 */ /* 0x000fe20000000800 */
[----:B------:R-:W-:Y:S01]  /*17c40*/  @!PT LDS RZ, [RZ] ;  /* 0x00000000fffff984 */ /* 0x000fe20000000800 */
[----:B------:R2:W-:Y:S01]  /*17c50*/  @P0 LDGSTS.E.BYPASS.LTC128B.128 [R8+0x11400], desc[UR42][R6.64], !P2 ;  /* 0x1140000006080fae */ /* 0x0005e2000d101d6a */
[----:B------:R-:W-:Y:S01]  /*17c60*/  IMAD.MOV.U32 R0, RZ, RZ, R14 ;  /* 0x000000ffff007224 */ /* 0x000fe200078e000e */
[----:B------:R-:W-:Y:S06]  /*17c70*/  BRA `(.L_x_803) ;  /* 0xffffffa400cc7947 */ /* 0x000fec000383ffff */
.L_x_666:
[----:B------:R-:W2:Y:S01]  /*17c80*/  LDL.LU R11, [R1+0x34] ;  /* 0x00003400010b7983 */ /* 0x000ea20000300800 */
[----:B------:R-:W-:Y:S01]  /*17c90*/  MOV R13, R0 ;  /* 0x00000000000d7202 */ /* 0x000fe20000000f00 */
[----:B------:R-:W-:Y:S01]  /*17ca0*/  IMAD.MOV.U32 R12, RZ, RZ, RZ ;  /* 0x000000ffff0c7224 */ /* 0x000fe200078e00ff */
[----:B------:R-:W-:Y:S01]  /*17cb0*/  MOV R15, 0xffffffff ;  /* 0xffffffff000f7802 */ /* 0x000fe20000000f00 */
[----:B------:R-:W-:-:S04]  /*17cc0*/  IMAD R17, R17, 0xc0, R9 ;  /* 0x000000c011117824 */ /* 0x000fc800078e0209 */
[----:B------:R-:W-:Y:S02]  /*17cd0*/  VIADD R8, R17, 0x10 ;  /* 0x0000001011087836 */ /* 0x000fe40000000000 */
[----:B--2---:R-:W-:Y:S02]  /*17ce0*/  IMAD R3, R11, R10, RZ ;  /* 0x0000000a0b037224 */ /* 0x004fe400078e02ff */
[----:B------:R-:W-:-:S03]  /*17cf0*/  IMAD.MOV.U32 R11, RZ, RZ, 0x181f ;  /* 0x0000181fff0b7424 */ /* 0x000fc600078e00ff */
[----:B------:R-:W-:-:S13]  /*17d00*/  ISETP.GE.AND P1, PT, R17, R3, PT ;  /* 0x000000031100720c */ /* 0x000fda0003f26270 */
[----:B-----5:R-:W-:Y:S05]  /*17d10*/  WARPSYNC.COLLECTIVE R15, `(.L_x_804) ;  /* 0x000000000f087348 */ /* 0x020fea0003c00000 */
[----:B------:R0:W1:Y:S02]  /*17d20*/  SHFL.IDX P6, R14, R13, R12, R11 ;  /* 0x0000000c0d0e7389 */ /* 0x00006400000c000b */
[----:B01---5:R-:W-:Y:S01]  /*17d30*/  ENDCOLLECTIVE ;  /* 0x000000000000791b */ /* 0x023fe20003800000 */
.L_x_804:
[----:B------:R-:W-:Y:S02]  /*17d40*/  IMAD.MOV.U32 R13, RZ, RZ, R2 ;  /* 0x000000ffff0d7224 */ /* 0x000fe400078e0002 */
[----:B------:R-:W-:-:S07]  /*17d50*/  IMAD.MOV.U32 R6, RZ, RZ, R14 ;  /* 0x000000ffff067224 */ /* 0x000fce00078e000e */
[----:B------:R-:W-:Y:S05]  /*17d60*/  WARPSYNC.COLLECTIVE R15, `(.L_x_805) ;  /* 0x000000000f087348 */ /* 0x000fea0003c00000 */
[----:B------:R0:W1:Y:S02]  /*17d70*/  SHFL.IDX P6, R14, R13, R12, R11 ;  /* 0x0000000c0d0e7389 */ /* 0x00006400000c000b */
[----:B01----:R-:W-:Y:S01]  /*17d80*/  ENDCOLLECTIVE ;  /* 0x000000000000791b */ /* 0x003fe20003800000 */
.L_x_805:
[----:B------:R-:W-:Y:S01]  /*17d90*/  MOV R13, R0 ;  /* 0x00000000000d7202 */ /* 0x000fe20000000f00 */
[----:B------:R-:W-:Y:S01]  /*17da0*/  IMAD.MOV.U32 R12, RZ, RZ, 0x1 ;  /* 0x00000001ff0c7424 */ /* 0x000fe200078e00ff */
[----:B------:R-:W-:-:S07]  /*17db0*/  MOV R7, R14 ;  /* 0x0000000e00077202 */ /* 0x000fce0000000f00 */
[----:B------:R-:W-:Y:S05]  /*17dc0*/  WARPSYNC.COLLECTIVE R15, `(.L_x_806) ;  /* 0x000000000f087348 */ /* 0x000fea0003c00000 */
[----:B------:R0:W1:Y:S02]  /*17dd0*/  SHFL.IDX P6, R14, R13, R12, R11 ;  /* 0x0000000c0d0e7389 */ /* 0x00006400000c000b */
[----:B01----:R-:W-:Y:S01]  /*17de0*/  ENDCOLLECTIVE ;  /* 0x000000000000791b */ /* 0x003fe20003800000 */
.L_x_806:
        /* <DEDUP_REMOVED lines=9> */
[----:B------:R0:W-:Y:S01]  /*17e80*/  @!P1 LDGSTS.E.BYPASS.LTC128B.128 [R20+0x8400], desc[UR42][R6.64], !P0 ;  /* 0x0840000006149fae */ /* 0x0001e2000c101d6a */
[----:B------:R-:W-:Y:S01]  /*17e90*/  ISETP.GE.AND P1, PT, R8, R3, PT ;  /* 0x000000030800720c */ /* 0x000fe20003f26270 */
[----:B0-----:R-:W-:-:S12]  /*17ea0*/  IMAD.MOV.U32 R6, RZ, RZ, R14 ;  /* 0x000000ffff067224 */ /* 0x001fd800078e000e */
[----:B------:R-:W-:Y:S05]  /*17eb0*/  WARPSYNC.COLLECTIVE R15, `(.L_x_807) ;  /* 0x000000000f087348 */ /* 0x000fea0003c00000 */
[----:B------:R0:W1:Y:S02]  /*17ec0*/  SHFL.IDX P6, R14, R13, R12, R11 ;  /* 0x0000000c0d0e7389 */ /* 0x00006400000c000b */
[----:B01----:R-:W-:Y:S01]  /*17ed0*/  ENDCOLLECTIVE ;  /* 0x000000000000791b */ /* 0x003fe20003800000 */
.L_x_807:
[----:B------:R-:W-:Y:S02]  /*17ee0*/  IMAD.MOV.U32 R13, RZ, RZ, R0 ;  /* 0x000000ffff0d7224 */ /* 0x000fe400078e0000 */
[----:B------:R-:W-:Y:S02]  /*17ef0*/  IMAD.MOV.U32 R12, RZ, RZ, 0x2 ;  /* 0x00000002ff0c7424 */ /* 0x000fe400078e00ff */
[----:B------:R-:W-:-:S07]  /*17f00*/  IMAD.MOV.U32 R7, RZ, RZ, R14 ;  /* 0x000000ffff077224 */ /* 0x000fce00078e000e */
[----:B------:R-:W-:Y:S05]  /*17f10*/  WARPSYNC.COLLECTIVE R15, `(.L_x_808) ;  /* 0x000000000f087348 */ /* 0x000fea0003c00000 */
[----:B------:R0:W1:Y:S02]  /*17f20*/  SHFL.IDX P6, R14, R13, R12, R11 ;  /* 0x0000000c0d0e7389 */ /* 0x00006400000c000b */
[----:B01----:R-:W-:Y:S01]  /*17f30*/  ENDCOLLECTIVE ;  /* 0x000000000000791b */ /* 0x003fe20003800000 */
.L_x_808:
        /* <DEDUP_REMOVED lines=10> */
[----:B0-----:R-:W-:-:S04]  /*17fe0*/  IADD3 R6, R17, 0x20, RZ ;  /* 0x0000002011067810 */ /* 0x001fc80007ffe0ff */
[----:B------:R-:W-:Y:S02]  /*17ff0*/  ISETP.GE.AND P1, PT, R6, R3, PT ;  /* 0x000000030600720c */ /* 0x000fe40003f26270 */
[----:B------:R-:W-:-:S11]  /*18000*/  MOV R6, R14 ;  /* 0x0000000e00067202 */ /* 0x000fd60000000f00 */
[----:B------:R-:W-:Y:S05]  /*18010*/  WARPSYNC.COLLECTIVE R15, `(.L_x_809) ;  /* 0x000000000f087348 */ /* 0x000fea0003c00000 */
[----:B------:R0:W1:Y:S02]  /*18020*/  SHFL.IDX P6, R14, R13, R12, R11 ;  /* 0x0000000c0d0e7389 */ /* 0x00006400000c000b */
[----:B01----:R-:W-:Y:S01]  /*18030*/  ENDCOLLECTIVE ;  /* 0x000000000000791b */ /* 0x003fe20003800000 */
.L_x_809:
[----:B------:R-:W-:Y:S01]  /*18040*/  IMAD.MOV.U32 R13, RZ, RZ, R0 ;  /* 0x000000ffff0d7224 */ /* 0x000fe200078e0000 */
[----:B------:R-:W-:Y:S01]  /*18050*/  MOV R12, 0x3 ;  /* 0x00000003000c7802 */ /* 0x000fe20000000f00 */
[----:B------:R-:W-:-:S07]  /*18060*/  IMAD.MOV.U32 R7, RZ, RZ, R14 ;  /* 0x000000ffff077224 */ /* 0x000fce00078e000e */
[----:B------:R-:W-:Y:S05]  /*18070*/  WARPSYNC.COLLECTIVE R15, `(.L_x_810) ;  /* 0x000000000f087348 */ /* 0x000fea0003c00000 */
[----:B------:R0:W1:Y:S02]  /*18080*/  SHFL.IDX P6, R14, R13, R12, R11 ;  /* 0x0000000c0d0e7389 */ /* 0x00006400000c000b */
[----:B01----:R-:W-:Y:S01]  /*18090*/  ENDCOLLECTIVE ;  /* 0x000000000000791b */ /* 0x003fe20003800000 */
.L_x_810:
        /* <DEDUP_REMOVED lines=16> */
.L_x_811:
[----:B------:R-:W-:Y:S01]  /*181a0*/  MOV R13, R0 ;  /* 0x00000000000d7202 */ /* 0x000fe20000000f00 */
[----:B------:R-:W-:Y:S01]  /*181b0*/  IMAD.MOV.U32 R12, RZ, RZ, 0x4 ;  /* 0x00000004ff0c7424 */ /* 0x000fe200078e00ff */
[----:B------:R-:W-:-:S07]  /*181c0*/  MOV R7, R14 ;  /* 0x0000000e00077202 */ /* 0x000fce0000000f00 */
[----:B------:R-:W-:Y:S05]  /*181d0*/  WARPSYNC.COLLECTIVE R15, `(.L_x_812) ;  /* 0x000000000f087348 */ /* 0x000fea0003c00000 */
[----:B------:R0:W1:Y:S02]  /*181e0*/  SHFL.IDX P6, R14, R13, R12, R11 ;  /* 0x0000000c0d0e7389 */ /* 0x00006400000c000b */
[----:B01----:R-:W-:Y:S01]  /*181f0*/  ENDCOLLECTIVE ;  /* 0x000000000000791b */ /* 0x003fe20003800000 */
.L_x_812:
        /* <DEDUP_REMOVED lines=16> */
.L_x_813:
[----:B------:R-:W-:Y:S02]  /*18300*/  IMAD.MOV.U32 R13, RZ, RZ, R0 ;  /* 0x000000ffff0d7224 */ /* 0x000fe400078e0000 */
[----:B------:R-:W-:Y:S02]  /*18310*/  IMAD.MOV.U32 R12, RZ, RZ, 0x5 ;  /* 0x00000005ff0c7424 */ /* 0x000fe400078e00ff */
[----:B------:R-:W-:-:S07]  /*18320*/  IMAD.MOV.U32 R7, RZ, RZ, R14 ;  /* 0x000000ffff077224 */ /* 0x000fce00078e000e */
[----:B------:R-:W-:Y:S05]  /*18330*/  WARPSYNC.COLLECTIVE R15, `(.L_x_814) ;  /* 0x000000000f087348 */ /* 0x000fea0003c00000 */
[----:B------:R0:W1:Y:S02]  /*18340*/  SHFL.IDX P6, R14, R13, R12, R11 ;  /* 0x0000000c0d0e7389 */ /* 0x00006400000c000b */
[----:B01----:R-:W-:Y:S01]  /*18350*/  ENDCOLLECTIVE ;  /* 0x000000000000791b */ /* 0x003fe20003800000 */
.L_x_814:
        /* <DEDUP_REMOVED lines=16> */
.L_x_815:
[----:B------:R-:W-:Y:S01]  /*18460*/  IMAD.MOV.U32 R13, RZ, RZ, R0 ;  /* 0x000000ffff0d7224 */ /* 0x000fe200078e0000 */
[----:B------:R-:W-:Y:S01]  /*18470*/  MOV R12, 0x6 ;  /* 0x00000006000c7802 */ /* 0x000fe20000000f00 */
[----:B------:R-:W-:-:S07]  /*18480*/  IMAD.MOV.U32 R7, RZ, RZ, R14 ;  /* 0x000000ffff077224 */ /* 0x000fce00078e000e */
[----:B------:R-:W-:Y:S05]  /*18490*/  WARPSYNC.COLLECTIVE R15, `(.L_x_816) ;  /* 0x000000000f087348 */ /* 0x000fea0003c00000 */
[----:B------:R0:W1:Y:S02]  /*184a0*/  SHFL.IDX P6, R14, R13, R12, R11 ;  /* 0x0000000c0d0e7389 */ /* 0x00006400000c000b */
[----:B01----:R-:W-:Y:S01]  /*184b0*/  ENDCOLLECTIVE ;  /* 0x000000000000791b */ /* 0x003fe20003800000 */
.L_x_816:
        /* <DEDUP_REMOVED lines=16> */
.L_x_817:
[----:B------:R-:W-:Y:S01]  /*185c0*/  IMAD.MOV.U32 R13, RZ, RZ, R0 ;  /* 0x000000ffff0d7224 */ /* 0x000fe200078e0000 */
[----:B------:R-:W-:Y:S02]  /*185d0*/  MOV R12, 0x7 ;  /* 0x00000007000c7802 */ /* 0x000fe40000000f00 */
[----:B------:R-:W-:-:S07]  /*185e0*/  MOV R7, R14 ;  /* 0x0000000e00077202 */ /* 0x000fce0000000f00 */
[----:B------:R-:W-:Y:S05]  /*185f0*/  WARPSYNC.COLLECTIVE R15, `(.L_x_818) ;  /* 0x000000000f087348 */ /* 0x000fea0003c00000 */
[----:B------:R0:W1:Y:S02]  /*18600*/  SHFL.IDX P6, R14, R13, R12, R11 ;  /* 0x0000000c0d0e7389 */ /* 0x00006400000c000b */
[----:B01----:R-:W-:Y:S01]  /*18610*/  ENDCOLLECTIVE ;  /* 0x000000000000791b */ /* 0x003fe20003800000 */
.L_x_818:
[----:B------:R-:W-:-:S05]  /*18620*/  @!P1 LEA R7, P2, R21, R7, 0x1 ;  /* 0x0000000715079211 */ /* 0x000fca00078408ff */
[----:B------:R-:W-:-:S05]  /*18630*/  @!P1 IMAD.X R6, RZ, RZ, R6, P2 ;  /* 0x000000ffff069224 */ /* 0x000fca00010e0606 */
[----:B------:R-:W-:Y:S01]  /*18640*/  @!P1 LOP3.LUT R7, R7, R6, RZ, 0x3c, !PT ;  /* 0x0000000607079212 */ /* 0x000fe200078e3cff */
[----:B------:R-:W-:-:S03]  /*18650*/  IMAD.MOV.U32 R13, RZ, RZ, R2 ;  /* 0x000000ffff0d7224 */ /* 0x000fc600078e0002 */
[----:B------:R-:W-:Y:S01]  /*18660*/  @!P1 LOP3.LUT R6, R7, R6, RZ, 0x3c, !PT ;  /* 0x0000000607069212 */ /* 0x000fe200078e3cff */
[----:B------:R-:W-:-:S03]  /*18670*/  VIADD R2, R17, 0x70 ;  /* 0x0000007011027836 */ /* 0x000fc60000000000 */
[----:B------:R-:W-:Y:S01]  /*18680*/  @!P1 LOP3.LUT R7, R7, R6, RZ, 0x3c, !PT ;  /* 0x0000000607079212 */ /* 0x000fe200078e3cff */
[----:B------:R-:W-:-:S04]  /*18690*/  IMAD.MOV.U32 R0, RZ, RZ, R14 ;  /* 0x000000ffff007224 */ /* 0x000fc800078e000e */
[----:B------:R-:W-:Y:S01]  /*186a0*/  @!PT LDS RZ, [RZ] ;  /* 0x00000000fffff984 */ /* 0x000fe20000000800 */
[----:B------:R-:W-:Y:S01]  /*186b0*/  @!PT LDS RZ, [RZ] ;  /* 0x00000000fffff984 */ /* 0x000fe20000000800 */
[----:B------:R-:W-:Y:S01]  /*186c0*/  @!PT LDS RZ, [RZ] ;  /* 0x00000000fffff984 */ /* 0x000fe20000000800 */
[----:B------:R0:W-:Y:S01]  /*186d0*/  @!P1 LDGSTS.E.BYPASS.LTC128B.128 [R20+0xb400], desc[UR42][R6.64], !P0 ;  /* 0x0b40000006149fae */ /* 0x0001e2000c101d6a */
[----:B------:R-:W-:-:S13]  /*186e0*/  ISETP.GE.AND P1, PT, R2, R3, PT ;  /* 0x000000030200720c */ /* 0x000fda0003f26270 */
[----:B0-----:R-:W-:Y:S05]  /*186f0*/  WARPSYNC.COLLECTIVE R15, `(.L_x_819) ;  /* 0x000000000f087348 */ /* 0x001fea0003c00000 */
[----:B------:R1:W2:Y:S02]  /*18700*/  SHFL.IDX P6, R14, R13, R12, R11 ;  /* 0x0000000c0d0e7389 */ /* 0x0002a400000c000b */
[----:B012---:R-:W-:Y:S01]  /*18710*/  ENDCOLLECTIVE ;  /* 0x000000000000791b */ /* 0x007fe20003800000 */
.L_x_819:
[----:B------:R-:W-:Y:S01]  /*18720*/  IMAD.MOV.U32 R13, RZ, RZ, R4 ;  /* 0x000000ffff0d7224 */ /* 0x000fe200078e0004 */
[----:B------:R-:W-:Y:S02]  /*18730*/  MOV R12, RZ ;  /* 0x000000ff000c7202 */ /* 0x000fe40000000f00 */
[----:B------:R-:W-:-:S07]  /*18740*/  MOV R6, R14 ;  /* 0x0000000e00067202 */ /* 0x000fce0000000f00 */
[----:B------:R-:W-:Y:S05]  /*18750*/  WARPSYNC.COLLECTIVE R15, `(.L_x_820) ;  /* 0x000000000f087348 */ /* 0x000fea0003c00000 */
[----:B------:R0:W1:Y:S02]  /*18760*/  SHFL.IDX P6, R14, R13, R12, R11 ;  /* 0x0000000c0d0e7389 */ /* 0x00006400000c000b */
[----:B01----:R-:W-:Y:S01]  /*18770*/  ENDCOLLECTIVE ;  /* 0x000000000000791b */ /* 0x003fe20003800000 */
.L_x_820:
[----:B------:R-:W-:-:S05]  /*18780*/  @!P1 LEA R6, P2, R21, R6, 0x1 ;  /* 0x0000000615069211 */ /* 0x000fca00078408ff */
[----:B------:R-:W-:-:S05]  /*18790*/  @!P1 IMAD.X R0, RZ, RZ, R0, P2 ;  /* 0x000000ffff009224 */ /* 0x000fca00010e0600 */
[----:B------:R-:W-:Y:S01]  /*187a0*/  @!P1 MOV R7, R0 ;  /* 0x0000000000079202 */ /* 0x000fe20000000f00 */
[C---:B------:R-:W-:Y:S02]  /*187b0*/  VIADD R0, R17.reuse, 0x80 ;  /* 0x0000008011007836 */ /* 0x040fe40000000000 */
[----:B------:R-:W-:Y:S02]  /*187c0*/  IMAD.MOV.U32 R13, RZ, RZ, R5 ;  /* 0x000000ffff0d7224 */ /* 0x000fe400078e0005 */
[----:B------:R-:W-:Y:S01]  /*187d0*/  @!PT LDS RZ, [RZ] ;  /* 0x00000000fffff984 */ /* 0x000fe20000000800 */
[----:B------:R-:W-:Y:S01]  /*187e0*/  @!PT LDS RZ, [RZ] ;  /* 0x00000000fffff984 */ /* 0x000fe20000000800 */
[----:B------:R-:W-:Y:S01]  /*187f0*/  @!PT LDS RZ, [RZ] ;  /* 0x00000000fffff984 */ /* 0x000fe20000000800 */
[----:B------:R0:W-:Y:S01]  /*18800*/  @!P1 LDGSTS.E.BYPASS.LTC128B.128 [R20+0xbc00], desc[UR42][R6.64], !P0 ;  /* 0x0bc0000006149fae */ /* 0x0001e2000c101d6a */
[----:B------:R-:W-:Y:S02]  /*18810*/  ISETP.GE.AND P1, PT, R0, R3, PT ;  /* 0x000000030000720c */ /* 0x000fe40003f26270 */
[----:B------:R-:W-:Y:S01]  /*18820*/  IADD3 R0, R17, 0x90, RZ ;  /* 0x0000009011007810 */ /* 0x000fe20007ffe0ff */
[----:B------:R-:W-:-:S10]  /*18830*/  IMAD.MOV.U32 R2, RZ, RZ, R14 ;  /* 0x000000ffff027224 */ /* 0x000fd400078e000e */
[----:B0-----:R-:W-:Y:S05]  /*18840*/  WARPSYNC.COLLECTIVE R15, `(.L_x_821) ;  /* 0x000000000f087348 */ /* 0x001fea0003c00000 */
[----:B------:R1:W2:Y:S02]  /*18850*/  SHFL.IDX P6, R14, R13, R12, R11 ;  /* 0x0000000c0d0e7389 */ /* 0x0002a400000c000b */
[----:B012---:R-:W-:Y:S01]  /*18860*/  ENDCOLLECTIVE ;  /* 0x000000000000791b */ /* 0x007fe20003800000 */
.L_x_821:
[----:B------:R-:W-:Y:S02]  /*18870*/  IMAD.MOV.U32 R13, RZ, RZ, R4 ;  /* 0x000000ffff0d7224 */ /* 0x000fe400078e0004 */
[----:B------:R-:W-:Y:S01]  /*18880*/  IMAD.MOV.U32 R12, RZ, RZ, 0x1 ;  /* 0x00000001ff0c7424 */ /* 0x000fe200078e00ff */
[----:B------:R-:W-:-:S07]  /*18890*/  MOV R8, R14 ;  /* 0x0000000e00087202 */ /* 0x000fce0000000f00 */
[----:B------:R-:W-:Y:S05]  /*188a0*/  WARPSYNC.COLLECTIVE R15, `(.L_x_822) ;  /* 0x000000000f087348 */ /* 0x000fea0003c00000 */
[----:B------:R0:W1:Y:S02]  /*188b0*/  SHFL.IDX P6, R14, R13, R12, R11 ;  /* 0x0000000c0d0e7389 */ /* 0x00006400000c000b */
[----:B01----:R-:W-:Y:S01]  /*188c0*/  ENDCOLLECTIVE ;  /* 0x000000000000791b */ /* 0x003fe20003800000 */
.L_x_822:
[----:B------:R-:W-:-:S05]  /*188d0*/  @!P1 LEA R6, P2, R21, R8, 0x1 ;  /* 0x0000000815069211 */ /* 0x000fca00078408ff */
[----:B------:R-:W-:-:S04]  /*188e0*/  @!P1 IMAD.X R2, RZ, RZ, R2, P2 ;  /* 0x000000ffff029224 */ /* 0x000fc800010e0602 */
[----:B------:R-:W-:Y:S02]  /*188f0*/  @!P1 IMAD.MOV.U32 R7, RZ, RZ, R2 ;  /* 0x000000ffff079224 */ /* 0x000fe400078e0002 */
[----:B------:R-:W-:Y:S02]  /*18900*/  VIADD R2, R17, 0xa0 ;  /* 0x000000a011027836 */ /* 0x000fe40000000000 */
[----:B------:R-:W-:Y:S01]  /*18910*/  IMAD.MOV.U32 R13, RZ, RZ, R5 ;  /* 0x000000ffff0d7224 */ /* 0x000fe200078e0005 */
[----:B------:R-:W-:Y:S01]  /*18920*/  @!PT LDS RZ, [RZ] ;  /* 0x00000000fffff984 */ /* 0x000fe20000000800 */
[----:B------:R-:W-:Y:S01]  /*18930*/  @!PT LDS RZ, [RZ] ;  /* 0x00000000fffff984 */ /* 0x000fe20000000800 */
[----:B------:R-:W-:Y:S01]  /*18940*/  @!PT LDS RZ, [RZ] ;  /* 0x00000000fffff984 */ /* 0x000fe20000000800 */
[----:B------:R0:W-:Y:S01]  /*18950*/  @!P1 LDGSTS.E.BYPASS.LTC128B.128 [R20+0xc400], desc[UR42][R6.64], !P0 ;  /* 0x0c40000006149fae */ /* 0x0001e2000c101d6a */
[----:B------:R-:W-:Y:S02]  /*18960*/  ISETP.GE.AND P1, PT, R0, R3, PT ;  /* 0x000000030000720c */ /* 0x000fe40003f26270 */
[----:B------:R-:W-:-:S11]  /*18970*/  MOV R0, R14 ;  /* 0x0000000e00007202 */ /* 0x000fd60000000f00 */
[----:B0-----:R-:W-:Y:S05]  /*18980*/  WARPSYNC.COLLECTIVE R15, `(.L_x_823) ;  /* 0x000000000f087348 */ /* 0x001fea0003c00000 */
[----:B------:R1:W2:Y:S02]  /*18990*/  SHFL.IDX P6, R14, R13, R12, R11 ;  /* 0x0000000c0d0e7389 */ /* 0x0002a400000c000b */
[----:B012---:R-:W-:Y:S01]  /*189a0*/  ENDCOLLECTIVE ;  /* 0x000000000000791b */ /* 0x007fe20003800000 */
.L_x_823:
[----:B------:R-:W-:Y:S01]  /*189b0*/  IMAD.MOV.U32 R13, RZ, RZ, R4 ;  /* 0x000000ffff0d7224 */ /* 0x000fe200078e0004 */
[----:B------:R-:W-:Y:S01]  /*189c0*/  MOV R12, 0x2 ;  /* 0x00000002000c7802 */ /* 0x000fe20000000f00 */
[----:B------:R-:W-:-:S07]  /*189d0*/  IMAD.MOV.U32 R6, RZ, RZ, R14 ;  /* 0x000000ffff067224 */ /* 0x000fce00078e000e */
[----:B------:R-:W-:Y:S05]  /*189e0*/  WARPSYNC.COLLECTIVE R15, `(.L_x_824) ;  /* 0x000000000f087348 */ /* 0x000fea0003c00000 */
[----:B------:R0:W1:Y:S02]  /*189f0*/  SHFL.IDX P6, R14, R13, R12, R11 ;  /* 0x0000000c0d0e7389 */ /* 0x00006400000c000b */
[----:B01----:R-:W-:Y:S01]  /*18a00*/  ENDCOLLECTIVE ;  /* 0x000000000000791b */ /* 0x003fe20003800000 */
.L_x_824:
[----:B------:R-:W-:-:S04]  /*18a10*/  @!P1 LEA R6, P2, R21, R6, 0x1 ;  /* 0x0000000615069211 */ /* 0x000fc800078408ff */
[----:B------:R-:W-:-:S05]  /*18a20*/  @!P1 IADD3.X R0, RZ, R0, RZ, P2, !PT ;  /* 0x00000000ff009210 */ /* 0x000fca00017fe4ff */
[----:B------:R-:W-:Y:S02]  /*18a30*/  @!P1 IMAD.MOV.U32 R7, RZ, RZ, R0 ;  /* 0x000000ffff079224 */ /* 0x000fe400078e0000 */
[----:B------:R-:W-:-:S03]  /*18a40*/  IMAD.MOV.U32 R13, RZ, RZ, R5 ;  /* 0x000000ffff0d7224 */ /* 0x000fc600078e0005 */
[----:B------:R-:W-:Y:S01]  /*18a50*/  @!PT LDS RZ, [RZ] ;  /* 0x00000000fffff984 */ /* 0x000fe20000000800 */
[----:B------:R-:W-:Y:S01]  /*18a60*/  @!PT LDS RZ, [RZ] ;  /* 0x00000000fffff984 */ /* 0x000fe20000000800 */
[----:B------:R-:W-:Y:S01]  /*18a70*/  @!PT LDS RZ, [RZ] ;  /* 0x00000000fffff984 */ /* 0x000fe20000000800 */
[----:B------:R0:W-:Y:S01]  /*18a80*/  @!P1 LDGSTS.E.BYPASS.LTC128B.128 [R20+0xcc00], desc[UR42][R6.64], !P0 ;  /* 0x0cc0000006149fae */ /* 0x0001e2000c101d6a */
[----:B------:R-:W-:Y:S01]  /*18a90*/  ISETP.GE.AND P1, PT, R2, R3, PT ;  /* 0x000000030200720c */ /* 0x000fe20003f26270 */
[----:B------:R-:W-:-:S12]  /*18aa0*/  IMAD.MOV.U32 R0, RZ, RZ, R14 ;  /* 0x000000ffff007224 */ /* 0x000fd800078e000e */
[----:B0-----:R-:W-:Y:S05]  /*18ab0*/  WARPSYNC.COLLECTIVE R15, `(.L_x_825) ;  /* 0x000000000f087348 */ /* 0x001fea0003c00000 */
[----:B------:R1:W2:Y:S02]  /*18ac0*/  SHFL.IDX P6, R14, R13, R12, R11 ;  /* 0x0000000c0d0e7389 */ /* 0x0002a400000c000b */
[----:B012---:R-:W-:Y:S01]  /*18ad0*/  ENDCOLLECTIVE ;  /* 0x000000000000791b */ /* 0x007fe20003800000 */
.L_x_825:
[----:B------:R-:W-:Y:S02]  /*18ae0*/  IMAD.MOV.U32 R13, RZ, RZ, R4 ;  /* 0x000000ffff0d7224 */ /* 0x000fe400078e0004 */
[----:B------:R-:W-:Y:S01]  /*18af0*/  IMAD.MOV.U32 R12, RZ, RZ, 0x3 ;  /* 0x00000003ff0c7424 */ /* 0x000fe200078e00ff */
[----:B------:R-:W-:-:S07]  /*18b00*/  MOV R6, R14 ;  /* 0x0000000e00067202 */ /* 0x000fce0000000f00 */
[----:B------:R-:W-:Y:S05]  /*18b10*/  WARPSYNC.COLLECTIVE R15, `(.L_x_826) ;  /* 0x000000000f087348 */ /* 0x000fea0003c00000 */
[----:B------:R0:W1:Y:S02]  /*18b20*/  SHFL.IDX P6, R14, R13, R12, R11 ;  /* 0x0000000c0d0e7389 */ /* 0x00006400000c000b */
[----:B01----:R-:W-:Y:S01]  /*18b30*/  ENDCOLLECTIVE ;  /* 0x000000000000791b */ /* 0x003fe20003800000 */
.L_x_826:
[----:B------:R-:W-:-:S05]  /*18b40*/  @!P1 LEA R6, P2, R21, R6, 0x1 ;  /* 0x0000000615069211 */ /* 0x000fca00078408ff */
[----:B------:R-:W-:-:S05]  /*18b50*/  @!P1 IMAD.X R0, RZ, RZ, R0, P2 ;  /* 0x000000ffff009224 */ /* 0x000fca00010e0600 */
[----:B------:R-:W-:Y:S01]  /*18b60*/  @!P1 MOV R7, R0 ;  /* 0x0000000000079202 */ /* 0x000fe20000000f00 */
[----:B------:R-:W-:-:S04]  /*18b70*/  IMAD.MOV.U32 R13, RZ, RZ, R5 ;  /* 0x000000ffff0d7224 */ /* 0x000fc800078e0005 */
[----:B------:R-:W-:Y:S01]  /*18b80*/  @!PT LDS RZ, [RZ] ;  /* 0x00000000fffff984 */ /* 0x000fe20000000800 */
[----:B------:R-:W-:Y:S01]  /*18b90*/  @!PT LDS RZ, [RZ] ;  /* 0x00000000fffff984 */ /* 0x000fe20000000800 */
[----:B------:R-:W-:Y:S01]  /*18ba0*/  @!PT LDS RZ, [RZ] ;  /* 0x00000000fffff984 */ /* 0x000fe20000000800 */
[----:B------:R0:W-:Y:S01]  /*18bb0*/  @!P1 LDGSTS.E.BYPASS.LTC128B.128 [R20+0xd400], desc[UR42][R6.64], !P0 ;  /* 0x0d40000006149fae */ /* 0x0001e2000c101d6a */
[----:B------:R-:W-:-:S07]  /*18bc0*/  MOV R4, R14 ;  /* 0x0000000e00047202 */ /* 0x000fce0000000f00 */
[----:B0-----:R-:W-:Y:S05]  /*18bd0*/  WARPSYNC.COLLECTIVE R15, `(.L_x_827) ;  /* 0x000000000f087348 */ /* 0x001fea0003c00000 */
[----:B------:R1:W2:Y:S02]  /*18be0*/  SHFL.IDX P6, R14, R13, R12, R11 ;  /* 0x0000000c0d0e7389 */ /* 0x0002a400000c000b */
[----:B012---:R-:W-:Y:S01]  /*18bf0*/  ENDCOLLECTIVE ;  /* 0x000000000000791b */ /* 0x007fe20003800000 */
.L_x_827:
[----:B------:R-:W-:Y:S01]  /*18c00*/  IMAD.MOV.U32 R2, RZ, RZ, R14 ;  /* 0x000000ffff027224 */ /* 0x000fe200078e000e */
[----:B------:R-:W-:Y:S06]  /*18c10*/  BRA `(.L_x_828) ;  /* 0xffffffa400c47947 */ /* 0x000fec000383ffff */
.L_x_669:
[----:B-1----:R1:W2:Y:S02]  /*18c20*/  SYNCS.PHASECHK.TRANS64.TRYWAIT P0, [R22+URZ+0x16820], R0 ;  /* 0x01682000160075a7 */ /* 0x0022a4000800017f */
[----:B--2---:R-:W-:Y:S05]  /*18c30*/  @!P0 NANOSLEEP.SYNCS 0x989680 ;  /* 0x009896800000895d */ /* 0x004fea0003900000 */
[----:B------:R-:W2:Y:S02]  /*18c40*/  @!P0 SYNCS.PHASECHK.TRANS64 P0, [R22+URZ+0x16820], R0 ;  /* 0x01682000160085a7 */ /* 0x000ea4000800007f */
[----:B--2---:R-:W-:Y:S05]  /*18c50*/  @!P0 BRA `(.L_x_669) ;  /* 0xfffffffc00f08947 */ /* 0x004fea000383ffff */
[----:B------:R-:W-:Y:S05]  /*18c60*/  BRA `(.L_x_829) ;  /* 0xffffffa800207947 */ /* 0x000fea000383ffff */
.L_x_674:
[----:B0-----:R0:W1:Y:S02]  /*18c70*/  SYNCS.PHASECHK.TRANS64.TRYWAIT P0, [R5+URZ+0x16840], R2 ;  /* 0x01684002050075a7 */ /* 0x001064000800017f */
[----:B-1----:R-:W-:Y:S05]  /*18c80*/  @!P0 NANOSLEEP.SYNCS 0x989680 ;  /* 0x009896800000895d */ /* 0x002fea0003900000 */
[----:B------:R-:W1:Y:S02]  /*18c90*/  @!P0 SYNCS.PHASECHK.TRANS64 P0, [R5+URZ+0x16840], R2 ;  /* 0x01684002050085a7 */ /* 0x000e64000800007f */
[----:B-1----:R-:W-:Y:S05]  /*18ca0*/  @!P0 BRA `(.L_x_674) ;  /* 0xfffffffc00f08947 */ /* 0x002fea000383ffff */
[----:B------:R-:W-:Y:S05]  /*18cb0*/  BRA `(.L_x_830) ;  /* 0xffffffac00007947 */ /* 0x000fea000383ffff */
.L_x_675:
[----:B------:R-:W-:Y:S01]  /*18cc0*/  BSSY B1, `(.L_x_831) ;  /* 0x0000008000017945 */ /* 0x000fe20003800000 */
[----:B------:R-:W-:Y:S01]  /*18cd0*/  MOV R13, R10 ;  /* 0x0000000a000d7202 */ /* 0x000fe20000000f00 */
[----:B------:R-:W-:Y:S01]  /*18ce0*/  IMAD.MOV.U32 R12, RZ, RZ, RZ ;  /* 0x000000ffff0c7224 */ /* 0x000fe200078e00ff */
[----:B------:R-:W-:Y:S01]  /*18cf0*/  MOV R15, 0xffffffff ;  /* 0xffffffff000f7802 */ /* 0x000fe20000000f00 */
[----:B------:R-:W-:-:S07]  /*18d00*/  IMAD.MOV.U32 R11, RZ, RZ, 0x181f ;  /* 0x0000181fff0b7424 */ /* 0x000fce00078e00ff */
[----:B------:R-:W-:Y:S05]  /*18d10*/  WARPSYNC.COLLECTIVE R15, `(.L_x_832) ;  /* 0x000000000f087348 */ /* 0x000fea0003c00000 */
[----:B------:R0:W1:Y:S02]  /*18d20*/  SHFL.IDX P6, R14, R13, R12, R11 ;  /* 0x0000000c0d0e7389 */ /* 0x00006400000c000b */
[----:B01----:R-:W-:Y:S01]  /*18d30*/  ENDCOLLECTIVE ;  /* 0x000000000000791b */ /* 0x003fe20003800000 */
.L_x_832:
[----:B------:R-:W-:Y:S05]  /*18d40*/  BSYNC B1 ;  /* 0x0000000000017941 */ /* 0x000fea0003800000 */
.L_x_831:
[----:B------:R-:W0:Y:S01]  /*18d50*/  S2R R7, SR_TID.X ;  /* 0x0000000000077919 */ /* 0x000e220000002100 */
[----:B------:R-:W-:Y:S01]  /*18d60*/  IMAD.MOV.U32 R13, RZ, RZ, R9 ;  /* 0x000000ffff0d7224 */ /* 0x000fe200078e0009 */
[----:B------:R-:W-:Y:S01]  /*18d70*/  MOV R12, RZ ;  /* 0x000000ff000c7202 */ /* 0x000fe20000000f00 */
[----:B------:R-:W-:Y:S01]  /*18d80*/  IMAD.MOV.U32 R11, RZ, RZ, 0x181f ;  /* 0x0000181fff0b7424 */ /* 0x000fe200078e00ff */
[----:B------:R-:W-:Y:S01]  /*18d90*/  MOV R15, 0xffffffff ;  /* 0xffffffff000f7802 */ /* 0x000fe20000000f00 */
[----:B------:R-:W-:Y:S02]  /*18da0*/  IMAD.MOV.U32 R3, RZ, RZ, R14 ;  /* 0x000000ffff037224 */ /* 0x000fe400078e000e */
[----:B------:R-:W-:-:S07]  /*18db0*/  IMAD R8, R8, 0x2, R22 ;  /* 0x0000000208087824 */ /* 0x000fce00078e0216 */
[----:B0-----:R-:W-:Y:S05]  /*18dc0*/  WARPSYNC.COLLECTIVE R15, `(.L_x_833) ;  /* 0x000000000f087348 */ /* 0x001fea0003c00000 */
[----:B------:R1:W2:Y:S02]  /*18dd0*/  SHFL.IDX P6, R14, R13, R12, R11 ;  /* 0x0000000c0d0e7389 */ /* 0x0002a400000c000b */
[----:B012---:R-:W-:Y:S01]  /*18de0*/  ENDCOLLECTIVE ;  /* 0x000000000000791b */ /* 0x007fe20003800000 */
.L_x_833:
[----:B------:R-:W-:Y:S01]  /*18df0*/  IMAD.MOV.U32 R13, RZ, RZ, R10 ;  /* 0x000000ffff0d7224 */ /* 0x000fe200078e000a */
[----:B------:R-:W-:Y:S01]  /*18e00*/  MOV R12, 0x1 ;  /* 0x00000001000c7802 */ /* 0x000fe20000000f00 */
[----:B------:R-:W-:Y:S02]  /*18e10*/  IMAD.SHL.U32 R7, R7, 0x8, RZ ;  /* 0x0000000807077824 */ /* 0x000fe400078e00ff */
[----:B------:R-:W-:-:S07]  /*18e20*/  IMAD.MOV.U32 R2, RZ, RZ, R14 ;  /* 0x000000ffff027224 */ /* 0x000fce00078e000e */
[----:B------:R-:W-:Y:S05]  /*18e30*/  WARPSYNC.COLLECTIVE R15, `(.L_x_834) ;  /* 0x000000000f087348 */ /* 0x000fea0003c00000 */
[----:B------:R0:W1:Y:S02]  /*18e40*/  SHFL.IDX P6, R14, R13, R12, R11 ;  /* 0x0000000c0d0e7389 */ /* 0x00006400000c000b */
[----:B01----:R-:W-:Y:S01]  /*18e50*/  ENDCOLLECTIVE ;  /* 0x000000000000791b */ /* 0x003fe20003800000 */
.L_x_834:
[----:B------:R-:W-:-:S05]  /*18e60*/  LOP3.LUT R7, R7, 0x38, RZ, 0xc0, !PT ;  /* 0x0000003807077812 */ /* 0x000fca00078ec0ff */
[----:B------:R-:W-:-:S05]  /*18e70*/  IMAD.SHL.U32 R7, R7, 0x2, RZ ;  /* 0x0000000207077824 */ /* 0x000fca00078e00ff */
[----:B------:R-:W-:Y:S01]  /*18e80*/  IADD3 R2, P0, R2, R7, RZ ;  /* 0x0000000702027210 */ /* 0x000fe20007f1e0ff */
[----:B------:R-:W-:-:S03]  /*18e90*/  IMAD.MOV.U32 R13, RZ, RZ, R9 ;  /* 0x000000ffff0d7224 */ /* 0x000fc600078e0009 */
[----:B------:R-:W-:-:S05]  /*18ea0*/  IADD3.X R3, RZ, R3, RZ, P0, !PT ;  /* 0x00000003ff037210 */ /* 0x000fca00007fe4ff */
        /* <DEDUP_REMOVED lines=8> */
.L_x_835:
[----:B------:R-:W-:Y:S01]  /*18f30*/  IMAD.MOV.U32 R13, RZ, RZ, R10 ;  /* 0x000000ffff0d7224 */ /* 0x000fe200078e000a */
[----:B------:R-:W-:Y:S02]  /*18f40*/  MOV R12, 0x2 ;  /* 0x00000002000c7802 */ /* 0x000fe40000000f00 */
[----:B------:R-:W-:-:S07]  /*18f50*/  MOV R2, R14 ;  /* 0x0000000e00027202 */ /* 0x000fce0000000f00 */
[----:B------:R-:W-:Y:S05]  /*18f60*/  WARPSYNC.COLLECTIVE R15, `(.L_x_836) ;  /* 0x000000000f087348 */ /* 0x000fea0003c00000 */
[----:B------:R0:W1:Y:S02]  /*18f70*/  SHFL.IDX P6, R14, R13, R12, R11 ;  /* 0x0000000c0d0e7389 */ /* 0x00006400000c000b */
[----:B01----:R-:W-:Y:S01]  /*18f80*/  ENDCOLLECTIVE ;  /* 0x000000000000791b */ /* 0x003fe20003800000 */
.L_x_836:
        /* <DEDUP_REMOVED lines=11> */
.L_x_837:
[----:B------:R-:W-:Y:S01]  /*19040*/  IMAD.MOV.U32 R13, RZ, RZ, R10 ;  /* 0x000000ffff0d7224 */ /* 0x000fe200078e000a */
[----:B------:R-:W-:Y:S02]  /*19050*/  MOV R12, 0x3 ;  /* 0x00000003000c7802 */ /* 0x000fe40000000f00 */
[----:B------:R-:W-:-:S07]  /*19060*/  MOV R2, R14 ;  /* 0x0000000e00027202 */ /* 0x000fce0000000f00 */
[----:B------:R-:W-:Y:S05]  /*19070*/  WARPSYNC.COLLECTIVE R15, `(.L_x_838) ;  /* 0x000000000f087348 */ /* 0x000fea0003c00000 */
[----:B------:R0:W1:Y:S02]  /*19080*/  SHFL.IDX P6, R14, R13, R12, R11 ;  /* 0x0000000c0d0e7389 */ /* 0x00006400000c000b */
[----:B01----:R-:W-:Y:S01]  /*19090*/  ENDCOLLECTIVE ;  /* 0x000000000000791b */ /* 0x003fe20003800000 */
.L_x_838:
        /* <DEDUP_REMOVED lines=11> */
.L_x_839:
[----:B------:R-:W-:Y:S01]  /*19150*/  IMAD.MOV.U32 R13, RZ, RZ, R10 ;  /* 0x000000ffff0d7224 */ /* 0x000fe200078e000a */
[----:B------:R-:W-:Y:S02]  /*19160*/  MOV R12, 0x4 ;  /* 0x00000004000c7802 */ /* 0x000fe40000000f00 */
[----:B------:R-:W-:-:S07]  /*19170*/  MOV R2, R14 ;  /* 0x0000000e00027202 */ /* 0x000fce0000000f00 */
[----:B------:R-:W-:Y:S05]  /*19180*/  WARPSYNC.COLLECTIVE R15, `(.L_x_840) ;  /* 0x000000000f087348 */ /* 0x000fea0003c00000 */
[----:B------:R0:W1:Y:S02]  /*19190*/  SHFL.IDX P6, R14, R13, R12, R11 ;  /* 0x0000000c0d0e7389 */ /* 0x00006400000c000b */
[----:B01----:R-:W-:Y:S01]  /*191a0*/  ENDCOLLECTIVE ;  /* 0x000000000000791b */ /* 0x003fe20003800000 */
.L_x_840:
        /* <DEDUP_REMOVED lines=11> */
.L_x_841:
[----:B------:R-:W-:Y:S01]  /*19260*/  IMAD.MOV.U32 R13, RZ, RZ, R10 ;  /* 0x000000ffff0d7224 */ /* 0x000fe200078e000a */
[----:B------:R-:W-:Y:S02]  /*19270*/  MOV R12, 0x5 ;  /* 0x00000005000c7802 */ /* 0x000fe40000000f00 */
[----:B------:R-:W-:-:S07]  /*19280*/  MOV R2, R14 ;  /* 0x0000000e00027202 */ /* 0x000fce0000000f00 */
[----:B------:R-:W-:Y:S05]  /*19290*/  WARPSYNC.COLLECTIVE R15, `(.L_x_842) ;  /* 0x000000000f087348 */ /* 0x000fea0003c00000 */
[----:B------:R0:W1:Y:S02]  /*192a0*/  SHFL.IDX P6, R14, R13, R12, R11 ;  /* 0x0000000c0d0e7389 */ /* 0x00006400000c000b */
[----:B01----:R-:W-:Y:S01]  /*192b0*/  ENDCOLLECTIVE ;  /* 0x000000000000791b */ /* 0x003fe20003800000 */
.L_x_842:
        /* <DEDUP_REMOVED lines=11> */
.L_x_843:
[----:B------:R-:W-:Y:S01]  /*19370*/  IMAD.MOV.U32 R13, RZ, RZ, R10 ;  /* 0x000000ffff0d7224 */ /* 0x000fe200078e000a */
[----:B------:R-:W-:Y:S02]  /*19380*/  MOV R12, 0x6 ;  /* 0x00000006000c7802 */ /* 0x000fe40000000f00 */
[----:B------:R-:W-:-:S07]  /*19390*/  MOV R2, R14 ;  /* 0x0000000e00027202 */ /* 0x000fce0000000f00 */
[----:B------:R-:W-:Y:S05]  /*193a0*/  WARPSYNC.COLLECTIVE R15, `(.L_x_844) ;  /* 0x000000000f087348 */ /* 0x000fea0003c00000 */
[----:B------:R0:W1:Y:S02]  /*193b0*/  SHFL.IDX P6, R14, R13, R12, R11 ;  /* 0x0000000c0d0e7389 */ /* 0x00006400000c000b */
[----:B01----:R-:W-:Y:S01]  /*193c0*/  ENDCOLLECTIVE ;  /* 0x000000000000791b */ /* 0x003fe20003800000 */
.L_x_844:
        /* <DEDUP_REMOVED lines=11> */
.L_x_845:
[----:B------:R-:W-:Y:S01]  /*19480*/  IMAD.MOV.U32 R13, RZ, RZ, R10 ;  /* 0x000000ffff0d7224 */ /* 0x000fe200078e000a */
[----:B------:R-:W-:Y:S02]  /*19490*/  MOV R12, 0x7 ;  /* 0x00000007000c7802 */ /* 0x000fe40000000f00 */
[----:B------:R-:W-:-:S07]  /*194a0*/  MOV R2, R14 ;  /* 0x0000000e00027202 */ /* 0x000fce0000000f00 */
[----:B------:R-:W-:Y:S05]  /*194b0*/  WARPSYNC.COLLECTIVE R15, `(.L_x_846) ;  /* 0x000000000f087348 */ /* 0x000fea0003c00000 */
[----:B------:R0:W1:Y:S02]  /*194c0*/  SHFL.IDX P6, R14, R13, R12, R11 ;  /* 0x0000000c0d0e7389 */ /* 0x00006400000c000b */
[----:B01----:R-:W-:Y:S01]  /*194d0*/  ENDCOLLECTIVE ;  /* 0x000000000000791b */ /* 0x003fe20003800000 */
.L_x_846:
        /* <DEDUP_REMOVED lines=11> */
.L_x_847:
[----:B------:R-:W-:Y:S01]  /*19590*/  MOV R2, R14 ;  /* 0x0000000e00027202 */ /* 0x000fe20000000f00 */
[----:B------:R-:W-:Y:S06]  /*195a0*/  BRA `(.L_x_848) ;  /* 0xffffffa400f87947 */ /* 0x000fec000383ffff */
.L_x_680:
[----:B-1----:R1:W2:Y:S02]  /*195b0*/  SYNCS.PHASECHK.TRANS64.TRYWAIT P0, [R5+URZ+0x16860], R2 ;  /* 0x01686002050075a7 */ /* 0x0022a4000800017f */
[----:B--2---:R-:W-:Y:S05]  /*195c0*/  @!P0 NANOSLEEP.SYNCS 0x989680 ;  /* 0x009896800000895d */ /* 0x004fea0003900000 */
[----:B------:R-:W2:Y:S02]  /*195d0*/  @!P0 SYNCS.PHASECHK.TRANS64 P0, [R5+URZ+0x16860], R2 ;  /* 0x01686002050085a7 */ /* 0x000ea4000800007f */
[----:B--2---:R-:W-:Y:S05]  /*195e0*/  @!P0 BRA `(.L_x_680) ;  /* 0xfffffffc00f08947 */ /* 0x004fea000383ffff */
[----:B------:R-:W-:Y:S05]  /*195f0*/  BRA `(.L_x_849) ;  /* 0xffffffa800507947 */ /* 0x000fea000383ffff */
.L_x_681:
[----:B------:R-:W-:Y:S01]  /*19600*/  BSSY B1, `(.L_x_850) ;  /* 0x0000008000017945 */ /* 0x000fe20003800000 */
[----:B------:R-:W-:Y:S01]  /*19610*/  IMAD.MOV.U32 R13, RZ, RZ, R24 ;  /* 0x000000ffff0d7224 */ /* 0x000fe200078e0018 */
[----:B------:R-:W-:Y:S01]  /*19620*/  MOV R11, 0x181f ;  /* 0x0000181f000b7802 */ /* 0x000fe20000000f00 */
[----:B------:R-:W-:Y:S02]  /*19630*/  IMAD.MOV.U32 R12, RZ, RZ, RZ ;  /* 0x000000ffff0c7224 */ /* 0x000fe400078e00ff */
[----:B------:R-:W-:-:S07]  /*19640*/  IMAD.MOV.U32 R15, RZ, RZ, -0x1 ;  /* 0xffffffffff0f7424 */ /* 0x000fce00078e00ff */
[----:B-1----:R-:W-:Y:S05]  /*19650*/  WARPSYNC.COLLECTIVE R15, `(.L_x_851) ;  /* 0x000000000f087348 */ /* 0x002fea0003c00000 */
[----:B------:R0:W2:Y:S02]  /*19660*/  SHFL.IDX P6, R14, R13, R12, R11 ;  /* 0x0000000c0d0e7389 */ /* 0x0000a400000c000b */
[----:B012---:R-:W-:Y:S01]  /*19670*/  ENDCOLLECTIVE ;  /* 0x000000000000791b */ /* 0x007fe20003800000 */
.L_x_851:
[----:B------:R-:W-:Y:S05]  /*19680*/  BSYNC B1 ;  /* 0x0000000000017941 */ /* 0x000fea0003800000 */
.L_x_850:
[----:B------:R-:W-:Y:S01]  /*19690*/  MOV R13, R23 ;  /* 0x00000017000d7202 */ /* 0x000fe20000000f00 */
[----:B------:R-:W-:Y:S01]  /*196a0*/  IMAD.MOV.U32 R12, RZ, RZ, RZ ;  /* 0x000000ffff0c7224 */ /* 0x000fe200078e00ff */
[----:B------:R-:W-:Y:S01]  /*196b0*/  MOV R15, 0xffffffff ;  /* 0xffffffff000f7802 */ /* 0x000fe20000000f00 */
[----:B------:R-:W-:Y:S01]  /*196c0*/  IMAD.MOV.U32 R11, RZ, RZ, 0x181f ;  /* 0x0000181fff0b7424 */ /* 0x000fe200078e00ff */
[----:B------:R-:W-:Y:S01]  /*196d0*/  ISETP.LT.OR P2, PT, R8, 0x1, P1 ;  /* 0x000000010800780c */ /* 0x000fe20000f41670 */
[----:B------:R-:W-:Y:S01]  /*196e0*/  IMAD.MOV.U32 R3, RZ, RZ, R14 ;  /* 0x000000ffff037224 */ /* 0x000fe200078e000e */
[----:B------:R-:W-:-:S11]  /*196f0*/  LEA R6, R6, R22, 0x1 ;  /* 0x0000001606067211 */ /* 0x000fd600078e08ff */
[----:B------:R-:W-:Y:S05]  /*19700*/  WARPSYNC.COLLECTIVE R15, `(.L_x_852) ;  /* 0x000000000f087348 */ /* 0x000fea0003c00000 */
[----:B------:R0:W1:Y:S02]  /*19710*/  SHFL.IDX P6, R14, R13, R12, R11 ;  /* 0x0000000c0d0e7389 */ /* 0x00006400000c000b */
[----:B01----:R-:W-:Y:S01]  /*19720*/  ENDCOLLECTIVE ;  /* 0x000000000000791b */ /* 0x003fe20003800000 */
.L_x_852:
[----:B------:R-:W-:Y:S02]  /*19730*/  IMAD.MOV.U32 R13, RZ, RZ, R24 ;  /* 0x000000ffff0d7224 */ /* 0x000fe400078e0018 */
[----:B------:R-:W-:Y:S02]  /*19740*/  IMAD.MOV.U32 R12, RZ, RZ, 0x1 ;  /* 0x00000001ff0c7424 */ /* 0x000fe400078e00ff */
[----:B------:R-:W-:-:S07]  /*19750*/  IMAD.MOV.U32 R2, RZ, RZ, R14 ;  /* 0x000000ffff027224 */ /* 0x000fce00078e000e */
[----:B------:R-:W-:Y:S05]  /*19760*/  WARPSYNC.COLLECTIVE R15, `(.L_x_853) ;  /* 0x000000000f087348 */ /* 0x000fea0003c00000 */
[----:B------:R0:W1:Y:S02]  /*19770*/  SHFL.IDX P6, R14, R13, R12, R11 ;  /* 0x0000000c0d0e7389 */ /* 0x00006400000c000b */
[----:B01----:R-:W-:Y:S01]  /*19780*/  ENDCOLLECTIVE ;  /* 0x000000000000791b */ /* 0x003fe20003800000 */
.L_x_853:
[----:B------:R-:W-:-:S05]  /*19790*/  IADD3 R2, P0, R2, R7, RZ ;  /* 0x0000000702027210 */ /* 0x000fca0007f1e0ff */
[----:B------:R-:W-:-:S05]  /*197a0*/  IMAD.X R3, RZ, RZ, R3, P0 ;  /* 0x000000ffff037224 */ /* 0x000fca00000e0603 */
[----:B------:R-:W-:Y:S01]  /*197b0*/  @!PT LDS RZ, [RZ] ;  /* 0x00000000fffff984 */ /* 0x000fe20000000800 */
[----:B------:R-:W-:Y:S01]  /*197c0*/  @!PT LDS RZ, [RZ] ;  /* 0x00000000fffff984 */ /* 0x000fe20000000800 */
[----:B------:R-:W-:Y:S01]  /*197d0*/  @!PT LDS RZ, [RZ] ;  /* 0x00000000fffff984 */ /* 0x000fe20000000800 */
[----:B------:R0:W-:Y:S01]  /*197e0*/  LDGSTS.E.BYPASS.LTC128B.128 [R6+0x400], desc[UR42][R2.64], !P2 ;  /* 0x0040000002067fae */ /* 0x0001e2000d101d6a */
[----:B------:R-:W-:Y:S01]  /*197f0*/  IMAD.MOV.U32 R13, RZ, RZ, R23 ;  /* 0x000000ffff0d7224 */ /* 0x000fe200078e0017 */
[----:B------:R-:W-:Y:S02]  /*19800*/  ISETP.LT.OR P2, PT, R8, 0x11, P1 ;  /* 0x000000110800780c */ /* 0x000fe40000f41670 */
[----:B0-----:R-:W-:-:S11]  /*19810*/  MOV R3, R14 ;  /* 0x0000000e00037202 */ /* 0x001fd60000000f00 */
[----:B------:R-:W-:Y:S05]  /*19820*/  WARPSYNC.COLLECTIVE R15, `(.L_x_854) ;  /* 0x000000000f087348 */ /* 0x000fea0003c00000 */
[----:B------:R0:W1:Y:S02]  /*19830*/  SHFL.IDX P6, R14, R13, R12, R11 ;  /* 0x0000000c0d0e7389 */ /* 0x00006400000c000b */
[----:B01----:R-:W-:Y:S01]  /*19840*/  ENDCOLLECTIVE ;  /* 0x000000000000791b */ /* 0x003fe20003800000 */
.L_x_854:
[----:B------:R-:W-:Y:S02]  /*19850*/  IMAD.MOV.U32 R13, RZ, RZ, R24 ;  /* 0x000000ffff0d7224 */ /* 0x000fe400078e0018 */
[----:B------:R-:W-:Y:S02]  /*19860*/  IMAD.MOV.U32 R12, RZ, RZ, 0x2 ;  /* 0x00000002ff0c7424 */ /* 0x000fe400078e00ff */
[----:B------:R-:W-:-:S07]  /*19870*/  IMAD.MOV.U32 R2, RZ, RZ, R14 ;  /* 0x000000ffff027224 */ /* 0x000fce00078e000e */
[----:B------:R-:W-:Y:S05]  /*19880*/  WARPSYNC.COLLECTIVE R15, `(.L_x_855) ;  /* 0x000000000f087348 */ /* 0x000fea0003c00000 */
[----:B------:R0:W1:Y:S02]  /*19890*/  SHFL.IDX P6, R14, R13, R12, R11 ;  /* 0x0000000c0d0e7389 */ /* 0x00006400000c000b */
[----:B01----:R-:W-:Y:S01]  /*198a0*/  ENDCOLLECTIVE ;  /* 0x000000000000791b */ /* 0x003fe20003800000 */
.L_x_855:
[----:B------:R-:W-:-:S04]  /*198b0*/  IADD3 R2, P0, R2, R7, RZ ;  /* 0x0000000702027210 */ /* 0x000fc80007f1e0ff */
[----:B------:R-:W-:-:S05]  /*198c0*/  IADD3.X R3, RZ, R3, RZ, P0, !PT ;  /* 0x00000003ff037210 */ /* 0x000fca00007fe4ff */
        /* <DEDUP_REMOVED lines=10> */
.L_x_856:
[----:B------:R-:W-:Y:S02]  /*19970*/  IMAD.MOV.U32 R13, RZ, RZ, R24 ;  /* 0x000000ffff0d7224 */ /* 0x000fe400078e0018 */
[----:B------:R-:W-:Y:S02]  /*19980*/  IMAD.MOV.U32 R12, RZ, RZ, 0x3 ;  /* 0x00000003ff0c7424 */ /* 0x000fe400078e00ff */
[----:B------:R-:W-:-:S07]  /*19990*/  IMAD.MOV.U32 R2, RZ, RZ, R14 ;  /* 0x000000ffff027224 */ /* 0x000fce00078e000e */
[----:B------:R-:W-:Y:S05]  /*199a0*/  WARPSYNC.COLLECTIVE R15, `(.L_x_857) ;  /* 0x000000000f087348 */ /* 0x000fea0003c00000 */
[----:B------:R0:W1:Y:S02]  /*199b0*/  SHFL.IDX P6, R14, R13, R12, R11 ;  /* 0x0000000c0d0e7389 */ /* 0x00006400000c000b */
[----:B01----:R-:W-:Y:S01]  /*199c0*/  ENDCOLLECTIVE ;  /* 0x000000000000791b */ /* 0x003fe20003800000 */
.L_x_857:
        /* <DEDUP_REMOVED lines=12> */
.L_x_858:
[----:B------:R-:W-:Y:S02]  /*19a90*/  IMAD.MOV.U32 R13, RZ, RZ, R24 ;  /* 0x000000ffff0d7224 */ /* 0x000fe400078e0018 */
[----:B------:R-:W-:Y:S02]  /*19aa0*/  IMAD.MOV.U32 R12, RZ, RZ, 0x4 ;  /* 0x00000004ff0c7424 */ /* 0x000fe400078e00ff */
[----:B------:R-:W-:-:S07]  /*19ab0*/  IMAD.MOV.U32 R2, RZ, RZ, R14 ;  /* 0x000000ffff027224 */ /* 0x000fce00078e000e */
[----:B------:R-:W-:Y:S05]  /*19ac0*/  WARPSYNC.COLLECTIVE R15, `(.L_x_859) ;  /* 0x000000000f087348 */ /* 0x000fea0003c00000 */
[----:B------:R0:W1:Y:S02]  /*19ad0*/  SHFL.IDX P6, R14, R13, R12, R11 ;  /* 0x0000000c0d0e7389 */ /* 0x00006400000c000b */
[----:B01----:R-:W-:Y:S01]  /*19ae0*/  ENDCOLLECTIVE ;  /* 0x000000000000791b */ /* 0x003fe20003800000 */
.L_x_859:
        /* <DEDUP_REMOVED lines=12> */
.L_x_860:
[----:B------:R-:W-:Y:S02]  /*19bb0*/  IMAD.MOV.U32 R13, RZ, RZ, R24 ;  /* 0x000000ffff0d7224 */ /* 0x000fe400078e0018 */
[----:B------:R-:W-:Y:S02]  /*19bc0*/  IMAD.MOV.U32 R12, RZ, RZ, 0x5 ;  /* 0x00000005ff0c7424 */ /* 0x000fe400078e00ff */
[----:B------:R-:W-:-:S07]  /*19bd0*/  IMAD.MOV.U32 R2, RZ, RZ, R14 ;  /* 0x000000ffff027224 */ /* 0x000fce00078e000e */
[----:B------:R-:W-:Y:S05]  /*19be0*/  WARPSYNC.COLLECTIVE R15, `(.L_x_861) ;  /* 0x000000000f087348 */ /* 0x000fea0003c00000 */
[----:B------:R0:W1:Y:S02]  /*19bf0*/  SHFL.IDX P6, R14, R13, R12, R11 ;  /* 0x0000000c0d0e7389 */ /* 0x00006400000c000b */
[----:B01----:R-:W-:Y:S01]  /*19c00*/  ENDCOLLECTIVE ;  /* 0x000000000000791b */ /* 0x003fe20003800000 */
.L_x_861:
        /* <DEDUP_REMOVED lines=12> */
.L_x_862:
[----:B------:R-:W-:Y:S02]  /*19cd0*/  IMAD.MOV.U32 R13, RZ, RZ, R24 ;  /* 0x000000ffff0d7224 */ /* 0x000fe400078e0018 */
[----:B------:R-:W-:Y:S02]  /*19ce0*/  IMAD.MOV.U32 R12, RZ, RZ, 0x6 ;  /* 0x00000006ff0c7424 */ /* 0x000fe400078e00ff */
[----:B------:R-:W-:-:S07]  /*19cf0*/  IMAD.MOV.U32 R2, RZ, RZ, R14 ;  /* 0x000000ffff027224 */ /* 0x000fce00078e000e */
[----:B------:R-:W-:Y:S05]  /*19d00*/  WARPSYNC.COLLECTIVE R15, `(.L_x_863) ;  /* 0x000000000f087348 */ /* 0x000fea0003c00000 */
[----:B------:R0:W1:Y:S02]  /*19d10*/  SHFL.IDX P6, R14, R13, R12, R11 ;  /* 0x0000000c0d0e7389 */ /* 0x00006400000c000b */
[----:B01----:R-:W-:Y:S01]  /*19d20*/  ENDCOLLECTIVE ;  /* 0x000000000000791b */ /* 0x003fe20003800000 */
.L_x_863:
        /* <DEDUP_REMOVED lines=12> */
.L_x_864:
[----:B------:R-:W-:Y:S02]  /*19df0*/  IMAD.MOV.U32 R13, RZ, RZ, R24 ;  /* 0x000000ffff0d7224 */ /* 0x000fe400078e0018 */
[----:B------:R-:W-:Y:S02]  /*19e00*/  IMAD.MOV.U32 R12, RZ, RZ, 0x7 ;  /* 0x00000007ff0c7424 */ /* 0x000fe400078e00ff */
[----:B------:R-:W-:-:S07]  /*19e10*/  IMAD.MOV.U32 R2, RZ, RZ, R14 ;  /* 0x000000ffff027224 */ /* 0x000fce00078e000e */
[----:B------:R-:W-:Y:S05]  /*19e20*/  WARPSYNC.COLLECTIVE R15, `(.L_x_865) ;  /* 0x000000000f087348 */ /* 0x000fea0003c00000 */
[----:B------:R0:W1:Y:S02]  /*19e30*/  SHFL.IDX P6, R14, R13, R12, R11 ;  /* 0x0000000c0d0e7389 */ /* 0x00006400000c000b */
[----:B01----:R-:W-:Y:S01]  /*19e40*/  ENDCOLLECTIVE ;  /* 0x000000000000791b */ /* 0x003fe20003800000 */
.L_x_865:
[----:B------:R-:W-:-:S04]  /*19e50*/  IADD3 R2, P0, R2, R7, RZ ;  /* 0x0000000702027210 */ /* 0x000fc80007f1e0ff */
[----:B------:R-:W-:-:S05]  /*19e60*/  IADD3.X R3, RZ, R3, RZ, P0, !PT ;  /* 0x00000003ff037210 */ /* 0x000fca00007fe4ff */
        /* <DEDUP_REMOVED lines=9> */
.L_x_866:
[----:B------:R-:W-:Y:S01]  /*19f00*/  IMAD.MOV.U32 R2, RZ, RZ, R14 ;  /* 0x000000ffff027224 */ /* 0x000fe200078e000e */
[----:B------:R-:W-:Y:S06]  /*19f10*/  BRA `(.L_x_867) ;  /* 0xffffffa400007947 */ /* 0x000fec000383ffff */
.L_x_689:
[----:B0-----:R0:W1:Y:S02]  /*19f20*/  SYNCS.PHASECHK.TRANS64.TRYWAIT P0, [R0+URZ+0x16860], R3 ;  /* 0x01686003000075a7 */ /* 0x001064000800017f */
[----:B-1----:R-:W-:Y:S05]  /*19f30*/  @!P0 NANOSLEEP.SYNCS 0x989680 ;  /* 0x009896800000895d */ /* 0x002fea0003900000 */
[----:B------:R-:W1:Y:S02]  /*19f40*/  @!P0 SYNCS.PHASECHK.TRANS64 P0, [R0+URZ+0x16860], R3 ;  /* 0x01686003000085a7 */ /* 0x000e64000800007f */
[----:B-1----:R-:W-:Y:S05]  /*19f50*/  @!P0 BRA `(.L_x_689) ;  /* 0xfffffffc00f08947 */ /* 0x002fea000383ffff */
[----:B------:R-:W-:Y:S05]  /*19f60*/  BRA `(.L_x_868) ;  /* 0xffffffa800207947 */ /* 0x000fea000383ffff */
.L_x_690:
        /* <DEDUP_REMOVED lines=8> */
.L_x_870:
[----:B------:R-:W-:Y:S05]  /*19ff0*/  BSYNC B0 ;  /* 0x0000000000007941 */ /* 0x000fea0003800000 */
.L_x_869:
[----:B------:R-:W-:Y:S01]  /*1a000*/  IMAD.MOV.U32 R13, RZ, RZ, R23 ;  /* 0x000000ffff0d7224 */ /* 0x000fe200078e0017 */
[----:B------:R-:W-:Y:S01]  /*1a010*/  MOV R12, RZ ;  /* 0x000000ff000c7202 */ /* 0x000fe20000000f00 */
[----:B------:R-:W-:Y:S01]  /*1a020*/  IMAD.MOV.U32 R11, RZ, RZ, 0x181f ;  /* 0x0000181fff0b7424 */ /* 0x000fe200078e00ff */
[----:B------:R-:W-:Y:S01]  /*1a030*/  SHF.L.U32 R5, R7, 0x1, RZ ;  /* 0x0000000107057819 */ /* 0x000fe200000006ff */
[----:B------:R-:W-:Y:S01]  /*1a040*/  IMAD.MOV.U32 R15, RZ, RZ, -0x1 ;  /* 0xffffffffff0f7424 */ /* 0x000fe200078e00ff */
[----:B------:R-:W-:Y:S01]  /*1a050*/  ISETP.LT.OR P2, PT, R6, 0x1, P0 ;  /* 0x000000010600780c */ /* 0x000fe20000741670 */
[----:B------:R-:W-:Y:S02]  /*1a060*/  IMAD.MOV.U32 R3, RZ, RZ, R14 ;  /* 0x000000ffff037224 */ /* 0x000fe400078e000e */
[----:B------:R-:W-:-:S10]  /*1a070*/  IMAD R4, R4, 0x2, R22 ;  /* 0x0000000204047824 */ /* 0x000fd400078e0216 */
[----:B------:R-:W-:Y:S05]  /*1a080*/  WARPSYNC.COLLECTIVE R15, `(.L_x_871) ;  /* 0x000000000f087348 */ /* 0x000fea0003c00000 */
[----:B------:R0:W1:Y:S02]  /*1a090*/  SHFL.IDX P6, R14, R13, R12, R11 ;  /* 0x0000000c0d0e7389 */ /* 0x00006400000c000b */
[----:B01----:R-:W-:Y:S01]  /*1a0a0*/  ENDCOLLECTIVE ;  /* 0x000000000000791b */ /* 0x003fe20003800000 */
.L_x_871:
[----:B------:R-:W-:Y:S01]  /*1a0b0*/  MOV R13, R24 ;  /* 0x00000018000d7202 */ /* 0x000fe20000000f00 */
[----:B------:R-:W-:Y:S01]  /*1a0c0*/  IMAD.MOV.U32 R12, RZ, RZ, 0x1 ;  /* 0x00000001ff0c7424 */ /* 0x000fe200078e00ff */
[----:B------:R-:W-:-:S13]  /*1a0d0*/  IADD3 R2, P1, R14, R5, RZ ;  /* 0x000000050e027210 */ /* 0x000fda0007f3e0ff */
[----:B------:R-:W-:Y:S05]  /*1a0e0*/  WARPSYNC.COLLECTIVE R15, `(.L_x_872) ;  /* 0x000000000f087348 */ /* 0x000fea0003c00000 */
[----:B------:R0:W1:Y:S02]  /*1a0f0*/  SHFL.IDX P6, R14, R13, R12, R11 ;  /* 0x0000000c0d0e7389 */ /* 0x00006400000c000b */
[----:B01----:R-:W-:Y:S01]  /*1a100*/  ENDCOLLECTIVE ;  /* 0x000000000000791b */ /* 0x003fe20003800000 */
.L_x_872:
[----:B------:R-:W-:-:S05]  /*1a110*/  IMAD.X R3, RZ, RZ, R3, P1 ;  /* 0x000000ffff037224 */ /* 0x000fca00008e0603 */
        /* <DEDUP_REMOVED lines=10> */
.L_x_873:
[----:B------:R-:W-:Y:S01]  /*1a1c0*/  IMAD.MOV.U32 R13, RZ, RZ, R24 ;  /* 0x000000ffff0d7224 */ /* 0x000fe200078e0018 */
[----:B------:R-:W-:Y:S02]  /*1a1d0*/  MOV R12, 0x2 ;  /* 0x00000002000c7802 */ /* 0x000fe40000000f00 */
[----:B------:R-:W-:-:S13]  /*1a1e0*/  IADD3 R2, P1, R14, R5, RZ ;  /* 0x000000050e027210 */ /* 0x000fda0007f3e0ff */
[----:B------:R-:W-:Y:S05]  /*1a1f0*/  WARPSYNC.COLLECTIVE R15, `(.L_x_874) ;  /* 0x000000000f087348 */ /* 0x000fea0003c00000 */
[----:B------:R0:W1:Y:S02]  /*1a200*/  SHFL.IDX P6, R14, R13, R12, R11 ;  /* 0x0000000c0d0e7389 */ /* 0x00006400000c000b */
[----:B01----:R-:W-:Y:S01]  /*1a210*/  ENDCOLLECTIVE ;  /* 0x000000000000791b */ /* 0x003fe20003800000 */
.L_x_874:
[----:B------:R-:W-:-:S05]  /*1a220*/  IMAD.X R3, RZ, RZ, R3, P1 ;  /* 0x000000ffff037224 */ /* 0x000fca00008e0603 */
[----:B------:R-:W-:Y:S01]  /*1a230*/  @!PT LDS RZ, [RZ] ;  /* 0x00000000fffff984 */ /* 0x000fe20000000800 */
[----:B------:R-:W-:Y:S01]  /*1a240*/  @!PT LDS RZ, [RZ] ;  /* 0x00000000fffff984 */ /* 0x000fe20000000800 */
[----:B------:R-:W-:Y:S01]  /*1a250*/  @!PT LDS RZ, [RZ] ;  /* 0x00000000fffff984 */ /* 0x000fe20000000800 */
[----:B------:R0:W-:Y:S01]  /*1a260*/  LDGSTS.E.BYPASS.LTC128B.128 [R4+0xc00], desc[UR42][R2.64], !P2 ;  /* 0x00c0000002047fae */ /* 0x0001e2000d101d6a */
[----:B------:R-:W-:Y:S01]  /*1a270*/  ISETP.LT.OR P2, PT, R6, 0x21, P0 ;  /* 0x000000210600780c */ /* 0x000fe20000741670 */
[----:B------:R-:W-:Y:S02]  /*1a280*/  IMAD.MOV.U32 R13, RZ, RZ, R23 ;  /* 0x000000ffff0d7224 */ /* 0x000fe400078e0017 */
[----:B0-----:R-:W-:-:S10]  /*1a290*/  IMAD.MOV.U32 R3, RZ, RZ, R14 ;  /* 0x000000ffff037224 */ /* 0x001fd400078e000e */
[----:B------:R-:W-:Y:S05]  /*1a2a0*/  WARPSYNC.COLLECTIVE R15, `(.L_x_875) ;  /* 0x000000000f087348 */ /* 0x000fea0003c00000 */
[----:B------:R0:W1:Y:S02]  /*1a2b0*/  SHFL.IDX P6, R14, R13, R12, R11 ;  /* 0x0000000c0d0e7389 */ /* 0x00006400000c000b */
[----:B01----:R-:W-:Y:S01]  /*1a2c0*/  ENDCOLLECTIVE ;  /* 0x000000000000791b */ /* 0x003fe20003800000 */
.L_x_875:
[----:B------:R-:W-:Y:S02]  /*1a2d0*/  IMAD.MOV.U32 R13, RZ, RZ, R24 ;  /* 0x000000ffff0d7224 */ /* 0x000fe400078e0018 */
[----:B------:R-:W-:Y:S01]  /*1a2e0*/  IMAD.MOV.U32 R12, RZ, RZ, 0x3 ;  /* 0x00000003ff0c7424 */ /* 0x000fe200078e00ff */
[----:B------:R-:W-:-:S13]  /*1a2f0*/  IADD3 R2, P1, R14, R5, RZ ;  /* 0x000000050e027210 */ /* 0x000fda0007f3e0ff */
[----:B------:R-:W-:Y:S05]  /*1a300*/  WARPSYNC.COLLECTIVE R15, `(.L_x_876) ;  /* 0x000000000f087348 */ /* 0x000fea0003c00000 */
[----:B------:R0:W1:Y:S02]  /*1a310*/  SHFL.IDX P6, R14, R13, R12, R11 ;  /* 0x0000000c0d0e7389 */ /* 0x00006400000c000b */
[----:B01----:R-:W-:Y:S01]  /*1a320*/  ENDCOLLECTIVE ;  /* 0x000000000000791b */ /* 0x003fe20003800000 */
.L_x_876:
        /* <DEDUP_REMOVED lines=11> */
.L_x_877:
[----:B------:R-:W-:Y:S01]  /*1a3e0*/  MOV R13, R24 ;  /* 0x00000018000d7202 */ /* 0x000fe20000000f00 */
[----:B------:R-:W-:Y:S01]  /*1a3f0*/  IMAD.MOV.U32 R12, RZ, RZ, 0x4 ;  /* 0x00000004ff0c7424 */ /* 0x000fe200078e00ff */
[----:B------:R-:W-:-:S13]  /*1a400*/  IADD3 R2, P1, R14, R5, RZ ;  /* 0x000000050e027210 */ /* 0x000fda0007f3e0ff */
[----:B------:R-:W-:Y:S05]  /*1a410*/  WARPSYNC.COLLECTIVE R15, `(.L_x_878) ;  /* 0x000000000f087348 */ /* 0x000fea0003c00000 */
[----:B------:R0:W1:Y:S02]  /*1a420*/  SHFL.IDX P6, R14, R13, R12, R11 ;  /* 0x0000000c0d0e7389 */ /* 0x00006400000c000b */
[----:B01----:R-:W-:Y:S01]  /*1a430*/  ENDCOLLECTIVE ;  /* 0x000000000000791b */ /* 0x003fe20003800000 */
.L_x_878:
        /* <DEDUP_REMOVED lines=11> */
.L_x_879:
[----:B------:R-:W-:Y:S01]  /*1a4f0*/  IMAD.MOV.U32 R13, RZ, RZ, R24 ;  /* 0x000000ffff0d7224 */ /* 0x000fe200078e0018 */
[----:B------:R-:W-:Y:S02]  /*1a500*/  MOV R12, 0x5 ;  /* 0x00000005000c7802 */ /* 0x000fe40000000f00 */
[----:B------:R-:W-:-:S13]  /*1a510*/  IADD3 R2, P1, R14, R5, RZ ;  /* 0x000000050e027210 */ /* 0x000fda0007f3e0ff */
[----:B------:R-:W-:Y:S05]  /*1a520*/  WARPSYNC.COLLECTIVE R15, `(.L_x_880) ;  /* 0x000000000f087348 */ /* 0x000fea0003c00000 */
[----:B------:R0:W1:Y:S02]  /*1a530*/  SHFL.IDX P6, R14, R13, R12, R11 ;  /* 0x0000000c0d0e7389 */ /* 0x00006400000c000b */
[----:B01----:R-:W-:Y:S01]  /*1a540*/  ENDCOLLECTIVE ;  /* 0x000000000000791b */ /* 0x003fe20003800000 */
.L_x_880:
        /* <DEDUP_REMOVED lines=11> */
.L_x_881:
[----:B------:R-:W-:Y:S02]  /*1a600*/  IMAD.MOV.U32 R13, RZ, RZ, R24 ;  /* 0x000000ffff0d7224 */ /* 0x000fe400078e0018 */
[----:B------:R-:W-:Y:S01]  /*1a610*/  IMAD.MOV.U32 R12, RZ, RZ, 0x6 ;  /* 0x00000006ff0c7424 */ /* 0x000fe200078e00ff */
[----:B------:R-:W-:-:S13]  /*1a620*/  IADD3 R2, P1, R14, R5, RZ ;  /* 0x000000050e027210 */ /* 0x000fda0007f3e0ff */
[----:B------:R-:W-:Y:S05]  /*1a630*/  WARPSYNC.COLLECTIVE R15, `(.L_x_882) ;  /* 0x000000000f087348 */ /* 0x000fea0003c00000 */
[----:B------:R0:W1:Y:S02]  /*1a640*/  SHFL.IDX P6, R14, R13, R12, R11 ;  /* 0x0000000c0d0e7389 */ /* 0x00006400000c000b */
[----:B01----:R-:W-:Y:S01]  /*1a650*/  ENDCOLLECTIVE ;  /* 0x000000000000791b */ /* 0x003fe20003800000 */
.L_x_882:
        /* <DEDUP_REMOVED lines=11> */
.L_x_883:
[----:B------:R-:W-:Y:S01]  /*1a710*/  MOV R13, R24 ;  /* 0x00000018000d7202 */ /* 0x000fe20000000f00 */
[----:B------:R-:W-:Y:S01]  /*1a720*/  IMAD.MOV.U32 R12, RZ, RZ, 0x7 ;  /* 0x00000007ff0c7424 */ /* 0x000fe200078e00ff */
[----:B------:R-:W-:-:S13]  /*1a730*/  IADD3 R2, P1, R14, R5, RZ ;  /* 0x000000050e027210 */ /* 0x000fda0007f3e0ff */
[----:B------:R-:W-:Y:S05]  /*1a740*/  WARPSYNC.COLLECTIVE R15, `(.L_x_884) ;  /* 0x000000000f087348 */ /* 0x000fea0003c00000 */
[----:B------:R0:W1:Y:S02]  /*1a750*/  SHFL.IDX P6, R14, R13, R12, R11 ;  /* 0x0000000c0d0e7389 */ /* 0x00006400000c000b */
[----:B01----:R-:W-:Y:S01]  /*1a760*/  ENDCOLLECTIVE ;  /* 0x000000000000791b */ /* 0x003fe20003800000 */
.L_x_884:
[----:B------:R-:W-:-:S05]  /*1a770*/  IMAD.X R3, RZ, RZ, R3, P1 ;  /* 0x000000ffff037224 */ /* 0x000fca00008e0603 */
[----:B------:R-:W-:Y:S01]  /*1a780*/  @!PT LDS RZ, [RZ] ;  /* 0x00000000fffff984 */ /* 0x000fe20000000800 */
[----:B------:R-:W-:Y:S01]  /*1a790*/  @!PT LDS RZ, [RZ] ;  /* 0x00000000fffff984 */ /* 0x000fe20000000800 */
[----:B------:R-:W-:Y:S01]  /*1a7a0*/  @!PT LDS RZ, [RZ] ;  /* 0x00000000fffff984 */ /* 0x000fe20000000800 */
[----:B------:R0:W-:Y:S01]  /*1a7b0*/  LDGSTS.E.BYPASS.LTC128B.128 [R4+0x3400], desc[UR42][R2.64], !P2 ;  /* 0x0340000002047fae */ /* 0x0001e2000d101d6a */
[----:B------:R-:W-:Y:S01]  /*1a7c0*/  MOV R13, R23 ;  /* 0x00000017000d7202 */ /* 0x000fe20000000f00 */
[----:B------:R-:W-:-:S07]  /*1a7d0*/  IMAD.MOV.U32 R24, RZ, RZ, R14 ;  /* 0x000000ffff187224 */ /* 0x000fce00078e000e */
[----:B0-----:R-:W-:Y:S05]  /*1a7e0*/  WARPSYNC.COLLECTIVE R15, `(.L_x_885) ;  /* 0x000000000f087348 */ /* 0x001fea0003c00000 */
[----:B------:R1:W2:Y:S02]  /*1a7f0*/  SHFL.IDX P6, R14, R13, R12, R11 ;  /* 0x0000000c0d0e7389 */ /* 0x0002a400000c000b */
[----:B012---:R-:W-:Y:S01]  /*1a800*/  ENDCOLLECTIVE ;  /* 0x000000000000791b */ /* 0x007fe20003800000 */
.L_x_885:
[----:B------:R-:W-:Y:S05]  /*1a810*/  BRA `(.L_x_886) ;  /* 0xffffffa000f07947 */ /* 0x000fea000383ffff */
.L_x_695:
        /* <DEDUP_REMOVED lines=8> */
.L_x_888:
[----:B------:R-:W-:Y:S05]  /*1a8a0*/  BSYNC B0 ;  /* 0x0000000000007941 */ /* 0x000fea0003800000 */
.L_x_887:
[----:B------:R-:W-:Y:S01]  /*1a8b0*/  MOV R13, R16 ;  /* 0x00000010000d7202 */ /* 0x000fe20000000f00 */
[----:B------:R-:W-:Y:S01]  /*1a8c0*/  IMAD.MOV.U32 R12, RZ, RZ, 0x1 ;  /* 0x00000001ff0c7424 */ /* 0x000fe200078e00ff */
[----:B------:R-:W-:Y:S01]  /*1a8d0*/  MOV R15, 0xffffffff ;  /* 0xffffffff000f7802 */ /* 0x000fe20000000f00 */
[----:B------:R-:W-:Y:S02]  /*1a8e0*/  IMAD.MOV.U32 R11, RZ, RZ, 0x1f ;  /* 0x0000001fff0b7424 */ /* 0x000fe400078e00ff */
[----:B------:R-:W-:Y:S02]  /*1a8f0*/  IMAD.IADD R5, R19, 0x1, R8 ;  /* 0x0000000113057824 */ /* 0x000fe400078e0208 */
[----:B------:R-:W-:-:S07]  /*1a900*/  IMAD.MOV.U32 R0, RZ, RZ, R14 ;  /* 0x000000ffff007224 */ /* 0x000fce00078e000e */
[----:B------:R-:W-:Y:S05]  /*1a910*/  WARPSYNC.COLLECTIVE R15, `(.L_x_889) ;  /* 0x000000000f087348 */ /* 0x000fea0003c00000 */
[----:B------:R0:W1:Y:S02]  /*1a920*/  SHFL.IDX P6, R14, R13, R12, R11 ;  /* 0x0000000c0d0e7389 */ /* 0x00006400000c000b */
[----:B01----:R-:W-:Y:S01]  /*1a930*/  ENDCOLLECTIVE ;  /* 0x000000000000791b */ /* 0x003fe20003800000 */
.L_x_889:
[----:B------:R-:W-:Y:S02]  /*1a940*/  ULDC UR4, c[0x0][0xc3c] ;  /* 0x00030f0000047ab9 */ /* 0x000fe40000000800 */
[----:B------:R-:W-:-:S13]  /*1a950*/  ISETP.GE.OR P1, PT, R5, UR4, !P0 ;  /* 0x0000000405007c0c */ /* 0x000fda000c726670 */
[----:B------:R-:W0:Y:S01]  /*1a960*/  @!P1 LDC.64 R2, c[0x0][0xc80] ;  /* 0x00032000ff029b82 */ /* 0x000e220000000a00 */
[----:B------:R-:W-:Y:S01]  /*1a970*/  MOV R11, RZ ;  /* 0x000000ff000b7202 */ /* 0x000fe20000000f00 */
[----:B------:R-:W-:Y:S02]  /*1a980*/  IMAD.MOV.U32 R4, RZ, RZ, R14 ;  /* 0x000000ffff047224 */ /* 0x000fe400078e000e */
[----:B0-----:R-:W-:-:S06]  /*1a990*/  @!P1 IMAD.WIDE R2, R5, 0x4, R2 ;  /* 0x0000000405029825 */ /* 0x001fcc00078e0202 */
[----:B------:R0:W2:Y:S01]  /*1a9a0*/  @!P1 LDG.E R3, desc[UR42][R2.64] ;  /* 0x0000002a02039981 */ /* 0x0000a2000c1e1900 */
[C---:B------:R-:W-:Y:S02]  /*1a9b0*/  ISETP.GE.U32.AND P2, PT, R8.reuse, 0x2, PT ;  /* 0x000000020800780c */ /* 0x040fe40003f46070 */
[C---:B------:R-:W-:Y:S02]  /*1a9c0*/  ISETP.GE.U32.AND P3, PT, R8.reuse, 0x4, PT ;  /* 0x000000040800780c */ /* 0x040fe40003f66070 */
[C---:B------:R-:W-:Y:S02]  /*1a9d0*/  ISETP.GE.U32.AND P4, PT, R8.reuse, 0x8, PT ;  /* 0x000000080800780c */ /* 0x040fe40003f86070 */
[C---:B------:R-:W-:Y:S02]  /*1a9e0*/  ISETP.GE.U32.AND P5, PT, R8.reuse, 0x10, PT ;  /* 0x000000100800780c */ /* 0x040fe40003fa6070 */
[----:B0-----:R-:W-:Y:S01]  /*1a9f0*/  MOV R2, RZ ;  /* 0x000000ff00027202 */ /* 0x001fe20000000f00 */
[----:B--2---:R-:W-:Y:S01]  /*1aa00*/  @!P1 IMAD.MOV.U32 R2, RZ, RZ, R3 ;  /* 0x000000ffff029224 */ /* 0x004fe200078e0003 */
[----:B------:R-:W-:-:S03]  /*1aa10*/  ISETP.NE.AND P1, PT, R8, RZ, PT ;  /* 0x000000ff0800720c */ /* 0x000fc60003f25270 */
[----:B------:R-:W-:-:S10]  /*1aa20*/  IMAD.MOV.U32 R13, RZ, RZ, R2 ;  /* 0x000000ffff0d7224 */ /* 0x000fd400078e0002 */
[----:B------:R-:W-:Y:S05]  /*1aa30*/  WARPSYNC.COLLECTIVE R15, `(.L_x_890) ;  /* 0x000000000f087348 */ /* 0x000fea0003c00000 */
[----:B------:R0:W1:Y:S02]  /*1aa40*/  SHFL.UP P6, R14, R13, R12, R11 ;  /* 0x0400000c0d0e7389 */ /* 0x00006400000c000b */
[----:B01----:R-:W-:Y:S01]  /*1aa50*/  ENDCOLLECTIVE ;  /* 0x000000000000791b */ /* 0x003fe20003800000 */
.L_x_890:
[----:B------:R-:W-:Y:S02]  /*1aa60*/  MOV R12, 0x2 ;  /* 0x00000002000c7802 */ /* 0x000fe40000000f00 */
[----:B------:R-:W-:-:S05]  /*1aa70*/  SEL R5, R14, RZ, P1 ;  /* 0x000000ff0e057207 */ /* 0x000fca0000800000 */
[----:B------:R-:W-:-:S04]  /*1aa80*/  IMAD.IADD R5, R2, 0x1, R5 ;  /* 0x0000000102057824 */ /* 0x000fc800078e0205 */
[----:B------:R-:W-:-:S07]  /*1aa90*/  IMAD.MOV.U32 R13, RZ, RZ, R5 ;  /* 0x000000ffff0d7224 */ /* 0x000fce00078e0005 */
[----:B------:R-:W-:Y:S05]  /*1aaa0*/  WARPSYNC.COLLECTIVE R15, `(.L_x_891) ;  /* 0x000000000f087348 */ /* 0x000fea0003c00000 */
[----:B------:R0:W1:Y:S02]  /*1aab0*/  SHFL.UP P6, R14, R13, R12, R11 ;  /* 0x0400000c0d0e7389 */ /* 0x00006400000c000b */
[----:B01----:R-:W-:Y:S01]  /*1aac0*/  ENDCOLLECTIVE ;  /* 0x000000000000791b */ /* 0x003fe20003800000 */
.L_x_891:
[----:B------:R-:W-:Y:S02]  /*1aad0*/  MOV R12, 0x4 ;  /* 0x00000004000c7802 */ /* 0x000fe40000000f00 */
[----:B------:R-:W-:-:S05]  /*1aae0*/  SEL R6, R14, RZ, P2 ;  /* 0x000000ff0e067207 */ /* 0x000fca0001000000 */
[----:B------:R-:W-:-:S04]  /*1aaf0*/  IMAD.IADD R6, R5, 0x1, R6 ;  /* 0x0000000105067824 */ /* 0x000fc800078e0206 */
[----:B------:R-:W-:-:S07]  /*1ab00*/  IMAD.MOV.U32 R13, RZ, RZ, R6 ;  /* 0x000000ffff0d7224 */ /* 0x000fce00078e0006 */
[----:B------:R-:W-:Y:S05]  /*1ab10*/  WARPSYNC.COLLECTIVE R15, `(.L_x_892) ;  /* 0x000000000f087348 */ /* 0x000fea0003c00000 */
[----:B------:R0:W1:Y:S02]  /*1ab20*/  SHFL.UP P6, R14, R13, R12, R11 ;  /* 0x0400000c0d0e7389 */ /* 0x00006400000c000b */
[----:B01----:R-:W-:Y:S01]  /*1ab30*/  ENDCOLLECTIVE ;  /* 0x000000000000791b */ /* 0x003fe20003800000 */
.L_x_892:
[----:B------:R-:W-:Y:S02]  /*1ab40*/  MOV R12, 0x8 ;  /* 0x00000008000c7802 */ /* 0x000fe40000000f00 */
[----:B------:R-:W-:-:S05]  /*1ab50*/  SEL R7, R14, RZ, P3 ;  /* 0x000000ff0e077207 */ /* 0x000fca0001800000 */
[----:B------:R-:W-:-:S04]  /*1ab60*/  IMAD.IADD R7, R6, 0x1, R7 ;  /* 0x0000000106077824 */ /* 0x000fc800078e0207 */
[----:B------:R-:W-:-:S07]  /*1ab70*/  IMAD.MOV.U32 R13, RZ, RZ, R7 ;  /* 0x000000ffff0d7224 */ /* 0x000fce00078e0007 */
[----:B------:R-:W-:Y:S05]  /*1ab80*/  WARPSYNC.COLLECTIVE R15, `(.L_x_893) ;  /* 0x000000000f087348 */ /* 0x000fea0003c00000 */
[----:B------:R0:W1:Y:S02]  /*1ab90*/  SHFL.UP P6, R14, R13, R12, R11 ;  /* 0x0400000c0d0e7389 */ /* 0x00006400000c000b */
[----:B01----:R-:W-:Y:S01]  /*1aba0*/  ENDCOLLECTIVE ;  /* 0x000000000000791b */ /* 0x003fe20003800000 */
.L_x_893:
[----:B------:R-:W-:Y:S02]  /*1abb0*/  MOV R12, 0x10 ;  /* 0x00000010000c7802 */ /* 0x000fe40000000f00 */
[----:B------:R-:W-:-:S05]  /*1abc0*/  SEL R14, R14, RZ, P4 ;  /* 0x000000ff0e0e7207 */ /* 0x000fca0002000000 */
[----:B------:R-:W-:-:S04]  /*1abd0*/  IMAD.IADD R5, R7, 0x1, R14 ;  /* 0x0000000107057824 */ /* 0x000fc800078e020e */
[----:B------:R-:W-:-:S07]  /*1abe0*/  IMAD.MOV.U32 R13, RZ, RZ, R5 ;  /* 0x000000ffff0d7224 */ /* 0x000fce00078e0005 */
[----:B------:R-:W-:Y:S05]  /*1abf0*/  WARPSYNC.COLLECTIVE R15, `(.L_x_894) ;  /* 0x000000000f087348 */ /* 0x000fea0003c00000 */
[----:B------:R0:W1:Y:S02]  /*1ac00*/  SHFL.UP P6, R14, R13, R12, R11 ;  /* 0x0400000c0d0e7389 */ /* 0x00006400000c000b */
[----:B01----:R-:W-:Y:S01]  /*1ac10*/  ENDCOLLECTIVE ;  /* 0x000000000000791b */ /* 0x003fe20003800000 */
.L_x_894:
[----:B------:R-:W-:Y:S01]  /*1ac20*/  MOV R12, 0x1f ;  /* 0x0000001f000c7802 */ /* 0x000fe20000000f00 */
[----:B------:R-:W-:Y:S01]  /*1ac30*/  IMAD.MOV.U32 R11, RZ, RZ, 0x1f ;  /* 0x0000001fff0b7424 */ /* 0x000fe200078e00ff */
[----:B------:R-:W-:-:S05]  /*1ac40*/  SEL R14, R14, RZ, P5 ;  /* 0x000000ff0e0e7207 */ /* 0x000fca0002800000 */
[----:B------:R-:W-:-:S04]  /*1ac50*/  IMAD.IADD R3, R5, 0x1, R14 ;  /* 0x0000000105037824 */ /* 0x000fc800078e020e */
[----:B------:R-:W-:-:S07]  /*1ac60*/  IMAD.MOV.U32 R13, RZ, RZ, R3 ;  /* 0x000000ffff0d7224 */ /* 0x000fce00078e0003 */
[----:B------:R-:W-:Y:S05]  /*1ac70*/  WARPSYNC.COLLECTIVE R15, `(.L_x_895) ;  /* 0x000000000f087348 */ /* 0x000fea0003c00000 */
[----:B------:R0:W1:Y:S02]  /*1ac80*/  SHFL.IDX P6, R14, R13, R12, R11 ;  /* 0x0000000c0d0e7389 */ /* 0x00006400000c000b */
[----:B01----:R-:W-:Y:S01]  /*1ac90*/  ENDCOLLECTIVE ;  /* 0x000000000000791b */ /* 0x003fe20003800000 */
.L_x_895:
[----:B------:R-:W-:Y:S05]  /*1aca0*/  BRA `(.L_x_896) ;  /* 0xffffffa000f87947 */ /* 0x000fea000383ffff */
.L_x_700:
[----:B------:R-:W-:Y:S01]  /*1acb0*/  BSSY B0, `(.L_x_897) ;  /* 0x0000008000007945 */ /* 0x000fe20003800000 */
[----:B-----5:R-:W-:Y:S01]  /*1acc0*/  IMAD.MOV.U32 R13, RZ, RZ, R2 ;  /* 0x000000ffff0d7224 */ /* 0x020fe200078e0002 */
[----:B------:R-:W-:Y:S01]  /*1acd0*/  MOV R12, 0x1 ;  /* 0x00000001000c7802 */ /* 0x000fe20000000f00 */
[----:B------:R-:W-:Y:S02]  /*1ace0*/  IMAD.MOV.U32 R11, RZ, RZ, RZ ;  /* 0x000000ffff0b7224 */ /* 0x000fe400078e00ff */
[----:B------:R-:W-:-:S07]  /*1acf0*/  IMAD.MOV.U32 R15, RZ, RZ, -0x1 ;  /* 0xffffffffff0f7424 */ /* 0x000fce00078e00ff */
[----:B01----:R-:W-:Y:S05]  /*1ad00*/  WARPSYNC.COLLECTIVE R15, `(.L_x_898) ;  /* 0x000000000f087348 */ /* 0x003fea0003c00000 */
[----:B------:R2:W3:Y:S02]  /*1ad10*/  SHFL.UP P6, R14, R13, R12, R11 ;  /* 0x0400000c0d0e7389 */ /* 0x0004e400000c000b */
[----:B0123--:R-:W-:Y:S01]  /*1ad20*/  ENDCOLLECTIVE ;  /* 0x000000000000791b */ /* 0x00ffe20003800000 */
.L_x_898:
[----:B------:R-:W-:Y:S05]  /*1ad30*/  BSYNC B0 ;  /* 0x0000000000007941 */ /* 0x000fea0003800000 */
.L_x_897:
[----:B------:R-:W-:Y:S01]  /*1ad40*/  SEL R13, R14, RZ, P1 ;  /* 0x000000ff0e0d7207 */ /* 0x000fe20000800000 */
[----:B------:R-:W-:Y:S01]  /*1ad50*/  IMAD.MOV.U32 R12, RZ, RZ, 0x2 ;  /* 0x00000002ff0c7424 */ /* 0x000fe200078e00ff */
[----:B------:R-:W-:Y:S01]  /*1ad60*/  MOV R15, 0xffffffff ;  /* 0xffffffff000f7802 */ /* 0x000fe20000000f00 */
[----:B------:R-:W-:Y:S01]  /*1ad70*/  IMAD.MOV.U32 R11, RZ, RZ, RZ ;  /* 0x000000ffff0b7224 */ /* 0x000fe200078e00ff */
[----:B------:R-:W-:-:S07]  /*1ad80*/  IADD3 R13, R2, R13, RZ ;  /* 0x0000000d020d7210 */ /* 0x000fce0007ffe0ff */
[----:B------:R-:W-:Y:S05]  /*1ad90*/  WARPSYNC.COLLECTIVE R15, `(.L_x_899) ;  /* 0x000000000f087348 */ /* 0x000fea0003c00000 */
[----:B------:R0:W1:Y:S02]  /*1ada0*/  SHFL.UP P6, R14, R13, R12, R11 ;  /* 0x0400000c0d0e7389 */ /* 0x00006400000c000b */
[----:B01----:R-:W-:Y:S01]  /*1adb0*/  ENDCOLLECTIVE ;  /* 0x000000000000791b */ /* 0x003fe20003800000 */
.L_x_899:
[----:B------:R-:W-:Y:S02]  /*1adc0*/  MOV R12, 0x4 ;  /* 0x00000004000c7802 */ /* 0x000fe40000000f00 */
[----:B------:R-:W-:-:S05]  /*1add0*/  SEL R14, R14, RZ, P2 ;  /* 0x000000ff0e0e7207 */ /* 0x000fca0001000000 */
[----:B------:R-:W-:-:S04]  /*1ade0*/  IMAD.IADD R3, R13, 0x1, R14 ;  /* 0x000000010d037824 */ /* 0x000fc800078e020e */
[----:B------:R-:W-:-:S07]  /*1adf0*/  IMAD.MOV.U32 R13, RZ, RZ, R3 ;  /* 0x000000ffff0d7224 */ /* 0x000fce00078e0003 */
[----:B------:R-:W-:Y:S05]  /*1ae00*/  WARPSYNC.COLLECTIVE R15, `(.L_x_900) ;  /* 0x000000000f087348 */ /* 0x000fea0003c00000 */
[----:B------:R0:W1:Y:S02]  /*1ae10*/  SHFL.UP P6, R14, R13, R12, R11 ;  /* 0x0400000c0d0e7389 */ /* 0x00006400000c000b */
[----:B01----:R-:W-:Y:S01]  /*1ae20*/  ENDCOLLECTIVE ;  /* 0x000000000000791b */ /* 0x003fe20003800000 */
.L_x_900:
[----:B------:R-:W-:Y:S02]  /*1ae30*/  MOV R12, 0x8 ;  /* 0x00000008000c7802 */ /* 0x000fe40000000f00 */
[----:B------:R-:W-:-:S05]  /*1ae40*/  SEL R14, R14, RZ, P3 ;  /* 0x000000ff0e0e7207 */ /* 0x000fca0001800000 */
[----:B------:R-:W-:-:S04]  /*1ae50*/  IMAD.IADD R5, R3, 0x1, R14 ;  /* 0x0000000103057824 */ /* 0x000fc800078e020e */
[----:B------:R-:W-:-:S07]  /*1ae60*/  IMAD.MOV.U32 R13, RZ, RZ, R5 ;  /* 0x000000ffff0d7224 */ /* 0x000fce00078e0005 */
[----:B------:R-:W-:Y:S05]  /*1ae70*/  WARPSYNC.COLLECTIVE R15, `(.L_x_901) ;  /* 0x000000000f087348 */ /* 0x000fea0003c00000 */
[----:B------:R0:W1:Y:S02]  /*1ae80*/  SHFL.UP P6, R14, R13, R12, R11 ;  /* 0x0400000c0d0e7389 */ /* 0x00006400000c000b */
[----:B01----:R-:W-:Y:S01]  /*1ae90*/  ENDCOLLECTIVE ;  /* 0x000000000000791b */ /* 0x003fe20003800000 */
.L_x_901:
[----:B------:R-:W-:Y:S02]  /*1aea0*/  MOV R12, 0x10 ;  /* 0x00000010000c7802 */ /* 0x000fe40000000f00 */
[----:B------:R-:W-:-:S05]  /*1aeb0*/  SEL R6, R14, RZ, P4 ;  /* 0x000000ff0e067207 */ /* 0x000fca0002000000 */
[----:B------:R-:W-:-:S04]  /*1aec0*/  IMAD.IADD R6, R5, 0x1, R6 ;  /* 0x0000000105067824 */ /* 0x000fc800078e0206 */
[----:B------:R-:W-:-:S07]  /*1aed0*/  IMAD.MOV.U32 R13, RZ, RZ, R6 ;  /* 0x000000ffff0d7224 */ /* 0x000fce00078e0006 */
[----:B------:R-:W-:Y:S05]  /*1aee0*/  WARPSYNC.COLLECTIVE R15, `(.L_x_902) ;  /* 0x000000000f087348 */ /* 0x000fea0003c00000 */
[----:B------:R0:W1:Y:S02]  /*1aef0*/  SHFL.UP P6, R14, R13, R12, R11 ;  /* 0x0400000c0d0e7389 */ /* 0x00006400000c000b */
[----:B01----:R-:W-:Y:S01]  /*1af00*/  ENDCOLLECTIVE ;  /* 0x000000000000791b */ /* 0x003fe20003800000 */
.L_x_902:
        /* <DEDUP_REMOVED lines=8> */
.L_x_903:
[----:B------:R-:W-:Y:S05]  /*1af90*/  BRA `(.L_x_904) ;  /* 0xffffffa000d87947 */ /* 0x000fea000383ffff */
.L_x_702:
[----:B------:R-:W-:Y:S01]  /*1afa0*/  BSSY B0, `(.L_x_905) ;  /* 0x0000006000007945 */ /* 0x000fe20003800000 */
[----:B------:R-:W-:Y:S01]  /*1afb0*/  PLOP3.LUT P6, PT, P6, PT, PT, 0x8, 0x0 ;  /* 0x000000000000781c */ /* 0x000fe200037ce170 */
[----:B------:R-:W-:-:S12]  /*1afc0*/  IMAD.MOV.U32 R15, RZ, RZ, -0x1 ;  /* 0xffffffffff0f7424 */ /* 0x000fd800078e00ff */
[----:B0-----:R-:W-:Y:S05]  /*1afd0*/  WARPSYNC.COLLECTIVE R15, `(.L_x_906) ;  /* 0x000000000f087348 */ /* 0x001fea0003c00000 */
[----:B------:R-:W-:Y:S01]  /*1afe0*/  VOTE.ANY R14, PT, P6 ;  /* 0x00000000000e7806 */ /* 0x000fe200030e0100 */
[----:B0-----:R-:W-:Y:S06]  /*1aff0*/  ENDCOLLECTIVE ;  /* 0x000000000000791b */ /* 0x001fec0003800000 */
.L_x_906:
[----:B------:R-:W-:Y:S05]  /*1b000*/  BSYNC B0 ;  /* 0x0000000000007941 */ /* 0x000fea0003800000 */
.L_x_905:
[----:B------:R-:W-:Y:S01]  /*1b010*/  MOV R6, R14 ;  /* 0x0000000e00067202 */ /* 0x000fe20000000f00 */
[----:B------:R-:W-:Y:S01]  /*1b020*/  IMAD.MOV.U32 R13, RZ, RZ, R2 ;  /* 0x000000ffff0d7224 */ /* 0x000fe200078e0002 */
[----:B------:R-:W-:Y:S01]  /*1b030*/  MOV R11, 0x1f ;  /* 0x0000001f000b7802 */ /* 0x000fe20000000f00 */
[----:B------:R-:W-:Y:S01]  /*1b040*/  IMAD.MOV.U32 R15, RZ, RZ, -0x1 ;  /* 0xffffffffff0f7424 */ /* 0x000fe200078e00ff */
[----:B------:R-:W0:Y:S02]  /*1b050*/  POPC R4, R6 ;  /* 0x0000000600047309 */ /* 0x000e240000000000 */
[----:B0-----:R-:W-:-:S07]  /*1b060*/  IMAD.MOV.U32 R12, RZ, RZ, R4 ;  /* 0x000000ffff0c7224 */ /* 0x001fce00078e0004 */
[----:B------:R-:W-:Y:S05]  /*1b070*/  WARPSYNC.COLLECTIVE R15, `(.L_x_907) ;  /* 0x000000000f087348 */ /* 0x000fea0003c00000 */
[----:B------:R0:W1:Y:S02]  /*1b080*/  SHFL.IDX P6, R14, R13, R12, R11 ;  /* 0x0000000c0d0e7389 */ /* 0x00006400000c000b */
[----:B01----:R-:W-:Y:S01]  /*1b090*/  ENDCOLLECTIVE ;  /* 0x000000000000791b */ /* 0x003fe20003800000 */
.L_x_907:
[----:B------:R-:W-:Y:S01]  /*1b0a0*/  IMAD.MOV.U32 R17, RZ, RZ, R14 ;  /* 0x000000ffff117224 */ /* 0x000fe200078e000e */
[----:B------:R-:W-:Y:S06]  /*1b0b0*/  BRA `(.L_x_908) ;  /* 0xffffffa000c87947 */ /* 0x000fec000383ffff */
.L_x_704:
[----:B------:R-:W-:Y:S01]  /*1b0c0*/  BSSY B0, `(.L_x_909) ;  /* 0x0000007000007945 */ /* 0x000fe20003800000 */
[----:B------:R-:W-:Y:S01]  /*1b0d0*/  MOV R13, R3 ;  /* 0x00000003000d7202 */ /* 0x000fe20000000f00 */
[----:B------:R-:W-:Y:S02]  /*1b0e0*/  IMAD.MOV.U32 R11, RZ, RZ, 0x1f ;  /* 0x0000001fff0b7424 */ /* 0x000fe400078e00ff */
[----:B------:R-:W-:-:S07]  /*1b0f0*/  IMAD.MOV.U32 R15, RZ, RZ, -0x1 ;  /* 0xffffffffff0f7424 */ /* 0x000fce00078e00ff */
[----:B012---:R-:W-:Y:S05]  /*1b100*/  WARPSYNC.COLLECTIVE R15, `(.L_x_910) ;  /* 0x000000000f087348 */ /* 0x007fea0003c00000 */
[----:B------:R3:W4:Y:S02]  /*1b110*/  SHFL.IDX P6, R14, R13, R12, R11 ;  /* 0x0000000c0d0e7389 */ /* 0x00072400000c000b */
[----:B01234-:R-:W-:Y:S01]  /*1b120*/  ENDCOLLECTIVE ;  /* 0x000000000000791b */ /* 0x01ffe20003800000 */
.L_x_910:
[----:B------:R-:W-:Y:S05]  /*1b130*/  BSYNC B0 ;  /* 0x0000000000007941 */ /* 0x000fea0003800000 */
.L_x_909:
[----:B------:R-:W-:Y:S05]  /*1b140*/  BRA `(.L_x_703) ;  /* 0xffffffa000c07947 */ /* 0x000fea000383ffff */
.L_x_708:
[----:B0-----:R0:W1:Y:S02]  /*1b150*/  SYNCS.PHASECHK.TRANS64.TRYWAIT P0, [R4+URZ+0x16820], R0 ;  /* 0x01682000040075a7 */ /* 0x001064000800017f */
[----:B-1----:R-:W-:Y:S05]  /*1b160*/  @!P0 NANOSLEEP.SYNCS 0x989680 ;  /* 0x009896800000895d */ /* 0x002fea0003900000 */
[----:B------:R-:W1:Y:S02]  /*1b170*/  @!P0 SYNCS.PHASECHK.TRANS64 P0, [R4+URZ+0x16820], R0 ;  /* 0x01682000040085a7 */ /* 0x000e64000800007f */
[----:B-1----:R-:W-:Y:S05]  /*1b180*/  @!P0 BRA `(.L_x_708) ;  /* 0xfffffffc00f08947 */ /* 0x002fea000383ffff */
[----:B------:R-:W-:Y:S05]  /*1b190*/  BRA `(.L_x_911) ;  /* 0xffffffa400ac7947 */ /* 0x000fea000383ffff */
.L_x_709:
[----:B------:R-:W1:Y:S01]  /*1b1a0*/  S2R R2, SR_TID.X ;  /* 0x0000000000027919 */ /* 0x000e620000002100 */
[----:B------:R-:W-:Y:S01]  /*1b1b0*/  BSSY B0, `(.L_x_912) ;  /* 0x000000a000007945 */ /* 0x000fe20003800000 */
[----:B------:R-:W-:Y:S01]  /*1b1c0*/  IMAD.MOV.U32 R12, RZ, RZ, RZ ;  /* 0x000000ffff0c7224 */ /* 0x000fe200078e00ff */
[----:B------:R-:W-:Y:S01]  /*1b1d0*/  MOV R15, 0xffffffff ;  /* 0xffffffff000f7802 */ /* 0x000fe20000000f00 */
[----:B------:R-:W-:Y:S01]  /*1b1e0*/  IMAD.MOV.U32 R11, RZ, RZ, 0x1f ;  /* 0x0000001fff0b7424 */ /* 0x000fe200078e00ff */
[----:B-1----:R-:W-:-:S04]  /*1b1f0*/  SHF.R.U32.HI R2, RZ, 0x5, R2 ;  /* 0x00000005ff027819 */ /* 0x002fc80000011602 */
[----:B------:R-:W-:-:S04]  /*1b200*/  LOP3.LUT R2, R2, 0x3, RZ, 0xc0, !PT ;  /* 0x0000000302027812 */ /* 0x000fc800078ec0ff */
[----:B------:R-:W-:-:S07]  /*1b210*/  MOV R13, R2 ;  /* 0x00000002000d7202 */ /* 0x000fce0000000f00 */
[----:B0-----:R-:W-:Y:S05]  /*1b220*/  WARPSYNC.COLLECTIVE R15, `(.L_x_913) ;  /* 0x000000000f087348 */ /* 0x001fea0003c00000 */
[----:B------:R1:W2:Y:S02]  /*1b230*/  SHFL.IDX P6, R14, R13, R12, R11 ;  /* 0x0000000c0d0e7389 */ /* 0x0002a400000c000b */
[----:B012---:R-:W-:Y:S01]  /*1b240*/  ENDCOLLECTIVE ;  /* 0x000000000000791b */ /* 0x007fe20003800000 */
.L_x_913:
[----:B------:R-:W-:Y:S05]  /*1b250*/  BSYNC B0 ;  /* 0x0000000000007941 */ /* 0x000fea0003800000 */
.L_x_912:
[----:B------:R-:W-:Y:S05]  /*1b260*/  BRA `(.L_x_914) ;  /* 0xffffffa400947947 */ /* 0x000fea000383ffff */
.L_x_710:
[----:B------:R-:W-:Y:S01]  /*1b270*/  BSSY B0, `(.L_x_915) ;  /* 0x0000006000007945 */ /* 0x000fe20003800000 */
[----:B------:R-:W-:-:S07]  /*1b280*/  IMAD.MOV.U32 R15, RZ, RZ, -0x1 ;  /* 0xffffffffff0f7424 */ /* 0x000fce00078e00ff */
[----:B0-----:R-:W-:Y:S05]  /*1b290*/  WARPSYNC.COLLECTIVE R15, `(.L_x_916) ;  /* 0x000000000f0c7348 */ /* 0x001fea0003c00000 */
[----:B------:R-:W-:Y:S02]  /*1b2a0*/  ELECT P6, UR62, PT ;  /* 0x00000000003e782f */ /* 0x000fe400038c0000 */
[----:B------:R-:W-:Y:S01]  /*1b2b0*/  MOV R14, UR62 ;  /* 0x0000003e000e7c02 */ /* 0x000fe20008000f00 */
[----:B0-----:R-:W-:Y:S10]  /*1b2c0*/  ENDCOLLECTIVE ;  /* 0x000000000000791b */ /* 0x001ff40003800000 */
.L_x_916:
[----:B------:R-:W-:Y:S05]  /*1b2d0*/  BSYNC B0 ;  /* 0x0000000000007941 */ /* 0x000fea0003800000 */
.L_x_915:
[----:B------:R-:W-:Y:S05]  /*1b2e0*/  BRA `(.L_x_917) ;  /* 0xffffffa400887947 */ /* 0x000fea000383ffff */
.L_x_712:
[----:B0-----:R0:W1:Y:S02]  /*1b2f0*/  SYNCS.PHASECHK.TRANS64.TRYWAIT P1, [R5+URZ+0x16840], R0 ;  /* 0x01684000050075a7 */ /* 0x001064000802017f */
[----:B-1----:R-:W-:Y:S05]  /*1b300*/  @!P1 NANOSLEEP.SYNCS 0x989680 ;  /* 0x009896800000995d */ /* 0x002fea0003900000 */
[----:B------:R-:W1:Y:S02]  /*1b310*/  @!P1 SYNCS.PHASECHK.TRANS64 P1, [R5+URZ+0x16840], R0 ;  /* 0x01684000050095a7 */ /* 0x000e64000802007f */
[----:B-1----:R-:W-:Y:S05]  /*1b320*/  @!P1 BRA `(.L_x_712) ;  /* 0xfffffffc00f09947 */ /* 0x002fea000383ffff */
[----:B------:R-:W-:Y:S05]  /*1b330*/  BRA `(.L_x_918) ;  /* 0xffffffa400a87947 */ /* 0x000fea000383ffff */
.L_x_714:
[----:B-1----:R1:W2:Y:S02]  /*1b340*/  SYNCS.PHASECHK.TRANS64.TRYWAIT P1, [R25+URZ+0x16840], R2 ;  /* 0x01684002190075a7 */ /* 0x0022a4000802017f */
[----:B--2---:R-:W-:Y:S05]  /*1b350*/  @!P1 NANOSLEEP.SYNCS 0x989680 ;  /* 0x009896800000995d */ /* 0x004fea0003900000 */
[----:B------:R-:W2:Y:S02]  /*1b360*/  @!P1 SYNCS.PHASECHK.TRANS64 P1, [R25+URZ+0x16840], R2 ;  /* 0x01684002190095a7 */ /* 0x000ea4000802007f */
[----:B--2---:R-:W-:Y:S05]  /*1b370*/  @!P1 BRA `(.L_x_714) ;  /* 0xfffffffc00f09947 */ /* 0x004fea000383ffff */
[----:B------:R-:W-:Y:S05]  /*1b380*/  BRA `(.L_x_919) ;  /* 0xffffffa400b47947 */ /* 0x000fea000383ffff */
.L_x_716:
[----:B--2---:R2:W3:Y:S02]  /*1b390*/  SYNCS.PHASECHK.TRANS64.TRYWAIT P1, [R5+URZ+0x16860], R0 ;  /* 0x01686000050075a7 */ /* 0x0044e4000802017f */
[----:B---3--:R-:W-:Y:S05]  /*1b3a0*/  @!P1 NANOSLEEP.SYNCS 0x989680 ;  /* 0x009896800000995d */ /* 0x008fea0003900000 */
[----:B------:R-:W3:Y:S02]  /*1b3b0*/  @!P1 SYNCS.PHASECHK.TRANS64 P1, [R5+URZ+0x16860], R0 ;  /* 0x01686000050095a7 */ /* 0x000ee4000802007f */
[----:B---3--:R-:W-:Y:S05]  /*1b3c0*/  @!P1 BRA `(.L_x_716) ;  /* 0xfffffffc00f09947 */ /* 0x008fea000383ffff */
[----:B------:R-:W-:Y:S05]  /*1b3d0*/  BRA `(.L_x_920) ;  /* 0xffffffa400b07947 */ /* 0x000fea000383ffff */
.L_x_921:
        /* <DEDUP_REMOVED lines=10> */
.L_x_3107:


//--------------------- .text._ZN7cutlass13device_kernelIN5flash11enable_sm90INS1_16FlashAttnFwdSm90INS1_25CollectiveMainloopFwdSm90ILi2EN4cute5tupleIJNS5_1CILi1EEES8_S8_EEENS6_IJNS7_ILi192EEENS7_ILi128EEENS7_ILi64EEEEEELi64ENS_6half_tEfNS_4arch4Sm90ELb0ELb1ELb1ELb0ELb1ELb0ELb0ELb1ELb1ELb1ELb0ELb0EEENS1_21CollectiveEpilogueFwdINS6_IJSA_SC_SB_EEES9_SE_SG_Li384ELb0ELb1ELb0ELb0EEENS1_30DynamicPersistentTileSchedulerILi384ELi128ELb0ELb1ELb1EEEEEEEEEvNT_6ParamsE --------------------------
	.section	.text._ZN7cutlass13device_kernelIN5flash11enable_sm90INS1_16FlashAttnFwdSm90INS1_25CollectiveMainloopFwdSm90ILi2EN4cute5tupleIJNS5_1CILi1EEES8_S8_EEENS6_IJNS7_ILi192EEENS7_ILi128EEENS7_ILi64EEEEEELi64ENS_6half_tEfNS_4arch4Sm90ELb0ELb1ELb1ELb0ELb1ELb0ELb0ELb1ELb1ELb1ELb0ELb0EEENS1_21CollectiveEpilogueFwdINS6_IJSA_SC_SB_EEES9_SE_SG_Li384ELb0ELb1ELb0ELb0EEENS1_30DynamicPersistentTileSchedulerILi384ELi128ELb0ELb1ELb1EEEEEEEEEvNT_6ParamsE,"ax",@progbits
	.align	128
.text._ZN7cutlass13device_kernelIN5flash11enable_sm90INS1_16FlashAttnFwdSm90INS1_25CollectiveMainloopFwdSm90ILi2EN4cute5tupleIJNS5_1CILi1EEES8_S8_EEENS6_IJNS7_ILi192EEENS7_ILi128EEENS7_ILi64EEEEEELi64ENS_6half_tEfNS_4arch4Sm90ELb0ELb1ELb1ELb0ELb1ELb0ELb0ELb1ELb1ELb1ELb0ELb0EEENS1_21CollectiveEpilogueFwdINS6_IJSA_SC_SB_EEES9_SE_SG_Li384ELb0ELb1ELb0ELb0EEENS1_30DynamicPersistentTileSchedulerILi384ELi128ELb0ELb1ELb1EEEEEEEEEvNT_6ParamsE:
        .type           _ZN7cutlass13device_kernelIN5flash11enable_sm90INS1_16FlashAttnFwdSm90INS1_25CollectiveMainloopFwdSm90ILi2EN4cute5tupleIJNS5_1CILi1EEES8_S8_EEENS6_IJNS7_ILi192EEENS7_ILi128EEENS7_ILi64EEEEEELi64ENS_6half_tEfNS_4arch4Sm90ELb0ELb1ELb1ELb0ELb1ELb0ELb0ELb1ELb1ELb1ELb0ELb0EEENS1_21CollectiveEpilogueFwdINS6_IJSA_SC_SB_EEES9_SE_SG_Li384ELb0ELb1ELb0ELb0EEENS1_30DynamicPersistentTileSchedulerILi384ELi128ELb0ELb1ELb1EEEEEEEEEvNT_6ParamsE,@function
        .size           _ZN7cutlass13device_kernelIN5flash11enable_sm90INS1_16FlashAttnFwdSm90INS1_25CollectiveMainloopFwdSm90ILi2EN4cute5tupleIJNS5_1CILi1EEES8_S8_EEENS6_IJNS7_ILi192EEENS7_ILi128EEENS7_ILi64EEEEEELi64ENS_6half_tEfNS_4arch4Sm90ELb0ELb1ELb1ELb0ELb1ELb0ELb0ELb1ELb1ELb1ELb0ELb0EEENS1_21CollectiveEpilogueFwdINS6_IJSA_SC_SB_EEES9_SE_SG_Li384ELb0ELb1ELb0ELb0EEENS1_30DynamicPersistentTileSchedulerILi384ELi128ELb0ELb1ELb1EEEEEEEEEvNT_6ParamsE,(.L_x_3108 - _ZN7cutlass13device_kernelIN5flash11enable_sm90INS1_16FlashAttnFwdSm90INS1_25CollectiveMainloopFwdSm90ILi2EN4cute5tupleIJNS5_1CILi1EEES8_S8_EEENS6_IJNS7_ILi192EEENS7_ILi128EEENS7_ILi64EEEEEELi64ENS_6half_tEfNS_4arch4Sm90ELb0ELb1ELb1ELb0ELb1ELb0ELb0ELb1ELb1ELb1ELb0ELb0EEENS1_21CollectiveEpilogueFwdINS6_IJSA_SC_SB_EEES9_SE_SG_Li384ELb0ELb1ELb0ELb0EEENS1_30DynamicPersistentTileSchedulerILi384ELi128ELb0ELb1ELb1EEEEEEEEEvNT_6ParamsE)
        .other          _ZN7cutlass13device_kernelIN5flash11enable_sm90INS1_16FlashAttnFwdSm90INS1_25CollectiveMainloopFwdSm90ILi2EN4cute5tupleIJNS5_1CILi1EEES8_S8_EEENS6_IJNS7_ILi192EEENS7_ILi128EEENS7_ILi64EEEEEELi64ENS_6half_tEfNS_4arch4Sm90ELb0ELb1ELb1ELb0ELb1ELb0ELb0ELb1ELb1ELb1ELb0ELb0EEENS1_21CollectiveEpilogueFwdINS6_IJSA_SC_SB_EEES9_SE_SG_Li384ELb0ELb1ELb0ELb0EEENS1_30DynamicPersistentTileSchedulerILi384ELi128ELb0ELb1ELb1EEEEEEEEEvNT_6ParamsE,@"STO_CUDA_ENTRY STV_DEFAULT"
_ZN7cutlass13device_kernelIN5flash11enable_sm90INS1_16FlashAttnFwdSm90INS1_25CollectiveMainloopFwdSm90ILi2EN4cute5tupleIJNS5_1CILi1EEES8_S8_EEENS6_IJNS7_ILi192EEENS7_ILi128EEENS7_ILi64EEEEEELi64ENS_6half_tEfNS_4arch4Sm90ELb0ELb1ELb1ELb0ELb1ELb0ELb0ELb1ELb1ELb1ELb0ELb0EEENS1_21CollectiveEpilogueFwdINS6_IJSA_SC_SB_EEES9_SE_SG_Li384ELb0ELb1ELb0ELb0EEENS1_30DynamicPersistentTileSchedulerILi384ELi128ELb0ELb1ELb1EEEEEEEEEvNT_6ParamsE:
        /* <DEDUP_REMOVED lines=45> */
.L_x_922:
        /* <DEDUP_REMOVED lines=22> */
.L_x_923:
        /* <DEDUP_REMOVED lines=18> */
.L_x_924:
        /* <DEDUP_REMOVED lines=22> */
.L_x_925:
        /* <DEDUP_REMOVED lines=23> */
.L_x_926:
        /* <DEDUP_REMOVED lines=8> */
.L_x_928:
[----:B------:R-:W-:-:S08]  /*08a0*/  NOP ;  /* 0x0000000000007918 */ /* 0x000fd00000000000 */
[----:B------:R-:W0:Y:S02]  /*08b0*/  USETMAXREG.TRY_ALLOC.CTAPOOL UP0, 0xa0 ;  /* 0x000000a0000079c8 */ /* 0x000e240008000600 */
[----:B0-----:R-:W-:-:S13]  /*08c0*/  PLOP3.LUT P0, PT, PT, PT, UP0, 0x80, 0x0 ;  /* 0x000000000000781c */ /* 0x001fda0003f0f008 */
[----:B------:R-:W-:Y:S05]  /*08d0*/  @!P0 BRA `(.L_x_928) ;  /* 0xfffffffc00f08947 */ /* 0x000fea000383ffff */
[----:B------:R-:W0:Y:S01]  /*08e0*/  S2R R2, SR_TID.X ;  /* 0x0000000000027919 */ /* 0x000e220000002100 */
[----:B-1----:R-:W1:Y:S08]  /*08f0*/  S2UR UR4, SR_CTAID.X ;  /* 0x00000000000479c3 */ /* 0x002e700000002500 */
[----:B------:R-:W-:Y:S08]  /*0900*/  BAR.ARV 0x4, 0x200 ;  /* 0x0108000000007b1d */ /* 0x000ff00000002000 */
[----:B------:R-:W-:Y:S06]  /*0910*/  BAR.ARV 0x8, 0x200 ;  /* 0x0208000000007b1d */ /* 0x000fec0000002000 */
[----:B0-----:R-:W-:-:S04]  /*0920*/  LOP3.LUT R0, R2, 0xffffff80, RZ, 0xc0, !PT ;  /* 0xffffff8002007812 */ /* 0x001fc800078ec0ff */
[----:B------:R-:W-:Y:S02]  /*0930*/  ISETP.NE.AND P0, PT, R0, 0x80, PT ;  /* 0x000000800000780c */ /* 0x000fe40003f05270 */
[----:B------:R-:W1:Y:S11]  /*0940*/  LDC R0, c[0x0][0xc38] ;  /* 0x00030e00ff007b82 */ /* 0x000e760000000800 */
[----:B------:R-:W-:Y:S06]  /*0950*/  @!P0 BAR.ARV 0x9, 0x100 ;  /* 0x0244000000008b1d */ /* 0x000fec0000002000 */
[----:B-1----:R-:W-:-:S13]  /*0960*/  ISETP.LE.AND P0, PT, R0, UR4, PT ;  /* 0x0000000400007c0c */ /* 0x002fda000bf03270 */
[----:B------:R-:W-:Y:S05]  /*0970*/  @P0 EXIT ;  /* 0x000000000000094d */ /* 0x000fea0003800000 */
[----:B------:R-:W-:Y:S01]  /*0980*/  VIADD R10, R2, 0xffffff80 ;  /* 0xffffff80020a7836 */ /* 0x000fe20000000000 */
[----:B------:R-:W-:Y:S01]  /*0990*/  ULOP3.LUT UR48, UR37, 0x1, URZ, 0xfc, !UPT ;  /* 0x0000000125307892 */ /* 0x000fe2000f8efc3f */
[----:B------:R-:W-:Y:S01]  /*09a0*/  UMOV UR47, URZ ;  /* 0x0000003f002f7c82 */ /* 0x000fe20008000000 */
[----:B------:R-:W-:Y:S02]  /*09b0*/  UMOV UR46, URZ ;  /* 0x0000003f002e7c82 */ /* 0x000fe40008000000 */
[----:B------:R-:W-:Y:S01]  /*09c0*/  SHF.R.S32.HI R0, RZ, 0x1f, R10 ;  /* 0x0000001fff007819 */ /* 0x000fe2000001140a */
[----:B------:R-:W-:-:S03]  /*09d0*/  UMOV UR36, URZ ;  /* 0x0000003f00247c82 */ /* 0x000fc60008000000 */
[CC--:B------:R-:W-:Y:S02]  /*09e0*/  LEA.HI R154, R0.reuse, R10.reuse, RZ, 0x7 ;  /* 0x0000000a009a7211 */ /* 0x0c0fe400078f38ff */
[CC--:B------:R-:W-:Y:S02]  /*09f0*/  LEA.HI R3, R0.reuse, R10.reuse, RZ, 0x5 ;  /* 0x0000000a00037211 */ /* 0x0c0fe400078f28ff */
[----:B------:R-:W-:Y:S02]  /*0a00*/  LEA.HI R2, R0, R10, RZ, 0x4 ;  /* 0x0000000a00027211 */ /* 0x000fe400078f20ff */
[----:B------:R-:W-:Y:S01]  /*0a10*/  LOP3.LUT R153, R154, 0xffffff80, RZ, 0xc0, !PT ;  /* 0xffffff809a997812 */ /* 0x000fe200078ec0ff */
[----:B------:R-:W-:Y:S01]  /*0a20*/  IMAD.SHL.U32 R4, R3, 0x20, RZ ;  /* 0x0000002003047824 */ /* 0x000fe200078e00ff */
[----:B------:R-:W-:Y:S02]  /*0a30*/  SHF.R.S32.HI R5, RZ, 0x4, R2 ;  /* 0x00000004ff057819 */ /* 0x000fe40000011402 */
[----:B------:R-:W-:Y:S01]  /*0a40*/  LOP3.LUT R3, R2, 0x3fffff0, RZ, 0xc0, !PT ;  /* 0x03fffff002037812 */ /* 0x000fe200078ec0ff */
[----:B------:R-:W-:Y:S01]  /*0a50*/  IMAD.IADD R153, R10, 0x1, -R153 ;  /* 0x000000010a997824 */ /* 0x000fe200078e0a99 */
[----:B------:R-:W-:-:S02]  /*0a60*/  LEA.HI R2, R2, R5, RZ, 0x1 ;  /* 0x0000000502027211 */ /* 0x000fc400078f08ff */
[----:B------:R-:W-:Y:S01]  /*0a70*/  LOP3.LUT R4, R4, 0xfffffc00, RZ, 0xc0, !PT ;  /* 0xfffffc0004047812 */ /* 0x000fe200078ec0ff */
[----:B------:R-:W-:Y:S01]  /*0a80*/  IMAD.IADD R3, R10, 0x1, -R3 ;  /* 0x000000010a037824 */ /* 0x000fe200078e0a03 */
[----:B------:R-:W-:Y:S02]  /*0a90*/  SHF.R.S32.HI R6, RZ, 0x1f, R153 ;  /* 0x0000001fff067819 */ /* 0x000fe40000011499 */
[----:B------:R-:W-:Y:S01]  /*0aa0*/  LOP3.LUT R2, R2, 0x1ffffffe, RZ, 0xc0, !PT ;  /* 0x1ffffffe02027812 */ /* 0x000fe200078ec0ff */
[----:B------:R-:W-:Y:S01]  /*0ab0*/  IMAD R3, R3, 0x40, R4 ;  /* 0x0000004003037824 */ /* 0x000fe200078e0204 */
[----:B------:R-:W-:Y:S02]  /*0ac0*/  LEA.HI R4, R6, R153, RZ, 0x2 ;  /* 0x0000009906047211 */ /* 0x000fe400078f10ff */
[----:B------:R-:W-:Y:S01]  /*0ad0*/  LEA.HI R7, R0, R10, RZ, 0x2 ;  /* 0x0000000a00077211 */ /* 0x000fe200078f10ff */
[----:B------:R-:W-:Y:S01]  /*0ae0*/  IMAD.IADD R2, R5, 0x1, -R2 ;  /* 0x0000000105027824 */ /* 0x000fe200078e0a02 */
[----:B------:R-:W-:-:S02]  /*0af0*/  SHF.R.S32.HI R5, RZ, 0x2, R4 ;  /* 0x00000002ff057819 */ /* 0x000fc40000011404 */
[----:B------:R-:W-:Y:S01]  /*0b00*/  SHF.R.S32.HI R8, RZ, 0x1f, R4 ;  /* 0x0000001fff087819 */ /* 0x000fe20000011404 */
[----:B------:R-:W-:Y:S01]  /*0b10*/  IMAD R156, R2, 0x8, R3 ;  /* 0x00000008029c7824 */ /* 0x000fe200078e0203 */
[----:B------:R-:W-:Y:S02]  /*0b20*/  SHF.R.S32.HI R154, RZ, 0x7, R154 ;  /* 0x00000007ff9a7819 */ /* 0x000fe4000001149a */
[----:B------:R-:W-:Y:S02]  /*0b30*/  LOP3.LUT R7, R7, 0xfffffffc, RZ, 0xc0, !PT ;  /* 0xfffffffc07077812 */ /* 0x000fe400078ec0ff */
[----:B------:R-:W-:Y:S01]  /*0b40*/  LEA.HI R8, R8, R5, RZ, 0x3 ;  /* 0x0000000508087211 */ /* 0x000fe200078f18ff */
[----:B------:R-:W-:Y:S01]  /*0b50*/  IMAD.HI R2, R154, 0x55555556, RZ ;  /* 0x555555569a027827 */ /* 0x000fe200078e02ff */
[----:B------:R-:W-:Y:S02]  /*0b60*/  LEA.HI R0, R0, R10, RZ, 0x3 ;  /* 0x0000000a00007211 */ /* 0x000fe400078f18ff */
[----:B------:R-:W-:Y:S01]  /*0b70*/  LOP3.LUT R8, R8, 0xfffffff8, RZ, 0xc0, !PT ;  /* 0xfffffff808087812 */ /* 0x000fe200078ec0ff */
[----:B------:R-:W-:Y:S01]  /*0b80*/  IMAD.IADD R7, R10, 0x1, -R7 ;  /* 0x000000010a077824 */ /* 0x000fe200078e0a07 */
[----:B------:R-:W-:-:S02]  /*0b90*/  LEA.HI R6, R6, R153, RZ, 0x5 ;  /* 0x0000009906067211 */ /* 0x000fc400078f28ff */
[----:B------:R-:W-:Y:S01]  /*0ba0*/  LOP3.LUT R18, R0, 0xfffffff8, RZ, 0xc0, !PT ;  /* 0xfffffff800127812 */ /* 0x000fe200078ec0ff */
[----:B------:R-:W-:Y:S01]  /*0bb0*/  IMAD.IADD R5, R5, 0x1, -R8 ;  /* 0x0000000105057824 */ /* 0x000fe200078e0a08 */
[----:B------:R-:W-:Y:S02]  /*0bc0*/  LEA.HI R9, R7, R7, RZ, 0x1 ;  /* 0x0000000707097211 */ /* 0x000fe400078f08ff */
[----:B------:R-:W-:Y:S01]  /*0bd0*/  LEA.HI R3, R2, R2, RZ, 0x1 ;  /* 0x0000000202037211 */ /* 0x000fe200078f08ff */
[----:B------:R-:W-:Y:S01]  /*0be0*/  IMAD.IADD R18, R10, 0x1, -R18 ;  /* 0x000000010a127824 */ /* 0x000fe200078e0a12 */
[----:B------:R-:W-:Y:S02]  /*0bf0*/  SHF.R.S32.HI R6, RZ, 0x5, R6 ;  /* 0x00000005ff067819 */ /* 0x000fe40000011406 */
[----:B------:R-:W-:Y:S01]  /*0c00*/  LOP3.LUT R2, R9, 0x1ffffffe, RZ, 0xc0, !PT ;  /* 0x1ffffffe09027812 */ /* 0x000fe200078ec0ff */
[----:B------:R-:W-:Y:S01]  /*0c10*/  IMAD R3, R3, -0x3, R154 ;  /* 0xfffffffd03037824 */ /* 0x000fe200078e029a */
[----:B------:R-:W-:Y:S01]  /*0c20*/  LOP3.LUT R16, R4, 0x7ffffffc, RZ, 0xc0, !PT ;  /* 0x7ffffffc04107812 */ /* 0x000fe200078ec0ff */
[----:B------:R-:W-:Y:S01]  /*0c30*/  IMAD R6, R6, 0x10, R5 ;  /* 0x0000001006067824 */ /* 0x000fe200078e0205 */
[----:B------:R-:W-:Y:S01]  /*0c40*/  SHF.R.S32.HI R152, RZ, 0x3, R0 ;  /* 0x00000003ff987819 */ /* 0x000fe20000011400 */
[----:B------:R-:W-:-:S02]  /*0c50*/  IMAD.SHL.U32 R22, R18, 0x8, RZ ;  /* 0x0000000812167824 */ /* 0x000fc400078e00ff */
[----:B------:R-:W-:Y:S02]  /*0c60*/  IMAD.IADD R2, R7, 0x1, -R2 ;  /* 0x0000000107027824 */ /* 0x000fe400078e0a02 */
[----:B------:R-:W-:Y:S01]  /*0c70*/  IMAD R155, R3, 0x40, R6 ;  /* 0x00000040039b7824 */ /* 0x000fe200078e0206 */
[----:B------:R-:W-:Y:S01]  /*0c80*/  SHF.R.S32.HI R157, RZ, 0x1f, R22 ;  /* 0x0000001fff9d7819 */ /* 0x000fe20000011416 */
[----:B------:R-:W-:Y:S02]  /*0c90*/  IMAD.IADD R16, R153, 0x1, -R16 ;  /* 0x0000000199107824 */ /* 0x000fe400078e0a10 */
[----:B------:R-:W-:-:S07]  /*0ca0*/  IMAD R17, R2, 0x8, R155 ;  /* 0x0000000802117824 */ /* 0x000fce00078e029b */
.L_x_1021:
[----:B------:R-:W-:Y:S01]  /*0cb0*/  ULDC UR5, c[0x0][0xc60] ;  /* 0x0003180000057ab9 */ /* 0x000fe20000000800 */
[----:B------:R-:W-:Y:S01]  /*0cc0*/  UMOV UR8, UR4 ;  /* 0x0000000400087c82 */ /* 0x000fe20008000000 */
[----:B------:R-:W-:-:S11]  /*0cd0*/  UISETP.NE.AND UP0, UPT, UR5, 0x1, UPT ;  /* 0x000000010500788c */ /* 0x000fd6000bf05270 */
[----:B------:R-:W-:Y:S01]  /*0ce0*/  @UP0 ULDC UR6, c[0x0][0xc64] ;  /* 0x0003190000060ab9 */ /* 0x000fe20000000800 */
[----:B------:R-:W-:Y:S01]  /*0cf0*/  @UP0 ULDC UR9, c[0x0][0xc68] ;  /* 0x00031a0000090ab9 */ /* 0x000fe20000000800 */
[----:B------:R-:W-:-:S04]  /*0d00*/  UIMAD.WIDE.U32 UR6, UR4, UR6, URZ ;  /* 0x00000006040672a5 */ /* 0x000fc8000f8e003f */
[----:B------:R-:W-:-:S03]  /*0d10*/  @UP0 USHF.R.U32.HI UR8, URZ, UR9, UR7 ;  /* 0x000000093f080299 */ /* 0x000fc60008011607 */
[----:B------:R-:W-:Y:S02]  /*0d20*/  ULDC UR6, c[0x0][0xc78] ;  /* 0x00031e0000067ab9 */ /* 0x000fe40000000800 */
[----:B------:R-:W-:Y:S02]  /*0d30*/  UISETP.GE.AND UP0, UPT, UR8, UR6, UPT ;  /* 0x000000060800728c */ /* 0x000fe4000bf06270 */
[----:B------:R-:W-:-:S04]  /*0d40*/  UIADD3 UR6, -UR8, URZ, URZ ;  /* 0x0000003f08067290 */ /* 0x000fc8000fffe13f */
[----:B------:R-:W-:Y:S01]  /*0d50*/  PLOP3.LUT P0, PT, PT, PT, UP0, 0x80, 0x0 ;  /* 0x000000000000781c */ /* 0x000fe20003f0f008 */
[----:B------:R-:W-:-:S12]  /*0d60*/  UIMAD UR9, UR5, UR6, UR4 ;  /* 0x00000006050972a4 */ /* 0x000fd8000f8e0204 */
[----:B012--5:R-:W-:Y:S05]  /*0d70*/  @!P0 BRA `(.L_x_929) ;  /* 0x0000000000208947 */ /* 0x027fea0003800000 */
[----:B------:R-:W-:Y:S01]  /*0d80*/  ULDC UR7, c[0x0][0xc6c] ;  /* 0x00031b0000077ab9 */ /* 0x000fe20000000800 */
[----:B------:R-:W-:Y:S01]  /*0d90*/  UMOV UR6, UR9 ;  /* 0x0000000900067c82 */ /* 0x000fe20008000000 */
[----:B------:R-:W-:-:S11]  /*0da0*/  UISETP.NE.AND UP0, UPT, UR7, 0x1, UPT ;  /* 0x000000010700788c */ /* 0x000fd6000bf05270 */
[----:B------:R-:W-:Y:S02]  /*0db0*/  @UP0 ULDC.64 UR10, c[0x0][0xc70] ;  /* 0x00031c00000a0ab9 */ /* 0x000fe40000000a00 */
[----:B------:R-:W-:-:S04]  /*0dc0*/  UIMAD.WIDE.U32 UR4, UR9, UR10, URZ ;  /* 0x0000000a090472a5 */ /* 0x000fc8000f8e003f */
[----:B------:R-:W-:-:S04]  /*0dd0*/  @UP0 USHF.R.U32.HI UR6, URZ, UR11, UR5 ;  /* 0x0000000b3f060299 */ /* 0x000fc80008011605 */
[----:B------:R-:W-:Y:S01]  /*0de0*/  UIMAD UR4, UR6, UR7, URZ ;  /* 0x00000007060472a4 */ /* 0x000fe2000f8e023f */
[----:B------:R-:W-:Y:S11]  /*0df0*/  BRA `(.L_x_930) ;  /* 0x00000000001c7947 */ /* 0x000ff60003800000 */
.L_x_929:
[----:B------:R-:W-:Y:S01]  /*0e00*/  ULDC UR7, c[0x0][0xc54] ;  /* 0x0003150000077ab9 */ /* 0x000fe20000000800 */
[----:B------:R-:W-:Y:S01]  /*0e10*/  UMOV UR6, UR9 ;  /* 0x0000000900067c82 */ /* 0x000fe20008000000 */
[----:B------:R-:W-:-:S11]  /*0e20*/  UISETP.NE.AND UP0, UPT, UR7, 0x1, UPT ;  /* 0x000000010700788c */ /* 0x000fd6000bf05270 */
[----:B------:R-:W-:Y:S02]  /*0e30*/  @UP0 ULDC.64 UR10, c[0x0][0xc58] ;  /* 0x00031600000a0ab9 */ /* 0x000fe40000000a00 */
[----:B------:R-:W-:-:S04]  /*0e40*/  UIMAD.WIDE.U32 UR4, UR9, UR10, URZ ;  /* 0x0000000a090472a5 */ /* 0x000fc8000f8e003f */
[----:B------:R-:W-:-:S04]  /*0e50*/  @UP0 USHF.R.U32.HI UR6, URZ, UR11, UR5 ;  /* 0x0000000b3f060299 */ /* 0x000fc80008011605 */
[----:B------:R-:W-:-:S12]  /*0e60*/  UIMAD UR4, UR6, UR7, URZ ;  /* 0x00000007060472a4 */ /* 0x000fd8000f8e023f */
.L_x_930:
[----:B------:R-:W-:Y:S01]  /*0e70*/  ULOP3.LUT UR6, URZ, UR6, URZ, 0x33, !UPT ;  /* 0x000000063f067292 */ /* 0x000fe2000f8e333f */
[----:B------:R-:W-:Y:S01]  /*0e80*/  ULDC UR7, c[0x0][0x448] ;  /* 0x0001120000077ab9 */ /* 0x000fe20000000800 */
[----:B------:R-:W-:Y:S01]  /*0e90*/  ULDC UR5, c[0x0][0xc3c] ;  /* 0x00030f0000057ab9 */ /* 0x000fe20000000800 */
[----:B------:R-:W-:Y:S02]  /*0ea0*/  UISETP.NE.AND UP3, UPT, UR7, 0x1, UPT ;  /* 0x000000010700788c */ /* 0x000fe4000bf65270 */
[----:B------:R-:W-:Y:S01]  /*0eb0*/  UIADD3 UR6, UR6, UR5, URZ ;  /* 0x0000000506067290 */ /* 0x000fe2000fffe03f */
[----:B------:R-:W-:Y:S01]  /*0ec0*/  ULDC.64 UR10, c[0x0][0x418] ;  /* 0x00010600000a7ab9 */ /* 0x000fe20000000a00 */
[----:B------:R-:W-:Y:S01]  /*0ed0*/  UIADD3 UR4, UR9, -UR4, URZ ;  /* 0x8000000409047290 */ /* 0x000fe2000fffe03f */
[----:B------:R-:W-:Y:S01]  /*0ee0*/  ULDC UR41, c[0x0][0xc48] ;  /* 0x0003120000297ab9 */ /* 0x000fe20000000800 */
[----:B------:R-:W-:Y:S02]  /*0ef0*/  UISETP.NE.U32.AND UP0, UPT, UR10, URZ, UPT ;  /* 0x0000003f0a00728c */ /* 0x000fe4000bf05070 */
[----:B------:R-:W-:-:S02]  /*0f00*/  UIMAD UR38, UR6, 0xc0, URZ ;  /* 0x000000c0062678a4 */ /* 0x000fc4000f8e023f */
[----:B------:R-:W-:Y:S01]  /*0f10*/  UISETP.NE.AND UP1, UPT, UR41, 0x1, UPT ;  /* 0x000000012900788c */ /* 0x000fe2000bf25270 */
[----:B------:R-:W-:Y:S01]  /*0f20*/  ULDC UR13, c[0x0][0xc54] ;  /* 0x00031500000d7ab9 */ /* 0x000fe20000000800 */
[----:B------:R-:W-:Y:S02]  /*0f30*/  UISETP.NE.AND.EX UP0, UPT, UR11, URZ, UPT, UP0 ;  /* 0x0000003f0b00728c */ /* 0x000fe4000bf05300 */
[----:B------:R-:W-:Y:S02]  /*0f40*/  UIADD3 UR10, UR38, 0xbf, URZ ;  /* 0x000000bf260a7890 */ /* 0x000fe4000fffe03f */
[----:B------:R-:W-:Y:S01]  /*0f50*/  UIMAD UR13, UR8, UR13, UR4 ;  /* 0x0000000d080d72a4 */ /* 0x000fe2000f8e0204 */
[----:B------:R-:W-:Y:S01]  /*0f60*/  ULDC UR40, c[0x0][0x424] ;  /* 0x0001090000287ab9 */ /* 0x000fe20000000800 */
[----:B------:R-:W-:Y:S01]  /*0f70*/  ULDC UR51, c[0x0][0x288] ;  /* 0x0000a20000337ab9 */ /* 0x000fe20000000800 */
[----:B------:R-:W-:Y:S01]  /*0f80*/  ULDC.64 UR4, c[0x0][0x9e0] ;  /* 0x0002780000047ab9 */ /* 0x000fe20000000a00 */
[----:B------:R-:W-:Y:S01]  /*0f90*/  @UP3 ULDC UR8, c[0x0][0x44c] ;  /* 0x0001130000083ab9 */ /* 0x000fe20000000800 */
[----:B------:R-:W-:-:S02]  /*0fa0*/  UIADD3 UR11, -UR51, 0x1, URZ ;  /* 0x00000001330b7890 */ /* 0x000fc4000fffe13f */
[----:B------:R-:W-:Y:S02]  /*0fb0*/  UISETP.GE.AND UP2, UPT, UR5, 0x1, UPT ;  /* 0x000000010500788c */ /* 0x000fe4000bf46270 */
[----:B------:R-:W-:Y:S02]  /*0fc0*/  USEL UR40, UR40, 0x1, UP0 ;  /* 0x0000000128287887 */ /* 0x000fe40008000000 */
[----:B------:R-:W-:Y:S01]  /*0fd0*/  UIMAD.WIDE.U32 UR8, UR10, UR8, URZ ;  /* 0x000000080a0872a5 */ /* 0x000fe2000f8e003f */
[----:B------:R-:W-:Y:S01]  /*0fe0*/  ULDC UR12, c[0x0][0x2f0] ;  /* 0x0000bc00000c7ab9 */ /* 0x000fe20000000800 */
[----:B------:R-:W-:Y:S01]  /*0ff0*/  @UP3 ULDC UR15, c[0x0][0x450] ;  /* 0x00011400000f3ab9 */ /* 0x000fe20000000800 */
[----:B------:R-:W-:Y:S01]  /*1000*/  @UP1 ULDC UR6, c[0x0][0xc4c] ;  /* 0x0003130000061ab9 */ /* 0x000fe20000000800 */
[----:B------:R-:W-:Y:S01]  /*1010*/  UIMAD UR11, UR40, UR12, UR11 ;  /* 0x0000000c280b72a4 */ /* 0x000fe2000f8e020b */
[----:B------:R-:W-:Y:S01]  /*1020*/  PLOP3.LUT P0, PT, PT, PT, UP2, 0x40, 0x0 ;  /* 0x000000000000781c */ /* 0x000fe20003f0e828 */
[----:B------:R-:W-:-:S02]  /*1030*/  @UP3 USHF.R.U32.HI UR10, URZ, UR15, UR9 ;  /* 0x0000000f3f0a3299 */ /* 0x000fc40008011609 */
[----:B------:R-:W-:Y:S01]  /*1040*/  UIMAD.WIDE.U32 UR6, UR13, UR6, URZ ;  /* 0x000000060d0672a5 */ /* 0x000fe2000f8e003f */
[----:B------:R-:W-:Y:S01]  /*1050*/  @UP1 ULDC UR14, c[0x0][0xc50] ;  /* 0x00031400000e1ab9 */ /* 0x000fe20000000800 */
[----:B------:R-:W-:Y:S01]  /*1060*/  UIADD3 UR10, UR11, UR10, URZ ;  /* 0x0000000a0b0a7290 */ /* 0x000fe2000fffe03f */
[----:B------:R-:W-:Y:S01]  /*1070*/  UMOV UR39, UR13 ;  /* 0x0000000d00277c82 */ /* 0x000fe20008000000 */
[----:B------:R-:W-:Y:S02]  /*1080*/  @UP1 USHF.R.U32.HI UR39, URZ, UR14, UR7 ;  /* 0x0000000e3f271299 */ /* 0x000fe40008011607 */
[----:B------:R-:W-:Y:S02]  /*1090*/  UIADD3 UR4, UR10, UR4, URZ ;  /* 0x000000040a047290 */ /* 0x000fe4000fffe03f */
[----:B------:R-:W-:Y:S02]  /*10a0*/  UIADD3 UR6, -UR39, URZ, URZ ;  /* 0x0000003f27067290 */ /* 0x000fe4000fffe13f */
[----:B------:R-:W-:-:S02]  /*10b0*/  UP2UR UR50, UPR, URZ, 0x8 ;  /* 0x000000083f327883 */ /* 0x000fc40008000000 */
[----:B------:R-:W-:Y:S01]  /*10c0*/  UP2UR UR49, UPR, URZ, 0x4 ;  /* 0x000000043f317883 */ /* 0x000fe20008000000 */
[----:B------:R-:W-:Y:S01]  /*10d0*/  IMAD.U32 R0, RZ, RZ, UR4 ;  /* 0x00000004ff007e24 */ /* 0x000fe2000f8e00ff */
[----:B------:R-:W-:Y:S01]  /*10e0*/  UIMAD UR41, UR41, UR6, UR13 ;  /* 0x00000006292972a4 */ /* 0x000fe2000f8e020d */
[----:B------:R-:W-:Y:S11]  /*10f0*/  @P0 BRA `(.L_x_931) ;  /* 0x0000000000400947 */ /* 0x000ff60003800000 */
[----:B------:R-:W-:Y:S01]  /*1100*/  ISETP.LT.AND P0, PT, RZ, UR10, PT ;  /* 0x0000000aff007c0c */ /* 0x000fe2000bf01270 */
[----:B------:R-:W-:-:S12]  /*1110*/  UIADD3 UR4, UR10, -0x1, URZ ;  /* 0xffffffff0a047890 */ /* 0x000fd8000fffe03f */
[----:B------:R-:W-:Y:S05]  /*1120*/  @P0 BRA `(.L_x_932) ;  /* 0x00000000001c0947 */ /* 0x000fea0003800000 */
[----:B------:R-:W-:Y:S02]  /*1130*/  UISETP.NE.AND UP0, UPT, UR5, 0x1, UPT ;  /* 0x000000010500788c */ /* 0x000fe4000bf05270 */
[----:B------:R-:W-:-:S09]  /*1140*/  UIADD3 UR4, -UR10, URZ, URZ ;  /* 0x0000003f0a047290 */ /* 0x000fd2000fffe13f */
[----:B------:R-:W-:Y:S02]  /*1150*/  @UP0 ULDC.64 UR8, c[0x0][0x9e8] ;  /* 0x00027a0000080ab9 */ /* 0x000fe40000000a00 */
[----:B------:R-:W-:-:S04]  /*1160*/  UIMAD.WIDE.U32 UR6, UR4, UR8, URZ ;  /* 0x00000008040672a5 */ /* 0x000fc8000f8e003f */
[----:B------:R-:W-:-:S04]  /*1170*/  @UP0 USHF.R.U32.HI UR4, URZ, UR9, UR7 ;  /* 0x000000093f040299 */ /* 0x000fc80008011607 */
[----:B------:R-:W-:Y:S01]  /*1180*/  ULOP3.LUT UR4, URZ, UR4, URZ, 0x33, !UPT ;  /* 0x000000043f047292 */ /* 0x000fe2000f8e333f */
[----:B------:R-:W-:Y:S11]  /*1190*/  BRA `(.L_x_933) ;  /* 0x0000000000107947 */ /* 0x000ff60003800000 */
.L_x_932:
[----:B------:R-:W-:-:S11]  /*11a0*/  UISETP.NE.AND UP0, UPT, UR5, 0x1, UPT ;  /* 0x000000010500788c */ /* 0x000fd6000bf05270 */
[----:B------:R-:W-:Y:S02]  /*11b0*/  @UP0 ULDC.64 UR8, c[0x0][0x9e8] ;  /* 0x00027a0000080ab9 */ /* 0x000fe40000000a00 */
[----:B------:R-:W-:-:S04]  /*11c0*/  UIMAD.WIDE.U32 UR6, UR4, UR8, URZ ;  /* 0x00000008040672a5 */ /* 0x000fc8000f8e003f */
[----:B------:R-:W-:-:S12]  /*11d0*/  @UP0 USHF.R.U32.HI UR4, URZ, UR9, UR7 ;  /* 0x000000093f040299 */ /* 0x000fd80008011607 */
.L_x_933:
[----:B------:R-:W-:-:S06]  /*11e0*/  UIMAD UR4, UR4, UR5, UR5 ;  /* 0x00000005040472a4 */ /* 0x000fcc000f8e0205 */
[----:B------:R-:W-:-:S07]  /*11f0*/  VIMNMX R0, R0, UR4, PT ;  /* 0x0000000400007c48 */ /* 0x000fce000bfe0100 */
.L_x_931:
[----:B------:R-:W-:Y:S01]  /*1200*/  UISETP.NE.AND UP0, UPT, UR50, URZ, UPT ;  /* 0x0000003f3200728c */ /* 0x000fe2000bf05270 */
[----:B------:R-:W-:Y:S01]  /*1210*/  VIADD R0, R0, 0x7f ;  /* 0x0000007f00007836 */ /* 0x000fe20000000000 */
[----:B------:R-:W-:Y:S01]  /*1220*/  UMOV UR9, UR38 ;  /* 0x0000002600097c82 */ /* 0x000fe20008000000 */
[----:B------:R-:W-:Y:S02]  /*1230*/  UIMAD UR4, UR40, UR12, 0x7f ;  /* 0x0000007f280474a4 */ /* 0x000fe4000f8e020c */
[----:B------:R-:W-:Y:S01]  /*1240*/  UIMAD UR51, UR40, UR12, -UR51 ;  /* 0x0000000c283372a4 */ /* 0x000fe2000f8e0a33 */
[----:B------:R-:W-:Y:S01]  /*1250*/  SHF.R.S32.HI R3, RZ, 0x1f, R0 ;  /* 0x0000001fff037819 */ /* 0x000fe20000011400 */
[----:B------:R-:W-:Y:S01]  /*1260*/  USHF.R.S32.HI UR8, URZ, 0x1f, UR4 ;  /* 0x0000001f3f087899 */ /* 0x000fe20008011404 */
[----:B------:R-:W-:Y:S02]  /*1270*/  ULDC UR10, c[0x0][0x9dc] ;  /* 0x00027700000a7ab9 */ /* 0x000fe40000000800 */
[----:B------:R-:W-:Y:S01]  /*1280*/  LEA.HI R3, R3, R0, RZ, 0x7 ;  /* 0x0000000003037211 */ /* 0x000fe200078f38ff */
[----:B------:R-:W-:Y:S01]  /*1290*/  @UP0 ULDC UR6, c[0x0][0x44c] ;  /* 0x0001130000060ab9 */ /* 0x000fe20000000800 */
[----:B------:R-:W-:Y:S01]  /*12a0*/  @UP0 ULDC UR11, c[0x0][0x450] ;  /* 0x00011400000b0ab9 */ /* 0x000fe20000000800 */
[----:B------:R-:W-:Y:S01]  /*12b0*/  UIMAD.WIDE.U32 UR6, UR38, UR6, URZ ;  /* 0x00000006260672a5 */ /* 0x000fe2000f8e003f */
[----:B------:R-:W-:Y:S01]  /*12c0*/  SHF.R.S32.HI R3, RZ, 0x7, R3 ;  /* 0x00000007ff037819 */ /* 0x000fe20000011403 */
[----:B------:R-:W-:-:S02]  /*12d0*/  ULEA.HI UR8, UR8, UR4, URZ, 0x7 ;  /* 0x0000000408087291 */ /* 0x000fc4000f8f383f */
[----:B------:R-:W-:Y:S02]  /*12e0*/  @UP0 USHF.R.U32.HI UR9, URZ, UR11, UR7 ;  /* 0x0000000b3f090299 */ /* 0x000fe40008011607 */
[----:B------:R-:W-:Y:S02]  /*12f0*/  UISETP.GE.AND UP0, UPT, UR5, 0x1, UPT ;  /* 0x000000010500788c */ /* 0x000fe4000bf06270 */
[----:B------:R-:W-:Y:S02]  /*1300*/  USHF.R.S32.HI UR8, URZ, 0x7, UR8 ;  /* 0x000000073f087899 */ /* 0x000fe40008011408 */
[----:B------:R-:W-:Y:S02]  /*1310*/  UIADD3 UR4, UR51, UR9, URZ ;  /* 0x0000000933047290 */ /* 0x000fe4000fffe03f */
[----:B------:R-:W-:Y:S02]  /*1320*/  PLOP3.LUT P0, PT, PT, PT, UP0, 0x40, 0x0 ;  /* 0x000000000000781c */ /* 0x000fe40003f0e808 */
[----:B------:R-:W-:Y:S01]  /*1330*/  UIADD3 UR9, UR4, -UR10, URZ ;  /* 0x8000000a04097290 */ /* 0x000fe2000fffe03f */
[----:B------:R-:W-:-:S10]  /*1340*/  VIMNMX R88, R3, UR8, PT ;  /* 0x0000000803587c48 */ /* 0x000fd4000bfe0100 */
[----:B------:R-:W-:Y:S05]  /*1350*/  @P0 BRA `(.L_x_934) ;  /* 0x0000000000440947 */ /* 0x000fea0003800000 */
[----:B------:R-:W-:-:S06]  /*1360*/  UISETP.GT.AND UP0, UPT, UR4, -0x1, UPT ;  /* 0xffffffff0400788c */ /* 0x000fcc000bf04270 */
[----:B------:R-:W-:-:S13]  /*1370*/  PLOP3.LUT P0, PT, PT, PT, UP0, 0x80, 0x0 ;  /* 0x000000000000781c */ /* 0x000fda0003f0f008 */
[----:B------:R-:W-:Y:S05]  /*1380*/  @P0 BRA `(.L_x_935) ;  /* 0x00000000001c0947 */ /* 0x000fea0003800000 */
[----:B------:R-:W-:Y:S02]  /*1390*/  UISETP.NE.AND UP0, UPT, UR5, 0x1, UPT ;  /* 0x000000010500788c */ /* 0x000fe4000bf05270 */
[----:B------:R-:W-:-:S09]  /*13a0*/  ULOP3.LUT UR4, URZ, UR4, URZ, 0x33, !UPT ;  /* 0x000000043f047292 */ /* 0x000fd2000f8e333f */
[----:B------:R-:W-:Y:S02]  /*13b0*/  @UP0 ULDC.64 UR10, c[0x0][0x9e8] ;  /* 0x00027a00000a0ab9 */ /* 0x000fe40000000a00 */
[----:B------:R-:W-:-:S04]  /*13c0*/  UIMAD.WIDE.U32 UR6, UR4, UR10, URZ ;  /* 0x0000000a040672a5 */ /* 0x000fc8000f8e003f */
[----:B------:R-:W-:-:S04]  /*13d0*/  @UP0 USHF.R.U32.HI UR4, URZ, UR11, UR7 ;  /* 0x0000000b3f040299 */ /* 0x000fc80008011607 */
[----:B------:R-:W-:Y:S01]  /*13e0*/  ULOP3.LUT UR4, URZ, UR4, URZ, 0x33, !UPT ;  /* 0x000000043f047292 */ /* 0x000fe2000f8e333f */
[----:B------:R-:W-:Y:S11]  /*13f0*/  BRA `(.L_x_936) ;  /* 0x0000000000107947 */ /* 0x000ff60003800000 */
.L_x_935:
[----:B------:R-:W-:-:S11]  /*1400*/  UISETP.NE.AND UP0, UPT, UR5, 0x1, UPT ;  /* 0x000000010500788c */ /* 0x000fd6000bf05270 */
[----:B------:R-:W-:Y:S02]  /*1410*/  @UP0 ULDC.64 UR10, c[0x0][0x9e8] ;  /* 0x00027a00000a0ab9 */ /* 0x000fe40000000a00 */
[----:B------:R-:W-:-:S04]  /*1420*/  UIMAD.WIDE.U32 UR6, UR4, UR10, URZ ;  /* 0x0000000a040672a5 */ /* 0x000fc8000f8e003f */
[----:B------:R-:W-:-:S12]  /*1430*/  @UP0 USHF.R.U32.HI UR4, URZ, UR11, UR7 ;  /* 0x0000000b3f040299 */ /* 0x000fd80008011607 */
.L_x_936:
[----:B------:R-:W-:-:S04]  /*1440*/  UIMAD UR4, UR4, UR5, URZ ;  /* 0x00000005040472a4 */ /* 0x000fc8000f8e023f */
[----:B------:R-:W-:-:S04]  /*1450*/  UISETP.LT.AND UP0, UPT, UR9, UR4, UPT ;  /* 0x000000040900728c */ /* 0x000fc8000bf01270 */
[----:B------:R-:W-:-:S12]  /*1460*/  USEL UR9, UR9, UR4, !UP0 ;  /* 0x0000000409097287 */ /* 0x000fd8000c000000 */
.L_x_934:
[----:B------:R-:W-:Y:S01]  /*1470*/  USHF.R.S32.HI UR4, URZ, 0x1f, UR9 ;  /* 0x0000001f3f047899 */ /* 0x000fe20008011409 */
[----:B------:R-:W-:Y:S01]  /*1480*/  PLOP3.LUT P0, PT, PT, PT, PT, 0x80, 0x0 ;  /* 0x000000000000781c */ /* 0x000fe20003f0f070 */
[----:B------:R-:W-:Y:S01]  /*1490*/  IMAD.MOV.U32 R0, RZ, RZ, RZ ;  /* 0x000000ffff007224 */ /* 0x000fe200078e00ff */
[----:B------:R-:W-:Y:S01]  /*14a0*/  CS2R R26, SRZ ;  /* 0x00000000001a7805 */ /* 0x000fe2000001ff00 */
[----:B------:R-:W-:Y:S01]  /*14b0*/  ULEA.HI UR4, UR4, UR9, URZ, 0x7 ;  /* 0x0000000904047291 */ /* 0x000fe2000f8f383f */
[----:B------:R-:W-:Y:S01]  /*14c0*/  IMAD.MOV.U32 R30, RZ, RZ, RZ ;  /* 0x000000ffff1e7224 */ /* 0x000fe200078e00ff */
[----:B------:R-:W-:Y:S01]  /*14d0*/  CS2R R24, SRZ ;  /* 0x0000000000187805 */ /* 0x000fe2000001ff00 */
[----:B------:R-:W-:Y:S01]  /*14e0*/  IMAD.MOV.U32 R118, RZ, RZ, RZ ;  /* 0x000000ffff767224 */ /* 0x000fe200078e00ff */
[----:B------:R-:W-:Y:S01]  /*14f0*/  USHF.R.S32.HI UR4, URZ, 0x7, UR4 ;  /* 0x000000073f047899 */ /* 0x000fe20008011404 */
[----:B------:R-:W-:Y:S01]  /*1500*/  IMAD.MOV.U32 R21, RZ, RZ, RZ ;  /* 0x000000ffff157224 */ /* 0x000fe200078e00ff */
[----:B------:R-:W-:Y:S01]  /*1510*/  CS2R R14, SRZ ;  /* 0x00000000000e7805 */ /* 0x000fe2000001ff00 */
[----:B------:R-:W-:Y:S01]  /*1520*/  IMAD.MOV.U32 R114, RZ, RZ, RZ ;  /* 0x000000ffff727224 */ /* 0x000fe200078e00ff */
[----:B------:R-:W-:Y:S01]  /*1530*/  UISETP.LT.AND UP0, UPT, URZ, UR4, UPT ;  /* 0x000000043f00728c */ /* 0x000fe2000bf01270 */
[----:B------:R-:W-:Y:S01]  /*1540*/  IMAD.MOV.U32 R29, RZ, RZ, RZ ;  /* 0x000000ffff1d7224 */ /* 0x000fe200078e00ff */
[----:B------:R-:W-:Y:S01]  /*1550*/  CS2R R34, SRZ ;  /* 0x0000000000227805 */ /* 0x000fe2000001ff00 */
[----:B------:R-:W-:Y:S01]  /*1560*/  IMAD.MOV.U32 R110, RZ, RZ, RZ ;  /* 0x000000ffff6e7224 */ /* 0x000fe200078e00ff */
[----:B------:R-:W-:Y:S01]  /*1570*/  USEL UR42, URZ, UR4, !UP0 ;  /* 0x000000043f2a7287 */ /* 0x000fe2000c000000 */
[----:B------:R-:W-:Y:S01]  /*1580*/  CS2R R12, SRZ ;  /* 0x00000000000c7805 */ /* 0x000fe2000001ff00 */
[----:B------:R-:W-:Y:S01]  /*1590*/  IMAD.MOV.U32 R106, RZ, RZ, RZ ;  /* 0x000000ffff6a7224 */ /* 0x000fe200078e00ff */
[----:B------:R-:W-:Y:S01]  /*15a0*/  CS2R R102, SRZ ;  /* 0x0000000000667805 */ /* 0x000fe2000001ff00 */
[----:B------:R-:W-:Y:S01]  /*15b0*/  IMAD.MOV.U32 R41, RZ, RZ, RZ ;  /* 0x000000ffff297224 */ /* 0x000fe200078e00ff */
[----:B------:R-:W-:-:S02]  /*15c0*/  CS2R R100, SRZ ;  /* 0x0000000000647805 */ /* 0x000fc4000001ff00 */
[----:B------:R-:W-:Y:S02]  /*15d0*/  ISETP.GT.AND P1, PT, R88, UR42, PT ;  /* 0x0000002a58007c0c */ /* 0x000fe4000bf24270 */
[----:B------:R-:W-:Y:S02]  /*15e0*/  CS2R R98, SRZ ;  /* 0x0000000000627805 */ /* 0x000fe4000001ff00 */
[----:B------:R-:W-:Y:S02]  /*15f0*/  CS2R R96, SRZ ;  /* 0x0000000000607805 */ /* 0x000fe4000001ff00 */
[----:B------:R-:W-:Y:S02]  /*1600*/  CS2R R94, SRZ ;  /* 0x00000000005e7805 */ /* 0x000fe4000001ff00 */
[----:B------:R-:W-:Y:S02]  /*1610*/  CS2R R92, SRZ ;  /* 0x00000000005c7805 */ /* 0x000fe4000001ff00 */
[----:B------:R-:W-:Y:S01]  /*1620*/  CS2R R90, SRZ ;  /* 0x00000000005a7805 */ /* 0x000fe2000001ff00 */
[----:B------:R-:W-:-:S02]  /*1630*/  IMAD.MOV.U32 R89, RZ, RZ, RZ ;  /* 0x000000ffff597224 */ /* 0x000fc400078e00ff */
[----:B------:R-:W-:Y:S05]  /*1640*/  @!P1 BRA `(.L_x_937) ;  /* 0x000000d8001c9947 */ /* 0x000fea0003800000 */
[----:B------:R-:W0:Y:S01]  /*1650*/  SHFL.IDX PT, R0, R154, RZ, 0x1f ;  /* 0x00001fff9a007589 */ /* 0x000e2200000e0000 */
[----:B------:R-:W1:Y:S01]  /*1660*/  S2UR UR43, SR_CgaCtaId ;  /* 0x00000000002b79c3 */ /* 0x000e620000008800 */
[----:B------:R-:W-:Y:S01]  /*1670*/  UMOV UR45, 0x400 ;  /* 0x00000400002d7882 */ /* 0x000fe20000000000 */
        /* <DEDUP_REMOVED lines=19> */
[----:B------:R-:W-:Y:S02]  /*17b0*/  IMAD.U32 R10, RZ, RZ, UR6 ;  /* 0x00000006ff0a7e24 */ /* 0x000fe4000f8e00ff */
[----:B------:R-:W-:Y:S02]  /*17c0*/  IMAD.U32 R6, RZ, RZ, UR4 ;  /* 0x00000004ff067e24 */ /* 0x000fe4000f8e00ff */
[----:B------:R-:W-:-:S02]  /*17d0*/  IMAD.U32 R7, RZ, RZ, UR5 ;  /* 0x00000005ff077e24 */ /* 0x000fc4000f8e00ff */
[----:B------:R-:W-:Y:S02]  /*17e0*/  IMAD.U32 R11, RZ, RZ, UR7 ;  /* 0x00000007ff0b7e24 */ /* 0x000fe4000f8e00ff */
[----:B------:R-:W-:Y:S02]  /*17f0*/  IMAD.MOV.U32 R8, RZ, RZ, 0x70 ;  /* 0x00000070ff087424 */ /* 0x000fe400078e00ff */
[----:B------:R-:W-:Y:S02]  /*1800*/  IMAD.MOV.U32 R12, RZ, RZ, 0x1 ;  /* 0x00000001ff0c7424 */ /* 0x000fe400078e00ff */
[----:B0-----:R-:W-:-:S07]  /*1810*/  IMAD.MOV.U32 R13, RZ, RZ, RZ ;  /* 0x000000ffff0d7224 */ /* 0x001fce00078e00ff */
[----:B------:R-:W-:-:S07]  /*1820*/  LEPC R20, `(.L_x_938) ;  /* 0x000000001014794e */ /* 0x000fce0000000000 */
[----:B-1----:R-:W-:Y:S05]  /*1830*/  CALL.ABS.NOINC R2 ;  /* 0x0000000002007343 */ /* 0x002fea0003c00000 */
.L_x_938:
        /* <DEDUP_REMOVED lines=9> */
.L_x_1091:
[----:B------:R-:W-:Y:S05]  /*18d0*/  @!P0 BRA `(.L_x_940) ;  /* 0x0000000000048947 */ /* 0x000fea0003800000 */
[----:B------:R-:W-:Y:S01]  /*18e0*/  BPT.TRAP 0x1 ;  /* 0x000000040000795c */ /* 0x000fe20000300000 */
.L_x_940:
[----:B------:R-:W-:Y:S02]  /*18f0*/  IMAD.U32 R89, RZ, RZ, UR36 ;  /* 0x00000024ff597e24 */ /* 0x000fe4000f8e00ff */
[----:B0-----:R-:W-:-:S03]  /*1900*/  IMAD.U32 R0, RZ, RZ, UR46 ;  /* 0x0000002eff007e24 */ /* 0x001fc6000f8e00ff */
[----:B------:R-:W-:Y:S02]  /*1910*/  LEA R89, R89, UR45, 0x3 ;  /* 0x0000002d59597c11 */ /* 0x000fe4000f8e18ff */
[----:B------:R-:W-:-:S04]  /*1920*/  SHF.L.U32 R0, R0, 0x1f, RZ ;  /* 0x0000001f00007819 */ /* 0x000fc800000006ff */
[----:B------:R0:W1:Y:S01]  /*1930*/  SYNCS.PHASECHK.TRANS64.TRYWAIT P1, [R89+URZ+0x16830], R0 ;  /* 0x01683000590075a7 */ /* 0x000062000802017f */
[----:B------:R-:W-:Y:S05]  /*1940*/  @!P0 BRA `(.L_x_941) ;  /* 0x0000000000048947 */ /* 0x000fea0003800000 */
[----:B------:R-:W-:Y:S01]  /*1950*/  BPT.TRAP 0x1 ;  /* 0x000000040000795c */ /* 0x000fe20000300000 */
.L_x_941:
[----:B-1----:R-:W-:Y:S05]  /*1960*/  @P1 BRA `(.L_x_942) ;  /* 0x0000000000081947 */ /* 0x002fea0003800000 */
[----:B------:R-:W1:Y:S02]  /*1970*/  SYNCS.PHASECHK.TRANS64.TRYWAIT P1, [R89+URZ+0x16830], R0 ;  /* 0x01683000590075a7 */ /* 0x000e64000802017f */
[----:B-1----:R-:W-:Y:S05]  /*1980*/  @!P1 BRA `(.L_x_943) ;  /* 0x0000013400149947 */ /* 0x002fea0003800000 */
.L_x_942:
        /* <DEDUP_REMOVED lines=35> */
.L_x_944:
[----:B------:R-:W-:Y:S01]  /*1bc0*/  UISETP.NE.AND UP1, UPT, UR50, URZ, UPT ;  /* 0x0000003f3200728c */ /* 0x000fe2000bf25270 */
[----:B------:R-:W-:Y:S01]  /*1bd0*/  R2UR UR6, R89 ;  /* 0x00000000590672ca */ /* 0x000fe200000e0000 */
[----:B------:R-:W-:Y:S01]  /*1be0*/  ULDC UR7, c[0x0][0x9d8] ;  /* 0x0002760000077ab9 */ /* 0x000fe20000000800 */
[----:B------:R-:W-:Y:S01]  /*1bf0*/  UISETP.NE.AND UP0, UPT, UR49, URZ, UPT ;  /* 0x0000003f3100728c */ /* 0x000fe2000bf05270 */
[----:B------:R-:W-:Y:S01]  /*1c00*/  FMUL.FTZ R3, R24, UR7 ;  /* 0x0000000718037c20 */ /* 0x000fe20008410000 */
[----:B------:R-:W-:Y:S01]  /*1c10*/  FMUL.FTZ R24, R55, UR7 ;  /* 0x0000000737187c20 */ /* 0x000fe20008410000 */
[----:B------:R-:W-:Y:S01]  /*1c20*/  PLOP3.LUT P1, PT, PT, PT, UP1, 0x80, 0x0 ;  /* 0x000000000000781c */ /* 0x000fe20003f2f018 */
[----:B------:R-:W-:Y:S01]  /*1c30*/  FMUL.FTZ R55, R61, UR7 ;  /* 0x000000073d377c20 */ /* 0x000fe20008410000 */
[----:B------:R-:W-:Y:S01]  /*1c40*/  PLOP3.LUT P2, PT, PT, PT, UP1, 0x80, 0x0 ;  /* 0x000000000000781c */ /* 0x000fe20003f4f018 */
[----:B------:R-:W-:Y:S01]  /*1c50*/  FMUL.FTZ R94, R37, UR7 ;  /* 0x00000007255e7c20 */ /* 0x000fe20008410000 */
[----:B------:R-:W-:Y:S01]  /*1c60*/  VIADD R61, R17, UR38 ;  /* 0x00000026113d7c36 */ /* 0x000fe20008000000 */
[----:B------:R-:W2:Y:S01]  /*1c70*/  LDC R37, c[0x0][0x2f0] ;  /* 0x0000bc00ff257b82 */ /* 0x000ea20000000800 */
[----:B------:R-:W-:Y:S01]  /*1c80*/  @UP1 ULDC UR10, c[0x0][0x44c] ;  /* 0x00011300000a1ab9 */ /* 0x000fe20000000800 */
[----:B------:R-:W-:Y:S01]  /*1c90*/  FMUL.FTZ R91, R32, UR7 ;  /* 0x00000007205b7c20 */ /* 0x000fe20008410000 */
[----:B------:R-:W-:Y:S01]  /*1ca0*/  FMUL.FTZ R93, R36, UR7 ;  /* 0x00000007245d7c20 */ /* 0x000fe20008410000 */
[----:B------:R-:W-:Y:S01]  /*1cb0*/  FMUL.FTZ R92, R33, UR7 ;  /* 0x00000007215c7c20 */ /* 0x000fe20008410000 */
[----:B------:R-:W-:-:S02]  /*1cc0*/  IMAD.MOV.U32 R33, RZ, RZ, -0x80 ;  /* 0xffffff80ff217424 */ /* 0x000fc400078e00ff */
[----:B------:R-:W-:Y:S01]  /*1cd0*/  FMUL.FTZ R14, R25, UR7 ;  /* 0x00000007190e7c20 */ /* 0x000fe20008410000 */
[----:B------:R-:W-:Y:S01]  /*1ce0*/  FMUL.FTZ R25, R54, UR7 ;  /* 0x0000000736197c20 */ /* 0x000fe20008410000 */
[----:B------:R-:W-:Y:S01]  /*1cf0*/  @P1 IMAD.HI.U32 R32, R61, UR10, RZ ;  /* 0x0000000a3d201c27 */ /* 0x000fe2000f8e00ff */
[----:B------:R-:W3:Y:S01]  /*1d00*/  LDC R36, c[0x0][0x288] ;  /* 0x0000a200ff247b82 */ /* 0x000ee20000000800 */
[----:B------:R-:W-:Y:S02]  /*1d10*/  @UP1 ULDC UR10, c[0x0][0x450] ;  /* 0x00011400000a1ab9 */ /* 0x000fe40000000800 */
[----:B------:R-:W-:Y:S01]  /*1d20*/  FMUL.FTZ R54, R60, UR7 ;  /* 0x000000073c367c20 */ /* 0x000fe20008410000 */
[----:B------:R-:W-:Y:S01]  /*1d30*/  IMAD R96, R88, R33, 0x80 ;  /* 0x0000008058607424 */ /* 0x000fe200078e0221 */
[----:B------:R-:W-:Y:S01]  /*1d40*/  @P2 SHF.R.U32.HI R61, RZ, UR10, R32 ;  /* 0x0000000aff3d2c19 */ /* 0x000fe20008011620 */
[----:B------:R-:W-:Y:S01]  /*1d50*/  UIADD3 UR6, UR6, 0x16840, URZ ;  /* 0x0001684006067890 */ /* 0x000fe2000fffe03f */
[----:B------:R-:W-:Y:S01]  /*1d60*/  FMUL.FTZ R5, R30, UR7 ;  /* 0x000000071e057c20 */ /* 0x000fe20008410000 */
[----:B------:R-:W-:-:S02]  /*1d70*/  VIADD R33, R96, 0x1 ;  /* 0x0000000160217836 */ /* 0x000fc40000000000 */
[----:B------:R-:W-:Y:S01]  /*1d80*/  FMUL.FTZ R21, R50, UR7 ;  /* 0x0000000732157c20 */ /* 0x000fe20008410000 */
[----:B------:R-:W4:Y:S01]  /*1d90*/  SHFL.IDX PT, R60, R61, RZ, 0x1c1f ;  /* 0x001c1fff3d3c7589 */ /* 0x000f2200000e0000 */
[----:B------:R-:W-:Y:S01]  /*1da0*/  FMUL.FTZ R11, R42, UR7 ;  /* 0x000000072a0b7c20 */ /* 0x000fe20008410000 */
        /* <DEDUP_REMOVED lines=11> */
[----:B------:R-:W-:Y:S01]  /*1e60*/  UPRMT UR6, UR43, 0x654, UR6 ;  /* 0x000006542b067896 */ /* 0x000fe20008000006 */
[----:B01----:R-:W-:Y:S01]  /*1e70*/  FMUL.FTZ R0, R26, UR7 ;  /* 0x000000071a007c20 */ /* 0x003fe20008410000 */
        /* <DEDUP_REMOVED lines=14> */
[----:B------:R-:W-:-:S02]  /*1f60*/  IMAD R56, R16, -0x2, R33 ;  /* 0xfffffffe10387824 */ /* 0x000fc400078e0221 */
        /* <DEDUP_REMOVED lines=25> */
[----:B------:R-:W-:Y:S01]  /*2100*/  PLOP3.LUT P1, PT, PT, PT, UP0, 0x40, 0x0 ;  /* 0x000000000000781c */ /* 0x000fe20003f2e808 */
[C---:B--2---:R-:W-:Y:S01]  /*2110*/  IMAD R63, R37.reuse, UR40, R56 ;  /* 0x00000028253f7c24 */ /* 0x044fe2000f8e0238 */
[----:B------:R-:W0:Y:S01]  /*2120*/  MUFU.TANH R3, R3 ;  /* 0x0000000300037308 */ /* 0x000e220000002400 */
[----:B------:R-:W-:Y:S01]  /*2130*/  ULDC UR22, c[0x0][0x9dc] ;  /* 0x0002770000167ab9 */ /* 0x000fe20000000800 */
[----:B------:R-:W-:Y:S01]  /*2140*/  SYNCS.ARRIVE.TRANS64.RED.A1T0 RZ, [UR6], RZ ;  /* 0x000000ffffff79a7 */ /* 0x000fe20008100406 */
[----:B------:R-:W-:Y:S01]  /*2150*/  ULOP3.LUT UR6, URZ, UR22, URZ, 0x33, !UPT ;  /* 0x000000163f067292 */ /* 0x000fe2000f8e333f */
[----:B------:R-:W-:Y:S01]  /*2160*/  IMAD R57, R37, UR40, R96 ;  /* 0x0000002825397c24 */ /* 0x000fe2000f8e0260 */
[----:B------:R-:W-:Y:S01]  /*2170*/  ULDC UR11, c[0x0][0x9e0] ;  /* 0x00027800000b7ab9 */ /* 0x000fe20000000800 */
[----:B---3--:R-:W-:Y:S01]  /*2180*/  IMAD.IADD R63, R63, 0x1, -R36 ;  /* 0x000000013f3f7824 */ /* 0x008fe200078e0a24 */
[----:B------:R-:W-:Y:S01]  /*2190*/  LEA R86, R88, 0xffffff80, 0x7 ;  /* 0xffffff8058567811 */ /* 0x000fe200078e38ff */
[----:B------:R-:W1:Y:S01]  /*21a0*/  MUFU.TANH R14, R14 ;  /* 0x0000000e000e7308 */ /* 0x000e620000002400 */
[----:B------:R-:W-:-:S02]  /*21b0*/  IMAD R71, R16, -0x2, R57 ;  /* 0xfffffffe10477824 */ /* 0x000fc400078e0239 */
[C---:B------:R-:W-:Y:S02]  /*21c0*/  VIADD R98, R63.reuse, UR11 ;  /* 0x0000000b3f627c36 */ /* 0x040fe40008000000 */
[----:B------:R-:W-:-:S03]  /*21d0*/  VIADD R73, R63, UR6 ;  /* 0x000000063f497c36 */ /* 0x000fc60008000000 */
[----:B------:R-:W2:Y:S01]  /*21e0*/  MUFU.TANH R0, R0 ;  /* 0x0000000000007308 */ /* 0x000ea20000002400 */
[----:B----4-:R-:W-:Y:S01]  /*21f0*/  VIADDMNMX R63, R60, R98, R71, PT ;  /* 0x000000623c3f7246 */ /* 0x010fe20003800147 */
[----:B------:R-:W-:-:S06]  /*2200*/  IMAD.IADD R65, R73, 0x1, R60 ;  /* 0x0000000149417824 */ /* 0x000fcc00078e023c */
[----:B------:R-:W3:Y:S08]  /*2210*/  MUFU.TANH R2, R2 ;  /* 0x0000000200027308 */ /* 0x000ef00000002400 */
[----:B------:R-:W4:Y:S08]  /*2220*/  MUFU.TANH R15, R15 ;  /* 0x0000000f000f7308 */ /* 0x000f300000002400 */
[----:B------:R-:W0:Y:S08]  /*2230*/  MUFU.TANH R90, R90 ;  /* 0x0000005a005a7308 */ /* 0x000e300000002400 */
        /* <DEDUP_REMOVED lines=46> */
[----:B------:R0:W0:Y:S08]  /*2520*/  MUFU.TANH R69, R76 ;  /* 0x0000004c00457308 */ /* 0x0000300000002400 */
        /* <DEDUP_REMOVED lines=10> */
[----:B------:R-:W0:Y:S01]  /*25d0*/  MUFU.TANH R33, R33 ;  /* 0x0000002100217308 */ /* 0x000e220000002400 */
[----:B-1234-:R-:W-:Y:S05]  /*25e0*/  @P1 BRA `(.L_x_945) ;  /* 0x0000000000641947 */ /* 0x01efea0003800000 */
[----:B------:R-:W-:Y:S01]  /*25f0*/  IMAD R57, R37, UR40, R60 ;  /* 0x0000002825397c24 */ /* 0x000fe2000f8e023c */
[----:B------:R-:W-:Y:S03]  /*2600*/  BSSY B0, `(.L_x_946) ;  /* 0x0000013000007945 */ /* 0x000fe60003800000 */
[----:B------:R-:W-:-:S05]  /*2610*/  IMAD.IADD R67, R57, 0x1, -R36 ;  /* 0x0000000139437824 */ /* 0x000fca00078e0a24 */
[----:B------:R-:W-:-:S13]  /*2620*/  ISETP.GT.AND P1, PT, R67, -0x1, PT ;  /* 0xffffffff4300780c */ /* 0x000fda0003f24270 */
[----:B------:R-:W-:Y:S05]  /*2630*/  @P1 BRA `(.L_x_947) ;  /* 0x0000000000241947 */ /* 0x000fea0003800000 */
[----:B------:R-:W-:Y:S01]  /*2640*/  ULDC UR6, c[0x0][0x9e4] ;  /* 0x0002790000067ab9 */ /* 0x000fe20000000800 */
[----:B------:R-:W-:Y:S01]  /*2650*/  LOP3.LUT R67, RZ, R67, RZ, 0x33, !PT ;  /* 0x00000043ff437212 */ /* 0x000fe200078e33ff */
[----:B------:R-:W-:-:S05]  /*2660*/  IMAD.U32 R60, RZ, RZ, UR6 ;  /* 0x00000006ff3c7e24 */ /* 0x000fca000f8e00ff */
[----:B------:R-:W-:-:S13]  /*2670*/  ISETP.NE.AND P1, PT, R60, 0x1, PT ;  /* 0x000000013c00780c */ /* 0x000fda0003f25270 */
[----:B------:R-:W1:Y:S02]  /*2680*/  @P1 LDC.64 R56, c[0x0][0x9e8] ;  /* 0x00027a00ff381b82 */ /* 0x000e640000000a00 */
[----:B-1----:R-:W-:-:S05]  /*2690*/  @P1 IMAD.HI.U32 R56, R67, R56, RZ ;  /* 0x0000003843381227 */ /* 0x002fca00078e00ff */
[----:B------:R-:W-:-:S04]  /*26a0*/  @P1 SHF.R.U32.HI R67, RZ, R57, R56 ;  /* 0x00000039ff431219 */ /* 0x000fc80000011638 */
[----:B------:R-:W-:Y:S01]  /*26b0*/  LOP3.LUT R67, RZ, R67, RZ, 0x33, !PT ;  /* 0x00000043ff437212 */ /* 0x000fe200078e33ff */
[----:B------:R-:W-:Y:S06]  /*26c0*/  BRA `(.L_x_948) ;  /* 0x0000000000187947 */ /* 0x000fec0003800000 */
.L_x_947:
[----:B------:R-:W-:Y:S02]  /*26d0*/  ULDC UR6, c[0x0][0x9e4] ;  /* 0x0002790000067ab9 */ /* 0x000fe40000000800 */
[----:B------:R-:W-:-:S05]  /*26e0*/  IMAD.U32 R60, RZ, RZ, UR6 ;  /* 0x00000006ff3c7e24 */ /* 0x000fca000f8e00ff */
[----:B------:R-:W-:-:S13]  /*26f0*/  ISETP.NE.AND P1, PT, R60, 0x1, PT ;  /* 0x000000013c00780c */ /* 0x000fda0003f25270 */
[----:B------:R-:W1:Y:S02]  /*2700*/  @P1 LDC.64 R56, c[0x0][0x9e8] ;  /* 0x00027a00ff381b82 */ /* 0x000e640000000a00 */
[----:B-1----:R-:W-:-:S05]  /*2710*/  @P1 IMAD.HI.U32 R56, R67, R56, RZ ;  /* 0x0000003843381227 */ /* 0x002fca00078e00ff */
[----:B------:R-:W-:-:S07]  /*2720*/  @P1 SHF.R.U32.HI R67, RZ, R57, R56 ;  /* 0x00000039ff431219 */ /* 0x000fce0000011638 */
.L_x_948:
[----:B------:R-:W-:Y:S05]  /*2730*/  BSYNC B0 ;  /* 0x0000000000007941 */ /* 0x000fea0003800000 */
.L_x_946:
[----:B------:R-:W-:-:S04]  /*2740*/  IMAD R67, R67, R60, -R86 ;  /* 0x0000003c43437224 */ /* 0x000fc800078e0a56 */
[----:B------:R-:W-:-:S05]  /*2750*/  IMAD R56, R16, -0x2, R67 ;  /* 0xfffffffe10387824 */ /* 0x000fca00078e0243 */
[----:B------:R-:W-:Y:S02]  /*2760*/  VIADDMNMX R63, R56, R60, R63, PT ;  /* 0x0000003c383f7246 */ /* 0x000fe4000380013f */
[----:B------:R-:W-:-:S07]  /*2770*/  VIMNMX R65, R65, R56, !PT ;  /* 0x0000003841417248 */ /* 0x000fce0007fe0100 */
.L_x_945:
[C---:B------:R-:W-:Y:S01]  /*2780*/  ISETP.GE.AND P6, PT, R96.reuse, 0xa, PT ;  /* 0x0000000a6000780c */ /* 0x040fe20003fc6270 */
[----:B------:R-:W-:Y:S01]  /*2790*/  UISETP.NE.AND UP0, UPT, UR49, URZ, UPT ;  /* 0x0000003f3100728c */ /* 0x000fe2000bf05270 */
[C---:B------:R-:W-:Y:S02]  /*27a0*/  ISETP.GE.AND P1, PT, R96.reuse, 0x2, PT ;  /* 0x000000026000780c */ /* 0x040fe40003f26270 */
[C---:B------:R-:W-:Y:S02]  /*27b0*/  ISETP.GE.AND P2, PT, R96.reuse, 0x9, PT ;  /* 0x000000096000780c */ /* 0x040fe40003f46270 */
[----:B------:R-:W-:Y:S02]  /*27c0*/  ISETP.GE.AND P5, PT, R96, 0x11, PT ;  /* 0x000000116000780c */ /* 0x000fe40003fa6270 */
[----:B------:R-:W-:Y:S02]  /*27d0*/  LOP3.LUT R19, R19, 0xfffffffb, RZ, 0xc0, !PT ;  /* 0xfffffffb13137812 */ /* 0x000fe400078ec0ff */
[----:B------:R-:W-:-:S02]  /*27e0*/  ISETP.GT.AND P4, PT, R65, 0x1, !P1 ;  /* 0x000000014100780c */ /* 0x000fc40004f84270 */
[----:B------:R-:W-:Y:S02]  /*27f0*/  ISETP.GT.AND P3, PT, R65, 0x8, !P2 ;  /* 0x000000084100780c */ /* 0x000fe40005764270 */
[----:B------:R-:W-:Y:S02]  /*2800*/  @P6 LOP3.LUT R19, R19, 0x4, RZ, 0xfc, !PT ;  /* 0x0000000413136812 */ /* 0x000fe400078efcff */
[C---:B------:R-:W-:Y:S02]  /*2810*/  ISETP.LT.OR P4, PT, R63.reuse, 0x2, P4 ;  /* 0x000000023f00780c */ /* 0x040fe40002781670 */
[----:B------:R-:W-:Y:S02]  /*2820*/  ISETP.LT.OR P3, PT, R63, 0x9, P3 ;  /* 0x000000093f00780c */ /* 0x000fe40001f61670 */
[----:B------:R-:W-:Y:S02]  /*2830*/  LOP3.LUT R19, R19, 0xfffffff7, RZ, 0xc0, !PT ;  /* 0xfffffff713137812 */ /* 0x000fe400078ec0ff */
[----:B------:R-:W-:-:S02]  /*2840*/  FSEL R132, R14, -INF , !P4 ;  /* 0xff8000000e847808 */ /* 0x000fc40006000000 */
[----:B------:R-:W-:Y:S01]  /*2850*/  FSEL R130, R15, -INF , !P3 ;  /* 0xff8000000f827808 */ /* 0x000fe20005800000 */
[----:B------:R-:W1:Y:S01]  /*2860*/  SHFL.IDX PT, R14, R61, 0x1, 0x1c1f ;  /* 0x003c1f003d0e7f89 */ /* 0x000e6200000e0000 */
[----:B------:R-:W-:Y:S02]  /*2870*/  ISETP.GT.AND P4, PT, R65, 0x9, !P6 ;  /* 0x000000094100780c */ /* 0x000fe40007784270 */
[----:B------:R-:W-:Y:S02]  /*2880*/  @P5 LOP3.LUT R19, R19, 0x8, RZ, 0xfc, !PT ;  /* 0x0000000813135812 */ /* 0x000fe400078efcff */
[----:B------:R-:W-:Y:S02]  /*2890*/  ISETP.GT.AND P3, PT, R65, 0x10, !P5 ;  /* 0x000000104100780c */ /* 0x000fe40006f64270 */
[----:B------:R-:W-:Y:S02]  /*28a0*/  ISETP.GE.AND P5, PT, R96, 0x12, PT ;  /* 0x000000126000780c */ /* 0x000fe40003fa6270 */
[----:B------:R-:W-:-:S02]  /*28b0*/  ISETP.LT.OR P4, PT, R63, 0xa, P4 ;  /* 0x0000000a3f00780c */ /* 0x000fc40002781670 */
[----:B------:R-:W-:Y:S02]  /*28c0*/  ISETP.LT.OR P3, PT, R63, 0x11, P3 ;  /* 0x000000113f00780c */ /* 0x000fe40001f61670 */
[----:B0-----:R-:W-:Y:S02]  /*28d0*/  FSEL R128, R90, -INF , !P4 ;  /* 0xff8000005a807808 */ /* 0x001fe40006000000 */
[----:B------:R-:W-:Y:S02]  /*28e0*/  ISETP.GE.AND P4, PT, R96, 0x19, PT ;  /* 0x000000196000780c */ /* 0x000fe40003f86270 */
[----:B------:R-:W-:Y:S02]  /*28f0*/  LOP3.LUT R19, R19, 0xffffffef, RZ, 0xc0, !PT ;  /* 0xffffffef13137812 */ /* 0x000fe400078ec0ff */
[----:B------:R-:W-:Y:S02]  /*2900*/  FSEL R126, R91, -INF , !P3 ;  /* 0xff8000005b7e7808 */ /* 0x000fe40005800000 */
[----:B------:R-:W-:-:S02]  /*2910*/  ISETP.GT.AND P3, PT, R65, 0x11, !P5 ;  /* 0x000000114100780c */ /* 0x000fc40006f64270 */
[----:B------:R-:W-:Y:S02]  /*2920*/  @P5 LOP3.LUT R19, R19, 0x10, RZ, 0xfc, !PT ;  /* 0x0000001013135812 */ /* 0x000fe400078efcff */
[----:B------:R-:W-:Y:S02]  /*2930*/  ISETP.LT.OR P3, PT, R63, 0x12, P3 ;  /* 0x000000123f00780c */ /* 0x000fe40001f61670 */
[----:B------:R-:W-:Y:S02]  /*2940*/  LOP3.LUT R19, R19, 0xfdffffff, RZ, 0xc0, !PT ;  /* 0xfdffffff13137812 */ /* 0x000fe400078ec0ff */
[----:B------:R-:W-:Y:S02]  /*2950*/  FSEL R120, R92, -INF , !P3 ;  /* 0xff8000005c787808 */ /* 0x000fe40005800000 */
[----:B------:R-:W-:Y:S02]  /*2960*/  @P4 LOP3.LUT R19, R19, 0x2000000, RZ, 0xfc, !PT ;  /* 0x0200000013134812 */ /* 0x000fe400078efcff */
[----:B------:R-:W-:-:S02]  /*2970*/  ISETP.GT.AND P3, PT, R65, 0x18, !P4 ;  /* 0x000000184100780c */ /* 0x000fc40006764270 */
[----:B------:R-:W-:Y:S02]  /*2980*/  ISETP.GE.AND P4, PT, R96, 0x1a, PT ;  /* 0x0000001a6000780c */ /* 0x000fe40003f86270 */
[----:B------:R-:W-:Y:S02]  /*2990*/  ISETP.LT.OR P3, PT, R63, 0x19, P3 ;  /* 0x000000193f00780c */ /* 0x000fe40001f61670 */
[----:B------:R-:W-:Y:S02]  /*29a0*/  LOP3.LUT R19, R19, 0xfeffffff, RZ, 0xc0, !PT ;  /* 0xfeffffff13137812 */ /* 0x000fe400078ec0ff */
[----:B------:R-:W-:Y:S02]  /*29b0*/  FSEL R116, R93, -INF , !P3 ;  /* 0xff8000005d747808 */ /* 0x000fe40005800000 */
[----:B------:R-:W-:-:S04]  /*29c0*/  ISETP.GT.AND P3, PT, R65, 0x19, !P4 ;  /* 0x000000194100780c */ /* 0x000fc80006764270 */
[----:B------:R-:W-:Y:S02]  /*29d0*/  ISETP.LT.OR P3, PT, R63, 0x1a, P3 ;  /* 0x0000001a3f00780c */ /* 0x000fe40001f61670 */
[----:B------:R-:W-:Y:S02]  /*29e0*/  @P4 LOP3.LUT R19, R19, 0x1000000, RZ, 0xfc, !PT ;  /* 0x0100000013134812 */ /* 0x000fe400078efcff */
[----:B------:R-:W-:Y:S02]  /*29f0*/  ISETP.GE.AND P4, PT, R96, 0x21, PT ;  /* 0x000000216000780c */ /* 0x000fe40003f86270 */
[----:B------:R-:W-:Y:S02]  /*2a00*/  LOP3.LUT R19, R19, 0xff7fffff, RZ, 0xc0, !PT ;  /* 0xff7fffff13137812 */ /* 0x000fe400078ec0ff */
[----:B------:R-:W-:Y:S02]  /*2a10*/  FSEL R94, R94, -INF , !P3 ;  /* 0xff8000005e5e7808 */ /* 0x000fe40005800000 */
[----:B------:R-:W-:-:S04]  /*2a20*/  ISETP.GT.AND P3, PT, R65, 0x20, !P4 ;  /* 0x000000204100780c */ /* 0x000fc80006764270 */
[----:B------:R-:W-:-:S03]  /*2a30*/  ISETP.LT.OR P3, PT, R63, 0x21, P3 ;  /* 0x000000213f00780c */ /* 0x000fc60001f61670 */
        /* <DEDUP_REMOVED lines=9> */
[----:B------:R-:W-:Y:S01]  /*2ad0*/  FSEL R82, R41, -INF , !P3 ;  /* 0xff80000029527808 */ /* 0x000fe20005800000 */
[----:B-1----:R-:W-:Y:S01]  /*2ae0*/  IMAD.IADD R41, R73, 0x1, R14 ;  /* 0x0000000149297824 */ /* 0x002fe200078e020e */
        /* <DEDUP_REMOVED lines=94> */
[----:B------:R-:W-:Y:S02]  /*30d0*/  FSEL R70, R70, -INF , !P3 ;  /* 0xff80000046467808 */ /* 0x000fe40005800000 */
[----:B------:R-:W-:Y:S02]  /*30e0*/  LOP3.LUT R19, R19, 0xfbffffff, RZ, 0xc0, !PT ;  /* 0xfbffffff13137812 */ /* 0x000fe400078ec0ff */
[----:B------:R-:W-:-:S04]  /*30f0*/  ISETP.GT.AND P3, PT, R65, 0x68, !P4 ;  /* 0x000000684100780c */ /* 0x000fc80006764270 */
[----:B------:R-:W-:-:S03]  /*3100*/  ISETP.LT.OR P3, PT, R63, 0x69, P3 ;  /* 0x000000693f00780c */ /* 0x000fc60001f61670 */
[----:B------:R-:W-:Y:S02]  /*3110*/  @P4 LOP3.LUT R19, R19, 0x4000000, RZ, 0xfc, !PT ;  /* 0x0400000013134812 */ /* 0x000fe400078efcff */
[----:B------:R-:W-:Y:S02]  /*3120*/  ISETP.GE.AND P4, PT, R96, 0x6a, PT ;  /* 0x0000006a6000780c */ /* 0x000fe40003f86270 */
[----:B------:R-:W-:Y:S02]  /*3130*/  FSEL R54, R69, -INF , !P3 ;  /* 0xff80000045367808 */ /* 0x000fe40005800000 */
[----:B------:R-:W-:Y:S02]  /*3140*/  ISETP.GT.AND P3, PT, R65, 0x69, !P4 ;  /* 0x000000694100780c */ /* 0x000fe40006764270 */
[----:B------:R-:W-:Y:S02]  /*3150*/  LOP3.LUT R19, R19, 0xffffffdf, RZ, 0xc0, !PT ;  /* 0xffffffdf13137812 */ /* 0x000fe400078ec0ff */
[----:B------:R-:W-:-:S04]  /*3160*/  ISETP.LT.OR P3, PT, R63, 0x6a, P3 ;  /* 0x0000006a3f00780c */ /* 0x000fc80001f61670 */
[----:B------:R-:W-:Y:S02]  /*3170*/  FSEL R52, R77, -INF , !P3 ;  /* 0xff8000004d347808 */ /* 0x000fe40005800000 */
[----:B------:R-:W-:Y:S02]  /*3180*/  ISETP.GE.AND P3, PT, R96, 0x71, PT ;  /* 0x000000716000780c */ /* 0x000fe40003f66270 */
[----:B------:R-:W-:Y:S02]  /*3190*/  @P4 LOP3.LUT R19, R19, 0x20, RZ, 0xfc, !PT ;  /* 0x0000002013134812 */ /* 0x000fe400078efcff */
[----:B------:R-:W-:Y:S02]  /*31a0*/  ISETP.GT.AND P4, PT, R65, 0x70, !P3 ;  /* 0x000000704100780c */ /* 0x000fe40005f84270 */
[----:B------:R-:W-:Y:S02]  /*31b0*/  LOP3.LUT R19, R19, 0xfffffffd, RZ, 0xc0, !PT ;  /* 0xfffffffd13137812 */ /* 0x000fe400078ec0ff */
[----:B------:R-:W-:-:S04]  /*31c0*/  ISETP.LT.OR P4, PT, R63, 0x71, P4 ;  /* 0x000000713f00780c */ /* 0x000fc80002781670 */
[----:B------:R-:W-:Y:S02]  /*31d0*/  FSEL R50, R80, -INF , !P4 ;  /* 0xff80000050327808 */ /* 0x000fe40006000000 */
[----:B------:R-:W-:-:S04]  /*31e0*/  ISETP.GE.AND P4, PT, R96, 0x72, PT ;  /* 0x000000726000780c */ /* 0x000fc80003f86270 */
[----:B------:R-:W-:-:S04]  /*31f0*/  ISETP.GT.AND P5, PT, R65, 0x71, !P4 ;  /* 0x000000714100780c */ /* 0x000fc800067a4270 */
[----:B------:R-:W-:-:S04]  /*3200*/  ISETP.LT.OR P5, PT, R63, 0x72, P5 ;  /* 0x000000723f00780c */ /* 0x000fc80002fa1670 */
[----:B------:R-:W-:Y:S02]  /*3210*/  FSEL R42, R81, -INF , !P5 ;  /* 0xff800000512a7808 */ /* 0x000fe40006800000 */
[----:B------:R-:W-:-:S04]  /*3220*/  ISETP.GE.AND P5, PT, R96, 0x79, PT ;  /* 0x000000796000780c */ /* 0x000fc80003fa6270 */
[----:B------:R-:W-:-:S04]  /*3230*/  ISETP.GT.AND P6, PT, R65, 0x78, !P5 ;  /* 0x000000784100780c */ /* 0x000fc80006fc4270 */
[----:B------:R-:W-:-:S04]  /*3240*/  ISETP.LT.OR P6, PT, R63, 0x79, P6 ;  /* 0x000000793f00780c */ /* 0x000fc800037c1670 */
[----:B------:R-:W-:Y:S02]  /*3250*/  FSEL R40, R84, -INF , !P6 ;  /* 0xff80000054287808 */ /* 0x000fe40007000000 */
[----:B------:R-:W-:-:S13]  /*3260*/  ISETP.GE.AND P6, PT, R96, 0x1, PT ;  /* 0x000000016000780c */ /* 0x000fda0003fc6270 */
[----:B------:R-:W-:Y:S02]  /*3270*/  @P6 LOP3.LUT R19, R19, 0x2, RZ, 0xfc, !PT ;  /* 0x0000000213136812 */ /* 0x000fe400078efcff */
[----:B------:R-:W-:Y:S02]  /*3280*/  ISETP.GT.AND P6, PT, R65, RZ, !P6 ;  /* 0x000000ff4100720c */ /* 0x000fe400077c4270 */
[----:B------:R-:W-:Y:S02]  /*3290*/  LOP3.LUT R19, R19, 0xfffffffe, RZ, 0xc0, !PT ;  /* 0xfffffffe13137812 */ /* 0x000fe400078ec0ff */
[----:B------:R-:W-:-:S04]  /*32a0*/  ISETP.LT.OR P6, PT, R63, 0x1, P6 ;  /* 0x000000013f00780c */ /* 0x000fc800037c1670 */
[----:B------:R-:W-:Y:S02]  /*32b0*/  FSEL R43, R3, -INF , !P6 ;  /* 0xff800000032b7808 */ /* 0x000fe40007000000 */
[----:B------:R-:W-:Y:S02]  /*32c0*/  ISETP.GE.AND P6, PT, R96, 0x7a, PT ;  /* 0x0000007a6000780c */ /* 0x000fe40003fc6270 */
[----:B------:R-:W-:-:S11]  /*32d0*/  VIADDMNMX R3, R14, R98, R71, PT ;  /* 0x000000620e037246 */ /* 0x000fd60003800147 */
[----:B------:R-:W-:Y:S02]  /*32e0*/  @P6 LOP3.LUT R19, R19, 0x1, RZ, 0xfc, !PT ;  /* 0x0000000113136812 */ /* 0x000fe400078efcff */
[----:B------:R-:W-:-:S04]  /*32f0*/  ISETP.GT.AND P6, PT, R65, 0x79, !P6 ;  /* 0x000000794100780c */ /* 0x000fc800077c4270 */
[----:B------:R-:W-:-:S04]  /*3300*/  ISETP.LT.OR P6, PT, R63, 0x7a, P6 ;  /* 0x0000007a3f00780c */ /* 0x000fc800037c1670 */
[----:B------:R-:W-:Y:S02]  /*3310*/  FSEL R46, R85, -INF , !P6 ;  /* 0xff800000552e7808 */ /* 0x000fe40007000000 */
[----:B------:R-:W-:-:S13]  /*3320*/  PLOP3.LUT P6, PT, PT, PT, UP0, 0x40, 0x0 ;  /* 0x000000000000781c */ /* 0x000fda0003fce808 */
[----:B------:R-:W-:Y:S05]  /*3330*/  @P6 BRA `(.L_x_949) ;  /* 0x0000000000646947 */ /* 0x000fea0003800000 */
        /* <DEDUP_REMOVED lines=9> */
[----:B------:R-:W0:Y:S02]  /*33d0*/  @P6 LDC.64 R14, c[0x0][0x9e8] ;  /* 0x00027a00ff0e6b82 */ /* 0x000e240000000a00 */
[----:B0-----:R-:W-:-:S05]  /*33e0*/  @P6 IMAD.HI.U32 R14, R47, R14, RZ ;  /* 0x0000000e2f0e6227 */ /* 0x001fca00078e00ff */
[----:B------:R-:W-:-:S04]  /*33f0*/  @P6 SHF.R.U32.HI R47, RZ, R15, R14 ;  /* 0x0000000fff2f6219 */ /* 0x000fc8000001160e */
[----:B------:R-:W-:Y:S01]  /*3400*/  LOP3.LUT R47, RZ, R47, RZ, 0x33, !PT ;  /* 0x0000002fff2f7212 */ /* 0x000fe200078e33ff */
[----:B------:R-:W-:Y:S06]  /*3410*/  BRA `(.L_x_952) ;  /* 0x0000000000187947 */ /* 0x000fec0003800000 */
.L_x_951:
[----:B------:R-:W-:Y:S02]  /*3420*/  ULDC UR6, c[0x0][0x9e4] ;  /* 0x0002790000067ab9 */ /* 0x000fe40000000800 */
[----:B------:R-:W-:-:S05]  /*3430*/  IMAD.U32 R51, RZ, RZ, UR6 ;  /* 0x00000006ff337e24 */ /* 0x000fca000f8e00ff */
[----:B------:R-:W-:-:S13]  /*3440*/  ISETP.NE.AND P6, PT, R51, 0x1, PT ;  /* 0x000000013300780c */ /* 0x000fda0003fc5270 */
[----:B------:R-:W0:Y:S02]  /*3450*/  @P6 LDC.64 R14, c[0x0][0x9e8] ;  /* 0x00027a00ff0e6b82 */ /* 0x000e240000000a00 */
[----:B0-----:R-:W-:-:S05]  /*3460*/  @P6 IMAD.HI.U32 R14, R47, R14, RZ ;  /* 0x0000000e2f0e6227 */ /* 0x001fca00078e00ff */
[----:B------:R-:W-:-:S07]  /*3470*/  @P6 SHF.R.U32.HI R47, RZ, R15, R14 ;  /* 0x0000000fff2f6219 */ /* 0x000fce000001160e */
.L_x_952:
[----:B------:R-:W-:Y:S05]  /*3480*/  BSYNC B0 ;  /* 0x0000000000007941 */ /* 0x000fea0003800000 */
.L_x_950:
[----:B------:R-:W-:-:S04]  /*3490*/  IMAD R47, R47, R51, -R86 ;  /* 0x000000332f2f7224 */ /* 0x000fc800078e0a56 */
[----:B------:R-:W-:-:S05]  /*34a0*/  IMAD R14, R16, -0x2, R47 ;  /* 0xfffffffe100e7824 */ /* 0x000fca00078e022f */
[----:B------:R-:W-:Y:S02]  /*34b0*/  VIADDMNMX R3, R14, R51, R3, PT ;  /* 0x000000330e037246 */ /* 0x000fe40003800103 */
[----:B------:R-:W-:-:S07]  /*34c0*/  VIMNMX R41, R41, R14, !PT ;  /* 0x0000000e29297248 */ /* 0x000fce0007fe0100 */
.L_x_949:
[----:B------:R-:W-:Y:S01]  /*34d0*/  ISETP.GT.AND P1, PT, R41, 0x1, !P1 ;  /* 0x000000012900780c */ /* 0x000fe20004f24270 */
[----:B------:R-:W-:Y:S01]  /*34e0*/  ULDC UR6, c[0x0][0x988] ;  /* 0x0002620000067ab9 */ /* 0x000fe20000000800 */
[----:B------:R-:W-:Y:S01]  /*34f0*/  LOP3.LUT P6, RZ, R19, 0x4, RZ, 0xc0, !PT ;  /* 0x0000000413ff7812 */ /* 0x000fe200078cc0ff */
[----:B------:R-:W-:Y:S01]  /*3500*/  UISETP.NE.AND UP1, UPT, UR50, URZ, UPT ;  /* 0x0000003f3200728c */ /* 0x000fe2000bf25270 */
[----:B------:R-:W-:Y:S01]  /*3510*/  ISETP.LT.OR P1, PT, R3, 0x2, P1 ;  /* 0x000000020300780c */ /* 0x000fe20000f21670 */
[----:B------:R-:W-:Y:S01]  /*3520*/  UISETP.NE.AND UP0, UPT, UR49, URZ, UPT ;  /* 0x0000003f3100728c */ /* 0x000fe2000bf05270 */
[C---:B------:R-:W-:Y:S01]  /*3530*/  ISETP.GT.AND P2, PT, R41.reuse, 0x8, !P2 ;  /* 0x000000082900780c */ /* 0x040fe20005744270 */
[----:B------:R-:W-:Y:S01]  /*3540*/  UMOV UR10, UR38 ;  /* 0x00000026000a7c82 */ /* 0x000fe20008000000 */
[----:B------:R-:W-:Y:S02]  /*3550*/  FSEL R106, R2, -INF , !P1 ;  /* 0xff800000026a7808 */ /* 0x000fe40004800000 */
[----:B------:R-:W-:-:S02]  /*3560*/  ISETP.GT.AND P1, PT, R41, 0x9, !P6 ;  /* 0x000000092900780c */ /* 0x000fc40007724270 */
[C---:B------:R-:W-:Y:S02]  /*3570*/  ISETP.LT.OR P2, PT, R3.reuse, 0x9, P2 ;  /* 0x000000090300780c */ /* 0x040fe40001741670 */
[----:B------:R-:W-:Y:S01]  /*3580*/  ISETP.LT.OR P1, PT, R3, 0xa, P1 ;  /* 0x0000000a0300780c */ /* 0x000fe20000f21670 */
[----:B------:R-:W-:Y:S01]  /*3590*/  @UP1 ULDC UR14, c[0x0][0x450] ;  /* 0x00011400000e1ab9 */ /* 0x000fe20000000800 */
[----:B------:R-:W-:Y:S02]  /*35a0*/  FSEL R84, R5, -INF , !P2 ;  /* 0xff80000005547808 */ /* 0x000fe40005000000 */
[----:B------:R-:W-:Y:S02]  /*35b0*/  FSEL R104, R4, -INF , !P1 ;  /* 0xff80000004687808 */ /* 0x000fe40004800000 */
[----:B------:R-:W-:Y:S02]  /*35c0*/  LOP3.LUT P1, RZ, R19, 0x8, RZ, 0xc0, !PT ;  /* 0x0000000813ff7812 */ /* 0x000fe4000782c0ff */
[----:B------:R-:W-:-:S02]  /*35d0*/  FMNMX.FTZ R5, R43, R132, !PT ;  /* 0x000000842b057209 */ /* 0x000fc40007810000 */
[----:B------:R-:W-:Y:S02]  /*35e0*/  ISETP.GT.AND P1, PT, R41, 0x10, !P1 ;  /* 0x000000102900780c */ /* 0x000fe40004f24270 */
[----:B------:R-:W-:Y:S02]  /*35f0*/  FMNMX.FTZ R5, R130, R5, !PT ;  /* 0x0000000582057209 */ /* 0x000fe40007810000 */
[----:B------:R-:W-:Y:S02]  /*3600*/  ISETP.LT.OR P1, PT, R3, 0x11, P1 ;  /* 0x000000110300780c */ /* 0x000fe40000f21670 */
[----:B------:R-:W-:Y:S02]  /*3610*/  FMNMX.FTZ R5, R128, R5, !PT ;  /* 0x0000000580057209 */ /* 0x000fe40007810000 */
[----:B------:R-:W-:Y:S02]  /*3620*/  FSEL R14, R7, -INF , !P1 ;  /* 0xff800000070e7808 */ /* 0x000fe40004800000 */
[----:B------:R-:W-:-:S02]  /*3630*/  LOP3.LUT P1, RZ, R19, 0x10, RZ, 0xc0, !PT ;  /* 0x0000001013ff7812 */ /* 0x000fc4000782c0ff */
[----:B------:R-:W-:Y:S02]  /*3640*/  FMNMX.FTZ R5, R126, R5, !PT ;  /* 0x000000057e057209 */ /* 0x000fe40007810000 */
[----:B------:R-:W-:Y:S02]  /*3650*/  ISETP.GT.AND P1, PT, R41, 0x11, !P1 ;  /* 0x000000112900780c */ /* 0x000fe40004f24270 */
[----:B------:R-:W-:Y:S02]  /*3660*/  FMNMX.FTZ R5, R120, R5, !PT ;  /* 0x0000000578057209 */ /* 0x000fe40007810000 */
[----:B------:R-:W-:Y:S02]  /*3670*/  ISETP.LT.OR P1, PT, R3, 0x12, P1 ;  /* 0x000000120300780c */ /* 0x000fe40000f21670 */
[----:B------:R-:W-:Y:S02]  /*3680*/  FMNMX.FTZ R5, R116, R5, !PT ;  /* 0x0000000574057209 */ /* 0x000fe40007810000 */
[----:B------:R-:W-:-:S02]  /*3690*/  FSEL R102, R6, -INF , !P1 ;  /* 0xff80000006667808 */ /* 0x000fc40004800000 */
[----:B------:R-:W-:Y:S02]  /*36a0*/  LOP3.LUT P1, RZ, R19, 0x2000000, RZ, 0xc0, !PT ;  /* 0x0200000013ff7812 */ /* 0x000fe4000782c0ff */
[----:B------:R-:W-:Y:S02]  /*36b0*/  FMNMX.FTZ R5, R94, R5, !PT ;  /* 0x000000055e057209 */ /* 0x000fe40007810000 */
[----:B------:R-:W-:Y:S02]  /*36c0*/  ISETP.GT.AND P1, PT, R41, 0x18, !P1 ;  /* 0x000000182900780c */ /* 0x000fe40004f24270 */
[----:B------:R-:W-:Y:S02]  /*36d0*/  LOP3.LUT P2, RZ, R19, 0x40000, RZ, 0xc0, !PT ;  /* 0x0004000013ff7812 */ /* 0x000fe4000784c0ff */
[----:B------:R-:W-:Y:S02]  /*36e0*/  ISETP.LT.OR P1, PT, R3, 0x19, P1 ;  /* 0x000000190300780c */ /* 0x000fe40000f21670 */
[----:B------:R-:W-:-:S02]  /*36f0*/  FMNMX.FTZ R5, R114, R5, !PT ;  /* 0x0000000572057209 */ /* 0x000fc40007810000 */
[----:B------:R-:W-:Y:S01]  /*3700*/  FSEL R80, R9, -INF , !P1 ;  /* 0xff80000009507808 */ /* 0x000fe20004800000 */
[----:B------:R-:W-:Y:S01]  /*3710*/  IMAD.U32 R9, RZ, RZ, UR6 ;  /* 0x00000006ff097e24 */ /* 0x000fe2000f8e00ff */
[----:B------:R-:W-:Y:S01]  /*3720*/  LOP3.LUT P1, RZ, R19, 0x1000000, RZ, 0xc0, !PT ;  /* 0x0100000013ff7812 */ /* 0x000fe2000782c0ff */
[----:B------:R-:W-:Y:S01]  /*3730*/  @UP1 ULDC UR6, c[0x0][0x44c] ;  /* 0x0001130000061ab9 */ /* 0x000fe20000000800 */
[----:B------:R-:W-:Y:S01]  /*3740*/  FMNMX.FTZ R5, R82, R5, !PT ;  /* 0x0000000552057209 */ /* 0x000fe20007810000 */
[----:B------:R-:W-:Y:S01]  /*3750*/  UIMAD.WIDE.U32 UR6, UR38, UR6, URZ ;  /* 0x00000006260672a5 */ /* 0x000fe2000f8e003f */
[----:B------:R-:W-:Y:S02]  /*3760*/  ISETP.GT.AND P1, PT, R41, 0x19, !P1 ;  /* 0x000000192900780c */ /* 0x000fe40004f24270 */
[----:B------:R-:W-:Y:S01]  /*3770*/  LOP3.LUT P6, RZ, R19, 0x20000, RZ, 0xc0, !PT ;  /* 0x0002000013ff7812 */ /* 0x000fe200078cc0ff */
[----:B------:R-:W-:Y:S01]  /*3780*/  @UP1 USHF.R.U32.HI UR10, URZ, UR14, UR7 ;  /* 0x0000000e3f0a1299 */ /* 0x000fe20008011607 */
[----:B------:R-:W-:-:S02]  /*3790*/  ISETP.LT.OR P1, PT, R3, 0x1a, P1 ;  /* 0x0000001a0300780c */ /* 0x000fc40000f21670 */
[----:B------:R-:W-:Y:S01]  /*37a0*/  FMNMX.FTZ R5, R112, R5, !PT ;  /* 0x0000000570057209 */ /* 0x000fe20007810000 */
[----:B------:R-:W-:Y:S01]  /*37b0*/  UIADD3 UR51, UR51, UR10, URZ ;  /* 0x0000000a33337290 */ /* 0x000fe2000fffe03f */
[----:B------:R-:W-:Y:S02]  /*37c0*/  FSEL R100, R8, -INF , !P1 ;  /* 0xff80000008647808 */ /* 0x000fe40004800000 */
[----:B------:R-:W-:Y:S01]  /*37d0*/  LOP3.LUT P1, RZ, R19, 0x800000, RZ, 0xc0, !PT ;  /* 0x0080000013ff7812 */ /* 0x000fe2000782c0ff */
[----:B------:R-:W-:Y:S01]  /*37e0*/  UIADD3 UR10, UR51, UR11, URZ ;  /* 0x0000000b330a7290 */ /* 0x000fe2000fffe03f */
[----:B------:R-:W-:Y:S02]  /*37f0*/  FMNMX.FTZ R5, R76, R5, !PT ;  /* 0x000000054c057209 */ /* 0x000fe40007810000 */
[----:B------:R-:W-:Y:S02]  /*3800*/  ISETP.GT.AND P1, PT, R41, 0x20, !P1 ;  /* 0x000000202900780c */ /* 0x000fe40004f24270 */
[----:B------:R-:W-:-:S02]  /*3810*/  FMNMX.FTZ R5, R110, R5, !PT ;  /* 0x000000056e057209 */ /* 0x000fc40007810000 */
[----:B------:R-:W-:Y:S02]  /*3820*/  ISETP.LT.OR P1, PT, R3, 0x21, P1 ;  /* 0x000000210300780c */ /* 0x000fe40000f21670 */
[----:B------:R-:W-:Y:S02]  /*3830*/  FMNMX.FTZ R5, R78, R5, !PT ;  /* 0x000000054e057209 */ /* 0x000fe40007810000 */
[----:B------:R-:W-:Y:S02]  /*3840*/  FSEL R6, R11, -INF , !P1 ;  /* 0xff8000000b067808 */ /* 0x000fe40004800000 */
[----:B------:R-:W-:Y:S02]  /*3850*/  LOP3.LUT P1, RZ, R19, 0x400000, RZ, 0xc0, !PT ;  /* 0x0040000013ff7812 */ /* 0x000fe4000782c0ff */
[----:B------:R-:W-:Y:S02]  /*3860*/  FMNMX.FTZ R5, R108, R5, !PT ;  /* 0x000000056c057209 */ /* 0x000fe40007810000 */
[----:B------:R-:W-:-:S02]  /*3870*/  ISETP.GT.AND P1, PT, R41, 0x21, !P1 ;  /* 0x000000212900780c */ /* 0x000fc40004f24270 */
[----:B------:R-:W-:Y:S02]  /*3880*/  FMNMX.FTZ R5, R118, R5, !PT ;  /* 0x0000000576057209 */ /* 0x000fe40007810000 */
[----:B------:R-:W-:Y:S02]  /*3890*/  ISETP.LT.OR P1, PT, R3, 0x22, P1 ;  /* 0x000000220300780c */ /* 0x000fe40000f21670 */
[----:B------:R-:W-:Y:S02]  /*38a0*/  FMNMX.FTZ R5, R74, R5, !PT ;  /* 0x000000054a057209 */ /* 0x000fe40007810000 */
        /* <DEDUP_REMOVED lines=18> */
[----:B------:R-:W-:Y:S02]  /*39d0*/  FMNMX.FTZ R5, R68, R5, !PT ;  /* 0x0000000544057209 */ /* 0x000fe40007810000 */
[----:B------:R-:W-:Y:S02]  /*39e0*/  ISETP.LT.OR P1, PT, R3, 0x31, P1 ;  /* 0x000000310300780c */ /* 0x000fe40000f21670 */
[----:B------:R-:W-:-:S02]  /*39f0*/  FMNMX.FTZ R5, R70, R5, !PT ;  /* 0x0000000546057209 */ /* 0x000fc40007810000 */
[----:B------:R-:W-:Y:S02]  /*3a00*/  FSEL R86, R21, -INF , !P1 ;  /* 0xff80000015567808 */ /* 0x000fe40004800000 */
[----:B------:R-:W-:Y:S02]  /*3a10*/  ISETP.GT.AND P1, PT, R41, 0x31, !P2 ;  /* 0x000000312900780c */ /* 0x000fe40005724270 */
[----:B------:R-:W-:Y:S02]  /*3a20*/  FMNMX.FTZ R5, R54, R5, !PT ;  /* 0x0000000536057209 */ /* 0x000fe40007810000 */
[----:B------:R-:W-:Y:S02]  /*3a30*/  ISETP.LT.OR P1, PT, R3, 0x32, P1 ;  /* 0x000000320300780c */ /* 0x000fe40000f21670 */
[----:B------:R-:W-:Y:S02]  /*3a40*/  FMNMX.FTZ R5, R52, R5, !PT ;  /* 0x0000000534057209 */ /* 0x000fe40007810000 */
[----:B------:R-:W-:-:S02]  /*3a50*/  FSEL R92, R20, -INF , !P1 ;  /* 0xff800000145c7808 */ /* 0x000fc40004800000 */
        /* <DEDUP_REMOVED lines=10> */
[----:B------:R-:W-:Y:S01]  /*3b00*/  LOP3.LUT P2, RZ, R19, 0x80, RZ, 0xc0, !PT ;  /* 0x0000008013ff7812 */ /* 0x000fe2000784c0ff */
[----:B------:R-:W0:Y:S01]  /*3b10*/  SHFL.BFLY PT, R10, R5, 0x2, 0x1f ;  /* 0x0c401f00050a7f89 */ /* 0x000e2200000e0000 */
[----:B------:R-:W-:-:S02]  /*3b20*/  FSEL R24, R24, -INF , !P1 ;  /* 0xff80000018187808 */ /* 0x000fc40004800000 */
[C---:B------:R-:W-:Y:S02]  /*3b30*/  LOP3.LUT P1, RZ, R19.reuse, 0x8000, RZ, 0xc0, !PT ;  /* 0x0000800013ff7812 */ /* 0x040fe4000782c0ff */
[----:B------:R-:W-:Y:S02]  /*3b40*/  LOP3.LUT P6, RZ, R19, 0x40, RZ, 0xc0, !PT ;  /* 0x0000004013ff7812 */ /* 0x000fe400078cc0ff */
[C---:B------:R-:W-:Y:S02]  /*3b50*/  ISETP.GT.AND P1, PT, R41.reuse, 0x40, !P1 ;  /* 0x000000402900780c */ /* 0x040fe40004f24270 */
[----:B------:R-:W-:Y:S02]  /*3b60*/  ISETP.GT.AND P3, PT, R41, 0x70, !P3 ;  /* 0x000000702900780c */ /* 0x000fe40005f64270 */
[----:B------:R-:W-:Y:S02]  /*3b70*/  ISETP.LT.OR P1, PT, R3, 0x41, P1 ;  /* 0x000000410300780c */ /* 0x000fe40000f21670 */
[----:B------:R-:W-:-:S02]  /*3b80*/  ISETP.GT.AND P4, PT, R41, 0x71, !P4 ;  /* 0x000000712900780c */ /* 0x000fc40006784270 */
[----:B------:R-:W-:Y:S02]  /*3b90*/  FSEL R30, R30, -INF , !P1 ;  /* 0xff8000001e1e7808 */ /* 0x000fe40004800000 */
[----:B------:R-:W-:Y:S02]  /*3ba0*/  LOP3.LUT P1, RZ, R19, 0x4000, RZ, 0xc0, !PT ;  /* 0x0000400013ff7812 */ /* 0x000fe4000782c0ff */
[----:B------:R-:W-:Y:S02]  /*3bb0*/  ISETP.LT.OR P3, PT, R3, 0x71, P3 ;  /* 0x000000710300780c */ /* 0x000fe40001f61670 */
[C---:B------:R-:W-:Y:S02]  /*3bc0*/  ISETP.GT.AND P1, PT, R41.reuse, 0x41, !P1 ;  /* 0x000000412900780c */ /* 0x040fe40004f24270 */
[----:B------:R-:W-:Y:S02]  /*3bd0*/  ISETP.GT.AND P5, PT, R41, 0x78, !P5 ;  /* 0x000000782900780c */ /* 0x000fe40006fa4270 */
[----:B------:R-:W-:-:S02]  /*3be0*/  ISETP.LT.OR P1, PT, R3, 0x42, P1 ;  /* 0x000000420300780c */ /* 0x000fc40000f21670 */
[----:B0-----:R-:W-:Y:S02]  /*3bf0*/  FMNMX.FTZ R10, R5, R10, !PT ;  /* 0x0000000a050a7209 */ /* 0x001fe40007810000 */
[----:B------:R-:W-:Y:S02]  /*3c00*/  FSEL R20, R29, -INF , !P1 ;  /* 0xff8000001d147808 */ /* 0x000fe40004800000 */
[----:B------:R-:W-:Y:S01]  /*3c10*/  LOP3.LUT P1, RZ, R19, 0x2000, RZ, 0xc0, !PT ;  /* 0x0000200013ff7812 */ /* 0x000fe2000782c0ff */
[----:B------:R-:W0:Y:S01]  /*3c20*/  SHFL.BFLY PT, R7, R10, 0x1, 0x1f ;  /* 0x0c201f000a077f89 */ /* 0x000e2200000e0000 */
[----:B------:R-:W-:Y:S02]  /*3c30*/  ISETP.LT.OR P4, PT, R3, 0x72, P4 ;  /* 0x000000720300780c */ /* 0x000fe40002781670 */
[----:B------:R-:W-:Y:S02]  /*3c40*/  ISETP.GT.AND P1, PT, R41, 0x48, !P1 ;  /* 0x000000482900780c */ /* 0x000fe40004f24270 */
[----:B------:R-:W-:-:S02]  /*3c50*/  FSEL R28, R28, -INF , !P3 ;  /* 0xff8000001c1c7808 */ /* 0x000fc40005800000 */
[C---:B------:R-:W-:Y:S02]  /*3c60*/  ISETP.LT.OR P1, PT, R3.reuse, 0x49, P1 ;  /* 0x000000490300780c */ /* 0x040fe40000f21670 */
[----:B------:R-:W-:Y:S02]  /*3c70*/  ISETP.LT.OR P5, PT, R3, 0x79, P5 ;  /* 0x000000790300780c */ /* 0x000fe40002fa1670 */
[----:B------:R-:W-:Y:S02]  /*3c80*/  FSEL R4, R35, -INF , !P1 ;  /* 0xff80000023047808 */ /* 0x000fe40004800000 */
[----:B------:R-:W-:Y:S02]  /*3c90*/  LOP3.LUT P1, RZ, R19, 0x1000, RZ, 0xc0, !PT ;  /* 0x0000100013ff7812 */ /* 0x000fe4000782c0ff */
[----:B------:R-:W-:Y:S02]  /*3ca0*/  FSEL R32, R32, -INF , !P5 ;  /* 0xff80000020207808 */ /* 0x000fe40006800000 */
[----:B------:R-:W-:-:S04]  /*3cb0*/  ISETP.GT.AND P1, PT, R41, 0x49, !P1 ;  /* 0x000000492900780c */ /* 0x000fc80004f24270 */
[----:B------:R-:W-:Y:S02]  /*3cc0*/  ISETP.LT.OR P1, PT, R3, 0x4a, P1 ;  /* 0x0000004a0300780c */ /* 0x000fe40000f21670 */
[----:B0-----:R-:W-:Y:S02]  /*3cd0*/  FMNMX.FTZ R12, R10, R7, !PT ;  /* 0x000000070a0c7209 */ /* 0x001fe40007810000 */
[----:B------:R-:W-:Y:S02]  /*3ce0*/  FSEL R34, R34, -INF , !P1 ;  /* 0xff80000022227808 */ /* 0x000fe40004800000 */
[----:B------:R-:W-:Y:S01]  /*3cf0*/  LOP3.LUT P1, RZ, R19, 0x800, RZ, 0xc0, !PT ;  /* 0x0000080013ff7812 */ /* 0x000fe2000782c0ff */
[----:B------:R-:W-:-:S03]  /*3d00*/  FMUL.FTZ R25, R12, R9 ;  /* 0x000000090c197220 */ /* 0x000fc60000410000 */
[----:B------:R-:W-:-:S04]  /*3d10*/  ISETP.GT.AND P1, PT, R41, 0x50, !P1 ;  /* 0x000000502900780c */ /* 0x000fc80004f24270 */
[----:B------:R-:W-:-:S04]  /*3d20*/  ISETP.LT.OR P1, PT, R3, 0x51, P1 ;  /* 0x000000510300780c */ /* 0x000fc80000f21670 */
[----:B------:R-:W-:Y:S02]  /*3d30*/  FSEL R2, R39, -INF , !P1 ;  /* 0xff80000027027808 */ /* 0x000fe40004800000 */
[----:B------:R-:W-:-:S04]  /*3d40*/  LOP3.LUT P1, RZ, R19, 0x400, RZ, 0xc0, !PT ;  /* 0x0000040013ff7812 */ /* 0x000fc8000782c0ff */
        /* <DEDUP_REMOVED lines=11> */
[----:B------:R-:W-:Y:S02]  /*3e00*/  ISETP.GT.AND P1, PT, R41, 0x60, !P2 ;  /* 0x000000602900780c */ /* 0x000fe40005724270 */
[----:B------:R-:W-:Y:S02]  /*3e10*/  LOP3.LUT P2, RZ, R19, 0x20, RZ, 0xc0, !PT ;  /* 0x0000002013ff7812 */ /* 0x000fe4000784c0ff */
[----:B------:R-:W-:Y:S02]  /*3e20*/  ISETP.LT.OR P1, PT, R3, 0x61, P1 ;  /* 0x000000610300780c */ /* 0x000fe40000f21670 */
[----:B------:R-:W-:Y:S02]  /*3e30*/  ISETP.GT.AND P2, PT, R41, 0x69, !P2 ;  /* 0x000000692900780c */ /* 0x000fe40005744270 */
[----:B------:R-:W-:-:S02]  /*3e40*/  FSEL R124, R48, -INF , !P1 ;  /* 0xff800000307c7808 */ /* 0x000fc40004800000 */
[----:B------:R-:W-:Y:S02]  /*3e50*/  ISETP.GT.AND P1, PT, R41, 0x61, !P6 ;  /* 0x000000612900780c */ /* 0x000fe40007724270 */
[----:B------:R-:W-:Y:S02]  /*3e60*/  LOP3.LUT P6, RZ, R19, 0x2, RZ, 0xc0, !PT ;  /* 0x0000000213ff7812 */ /* 0x000fe400078cc0ff */
[C---:B------:R-:W-:Y:S02]  /*3e70*/  ISETP.LT.OR P1, PT, R3.reuse, 0x62, P1 ;  /* 0x000000620300780c */ /* 0x040fe40000f21670 */
[----:B------:R-:W-:Y:S02]  /*3e80*/  ISETP.LT.OR P2, PT, R3, 0x6a, P2 ;  /* 0x0000006a0300780c */ /* 0x000fe40001741670 */
[----:B------:R-:W-:Y:S02]  /*3e90*/  FSEL R48, R49, -INF , !P1 ;  /* 0xff80000031307808 */ /* 0x000fe40004800000 */
[----:B------:R-:W-:-:S04]  /*3ea0*/  FSETP.NEU.FTZ.AND P1, PT, R12, -INF , PT ;  /* 0xff8000000c00780b */ /* 0x000fc80003f3d000 */
[----:B------:R-:W-:Y:S02]  /*3eb0*/  FSEL R25, R25, RZ, P1 ;  /* 0x000000ff19197208 */ /* 0x000fe40000800000 */
[----:B------:R-:W-:Y:S02]  /*3ec0*/  ISETP.GT.AND P1, PT, R41, RZ, !P6 ;  /* 0x000000ff2900720c */ /* 0x000fe40007724270 */
[----:B------:R-:W-:Y:S01]  /*3ed0*/  LOP3.LUT P6, RZ, R19, 0x1, RZ, 0xc0, !PT ;  /* 0x0000000113ff7812 */ /* 0x000fe200078cc0ff */
[-CC-:B------:R-:W-:Y:S01]  /*3ee0*/  FFMA.FTZ R76, R76, R9.reuse, -R25.reuse ;  /* 0x000000094c4c7223 */ /* 0x180fe20000010819 */
[----:B------:R-:W-:Y:S01]  /*3ef0*/  ISETP.LT.OR P1, PT, R3, 0x1, P1 ;  /* 0x000000010300780c */ /* 0x000fe20000f21670 */
[-CC-:B------:R-:W-:Y:S01]  /*3f00*/  FFMA.FTZ R5, R132, R9.reuse, -R25.reuse ;  /* 0x0000000984057223 */ /* 0x180fe20000010819 */
[-CC-:B------:R-:W-:Y:S01]  /*3f10*/  FFMA.FTZ R132, R74, R9.reuse, -R25.reuse ;  /* 0x000000094a847223 */ /* 0x180fe20000010819 */
[----:B------:R-:W-:Y:S01]  /*3f20*/  ISETP.GT.AND P6, PT, R41, 0x79, !P6 ;  /* 0x000000792900780c */ /* 0x000fe200077c4270 */
[-CC-:B------:R-:W-:Y:S01]  /*3f30*/  FFMA.FTZ R148, R43, R9.reuse, -R25.reuse ;  /* 0x000000092b947223 */ /* 0x180fe20000010819 */
[----:B------:R-:W-:Y:S01]  /*3f40*/  FSEL R0, R0, -INF , !P1 ;  /* 0xff80000000007808 */ /* 0x000fe20004800000 */
[-CC-:B------:R-:W-:Y:S01]  /*3f50*/  FFMA.FTZ R150, R130, R9.reuse, -R25.reuse ;  /* 0x0000000982967223 */ /* 0x180fe20000010819 */
[----:B------:R-:W-:Y:S01]  /*3f60*/  LOP3.LUT P1, RZ, R19, 0x4000000, RZ, 0xc0, !PT ;  /* 0x0400000013ff7812 */ /* 0x000fe2000782c0ff */
[----:B------:R-:W-:Y:S01]  /*3f70*/  MUFU.EX2 R5, R5 ;  /* 0x0000000500057308 */ /* 0x000fe20000000800 */
[----:B------:R-:W-:Y:S01]  /*3f80*/  FMNMX.FTZ R11, R0, R106, !PT ;  /* 0x0000006a000b7209 */ /* 0x000fe20007810000 */
[-CC-:B------:R-:W-:Y:S01]  /*3f90*/  FFMA.FTZ R7, R128, R9.reuse, -R25.reuse ;  /* 0x0000000980077223 */ /* 0x180fe20000010819 */
[----:B------:R-:W-:Y:S01]  /*3fa0*/  ISETP.GT.AND P1, PT, R41, 0x68, !P1 ;  /* 0x000000682900780c */ /* 0x000fe20004f24270 */
[--C-:B------:R-:W-:Y:S01]  /*3fb0*/  FFMA.FTZ R144, R126, R9, -R25.reuse ;  /* 0x000000097e907223 */ /* 0x100fe20000010819 */
[----:B------:R-:W-:Y:S01]  /*3fc0*/  FMNMX.FTZ R11, R84, R11, !PT ;  /* 0x0000000b540b7209 */ /* 0x000fe20007810000 */
[--C-:B------:R-:W-:Y:S01]  /*3fd0*/  FFMA.FTZ R120, R120, R9, -R25.reuse ;  /* 0x0000000978787223 */ /* 0x100fe20000010819 */
[----:B------:R-:W-:Y:S01]  /*3fe0*/  ISETP.LT.OR P1, PT, R3, 0x69, P1 ;  /* 0x000000690300780c */ /* 0x000fe20000f21670 */
[----:B------:R-:W0:Y:S01]  /*3ff0*/  MUFU.EX2 R148, R148 ;  /* 0x0000009400947308 */ /* 0x000e220000000800 */
[----:B------:R-:W-:Y:S01]  /*4000*/  FMNMX.FTZ R11, R104, R11, !PT ;  /* 0x0000000b680b7209 */ /* 0x000fe20007810000 */
[-CC-:B------:R-:W-:Y:S01]  /*4010*/  FFMA.FTZ R146, R116, R9.reuse, -R25.reuse ;  /* 0x0000000974927223 */ /* 0x180fe20000010819 */
[----:B------:R-:W-:Y:S01]  /*4020*/  FSEL R26, R26, -INF , !P1 ;  /* 0xff8000001a1a7808 */ /* 0x000fe20004800000 */
[--C-:B------:R-:W-:Y:S01]  /*4030*/  FFMA.FTZ R94, R94, R9, -R25.reuse ;  /* 0x000000095e5e7223 */ /* 0x100fe20000010819 */
[----:B------:R-:W-:Y:S01]  /*4040*/  FMNMX.FTZ R13, R14, R11, !PT ;  /* 0x0000000b0e0d7209 */ /* 0x000fe20007810000 */
[-CC-:B------:R-:W-:Y:S01]  /*4050*/  FFMA.FTZ R41, R52, R9.reuse, -R25.reuse ;  /* 0x0000000934297223 */ /* 0x180fe20000010819 */
[----:B------:R-:W-:Y:S01]  /*4060*/  FSEL R74, R31, -INF , !P4 ;  /* 0xff8000001f4a7808 */ /* 0x000fe20006000000 */
[--C-:B------:R-:W-:Y:S01]  /*4070*/  FFMA.FTZ R31, R72, R9, -R25.reuse ;  /* 0x00000009481f7223 */ /* 0x100fe20000010819 */
[----:B------:R-:W-:Y:S01]  /*4080*/  FMNMX.FTZ R13, R102, R13, !PT ;  /* 0x0000000d660d7209 */ /* 0x000fe20007810000 */
[----:B------:R-:W1:Y:S01]  /*4090*/  MUFU.EX2 R150, R150 ;  /* 0x0000009600967308 */ /* 0x000e620000000800 */
[----:B------:R-:W-:Y:S01]  /*40a0*/  ISETP.LT.OR P6, PT, R3, 0x7a, P6 ;  /* 0x0000007a0300780c */ /* 0x000fe200037c1670 */
[--C-:B------:R-:W-:Y:S01]  /*40b0*/  FFMA.FTZ R140, R114, R9, -R25.reuse ;  /* 0x00000009728c7223 */ /* 0x100fe20000010819 */
[----:B------:R-:W-:Y:S01]  /*40c0*/  FMNMX.FTZ R13, R80, R13, !PT ;  /* 0x0000000d500d7209 */ /* 0x000fe20007810000 */
[-CC-:B------:R-:W-:Y:S01]  /*40d0*/  FFMA.FTZ R82, R82, R9.reuse, -R25.reuse ;  /* 0x0000000952527223 */ /* 0x180fe20000010819 */
[----:B------:R-:W-:Y:S01]  /*40e0*/  FSEL R72, R33, -INF , !P6 ;  /* 0xff80000021487808 */ /* 0x000fe20007000000 */
[----:B------:R-:W-:Y:S01]  /*40f0*/  FFMA.FTZ R142, R112, R9, -R25 ;  /* 0x00000009708e7223 */ /* 0x000fe20000010819 */
[----:B------:R-:W-:Y:S01]  /*4100*/  FMNMX.FTZ R13, R100, R13, !PT ;  /* 0x0000000d640d7209 */ /* 0x000fe20007810000 */
[----:B------:R-:W2:Y:S01]  /*4110*/  MUFU.EX2 R7, R7 ;  /* 0x0000000700077308 */ /* 0x000ea20000000800 */
[----:B0-----:R-:W-:Y:S01]  /*4120*/  FADD.FTZ R47, R148, R5 ;  /* 0x00000005942f7221 */ /* 0x001fe20000010000 */
[--C-:B------:R-:W-:Y:S01]  /*4130*/  FFMA.FTZ R43, R42, R9, -R25.reuse ;  /* 0x000000092a2b7223 */ /* 0x100fe20000010819 */
[----:B------:R-:W-:Y:S01]  /*4140*/  FMNMX.FTZ R15, R6, R13, !PT ;  /* 0x0000000d060f7209 */ /* 0x000fe20007810000 */
[-CC-:B------:R-:W-:Y:S01]  /*4150*/  FFMA.FTZ R136, R110, R9.reuse, -R25.reuse ;  /* 0x000000096e887223 */ /* 0x180fe20000010819 */
[-CC-:B------:R-:W-:Y:S01]  /*4160*/  FFMA.FTZ R78, R78, R9.reuse, -R25.reuse ;  /* 0x000000094e4e7223 */ /* 0x180fe20000010819 */
[----:B------:R-:W-:Y:S01]  /*4170*/  FFMA.FTZ R138, R108, R9, -R25 ;  /* 0x000000096c8a7223 */ /* 0x000fe20000010819 */
[----:B------:R-:W-:Y:S01]  /*4180*/  FMNMX.FTZ R15, R98, R15, !PT ;  /* 0x0000000f620f7209 */ /* 0x000fe20007810000 */
[----:B------:R-:W0:Y:S01]  /*4190*/  MUFU.EX2 R144, R144 ;  /* 0x0000009000907308 */ /* 0x000e220000000800 */
[----:B-1----:R-:W-:Y:S01]  /*41a0*/  FADD.FTZ R52, R150, R47 ;  /* 0x0000002f96347221 */ /* 0x002fe20000010000 */
[--C-:B------:R-:W-:Y:S01]  /*41b0*/  FFMA.FTZ R134, R56, R9, -R25.reuse ;  /* 0x0000000938867223 */ /* 0x100fe20000010819 */
[----:B------:R-:W-:Y:S01]  /*41c0*/  FMNMX.FTZ R15, R8, R15, !PT ;  /* 0x0000000f080f7209 */ /* 0x000fe20007810000 */
[-CC-:B------:R-:W-:Y:S01]  /*41d0*/  FFMA.FTZ R118, R118, R9.reuse, -R25.reuse ;  /* 0x0000000976767223 */ /* 0x180fe20000010819 */
[-CC-:B------:R-:W-:Y:S01]  /*41e0*/  FFMA.FTZ R128, R58, R9.reuse, -R25.reuse ;  /* 0x000000093a807223 */ /* 0x180fe20000010819 */
[--C-:B------:R-:W-:Y:S01]  /*41f0*/  FFMA.FTZ R130, R64, R9, -R25.reuse ;  /* 0x0000000940827223 */ /* 0x100fe20000010819 */
[----:B------:R-:W-:Y:S01]  /*4200*/  FMNMX.FTZ R15, R96, R15, !PT ;  /* 0x0000000f600f7209 */ /* 0x000fe20007810000 */
[----:B------:R1:W3:Y:S01]  /*4210*/  MUFU.EX2 R11, R120 ;  /* 0x00000078000b7308 */ /* 0x0002e20000000800 */
[----:B--2---:R-:W-:Y:S01]  /*4220*/  FADD.FTZ R47, R7, R52 ;  /* 0x00000034072f7221 */ /* 0x004fe20000010000 */
[--C-:B------:R-:W-:Y:S01]  /*4230*/  FFMA.FTZ R33, R66, R9, -R25.reuse ;  /* 0x0000000942217223 */ /* 0x100fe20000010819 */
[----:B------:R-:W-:Y:S01]  /*4240*/  FMNMX.FTZ R21, R86, R15, !PT ;  /* 0x0000000f56157209 */ /* 0x000fe20007810000 */
[-CC-:B------:R-:W-:Y:S01]  /*4250*/  FFMA.FTZ R68, R68, R9.reuse, -R25.reuse ;  /* 0x0000000944447223 */ /* 0x180fe20000010819 */
[-CC-:B------:R-:W-:Y:S01]  /*4260*/  FFMA.FTZ R56, R70, R9.reuse, -R25.reuse ;  /* 0x0000000946387223 */ /* 0x180fe20000010819 */
[----:B------:R-:W-:Y:S01]  /*4270*/  FFMA.FTZ R126, R54, R9, -R25 ;  /* 0x00000009367e7223 */ /* 0x000fe20000010819 */
[----:B------:R-:W-:Y:S01]  /*4280*/  FMNMX.FTZ R21, R92, R21, !PT ;  /* 0x000000155c157209 */ /* 0x000fe20007810000 */
[----:B------:R-:W2:Y:S01]  /*4290*/  MUFU.EX2 R146, R146 ;  /* 0x0000009200927308 */ /* 0x000ea20000000800 */
[----:B0-----:R-:W-:Y:S01]  /*42a0*/  FADD.FTZ R52, R144, R47 ;  /* 0x0000002f90347221 */ /* 0x001fe20000010000 */
[--C-:B-1----:R-:W-:Y:S01]  /*42b0*/  FFMA.FTZ R120, R50, R9, -R25.reuse ;  /* 0x0000000932787223 */ /* 0x102fe20000010819 */
[----:B------:R-:W-:Y:S01]  /*42c0*/  FMNMX.FTZ R21, R90, R21, !PT ;  /* 0x000000155a157209 */ /* 0x000fe20007810000 */
[----:B------:R-:W-:Y:S01]  /*42d0*/  FFMA.FTZ R40, R40, R9, -R25 ;  /* 0x0000000928287223 */ /* 0x000fe20000010819 */
[----:B------:R-:W-:-:S02]  /*42e0*/  F2FP.F16.F32.PACK_AB R148, R5, R148 ;  /* 0x000000940594723e */ /* 0x000fc400000000ff */
[----:B------:R-:W-:Y:S01]  /*42f0*/  FMNMX.FTZ R21, R24, R21, !PT ;  /* 0x0000001518157209 */ /* 0x000fe20007810000 */
[----:B------:R-:W0:Y:S01]  /*4300*/  MUFU.EX2 R13, R94 ;  /* 0x0000005e000d7308 */ /* 0x000e220000000800 */
[----:B---3--:R-:W-:Y:S01]  /*4310*/  FADD.FTZ R47, R11, R52 ;  /* 0x000000340b2f7221 */ /* 0x008fe20000010000 */
[----:B------:R-:W-:Y:S02]  /*4320*/  F2FP.F16.F32.PACK_AB R150, R7, R150 ;  /* 0x000000960796723e */ /* 0x000fe400000000ff */
[----:B------:R-:W-:Y:S02]  /*4330*/  FMNMX.FTZ R29, R30, R21, !PT ;  /* 0x000000151e1d7209 */ /* 0x000fe40007810000 */
[----:B------:R-:W-:Y:S02]  /*4340*/  F2FP.F16.F32.PACK_AB R144, R11, R144 ;  /* 0x000000900b90723e */ /* 0x000fe400000000ff */
[----:B------:R-:W-:Y:S01]  /*4350*/  FMNMX.FTZ R29, R20, R29, !PT ;  /* 0x0000001d141d7209 */ /* 0x000fe20007810000 */
[----:B------:R1:W-:Y:S03]  /*4360*/  MUFU.EX2 R21, R76 ;  /* 0x0000004c00157308 */ /* 0x0003e60000000800 */
[----:B------:R-:W-:-:S04]  /*4370*/  FMNMX.FTZ R29, R4, R29, !PT ;  /* 0x0000001d041d7209 */ /* 0x000fc80007810000 */
[----:B------:R-:W-:Y:S01]  /*4380*/  FMNMX.FTZ R29, R34, R29, !PT ;  /* 0x0000001d221d7209 */ /* 0x000fe20007810000 */
[----:B------:R-:W3:Y:S01]  /*4390*/  MUFU.EX2 R140, R140 ;  /* 0x0000008c008c7308 */ /* 0x000ee20000000800 */
[----:B-1----:R-:W-:Y:S01]  /*43a0*/  FSEL R76, R27, -INF , !P2 ;  /* 0xff8000001b4c7808 */ /* 0x002fe20005000000 */
[----:B------:R-:W-:Y:S01]  /*43b0*/  FFMA.FTZ R27, R60, R9, -R25 ;  /* 0x000000093c1b7223 */ /* 0x000fe20000010819 */
[----:B------:R-:W-:-:S04]  /*43c0*/  FMNMX.FTZ R35, R2, R29, !PT ;  /* 0x0000001d02237209 */ /* 0x000fc80007810000 */
[----:B------:R-:W-:Y:S01]  /*43d0*/  FMNMX.FTZ R35, R38, R35, !PT ;  /* 0x0000002326237209 */ /* 0x000fe20007810000 */
[----:B------:R-:W1:Y:S03]  /*43e0*/  MUFU.EX2 R15, R82 ;  /* 0x00000052000f7308 */ /* 0x000e660000000800 */
[----:B------:R-:W-:-:S04]  /*43f0*/  FMNMX.FTZ R35, R44, R35, !PT ;  /* 0x000000232c237209 */ /* 0x000fc80007810000 */
[----:B------:R-:W-:Y:S01]  /*4400*/  FMNMX.FTZ R35, R122, R35, !PT ;  /* 0x000000237a237209 */ /* 0x000fe20007810000 */
[----:B------:R-:W4:Y:S03]  /*4410*/  MUFU.EX2 R142, R142 ;  /* 0x0000008e008e7308 */ /* 0x000f260000000800 */
[----:B------:R-:W-:-:S04]  /*4420*/  FMNMX.FTZ R39, R124, R35, !PT ;  /* 0x000000237c277209 */ /* 0x000fc80007810000 */
[----:B------:R-:W-:Y:S01]  /*4430*/  FMNMX.FTZ R39, R48, R39, !PT ;  /* 0x0000002730277209 */ /* 0x000fe20007810000 */
[----:B------:R-:W5:Y:S03]  /*4440*/  MUFU.EX2 R136, R136 ;  /* 0x0000008800887308 */ /* 0x000f660000000800 */
[----:B------:R-:W-:-:S04]  /*4450*/  FMNMX.FTZ R39, R26, R39, !PT ;  /* 0x000000271a277209 */ /* 0x000fc80007810000 */
[----:B------:R-:W-:Y:S01]  /*4460*/  FMNMX.FTZ R39, R76, R39, !PT ;  /* 0x000000274c277209 */ /* 0x000fe20007810000 */
[----:B------:R-:W-:Y:S03]  /*4470*/  MUFU.EX2 R29, R78 ;  /* 0x0000004e001d7308 */ /* 0x000fe60000000800 */
[----:B------:R-:W-:-:S04]  /*4480*/  FMNMX.FTZ R39, R28, R39, !PT ;  /* 0x000000271c277209 */ /* 0x000fc80007810000 */
[----:B------:R-:W-:Y:S01]  /*4490*/  FMNMX.FTZ R39, R74, R39, !PT ;  /* 0x000000274a277209 */ /* 0x000fe20007810000 */
[----:B------:R2:W-:Y:S03]  /*44a0*/  MUFU.EX2 R3, R31 ;  /* 0x0000001f00037308 */ /* 0x0005e60000000800 */
[----:B------:R-:W-:-:S04]  /*44b0*/  FMNMX.FTZ R39, R32, R39, !PT ;  /* 0x0000002720277209 */ /* 0x000fc80007810000 */
[----:B------:R-:W-:Y:S01]  /*44c0*/  FMNMX.FTZ R39, R72, R39, !PT ;  /* 0x0000002748277209 */ /* 0x000fe20007810000 */
[----:B------:R-:W-:Y:S01]  /*44d0*/  MUFU.EX2 R138, R138 ;  /* 0x0000008a008a7308 */ /* 0x000fe20000000800 */
[-CC-:B--2---:R-:W-:Y:S01]  /*44e0*/  FFMA.FTZ R31, R62, R9.reuse, -R25.reuse ;  /* 0x000000093e1f7223 */ /* 0x184fe20000010819 */
[----:B------:R-:W-:Y:S02]  /*44f0*/  FFMA.FTZ R25, R46, R9, -R25 ;  /* 0x000000092e197223 */ /* 0x000fe40000010819 */
[----:B------:R-:W2:Y:S04]  /*4500*/  SHFL.BFLY PT, R10, R39, 0x2, 0x1f ;  /* 0x0c401f00270a7f89 */ /* 0x000ea800000e0000 */
[----:B------:R-:W-:Y:S08]  /*4510*/  MUFU.EX2 R35, R118 ;  /* 0x0000007600237308 */ /* 0x000ff00000000800 */
[----:B------:R-:W-:Y:S08]  /*4520*/  MUFU.EX2 R132, R132 ;  /* 0x0000008400847308 */ /* 0x000ff00000000800 */
[----:B------:R-:W-:Y:S01]  /*4530*/  MUFU.EX2 R134, R134 ;  /* 0x0000008600867308 */ /* 0x000fe20000000800 */
[----:B--2---:R-:W-:-:S07]  /*4540*/  FMNMX.FTZ R45, R39, R10, !PT ;  /* 0x0000000a272d7209 */ /* 0x004fce0007810000 */
[----:B------:R-:W-:Y:S01]  /*4550*/  MUFU.EX2 R27, R27 ;  /* 0x0000001b001b7308 */ /* 0x000fe20000000800 */
[----:B------:R-:W2:Y:S07]  /*4560*/  SHFL.BFLY PT, R10, R45, 0x1, 0x1f ;  /* 0x0c201f002d0a7f89 */ /* 0x000eae00000e0000 */
[----:B------:R-:W-:Y:S08]  /*4570*/  MUFU.EX2 R128, R128 ;  /* 0x0000008000807308 */ /* 0x000ff00000000800 */
[----:B------:R-:W-:Y:S08]  /*4580*/  MUFU.EX2 R31, R31 ;  /* 0x0000001f001f7308 */ /* 0x000ff00000000800 */
[----:B------:R-:W-:Y:S01]  /*4590*/  MUFU.EX2 R130, R130 ;  /* 0x0000008200827308 */ /* 0x000fe20000000800 */
[----:B--2---:R-:W-:-:S04]  /*45a0*/  FMNMX.FTZ R10, R45, R10, !PT ;  /* 0x0000000a2d0a7209 */ /* 0x004fc80007810000 */
        /* <DEDUP_REMOVED lines=8> */
[-CC-:B------:R-:W-:Y:S01]  /*4630*/  FFMA.FTZ R42, R104, R9.reuse, -R45.reuse ;  /* 0x00000009682a7223 */ /* 0x180fe2000001082d */
[-C--:B------:R-:W-:Y:S01]  /*4640*/  FFMA.FTZ R133, R30, R9.reuse, -R45 ;  /* 0x000000091e857223 */ /* 0x080fe2000001082d */
[----:B------:R-:W-:Y:S01]  /*4650*/  FADD.FTZ R30, R146, R47 ;  /* 0x0000002f921e7221 */ /* 0x000fe20000010000 */
[----:B------:R-:W-:Y:S01]  /*4660*/  MUFU.EX2 R149, R149 ;  /* 0x0000009500957308 */ /* 0x000fe20000000800 */
[-CC-:B------:R-:W-:Y:S01]  /*4670*/  FFMA.FTZ R145, R14, R9.reuse, -R45.reuse ;  /* 0x000000090e917223 */ /* 0x180fe2000001082d */
[-CC-:B------:R-:W-:Y:S01]  /*4680*/  FFMA.FTZ R14, R102, R9.reuse, -R45.reuse ;  /* 0x00000009660e7223 */ /* 0x180fe2000001082d */
[----:B0-----:R-:W-:Y:S01]  /*4690*/  FADD.FTZ R47, R13, R30 ;  /* 0x0000001e0d2f7221 */ /* 0x001fe20000010000 */
[-CC-:B------:R-:W-:Y:S01]  /*46a0*/  FFMA.FTZ R147, R80, R9.reuse, -R45.reuse ;  /* 0x0000000950937223 */ /* 0x180fe2000001082d */
[-CC-:B------:R-:W-:Y:S01]  /*46b0*/  FFMA.FTZ R46, R100, R9.reuse, -R45.reuse ;  /* 0x00000009642e7223 */ /* 0x180fe2000001082d */
[-C--:B------:R-:W-:Y:S01]  /*46c0*/  FFMA.FTZ R135, R4, R9.reuse, -R45 ;  /* 0x0000000904877223 */ /* 0x080fe2000001082d */
[----:B---3--:R-:W-:Y:S01]  /*46d0*/  FADD.FTZ R30, R140, R47 ;  /* 0x0000002f8c1e7221 */ /* 0x008fe20000010000 */
[----:B------:R-:W0:Y:S01]  /*46e0*/  MUFU.EX2 R0, R0 ;  /* 0x0000000000007308 */ /* 0x000e220000000800 */
[-CC-:B------:R-:W-:Y:S01]  /*46f0*/  FFMA.FTZ R141, R6, R9.reuse, -R45.reuse ;  /* 0x00000009068d7223 */ /* 0x180fe2000001082d */
[-CC-:B------:R-:W-:Y:S01]  /*4700*/  FFMA.FTZ R6, R98, R9.reuse, -R45.reuse ;  /* 0x0000000962067223 */ /* 0x180fe2000001082d */
[----:B-1----:R-:W-:Y:S01]  /*4710*/  FADD.FTZ R47, R15, R30 ;  /* 0x0000001e0f2f7221 */ /* 0x002fe20000010000 */
[-CC-:B------:R-:W-:Y:S01]  /*4720*/  FFMA.FTZ R143, R8, R9.reuse, -R45.reuse ;  /* 0x00000009088f7223 */ /* 0x180fe2000001082d */
[-CC-:B------:R-:W-:Y:S01]  /*4730*/  FFMA.FTZ R129, R2, R9.reuse, -R45.reuse ;  /* 0x0000000902817223 */ /* 0x180fe2000001082d */
[-C--:B------:R-:W-:Y:S01]  /*4740*/  FFMA.FTZ R8, R96, R9.reuse, -R45 ;  /* 0x0000000960087223 */ /* 0x080fe2000001082d */
[----:B----4-:R-:W-:Y:S01]  /*4750*/  FADD.FTZ R4, R142, R47 ;  /* 0x0000002f8e047221 */ /* 0x010fe20000010000 */
[----:B------:R-:W1:Y:S01]  /*4760*/  MUFU.EX2 R151, R151 ;  /* 0x0000009700977308 */ /* 0x000e620000000800 */
[-CC-:B------:R-:W-:Y:S01]  /*4770*/  FFMA.FTZ R137, R86, R9.reuse, -R45.reuse ;  /* 0x0000000956897223 */ /* 0x180fe2000001082d */
[-CC-:B------:R-:W-:Y:S01]  /*4780*/  FFMA.FTZ R50, R92, R9.reuse, -R45.reuse ;  /* 0x000000095c327223 */ /* 0x180fe2000001082d */
[----:B------:R-:W-:Y:S01]  /*4790*/  FADD.FTZ R49, R21, R4 ;  /* 0x0000000415317221 */ /* 0x000fe20000010000 */
[-CC-:B------:R-:W-:Y:S01]  /*47a0*/  FFMA.FTZ R4, R34, R9.reuse, -R45.reuse ;  /* 0x0000000922047223 */ /* 0x180fe2000001082d */
[-CC-:B------:R-:W-:Y:S01]  /*47b0*/  FFMA.FTZ R139, R90, R9.reuse, -R45.reuse ;  /* 0x000000095a8b7223 */ /* 0x180fe2000001082d */
[-C--:B------:R-:W-:Y:S01]  /*47c0*/  FFMA.FTZ R24, R24, R9.reuse, -R45 ;  /* 0x0000000918187223 */ /* 0x080fe2000001082d */
[----:B-----5:R-:W-:Y:S01]  /*47d0*/  FADD.FTZ R34, R136, R49 ;  /* 0x0000003188227221 */ /* 0x020fe20000010000 */
[----:B------:R-:W2:Y:S01]  /*47e0*/  MUFU.EX2 R42, R42 ;  /* 0x0000002a002a7308 */ /* 0x000ea20000000800 */
[----:B0-----:R-:W-:Y:S01]  /*47f0*/  FADD.FTZ R30, R149, R0 ;  /* 0x00000000951e7221 */ /* 0x001fe20000010000 */
[-CC-:B------:R-:W-:Y:S01]  /*4800*/  FFMA.FTZ R20, R20, R9.reuse, -R45.reuse ;  /* 0x0000000914147223 */ /* 0x180fe2000001082d */
[----:B------:R-:W-:Y:S01]  /*4810*/  FADD.FTZ R49, R29, R34 ;  /* 0x000000221d317221 */ /* 0x000fe20000010000 */
[-CC-:B------:R-:W-:Y:S01]  /*4820*/  FFMA.FTZ R131, R44, R9.reuse, -R45.reuse ;  /* 0x000000092c837223 */ /* 0x180fe2000001082d */
[-CC-:B------:R-:W-:Y:S01]  /*4830*/  FFMA.FTZ R122, R122, R9.reuse, -R45.reuse ;  /* 0x000000097a7a7223 */ /* 0x180fe2000001082d */
[-C--:B------:R-:W-:Y:S01]  /*4840*/  FFMA.FTZ R124, R124, R9.reuse, -R45 ;  /* 0x000000097c7c7223 */ /* 0x080fe2000001082d */
[----:B------:R-:W-:Y:S01]  /*4850*/  FADD.FTZ R34, R138, R49 ;  /* 0x000000318a227221 */ /* 0x000fe20000010000 */
[----:B------:R-:W0:Y:S01]  /*4860*/  MUFU.EX2 R145, R145 ;  /* 0x0000009100917308 */ /* 0x000e220000000800 */
[----:B-1----:R-:W-:Y:S01]  /*4870*/  FADD.FTZ R47, R151, R30 ;  /* 0x0000001e972f7221 */ /* 0x002fe20000010000 */
[-CC-:B------:R-:W-:Y:S01]  /*4880*/  FFMA.FTZ R48, R48, R9.reuse, -R45.reuse ;  /* 0x0000000930307223 */ /* 0x180fe2000001082d */
[----:B------:R-:W-:Y:S01]  /*4890*/  FADD.FTZ R49, R35, R34 ;  /* 0x0000002223317221 */ /* 0x000fe20000010000 */
[-CC-:B------:R-:W-:Y:S01]  /*48a0*/  FFMA.FTZ R76, R76, R9.reuse, -R45.reuse ;  /* 0x000000094c4c7223 */ /* 0x180fe2000001082d */
[--C-:B------:R-:W-:Y:S01]  /*48b0*/  FFMA.FTZ R28, R28, R9, -R45.reuse ;  /* 0x000000091c1c7223 */ /* 0x100fe2000001082d */
[----:B------:R-:W-:Y:S01]  /*48c0*/  F2FP.F16.F32.PACK_AB R149, R0, R149 ;  /* 0x000000950095723e */ /* 0x000fe200000000ff */
[-C--:B------:R-:W-:Y:S01]  /*48d0*/  FFMA.FTZ R74, R74, R9.reuse, -R45 ;  /* 0x000000094a4a7223 */ /* 0x080fe2000001082d */
        /* <DEDUP_REMOVED lines=8> */
[----:B------:R-:W-:Y:S01]  /*4960*/  FFMA.FTZ R30, R38, R9, -R45 ;  /* 0x00000009261e7223 */ /* 0x000fe2000001082d */
[----:B------:R-:W-:Y:S02]  /*4970*/  F2FP.F16.F32.PACK_AB R136, R29, R136 ;  /* 0x000000881d88723e */ /* 0x000fe400000000ff */
[----:B------:R-:W-:Y:S02]  /*4980*/  F2FP.F16.F32.PACK_AB R138, R35, R138 ;  /* 0x0000008a238a723e */ /* 0x000fe400000000ff */
[----:B------:R-:W-:Y:S01]  /*4990*/  F2FP.F16.F32.PACK_AB R151, R42, R151 ;  /* 0x000000972a97723e */ /* 0x000fe200000000ff */
[----:B------:R-:W0:Y:S01]  /*49a0*/  MUFU.EX2 R46, R46 ;  /* 0x0000002e002e7308 */ /* 0x000e220000000800 */
[C---:B-1----:R-:W-:Y:S01]  /*49b0*/  FADD.FTZ R2, R14.reuse, R47 ;  /* 0x0000002f0e027221 */ /* 0x042fe20000010000 */
[----:B------:R-:W-:-:S06]  /*49c0*/  F2FP.F16.F32.PACK_AB R145, R14, R145 ;  /* 0x000000910e91723e */ /* 0x000fcc00000000ff */
[----:B------:R-:W1:Y:S01]  /*49d0*/  MUFU.EX2 R141, R141 ;  /* 0x0000008d008d7308 */ /* 0x000e620000000800 */
[----:B--2---:R-:W-:Y:S01]  /*49e0*/  FADD.FTZ R47, R147, R2 ;  /* 0x00000002932f7221 */ /* 0x004fe20000010000 */
[----:B------:R-:W-:Y:S01]  /*49f0*/  FADD.FTZ R2, R132, R49 ;  /* 0x0000003184027221 */ /* 0x000fe20000010000 */
[----:B------:R-:W-:-:S03]  /*4a00*/  F2FP.F16.F32.PACK_AB R132, R3, R132 ;  /* 0x000000840384723e */ /* 0x000fc600000000ff */
[----:B------:R-:W-:Y:S01]  /*4a10*/  FADD.FTZ R49, R3, R2 ;  /* 0x0000000203317221 */ /* 0x000fe20000010000 */
[-C--:B------:R-:W-:Y:S01]  /*4a20*/  FFMA.FTZ R2, R26, R9.reuse, -R45 ;  /* 0x000000091a027223 */ /* 0x080fe2000001082d */
[----:B------:R-:W2:Y:S01]  /*4a30*/  MUFU.EX2 R6, R6 ;  /* 0x0000000600067308 */ /* 0x000ea20000000800 */
[----:B0-----:R-:W-:Y:S01]  /*4a40*/  FADD.FTZ R34, R46, R47 ;  /* 0x0000002f2e227221 */ /* 0x001fe20000010000 */
[----:B------:R-:W-:Y:S01]  /*4a50*/  FFMA.FTZ R45, R72, R9, -R45 ;  /* 0x00000009482d7223 */ /* 0x000fe2000001082d */
[----:B------:R-:W-:-:S05]  /*4a60*/  F2FP.F16.F32.PACK_AB R147, R46, R147 ;  /* 0x000000932e93723e */ /* 0x000fca00000000ff */
[----:B------:R-:W0:Y:S01]  /*4a70*/  MUFU.EX2 R143, R143 ;  /* 0x0000008f008f7308 */ /* 0x000e220000000800 */
[----:B-1----:R-:W-:Y:S01]  /*4a80*/  FADD.FTZ R47, R141, R34 ;  /* 0x000000228d2f7221 */ /* 0x002fe20000010000 */
[----:B------:R-:W-:Y:S01]  /*4a90*/  FADD.FTZ R34, R134, R49 ;  /* 0x0000003186227221 */ /* 0x000fe20000010000 */
[----:B------:R-:W-:-:S03]  /*4aa0*/  F2FP.F16.F32.PACK_AB R134, R27, R134 ;  /* 0x000000861b86723e */ /* 0x000fc600000000ff */
[----:B------:R-:W-:Y:S02]  /*4ab0*/  FADD.FTZ R49, R27, R34 ;  /* 0x000000221b317221 */ /* 0x000fe40000010000 */
[----:B------:R-:W1:Y:S01]  /*4ac0*/  MUFU.EX2 R8, R8 ;  /* 0x0000000800087308 */ /* 0x000e620000000800 */
[----:B--2---:R-:W-:Y:S01]  /*4ad0*/  FADD.FTZ R26, R6, R47 ;  /* 0x0000002f061a7221 */ /* 0x004fe20000010000 */
[----:B------:R-:W-:Y:S01]  /*4ae0*/  FADD.FTZ R38, R128, R49 ;  /* 0x0000003180267221 */ /* 0x000fe20000010000 */
[----:B------:R-:W-:Y:S02]  /*4af0*/  F2FP.F16.F32.PACK_AB R128, R31, R128 ;  /* 0x000000801f80723e */ /* 0x000fe400000000ff */
[----:B------:R-:W-:-:S03]  /*4b00*/  F2FP.F16.F32.PACK_AB R141, R6, R141 ;  /* 0x0000008d068d723e */ /* 0x000fc600000000ff */
[----:B------:R-:W2:Y:S01]  /*4b10*/  MUFU.EX2 R137, R137 ;  /* 0x0000008900897308 */ /* 0x000ea20000000800 */
[----:B0-----:R-:W-:-:S07]  /*4b20*/  FADD.FTZ R47, R143, R26 ;  /* 0x0000001a8f2f7221 */ /* 0x001fce0000010000 */
[----:B------:R-:W0:Y:S01]  /*4b30*/  MUFU.EX2 R50, R50 ;  /* 0x0000003200327308 */ /* 0x000e220000000800 */
[C---:B-1----:R-:W-:Y:S01]  /*4b40*/  FADD.FTZ R34, R8.reuse, R47 ;  /* 0x0000002f08227221 */ /* 0x042fe20000010000 */
[----:B------:R-:W-:Y:S01]  /*4b50*/  FADD.FTZ R47, R31, R38 ;  /* 0x000000261f2f7221 */ /* 0x000fe20000010000 */
[----:B------:R-:W-:-:S03]  /*4b60*/  F2FP.F16.F32.PACK_AB R143, R8, R143 ;  /* 0x0000008f088f723e */ /* 0x000fc600000000ff */
[----:B------:R-:W-:Y:S01]  /*4b70*/  FADD.FTZ R38, R130, R47 ;  /* 0x0000002f82267221 */ /* 0x000fe20000010000 */
[----:B------:R-:W-:Y:S01]  /*4b80*/  F2FP.F16.F32.PACK_AB R130, R33, R130 ;  /* 0x000000822182723e */ /* 0x000fe200000000ff */
[----:B------:R-:W1:Y:S01]  /*4b90*/  MUFU.EX2 R139, R139 ;  /* 0x0000008b008b7308 */ /* 0x000e620000000800 */
[----:B--2---:R-:W-:Y:S01]  /*4ba0*/  FADD.FTZ R5, R137, R34 ;  /* 0x0000002289057221 */ /* 0x004fe20000010000 */
[----:B------:R-:W-:-:S06]  /*4bb0*/  FADD.FTZ R38, R33, R38 ;  /* 0x0000002621267221 */ /* 0x000fcc0000010000 */
[----:B------:R-:W2:Y:S01]  /*4bc0*/  MUFU.EX2 R24, R24 ;  /* 0x0000001800187308 */ /* 0x000ea20000000800 */
[C---:B0-----:R-:W-:Y:S01]  /*4bd0*/  FADD.FTZ R34, R50.reuse, R5 ;  /* 0x0000000532227221 */ /* 0x041fe20000010000 */
[----:B------:R-:W-:-:S06]  /*4be0*/  F2FP.F16.F32.PACK_AB R137, R50, R137 ;  /* 0x000000893289723e */ /* 0x000fcc00000000ff */
        /* <DEDUP_REMOVED lines=10> */
[----:B------:R-:W1:Y:S01]  /*4c90*/  MUFU.EX2 R129, R129 ;  /* 0x0000008100817308 */ /* 0x000e620000000800 */
[----:B--2---:R-:W-:-:S07]  /*4ca0*/  FADD.FTZ R3, R135, R34 ;  /* 0x0000002287037221 */ /* 0x004fce0000010000 */
        /* <DEDUP_REMOVED lines=44> */
[----:B--2---:R-:W-:Y:S01]  /*4f70*/  FADD.FTZ R2, R40, R5 ;  /* 0x0000000528027221 */ /* 0x004fe20000010000 */
[----:B------:R-:W-:-:S06]  /*4f80*/  VIADD R5, R88, 0xfffffffe ;  /* 0xfffffffe58057836 */ /* 0x000fcc0000000000 */
[----:B------:R-:W2:Y:S01]  /*4f90*/  MUFU.EX2 R45, R45 ;  /* 0x0000002d002d7308 */ /* 0x000ea20000000800 */
[----:B0-----:R-:W-:Y:S01]  /*4fa0*/  FADD.FTZ R0, R32, R3 ;  /* 0x0000000320007221 */ /* 0x001fe20000010000 */
[C---:B-1----:R-:W-:Y:S01]  /*4fb0*/  FADD.FTZ R2, R25.reuse, R2 ;  /* 0x0000000219027221 */ /* 0x042fe20000010000 */
[----:B------:R-:W-:Y:S02]  /*4fc0*/  F2FP.F16.F32.PACK_AB R122, R25, R40 ;  /* 0x00000028197a723e */ /* 0x000fe400000000ff */
[C---:B--2---:R-:W-:Y:S01]  /*4fd0*/  FADD.FTZ R0, R45.reuse, R0 ;  /* 0x000000002d007221 */ /* 0x044fe20000010000 */
[----:B------:R-:W-:Y:S01]  /*4fe0*/  F2FP.F16.F32.PACK_AB R123, R45, R32 ;  /* 0x000000202d7b723e */ /* 0x000fe200000000ff */
[----:B------:R-:W-:Y:S06]  /*4ff0*/  @P1 BRA `(.L_x_953) ;  /* 0x00000000004c1947 */ /* 0x000fec0003800000 */
[----:B------:R-:W-:Y:S01]  /*5000*/  ISETP.LT.AND P1, PT, RZ, UR51, PT ;  /* 0x00000033ff007c0c */ /* 0x000fe2000bf21270 */
[----:B------:R-:W-:-:S12]  /*5010*/  UIADD3 UR11, UR51, -0x1, URZ ;  /* 0xffffffff330b7890 */ /* 0x000fd8000fffe03f */
[----:B------:R-:W-:Y:S05]  /*5020*/  @P1 BRA `(.L_x_954) ;  /* 0x0000000000201947 */ /* 0x000fea0003800000 */
[----:B------:R-:W-:Y:S01]  /*5030*/  ULDC UR14, c[0x0][0x9e4] ;  /* 0x00027900000e7ab9 */ /* 0x000fe20000000800 */
[----:B------:R-:W-:Y:S02]  /*5040*/  UIADD3 UR11, -UR51, URZ, URZ ;  /* 0x0000003f330b7290 */ /* 0x000fe4000fffe13f */
[----:B------:R-:W-:-:S11]  /*5050*/  UISETP.NE.AND UP0, UPT, UR14, 0x1, UPT ;  /* 0x000000010e00788c */ /* 0x000fd6000bf05270 */
[----:B------:R-:W-:Y:S02]  /*5060*/  @UP0 ULDC.64 UR18, c[0x0][0x9e8] ;  /* 0x00027a0000120ab9 */ /* 0x000fe40000000a00 */
[----:B------:R-:W-:-:S04]  /*5070*/  UIMAD.WIDE.U32 UR6, UR11, UR18, URZ ;  /* 0x000000120b0672a5 */ /* 0x000fc8000f8e003f */
[----:B------:R-:W-:-:S04]  /*5080*/  @UP0 USHF.R.U32.HI UR11, URZ, UR19, UR7 ;  /* 0x000000133f0b0299 */ /* 0x000fc80008011607 */
[----:B------:R-:W-:Y:S01]  /*5090*/  ULOP3.LUT UR11, URZ, UR11, URZ, 0x33, !UPT ;  /* 0x0000000b3f0b7292 */ /* 0x000fe2000f8e333f */
[----:B------:R-:W-:Y:S11]  /*50a0*/  BRA `(.L_x_955) ;  /* 0x0000000000147947 */ /* 0x000ff60003800000 */
.L_x_954:
[----:B------:R-:W-:Y:S02]  /*50b0*/  ULDC UR14, c[0x0][0x9e4] ;  /* 0x00027900000e7ab9 */ /* 0x000fe40000000800 */
[----:B------:R-:W-:-:S11]  /*50c0*/  UISETP.NE.AND UP0, UPT, UR14, 0x1, UPT ;  /* 0x000000010e00788c */ /* 0x000fd6000bf05270 */
[----:B------:R-:W-:Y:S02]  /*50d0*/  @UP0 ULDC.64 UR18, c[0x0][0x9e8] ;  /* 0x00027a0000120ab9 */ /* 0x000fe40000000a00 */
[----:B------:R-:W-:-:S04]  /*50e0*/  UIMAD.WIDE.U32 UR6, UR11, UR18, URZ ;  /* 0x000000120b0672a5 */ /* 0x000fc8000f8e003f */
[----:B------:R-:W-:-:S12]  /*50f0*/  @UP0 USHF.R.U32.HI UR11, URZ, UR19, UR7 ;  /* 0x000000133f0b0299 */ /* 0x000fd80008011607 */
.L_x_955:
[----:B------:R-:W-:-:S04]  /*5100*/  UIMAD UR11, UR11, UR14, UR14 ;  /* 0x0000000e0b0b72a4 */ /* 0x000fc8000f8e020e */
[----:B------:R-:W-:-:S04]  /*5110*/  UISETP.LT.AND UP0, UPT, UR10, UR11, UPT ;  /* 0x0000000b0a00728c */ /* 0x000fc8000bf01270 */
[----:B------:R-:W-:-:S12]  /*5120*/  USEL UR10, UR10, UR11, UP0 ;  /* 0x0000000b0a0a7287 */ /* 0x000fd80008000000 */
.L_x_953:
[----:B------:R-:W-:Y:S01]  /*5130*/  USHF.R.S32.HI UR6, URZ, 0x1f, UR10 ;  /* 0x0000001f3f067899 */ /* 0x000fe2000801140a */
[----:B------:R-:W-:Y:S02]  /*5140*/  CS2R R118, SRZ ;  /* 0x0000000000767805 */ /* 0x000fe4000001ff00 */
[----:B------:R-:W-:Y:S02]  /*5150*/  CS2R R116, SRZ ;  /* 0x0000000000747805 */ /* 0x000fe4000001ff00 */
[----:B------:R-:W-:Y:S01]  /*5160*/  CS2R R114, SRZ ;  /* 0x0000000000727805 */ /* 0x000fe2000001ff00 */
[----:B------:R-:W-:Y:S01]  /*5170*/  ULEA.HI UR6, UR6, UR10, URZ, 0x7 ;  /* 0x0000000a06067291 */ /* 0x000fe2000f8f383f */
[----:B------:R-:W-:Y:S02]  /*5180*/  CS2R R112, SRZ ;  /* 0x0000000000707805 */ /* 0x000fe4000001ff00 */
[----:B------:R-:W-:Y:S02]  /*5190*/  CS2R R110, SRZ ;  /* 0x00000000006e7805 */ /* 0x000fe4000001ff00 */
[----:B------:R-:W-:Y:S01]  /*51a0*/  CS2R R108, SRZ ;  /* 0x00000000006c7805 */ /* 0x000fe2000001ff00 */
[----:B------:R-:W-:Y:S01]  /*51b0*/  USHF.R.S32.HI UR6, URZ, 0x7, UR6 ;  /* 0x000000073f067899 */ /* 0x000fe20008011406 */
[----:B------:R-:W-:-:S02]  /*51c0*/  CS2R R106, SRZ ;  /* 0x00000000006a7805 */ /* 0x000fc4000001ff00 */
[----:B------:R-:W-:Y:S02]  /*51d0*/  CS2R R104, SRZ ;  /* 0x0000000000687805 */ /* 0x000fe4000001ff00 */
[----:B------:R-:W-:Y:S01]  /*51e0*/  CS2R R102, SRZ ;  /* 0x0000000000667805 */ /* 0x000fe2000001ff00 */
[----:B------:R-:W-:Y:S01]  /*51f0*/  UISETP.LT.AND UP0, UPT, UR42, UR6, UPT ;  /* 0x000000062a00728c */ /* 0x000fe2000bf01270 */
[----:B------:R-:W-:Y:S02]  /*5200*/  CS2R R100, SRZ ;  /* 0x0000000000647805 */ /* 0x000fe4000001ff00 */
[----:B------:R-:W-:Y:S02]  /*5210*/  CS2R R98, SRZ ;  /* 0x0000000000627805 */ /* 0x000fe4000001ff00 */
[----:B------:R-:W-:Y:S01]  /*5220*/  CS2R R96, SRZ ;  /* 0x0000000000607805 */ /* 0x000fe2000001ff00 */
[----:B------:R-:W-:Y:S01]  /*5230*/  USEL UR25, UR42, UR6, !UP0 ;  /* 0x000000062a197287 */ /* 0x000fe2000c000000 */
[----:B------:R-:W-:-:S02]  /*5240*/  CS2R R94, SRZ ;  /* 0x00000000005e7805 */ /* 0x000fc4000001ff00 */
[----:B------:R-:W-:Y:S02]  /*5250*/  CS2R R92, SRZ ;  /* 0x00000000005c7805 */ /* 0x000fe4000001ff00 */
[----:B------:R-:W-:Y:S02]  /*5260*/  CS2R R90, SRZ ;  /* 0x00000000005a7805 */ /* 0x000fe4000001ff00 */
[----:B------:R-:W-:Y:S02]  /*5270*/  CS2R R88, SRZ ;  /* 0x0000000000587805 */ /* 0x000fe4000001ff00 */
[----:B------:R-:W-:-:S13]  /*5280*/  ISETP.GE.AND P1, PT, R5, UR25, PT ;  /* 0x0000001905007c0c */ /* 0x000fda000bf26270 */
[----:B------:R-:W-:Y:S05]  /*5290*/  @!P1 BRA `(.L_x_956) ;  /* 0x0000003400a49947 */ /* 0x000fea0003800000 */
[----:B------:R-:W-:Y:S01]  /*52a0*/  IMAD.MOV.U32 R3, RZ, RZ, R10 ;  /* 0x000000ffff037224 */ /* 0x000fe200078e000a */
[----:B------:R-:W-:Y:S01]  /*52b0*/  UMOV UR27, UR46 ;  /* 0x0000002e001b7c82 */ /* 0x000fe20008000000 */
[----:B------:R-:W-:Y:S01]  /*52c0*/  IMAD.MOV.U32 R4, RZ, RZ, R12 ;  /* 0x000000ffff047224 */ /* 0x000fe200078e000c */
[----:B------:R-:W-:Y:S01]  /*52d0*/  UMOV UR26, UR36 ;  /* 0x00000024001a7c82 */ /* 0x000fe20008000000 */
[----:B------:R-:W-:Y:S01]  /*52e0*/  IMAD.MOV.U32 R119, RZ, RZ, RZ ;  /* 0x000000ffff777224 */ /* 0x000fe200078e00ff */
[----:B------:R-:W-:Y:S01]  /*52f0*/  ULDC UR21, c[0x0][0x9e4] ;  /* 0x0002790000157ab9 */ /* 0x000fe20000000800 */
[----:B------:R-:W-:Y:S01]  /*5300*/  ULDC UR22, c[0x0][0x9dc] ;  /* 0x0002770000167ab9 */ /* 0x000fe20000000800 */
[----:B------:R-:W-:Y:S01]  /*5310*/  ULDC UR24, c[0x0][0x9d8] ;  /* 0x0002760000187ab9 */ /* 0x000fe20000000800 */
[----:B------:R-:W-:-:S05]  /*5320*/  ULDC UR23, c[0x0][0x9e0] ;  /* 0x0002780000177ab9 */ /* 0x000fca0000000800 */
.L_x_975:
[----:B------:R-:W-:Y:S01]  /*5330*/  ISETP.NE.AND P2, PT, RZ, UR44, PT ;  /* 0x0000002cff007c0c */ /* 0x000fe2000bf45270 */
[----:B------:R-:W-:-:S04]  /*5340*/  UISETP.NE.AND UP0, UPT, UR26, 0x1, UPT ;  /* 0x000000011a00788c */ /* 0x000fc8000bf05270 */
[----:B------:R-:W-:-:S04]  /*5350*/  USEL UR46, URZ, 0x1, UP0 ;  /* 0x000000013f2e7887 */ /* 0x000fc80008000000 */
[----:B------:R-:W-:-:S04]  /*5360*/  ULOP3.LUT UR46, UR27, UR46, URZ, 0x3c, !UPT ;  /* 0x0000002e1b2e7292 */ /* 0x000fc8000f8e3c3f */
[----:B------:R-:W-:Y:S08]  /*5370*/  @P2 BRA `(.L_x_957) ;  /* 0x0000000000382947 */ /* 0x000ff00003800000 */
[----:B------:R-:W-:Y:S05]  /*5380*/  @!P0 BRA `(.L_x_958) ;  /* 0x0000000000048947 */ /* 0x000fea0003800000 */
[----:B------:R-:W-:Y:S01]  /*5390*/  BPT.TRAP 0x1 ;  /* 0x000000040000795c */ /* 0x000fe20000300000 */
.L_x_958:
        /* <DEDUP_REMOVED lines=9> */
.L_x_959:
[----:B-1----:R-:W-:Y:S05]  /*5430*/  @P1 BRA `(.L_x_957) ;  /* 0x0000000000081947 */ /* 0x002fea0003800000 */
[----:B------:R-:W1:Y:S02]  /*5440*/  SYNCS.PHASECHK.TRANS64.TRYWAIT P1, [UR6+0x16830], R6 ;  /* 0x01683006ff0075a7 */ /* 0x000e640008020146 */
[----:B-1----:R-:W-:Y:S05]  /*5450*/  @!P1 BRA `(.L_x_960) ;  /* 0x000000f800749947 */ /* 0x002fea0003800000 */
.L_x_957:
        /* <DEDUP_REMOVED lines=28> */
.L_x_962:
[----:B------:R-:W-:Y:S01]  /*5620*/  ULEA UR6, UR26, UR45, 0x3 ;  /* 0x0000002d1a067291 */ /* 0x000fe2000f8e183f */
[----:B------:R-:W-:-:S05]  /*5630*/  IMAD.U32 R6, RZ, RZ, UR27 ;  /* 0x0000001bff067e24 */ /* 0x000fca000f8e00ff */
[----:B------:R-:W-:-:S04]  /*5640*/  SHF.L.U32 R6, R6, 0x1f, RZ ;  /* 0x0000001f06067819 */ /* 0x000fc800000006ff */
[----:B------:R0:W1:Y:S01]  /*5650*/  SYNCS.PHASECHK.TRANS64.TRYWAIT P1, [UR6+0x16850], R6 ;  /* 0x01685006ff0075a7 */ /* 0x0000620008020146 */
[----:B------:R-:W-:Y:S05]  /*5660*/  @!P0 BRA `(.L_x_963) ;  /* 0x0000000000048947 */ /* 0x000fea0003800000 */
[----:B------:R-:W-:Y:S01]  /*5670*/  BPT.TRAP 0x1 ;  /* 0x000000040000795c */ /* 0x000fe20000300000 */
.L_x_963:
[----:B-1----:R-:W-:Y:S05]  /*5680*/  @P1 BRA `(.L_x_961) ;  /* 0x0000000000081947 */ /* 0x002fea0003800000 */
[----:B------:R-:W1:Y:S02]  /*5690*/  SYNCS.PHASECHK.TRANS64.TRYWAIT P1, [UR6+0x16850], R6 ;  /* 0x01685006ff0075a7 */ /* 0x000e640008020146 */
[----:B-1----:R-:W-:Y:S05]  /*56a0*/  @!P1 BRA `(.L_x_964) ;  /* 0x000000f400f89947 */ /* 0x002fea0003800000 */
.L_x_961:
        /* <DEDUP_REMOVED lines=51> */
.L_x_965:
[----:B------:R-:W-:Y:S01]  /*59e0*/  UISETP.NE.AND UP1, UPT, UR50, URZ, UPT ;  /* 0x0000003f3200728c */ /* 0x000fe2000bf25270 */
[----:B------:R-:W-:Y:S01]  /*59f0*/  FMUL.FTZ R125, R76, UR24 ;  /* 0x000000184c7d7c20 */ /* 0x000fe20008410000 */
[----:B------:R-:W-:Y:S01]  /*5a00*/  FMUL.FTZ R10, R31, UR24 ;  /* 0x000000181f0a7c20 */ /* 0x000fe20008410000 */
[----:B------:R-:W-:Y:S02]  /*5a10*/  VIADD R76, R17, UR38 ;  /* 0x00000026114c7c36 */ /* 0x000fe40008000000 */
[----:B------:R-:W-:Y:S01]  /*5a20*/  FMUL.FTZ R31, R37, UR24 ;  /* 0x00000018251f7c20 */ /* 0x000fe20008410000 */
[----:B------:R-:W-:Y:S01]  /*5a30*/  FMUL.FTZ R21, R29, UR24 ;  /* 0x000000181d157c20 */ /* 0x000fe20008410000 */
[----:B------:R-:W-:Y:S01]  /*5a40*/  PLOP3.LUT P1, PT, PT, PT, UP1, 0x80, 0x0 ;  /* 0x000000000000781c */ /* 0x000fe20003f2f018 */
[----:B------:R-:W1:Y:S01]  /*5a50*/  LDC R37, c[0x0][0x2f0] ;  /* 0x0000bc00ff257b82 */ /* 0x000e620000000800 */
[----:B------:R-:W-:Y:S01]  /*5a60*/  PLOP3.LUT P2, PT, PT, PT, UP1, 0x80, 0x0 ;  /* 0x000000000000781c */ /* 0x000fe20003f4f018 */
[----:B------:R-:W-:Y:S01]  /*5a70*/  FMUL.FTZ R29, R36, UR24 ;  /* 0x00000018241d7c20 */ /* 0x000fe20008410000 */
[----:B------:R-:W-:Y:S01]  /*5a80*/  FMUL.FTZ R11, R25, UR24 ;  /* 0x00000018190b7c20 */ /* 0x000fe20008410000 */
[----:B------:R-:W-:Y:S01]  /*5a90*/  @UP1 ULDC UR7, c[0x0][0x44c] ;  /* 0x0001130000071ab9 */ /* 0x000fe20000000800 */
[----:B------:R-:W-:Y:S01]  /*5aa0*/  FMUL.FTZ R25, R32, UR24 ;  /* 0x0000001820197c20 */ /* 0x000fe20008410000 */
[----:B------:R-:W-:Y:S01]  /*5ab0*/  FMUL.FTZ R9, R24, UR24 ;  /* 0x0000001818097c20 */ /* 0x000fe20008410000 */
[----:B------:R-:W-:Y:S01]  /*5ac0*/  FMUL.FTZ R32, R46, UR24 ;  /* 0x000000182e207c20 */ /* 0x000fe20008410000 */
[----:B------:R-:W2:Y:S01]  /*5ad0*/  LDC R36, c[0x0][0x288] ;  /* 0x0000a200ff247b82 */ /* 0x000ea20000000800 */
[----:B------:R-:W-:Y:S01]  /*5ae0*/  FMUL.FTZ R24, R38, UR24 ;  /* 0x0000001826187c20 */ /* 0x000fe20008410000 */
[----:B------:R-:W-:Y:S01]  /*5af0*/  FMUL.FTZ R46, R58, UR24 ;  /* 0x000000183a2e7c20 */ /* 0x000fe20008410000 */
[----:B------:R-:W-:Y:S01]  /*5b00*/  ULEA UR6, UR36, UR45, 0x3 ;  /* 0x0000002d24067291 */ /* 0x000fe2000f8e183f */
[----:B------:R-:W-:Y:S01]  /*5b10*/  @P1 IMAD.HI.U32 R12, R76, UR7, RZ ;  /* 0x000000074c0c1c27 */ /* 0x000fe2000f8e00ff */
[----:B------:R-:W-:-:S03]  /*5b20*/  @UP1 ULDC UR7, c[0x0][0x450] ;  /* 0x0001140000071ab9 */ /* 0x000fc60000000800 */
[----:B------:R-:W-:Y:S01]  /*5b30*/  FMUL.FTZ R20, R35, UR24 ;  /* 0x0000001823147c20 */ /* 0x000fe20008410000 */
[----:B------:R-:W-:Y:S01]  /*5b40*/  FMUL.FTZ R38, R50, UR24 ;  /* 0x0000001832267c20 */ /* 0x000fe20008410000 */
[----:B------:R-:W-:Y:S01]  /*5b50*/  FMUL.FTZ R58, R70, UR24 ;  /* 0x00000018463a7c20 */ /* 0x000fe20008410000 */
[----:B------:R-:W-:Y:S01]  /*5b60*/  @P2 SHF.R.U32.HI R76, RZ, UR7, R12 ;  /* 0x00000007ff4c2c19 */ /* 0x000fe2000801160c */
[----:B------:R-:W-:Y:S01]  /*5b70*/  FMUL.FTZ R35, R41, UR24 ;  /* 0x0000001829237c20 */ /* 0x000fe20008410000 */
[----:B------:R-:W-:Y:S01]  /*5b80*/  FMUL.FTZ R50, R62, UR24 ;  /* 0x000000183e327c20 */ /* 0x000fe20008410000 */
[----:B------:R-:W-:Y:S02]  /*5b90*/  IMAD.SHL.U32 R70, R5, 0x80, RZ ;  /* 0x0000008005467824 */ /* 0x000fe400078e00ff */
[----:B------:R-:W-:Y:S01]  /*5ba0*/  FMUL.FTZ R41, R45, UR24 ;  /* 0x000000182d297c20 */ /* 0x000fe20008410000 */
[----:B------:R-:W-:Y:S01]  /*5bb0*/  FMUL.FTZ R62, R74, UR24 ;  /* 0x000000184a3e7c20 */ /* 0x000fe20008410000 */
[----:B0-----:R-:W-:Y:S01]  /*5bc0*/  FMUL.FTZ R6, R26, UR24 ;  /* 0x000000181a067c20 */ /* 0x001fe20008410000 */
[----:B------:R-:W-:Y:S01]  /*5bd0*/  FMUL.FTZ R7, R27, UR24 ;  /* 0x000000181b077c20 */ /* 0x000fe20008410000 */
[----:B------:R-:W-:Y:S01]  /*5be0*/  FMUL.FTZ R14, R34, UR24 ;  /* 0x00000018220e7c20 */ /* 0x000fe20008410000 */
[----:B------:R-:W-:Y:S01]  /*5bf0*/  FMUL.FTZ R45, R49, UR24 ;  /* 0x00000018312d7c20 */ /* 0x000fe20008410000 */
[----:B------:R-:W-:Y:S01]  /*5c00*/  UIADD3 UR6, UR6, 0x16840, URZ ;  /* 0x0001684006067890 */ /* 0x000fe2000fffe03f */
[----:B------:R-:W0:Y:S01]  /*5c10*/  SHFL.IDX PT, R74, R76, RZ, 0x1c1f ;  /* 0x001c1fff4c4a7589 */ /* 0x000e2200000e0000 */
        /* <DEDUP_REMOVED lines=11> */
[----:B------:R-:W-:Y:S01]  /*5cd0*/  UISETP.NE.AND UP0, UPT, UR49, URZ, UPT ;  /* 0x0000003f3100728c */ /* 0x000fe2000bf05270 */
[----:B------:R-:W-:Y:S01]  /*5ce0*/  FMUL.FTZ R28, R42, UR24 ;  /* 0x000000182a1c7c20 */ /* 0x000fe20008410000 */
[----:B------:R-:W-:Y:S01]  /*5cf0*/  FMUL.FTZ R43, R48, UR24 ;  /* 0x00000018302b7c20 */ /* 0x000fe20008410000 */
[----:B------:R-:W-:Y:S01]  /*5d00*/  FMUL.FTZ R40, R51, UR24 ;  /* 0x0000001833287c20 */ /* 0x000fe20008410000 */
[----:B------:R-:W-:Y:S01]  /*5d10*/  FMUL.FTZ R44, R55, UR24 ;  /* 0x00000018372c7c20 */ /* 0x000fe20008410000 */
[----:B------:R-:W-:Y:S01]  /*5d20*/  FMUL.FTZ R57, R61, UR24 ;  /* 0x000000183d397c20 */ /* 0x000fe20008410000 */
[----:B------:R-:W-:Y:S01]  /*5d30*/  FMUL.FTZ R52, R63, UR24 ;  /* 0x000000183f347c20 */ /* 0x000fe20008410000 */
[----:B------:R-:W-:Y:S01]  /*5d40*/  IADD3 R13, -R70, 0x1, RZ ;  /* 0x00000001460d7810 */ /* 0x000fe20007ffe1ff */
[----:B------:R-:W-:Y:S01]  /*5d50*/  FMUL.FTZ R42, R54, UR24 ;  /* 0x00000018362a7c20 */ /* 0x000fe20008410000 */
[----:B------:R-:W-:Y:S01]  /*5d60*/  FMUL.FTZ R51, R56, UR24 ;  /* 0x0000001838337c20 */ /* 0x000fe20008410000 */
[----:B------:R-:W-:Y:S01]  /*5d70*/  FMUL.FTZ R48, R59, UR24 ;  /* 0x000000183b307c20 */ /* 0x000fe20008410000 */
[----:B------:R-:W-:Y:S01]  /*5d80*/  FMUL.FTZ R55, R60, UR24 ;  /* 0x000000183c377c20 */ /* 0x000fe20008410000 */
[----:B------:R-:W-:Y:S01]  /*5d90*/  FMUL.FTZ R61, R65, UR24 ;  /* 0x00000018413d7c20 */ /* 0x000fe20008410000 */
[----:B------:R-:W-:Y:S01]  /*5da0*/  FMUL.FTZ R63, R75, UR24 ;  /* 0x000000184b3f7c20 */ /* 0x000fe20008410000 */
[----:B------:R-:W-:Y:S01]  /*5db0*/  UPRMT UR6, UR43, 0x654, UR6 ;  /* 0x000006542b067896 */ /* 0x000fe20008000006 */
        /* <DEDUP_REMOVED lines=19> */
[----:B------:R-:W-:Y:S01]  /*5ef0*/  IMAD R12, R16, -0x2, R13 ;  /* 0xfffffffe100c7824 */ /* 0x000fe200078e020d */
[----:B------:R-:W-:Y:S01]  /*5f00*/  PLOP3.LUT P1, PT, PT, PT, UP0, 0x40, 0x0 ;  /* 0x000000000000781c */ /* 0x000fe20003f2e808 */
[----:B------:R-:W3:Y:S01]  /*5f10*/  MUFU.TANH R9, R9 ;  /* 0x0000000900097308 */ /* 0x000ee20000002400 */
[----:B------:R-:W-:Y:S01]  /*5f20*/  SYNCS.ARRIVE.TRANS64.RED.A1T0 RZ, [UR6], RZ ;  /* 0x000000ffffff79a7 */ /* 0x000fe20008100406 */
[----:B-1----:R-:W-:Y:S01]  /*5f30*/  IMAD R13, R37, UR40, R12 ;  /* 0x00000028250d7c24 */ /* 0x002fe2000f8e020c */
[----:B------:R-:W-:-:S03]  /*5f40*/  ULOP3.LUT UR6, URZ, UR22, URZ, 0x33, !UPT ;  /* 0x000000163f067292 */ /* 0x000fc6000f8e333f */
[----:B--2---:R-:W-:Y:S02]  /*5f50*/  IMAD.IADD R13, R13, 0x1, -R36 ;  /* 0x000000010d0d7824 */ /* 0x004fe400078e0a24 */
[----:B------:R-:W1:Y:S02]  /*5f60*/  MUFU.TANH R11, R11 ;  /* 0x0000000b000b7308 */ /* 0x000e640000002400 */
[C---:B------:R-:W-:Y:S02]  /*5f70*/  VIADD R85, R13.reuse, UR23 ;  /* 0x000000170d557c36 */ /* 0x040fe40008000000 */
[----:B------:R-:W-:Y:S02]  /*5f80*/  VIADD R83, R13, UR6 ;  /* 0x000000060d537c36 */ /* 0x000fe40008000000 */
[--C-:B0-----:R-:W-:Y:S02]  /*5f90*/  IMAD.IADD R87, R85, 0x1, R74.reuse ;  /* 0x0000000155577824 */ /* 0x101fe400078e024a */
[----:B------:R-:W0:Y:S01]  /*5fa0*/  MUFU.TANH R6, R6 ;  /* 0x0000000600067308 */ /* 0x000e220000002400 */
[----:B------:R-:W-:-:S07]  /*5fb0*/  IMAD.IADD R127, R83, 0x1, R74 ;  /* 0x00000001537f7824 */ /* 0x000fce00078e024a */
[----:B------:R-:W2:Y:S08]  /*5fc0*/  MUFU.TANH R7, R7 ;  /* 0x0000000700077308 */ /* 0x000eb00000002400 */
        /* <DEDUP_REMOVED lines=66> */
[----:B------:R-:W-:Y:S01]  /*63f0*/  IMAD.U32 R74, RZ, RZ, UR21 ;  /* 0x00000015ff4a7e24 */ /* 0x000fe2000f8e00ff */
[----:B------:R-:W-:-:S04]  /*6400*/  LOP3.LUT R73, RZ, R73, RZ, 0x33, !PT ;  /* 0x00000049ff497212 */ /* 0x000fc800078e33ff */
[----:B------:R-:W-:-:S13]  /*6410*/  ISETP.NE.AND P1, PT, R74, 0x1, PT ;  /* 0x000000014a00780c */ /* 0x000fda0003f25270 */
[----:B------:R-:W1:Y:S02]  /*6420*/  @P1 LDC.64 R12, c[0x0][0x9e8] ;  /* 0x00027a00ff0c1b82 */ /* 0x000e640000000a00 */
[----:B-1----:R-:W-:-:S05]  /*6430*/  @P1 IMAD.HI.U32 R12, R73, R12, RZ ;  /* 0x0000000c490c1227 */ /* 0x002fca00078e00ff */
[----:B------:R-:W-:-:S04]  /*6440*/  @P1 SHF.R.U32.HI R73, RZ, R13, R12 ;  /* 0x0000000dff491219 */ /* 0x000fc8000001160c */
[----:B------:R-:W-:Y:S01]  /*6450*/  LOP3.LUT R73, RZ, R73, RZ, 0x33, !PT ;  /* 0x00000049ff497212 */ /* 0x000fe200078e33ff */
[----:B------:R-:W-:Y:S06]  /*6460*/  BRA `(.L_x_969) ;  /* 0x0000000000147947 */ /* 0x000fec0003800000 */
.L_x_968:
[----:B------:R-:W-:-:S05]  /*6470*/  IMAD.U32 R74, RZ, RZ, UR21 ;  /* 0x00000015ff4a7e24 */ /* 0x000fca000f8e00ff */
[----:B------:R-:W-:-:S13]  /*6480*/  ISETP.NE.AND P1, PT, R74, 0x1, PT ;  /* 0x000000014a00780c */ /* 0x000fda0003f25270 */
[----:B------:R-:W1:Y:S02]  /*6490*/  @P1 LDC.64 R12, c[0x0][0x9e8] ;  /* 0x00027a00ff0c1b82 */ /* 0x000e640000000a00 */
[----:B-1----:R-:W-:-:S05]  /*64a0*/  @P1 IMAD.HI.U32 R12, R73, R12, RZ ;  /* 0x0000000c490c1227 */ /* 0x002fca00078e00ff */
[----:B------:R-:W-:-:S07]  /*64b0*/  @P1 SHF.R.U32.HI R73, RZ, R13, R12 ;  /* 0x0000000dff491219 */ /* 0x000fce000001160c */
.L_x_969:
[----:B------:R-:W-:Y:S05]  /*64c0*/  BSYNC B0 ;  /* 0x0000000000007941 */ /* 0x000fea0003800000 */
.L_x_967:
[----:B------:R-:W-:-:S04]  /*64d0*/  IMAD R73, R73, R74, -R70 ;  /* 0x0000004a49497224 */ /* 0x000fc800078e0a46 */
[----:B------:R-:W-:-:S05]  /*64e0*/  IMAD R12, R16, -0x2, R73 ;  /* 0xfffffffe100c7824 */ /* 0x000fca00078e0249 */
[----:B------:R-:W-:Y:S02]  /*64f0*/  VIADDMNMX R87, R12, R74, R87, PT ;  /* 0x0000004a0c577246 */ /* 0x000fe40003800157 */
[----:B------:R-:W-:-:S07]  /*6500*/  VIMNMX R127, R127, R12, !PT ;  /* 0x0000000c7f7f7248 */ /* 0x000fce0007fe0100 */
.L_x_966:
[----:B------:R-:W-:Y:S01]  /*6510*/  ISETP.GT.AND P1, PT, R5, -0x1, PT ;  /* 0xffffffff0500780c */ /* 0x000fe20003f24270 */
[----:B------:R1:W2:Y:S01]  /*6520*/  SHFL.IDX PT, R12, R76, 0x1, 0x1c1f ;  /* 0x003c1f004c0c7f89 */ /* 0x0002a200000e0000 */
[----:B------:R-:W-:Y:S02]  /*6530*/  UISETP.NE.AND UP0, UPT, UR49, URZ, UPT ;  /* 0x0000003f3100728c */ /* 0x000fe4000bf05270 */
[C---:B------:R-:W-:Y:S02]  /*6540*/  ISETP.GT.AND P3, PT, R127.reuse, 0x8, P1 ;  /* 0x000000087f00780c */ /* 0x040fe40000f64270 */
[----:B------:R-:W-:Y:S02]  /*6550*/  ISETP.GT.AND P6, PT, R127, RZ, P1 ;  /* 0x000000ff7f00720c */ /* 0x000fe40000fc4270 */
[----:B------:R-:W-:Y:S02]  /*6560*/  ISETP.LT.OR P3, PT, R87, 0x9, P3 ;  /* 0x000000095700780c */ /* 0x000fe40001f61670 */
[----:B------:R-:W-:-:S02]  /*6570*/  ISETP.GT.AND P2, PT, R127, 0x1, P1 ;  /* 0x000000017f00780c */ /* 0x000fc40000f44270 */
[----:B-1----:R-:W-:Y:S02]  /*6580*/  FSEL R76, R15, -INF , !P3 ;  /* 0xff8000000f4c7808 */ /* 0x002fe40005800000 */
[----:B------:R-:W-:Y:S02]  /*6590*/  ISETP.GT.AND P3, PT, R127, 0x19, P1 ;  /* 0x000000197f00780c */ /* 0x000fe40000f64270 */
[C---:B------:R-:W-:Y:S02]  /*65a0*/  ISETP.LT.OR P6, PT, R87.reuse, 0x1, P6 ;  /* 0x000000015700780c */ /* 0x040fe400037c1670 */
[C---:B------:R-:W-:Y:S02]  /*65b0*/  ISETP.LT.OR P2, PT, R87.reuse, 0x2, P2 ;  /* 0x000000025700780c */ /* 0x040fe40001741670 */
[----:B------:R-:W-:Y:S02]  /*65c0*/  ISETP.LT.OR P3, PT, R87, 0x1a, P3 ;  /* 0x0000001a5700780c */ /* 0x000fe40001f61670 */
[----:B------:R-:W-:-:S02]  /*65d0*/  FSEL R73, R9, -INF , !P6 ;  /* 0xff80000009497808 */ /* 0x000fc40007000000 */
[----:B------:R-:W-:Y:S01]  /*65e0*/  FSEL R74, R11, -INF , !P2 ;  /* 0xff8000000b4a7808 */ /* 0x000fe20005000000 */
[----:B--2---:R-:W-:Y:S01]  /*65f0*/  IMAD.IADD R15, R85, 0x1, R12 ;  /* 0x00000001550f7824 */ /* 0x004fe200078e020c */
[C---:B------:R-:W-:Y:S02]  /*6600*/  ISETP.GT.AND P5, PT, R127.reuse, 0x9, P1 ;  /* 0x000000097f00780c */ /* 0x040fe40000fa4270 */
[C---:B------:R-:W-:Y:S02]  /*6610*/  ISETP.GT.AND P4, PT, R127.reuse, 0x10, P1 ;  /* 0x000000107f00780c */ /* 0x040fe40000f84270 */
[C---:B------:R-:W-:Y:S02]  /*6620*/  ISETP.GT.AND P6, PT, R127.reuse, 0x11, P1 ;  /* 0x000000117f00780c */ /* 0x040fe40000fc4270 */
[----:B------:R-:W-:Y:S02]  /*6630*/  ISETP.GT.AND P2, PT, R127, 0x18, P1 ;  /* 0x000000187f00780c */ /* 0x000fe40000f44270 */
[----:B0-----:R-:W-:-:S02]  /*6640*/  FSEL R86, R31, -INF , !P3 ;  /* 0xff8000001f567808 */ /* 0x001fc40005800000 */
[----:B------:R-:W-:Y:S02]  /*6650*/  ISETP.GT.AND P3, PT, R127, 0x30, P1 ;  /* 0x000000307f00780c */ /* 0x000fe40000f64270 */
[C---:B------:R-:W-:Y:S02]  /*6660*/  ISETP.LT.OR P5, PT, R87.reuse, 0xa, P5 ;  /* 0x0000000a5700780c */ /* 0x040fe40002fa1670 */
[C---:B------:R-:W-:Y:S02]  /*6670*/  ISETP.LT.OR P4, PT, R87.reuse, 0x11, P4 ;  /* 0x000000115700780c */ /* 0x040fe40002781670 */
[C---:B------:R-:W-:Y:S02]  /*6680*/  ISETP.LT.OR P6, PT, R87.reuse, 0x12, P6 ;  /* 0x000000125700780c */ /* 0x040fe400037c1670 */
[C---:B------:R-:W-:Y:S02]  /*6690*/  ISETP.LT.OR P2, PT, R87.reuse, 0x19, P2 ;  /* 0x000000195700780c */ /* 0x040fe40001741670 */
[----:B------:R-:W-:-:S02]  /*66a0*/  ISETP.LT.OR P3, PT, R87, 0x31, P3 ;  /* 0x000000315700780c */ /* 0x000fc40001f61670 */
[----:B------:R-:W-:Y:S02]  /*66b0*/  FSEL R78, R21, -INF , !P5 ;  /* 0xff800000154e7808 */ /* 0x000fe40006800000 */
[----:B------:R-:W-:Y:S01]  /*66c0*/  FSEL R80, R25, -INF , !P4 ;  /* 0xff80000019507808 */ /* 0x000fe20006000000 */
[----:B------:R-:W-:Y:S01]  /*66d0*/  IMAD.IADD R25, R83, 0x1, R12 ;  /* 0x0000000153197824 */ /* 0x000fe200078e020c */
[----:B------:R-:W-:Y:S02]  /*66e0*/  FSEL R82, R27, -INF , !P6 ;  /* 0xff8000001b527808 */ /* 0x000fe40007000000 */
[----:B------:R-:W-:Y:S02]  /*66f0*/  FSEL R84, R29, -INF , !P2 ;  /* 0xff8000001d547808 */ /* 0x000fe40005000000 */
[C---:B------:R-:W-:Y:S02]  /*6700*/  ISETP.GT.AND P5, PT, R127.reuse, 0x20, P1 ;  /* 0x000000207f00780c */ /* 0x040fe40000fa4270 */
[----:B------:R-:W-:-:S02]  /*6710*/  ISETP.GT.AND P4, PT, R127, 0x21, P1 ;  /* 0x000000217f00780c */ /* 0x000fc40000f84270 */
[C---:B------:R-:W-:Y:S02]  /*6720*/  ISETP.GT.AND P6, PT, R127.reuse, 0x28, P1 ;  /* 0x000000287f00780c */ /* 0x040fe40000fc4270 */
[----:B------:R-:W-:Y:S02]  /*6730*/  ISETP.GT.AND P2, PT, R127, 0x29, P1 ;  /* 0x000000297f00780c */ /* 0x000fe40000f44270 */
[----:B------:R-:W-:Y:S02]  /*6740*/  FSEL R130, R43, -INF , !P3 ;  /* 0xff8000002b827808 */ /* 0x000fe40005800000 */
[----:B------:R-:W-:Y:S02]  /*6750*/  ISETP.GT.AND P3, PT, R127, 0x41, P1 ;  /* 0x000000417f00780c */ /* 0x000fe40000f64270 */
[C---:B------:R-:W-:Y:S02]  /*6760*/  ISETP.LT.OR P5, PT, R87.reuse, 0x21, P5 ;  /* 0x000000215700780c */ /* 0x040fe40002fa1670 */
[----:B------:R-:W-:-:S02]  /*6770*/  ISETP.LT.OR P4, PT, R87, 0x22, P4 ;  /* 0x000000225700780c */ /* 0x000fc40002781670 */
[C---:B------:R-:W-:Y:S02]  /*6780*/  ISETP.LT.OR P6, PT, R87.reuse, 0x29, P6 ;  /* 0x000000295700780c */ /* 0x040fe400037c1670 */
[C---:B------:R-:W-:Y:S02]  /*6790*/  ISETP.LT.OR P2, PT, R87.reuse, 0x2a, P2 ;  /* 0x0000002a5700780c */ /* 0x040fe40001741670 */
[----:B------:R-:W-:Y:S02]  /*67a0*/  ISETP.LT.OR P3, PT, R87, 0x42, P3 ;  /* 0x000000425700780c */ /* 0x000fe40001f61670 */
[----:B------:R-:W-:Y:S02]  /*67b0*/  FSEL R122, R33, -INF , !P5 ;  /* 0xff800000217a7808 */ /* 0x000fe40006800000 */
[----:B------:R-:W-:Y:S02]  /*67c0*/  FSEL R124, R35, -INF , !P4 ;  /* 0xff800000237c7808 */ /* 0x000fe40006000000 */
[----:B------:R-:W-:-:S02]  /*67d0*/  FSEL R126, R39, -INF , !P6 ;  /* 0xff800000277e7808 */ /* 0x000fc40007000000 */
[----:B------:R-:W-:Y:S02]  /*67e0*/  FSEL R128, R41, -INF , !P2 ;  /* 0xff80000029807808 */ /* 0x000fe40005000000 */
[C---:B------:R-:W-:Y:S02]  /*67f0*/  ISETP.GT.AND P5, PT, R127.reuse, 0x31, P1 ;  /* 0x000000317f00780c */ /* 0x040fe40000fa4270 */
[C---:B------:R-:W-:Y:S02]  /*6800*/  ISETP.GT.AND P4, PT, R127.reuse, 0x38, P1 ;  /* 0x000000387f00780c */ /* 0x040fe40000f84270 */
[C---:B------:R-:W-:Y:S02]  /*6810*/  ISETP.GT.AND P6, PT, R127.reuse, 0x39, P1 ;  /* 0x000000397f00780c */ /* 0x040fe40000fc4270 */
[----:B------:R-:W-:Y:S02]  /*6820*/  ISETP.GT.AND P2, PT, R127, 0x40, P1 ;  /* 0x000000407f00780c */ /* 0x000fe40000f44270 */
[----:B------:R-:W-:-:S02]  /*6830*/  FSEL R140, R53, -INF , !P3 ;  /* 0xff800000358c7808 */ /* 0x000fc40005800000 */
[----:B------:R-:W-:Y:S02]  /*6840*/  ISETP.GT.AND P3, PT, R127, 0x58, P1 ;  /* 0x000000587f00780c */ /* 0x000fe40000f64270 */
[C---:B------:R-:W-:Y:S02]  /*6850*/  ISETP.LT.OR P5, PT, R87.reuse, 0x32, P5 ;  /* 0x000000325700780c */ /* 0x040fe40002fa1670 */
[C---:B------:R-:W-:Y:S02]  /*6860*/  ISETP.LT.OR P4, PT, R87.reuse, 0x39, P4 ;  /* 0x000000395700780c */ /* 0x040fe40002781670 */
[C---:B------:R-:W-:Y:S02]  /*6870*/  ISETP.LT.OR P6, PT, R87.reuse, 0x3a, P6 ;  /* 0x0000003a5700780c */ /* 0x040fe400037c1670 */
[C---:B------:R-:W-:Y:S02]  /*6880*/  ISETP.LT.OR P2, PT, R87.reuse, 0x41, P2 ;  /* 0x000000415700780c */ /* 0x040fe40001741670 */
[----:B------:R-:W-:-:S02]  /*6890*/  ISETP.LT.OR P3, PT, R87, 0x59, P3 ;  /* 0x000000595700780c */ /* 0x000fc40001f61670 */
[----:B------:R-:W-:Y:S02]  /*68a0*/  FSEL R132, R45, -INF , !P5 ;  /* 0xff8000002d847808 */ /* 0x000fe40006800000 */
[----:B------:R-:W-:Y:S02]  /*68b0*/  FSEL R134, R47, -INF , !P4 ;  /* 0xff8000002f867808 */ /* 0x000fe40006000000 */
        /* <DEDUP_REMOVED lines=22> */
[----:B------:R-:W-:Y:S02]  /*6a20*/  PLOP3.LUT P3, PT, PT, PT, UP0, 0x40, 0x0 ;  /* 0x000000000000781c */ /* 0x000fe40003f6e808 */
[C---:B------:R-:W-:Y:S02]  /*6a30*/  ISETP.LT.OR P5, PT, R87.reuse, 0x5a, P5 ;  /* 0x0000005a5700780c */ /* 0x040fe40002fa1670 */
[C---:B------:R-:W-:Y:S02]  /*6a40*/  ISETP.LT.OR P4, PT, R87.reuse, 0x61, P4 ;  /* 0x000000615700780c */ /* 0x040fe40002781670 */
[C---:B------:R-:W-:Y:S02]  /*6a50*/  ISETP.LT.OR P6, PT, R87.reuse, 0x62, P6 ;  /* 0x000000625700780c */ /* 0x040fe400037c1670 */
[----:B------:R-:W-:Y:S02]  /*6a60*/  ISETP.LT.OR P2, PT, R87, 0x69, P2 ;  /* 0x000000695700780c */ /* 0x000fe40001741670 */
[----:B------:R-:W-:-:S02]  /*6a70*/  FSEL R120, R120, -INF , !P5 ;  /* 0xff80000078787808 */ /* 0x000fc40006800000 */
[----:B------:R-:W-:Y:S02]  /*6a80*/  FSEL R72, R72, -INF , !P4 ;  /* 0xff80000048487808 */ /* 0x000fe40006000000 */
[----:B------:R-:W-:Y:S02]  /*6a90*/  FSEL R71, R71, -INF , !P6 ;  /* 0xff80000047477808 */ /* 0x000fe40007000000 */
[----:B------:R-:W-:Y:S02]  /*6aa0*/  FSEL R11, R125, -INF , !P2 ;  /* 0xff8000007d0b7808 */ /* 0x000fe40005000000 */
[C---:B------:R-:W-:Y:S02]  /*6ab0*/  ISETP.GT.AND P5, PT, R127.reuse, 0x70, P1 ;  /* 0x000000707f00780c */ /* 0x040fe40000fa4270 */
[C---:B------:R-:W-:Y:S02]  /*6ac0*/  ISETP.GT.AND P4, PT, R127.reuse, 0x71, P1 ;  /* 0x000000717f00780c */ /* 0x040fe40000f84270 */
[----:B------:R-:W-:-:S02]  /*6ad0*/  ISETP.GT.AND P6, PT, R127, 0x78, P1 ;  /* 0x000000787f00780c */ /* 0x000fc40000fc4270 */
[----:B------:R-:W-:Y:S02]  /*6ae0*/  ISETP.GT.AND P2, PT, R127, 0x79, P1 ;  /* 0x000000797f00780c */ /* 0x000fe40000f44270 */
[C---:B------:R-:W-:Y:S02]  /*6af0*/  ISETP.LT.OR P5, PT, R87.reuse, 0x71, P5 ;  /* 0x000000715700780c */ /* 0x040fe40002fa1670 */
[C---:B------:R-:W-:Y:S02]  /*6b00*/  ISETP.LT.OR P4, PT, R87.reuse, 0x72, P4 ;  /* 0x000000725700780c */ /* 0x040fe40002781670 */
[C---:B------:R-:W-:Y:S02]  /*6b10*/  ISETP.LT.OR P6, PT, R87.reuse, 0x79, P6 ;  /* 0x000000795700780c */ /* 0x040fe400037c1670 */
[----:B------:R-:W-:Y:S02]  /*6b20*/  ISETP.LT.OR P2, PT, R87, 0x7a, P2 ;  /* 0x0000007a5700780c */ /* 0x000fe40001741670 */
[----:B------:R-:W-:-:S02]  /*6b30*/  FSEL R27, R77, -INF , !P5 ;  /* 0xff8000004d1b7808 */ /* 0x000fc40006800000 */
[----:B------:R-:W-:Y:S02]  /*6b40*/  FSEL R33, R75, -INF , !P4 ;  /* 0xff8000004b217808 */ /* 0x000fe40006000000 */
[----:B------:R-:W-:Y:S02]  /*6b50*/  FSEL R31, R81, -INF , !P6 ;  /* 0xff800000511f7808 */ /* 0x000fe40007000000 */
[----:B------:R-:W-:Y:S01]  /*6b60*/  FSEL R29, R79, -INF , !P2 ;  /* 0xff8000004f1d7808 */ /* 0x000fe20005000000 */
[----:B------:R-:W-:Y:S06]  /*6b70*/  @P3 BRA `(.L_x_970) ;  /* 0x00000000005c3947 */ /* 0x000fec0003800000 */
        /* <DEDUP_REMOVED lines=8> */
[----:B------:R-:W0:Y:S02]  /*6c00*/  @P2 LDC.64 R12, c[0x0][0x9e8] ;  /* 0x00027a00ff0c2b82 */ /* 0x000e240000000a00 */
[----:B0-----:R-:W-:-:S05]  /*6c10*/  @P2 IMAD.HI.U32 R12, R9, R12, RZ ;  /* 0x0000000c090c2227 */ /* 0x001fca00078e00ff */
[----:B------:R-:W-:-:S04]  /*6c20*/  @P2 SHF.R.U32.HI R9, RZ, R13, R12 ;  /* 0x0000000dff092219 */ /* 0x000fc8000001160c */
[----:B------:R-:W-:Y:S01]  /*6c30*/  LOP3.LUT R9, RZ, R9, RZ, 0x33, !PT ;  /* 0x00000009ff097212 */ /* 0x000fe200078e33ff */
[----:B------:R-:W-:Y:S06]  /*6c40*/  BRA `(.L_x_973) ;  /* 0x0000000000147947 */ /* 0x000fec0003800000 */
.L_x_972:
[----:B------:R-:W-:-:S05]  /*6c50*/  IMAD.U32 R35, RZ, RZ, UR21 ;  /* 0x00000015ff237e24 */ /* 0x000fca000f8e00ff */
[----:B------:R-:W-:-:S13]  /*6c60*/  ISETP.NE.AND P2, PT, R35, 0x1, PT ;  /* 0x000000012300780c */ /* 0x000fda0003f45270 */
[----:B------:R-:W0:Y:S02]  /*6c70*/  @P2 LDC.64 R12, c[0x0][0x9e8] ;  /* 0x00027a00ff0c2b82 */ /* 0x000e240000000a00 */
[----:B0-----:R-:W-:-:S05]  /*6c80*/  @P2 IMAD.HI.U32 R12, R9, R12, RZ ;  /* 0x0000000c090c2227 */ /* 0x001fca00078e00ff */
[----:B------:R-:W-:-:S07]  /*6c90*/  @P2 SHF.R.U32.HI R9, RZ, R13, R12 ;  /* 0x0000000dff092219 */ /* 0x000fce000001160c */
.L_x_973:
[----:B------:R-:W-:Y:S05]  /*6ca0*/  BSYNC B0 ;  /* 0x0000000000007941 */ /* 0x000fea0003800000 */
.L_x_971:
[----:B------:R-:W-:-:S04]  /*6cb0*/  IMAD R9, R9, R35, -R70 ;  /* 0x0000002309097224 */ /* 0x000fc800078e0a46 */
[----:B------:R-:W-:-:S05]  /*6cc0*/  IMAD R12, R16, -0x2, R9 ;  /* 0xfffffffe100c7824 */ /* 0x000fca00078e0209 */
[----:B------:R-:W-:Y:S02]  /*6cd0*/  VIADDMNMX R15, R12, R35, R15, PT ;  /* 0x000000230c0f7246 */ /* 0x000fe4000380010f */
[----:B------:R-:W-:-:S07]  /*6ce0*/  VIMNMX R25, R25, R12, !PT ;  /* 0x0000000c19197248 */ /* 0x000fce0007fe0100 */
.L_x_970:
[----:B------:R-:W-:Y:S02]  /*6cf0*/  FMNMX.FTZ R9, R73, R4, !PT ;  /* 0x0000000449097209 */ /* 0x000fe40007810000 */
[----:B------:R-:W-:Y:S02]  /*6d00*/  ISETP.GT.AND P5, PT, R25, 0x10, P1 ;  /* 0x000000101900780c */ /* 0x000fe40000fa4270 */
[----:B------:R-:W-:Y:S02]  /*6d10*/  FMNMX.FTZ R9, R74, R9, !PT ;  /* 0x000000094a097209 */ /* 0x000fe40007810000 */
[----:B------:R-:W-:Y:S02]  /*6d20*/  ISETP.LT.OR P5, PT, R15, 0x11, P5 ;  /* 0x000000110f00780c */ /* 0x000fe40002fa1670 */
[----:B------:R-:W-:Y:S02]  /*6d30*/  FMNMX.FTZ R9, R76, R9, !PT ;  /* 0x000000094c097209 */ /* 0x000fe40007810000 */
[----:B------:R-:W-:-:S02]  /*6d40*/  ISETP.GT.AND P6, PT, R25, 0x1, P1 ;  /* 0x000000011900780c */ /* 0x000fc40000fc4270 */
[----:B------:R-:W-:Y:S02]  /*6d50*/  FMNMX.FTZ R9, R78, R9, !PT ;  /* 0x000000094e097209 */ /* 0x000fe40007810000 */
[C---:B------:R-:W-:Y:S02]  /*6d60*/  ISETP.GT.AND P4, PT, R25.reuse, 0x9, P1 ;  /* 0x000000091900780c */ /* 0x040fe40000f84270 */
[----:B------:R-:W-:Y:S02]  /*6d70*/  FMNMX.FTZ R9, R80, R9, !PT ;  /* 0x0000000950097209 */ /* 0x000fe40007810000 */
[----:B------:R-:W-:Y:S02]  /*6d80*/  FSEL R14, R14, -INF , !P5 ;  /* 0xff8000000e0e7808 */ /* 0x000fe40006800000 */
[----:B------:R-:W-:Y:S02]  /*6d90*/  FMNMX.FTZ R9, R82, R9, !PT ;  /* 0x0000000952097209 */ /* 0x000fe40007810000 */
[----:B------:R-:W-:-:S02]  /*6da0*/  ISETP.GT.AND P5, PT, R25, 0x20, P1 ;  /* 0x000000201900780c */ /* 0x000fc40000fa4270 */
[----:B------:R-:W-:Y:S02]  /*6db0*/  FMNMX.FTZ R9, R84, R9, !PT ;  /* 0x0000000954097209 */ /* 0x000fe40007810000 */
[C---:B------:R-:W-:Y:S02]  /*6dc0*/  ISETP.LT.OR P6, PT, R15.reuse, 0x2, P6 ;  /* 0x000000020f00780c */ /* 0x040fe400037c1670 */
[----:B------:R-:W-:Y:S02]  /*6dd0*/  FMNMX.FTZ R9, R86, R9, !PT ;  /* 0x0000000956097209 */ /* 0x000fe40007810000 */
[C---:B------:R-:W-:Y:S02]  /*6de0*/  ISETP.LT.OR P4, PT, R15.reuse, 0xa, P4 ;  /* 0x0000000a0f00780c */ /* 0x040fe40002781670 */
[----:B------:R-:W-:Y:S02]  /*6df0*/  FMNMX.FTZ R9, R122, R9, !PT ;  /* 0x000000097a097209 */ /* 0x000fe40007810000 */
[----:B------:R-:W-:-:S02]  /*6e00*/  ISETP.LT.OR P5, PT, R15, 0x21, P5 ;  /* 0x000000210f00780c */ /* 0x000fc40002fa1670 */
[----:B------:R-:W-:Y:S02]  /*6e10*/  FMNMX.FTZ R9, R124, R9, !PT ;  /* 0x000000097c097209 */ /* 0x000fe40007810000 */
[----:B------:R-:W-:Y:S02]  /*6e20*/  FSEL R70, R7, -INF , !P6 ;  /* 0xff80000007467808 */ /* 0x000fe40007000000 */
[----:B------:R-:W-:Y:S02]  /*6e30*/  FMNMX.FTZ R9, R126, R9, !PT ;  /* 0x000000097e097209 */ /* 0x000fe40007810000 */
[----:B------:R-:W-:Y:S02]  /*6e40*/  FSEL R28, R28, -INF , !P5 ;  /* 0xff8000001c1c7808 */ /* 0x000fe40006800000 */
[----:B------:R-:W-:Y:S02]  /*6e50*/  FMNMX.FTZ R9, R128, R9, !PT ;  /* 0x0000000980097209 */ /* 0x000fe40007810000 */
[----:B------:R-:W-:-:S02]  /*6e60*/  ISETP.GT.AND P5, PT, R25, RZ, P1 ;  /* 0x000000ff1900720c */ /* 0x000fc40000fa4270 */
[----:B------:R-:W-:Y:S02]  /*6e70*/  FMNMX.FTZ R9, R130, R9, !PT ;  /* 0x0000000982097209 */ /* 0x000fe40007810000 */
[----:B------:R-:W-:Y:S02]  /*6e80*/  ISETP.LT.OR P5, PT, R15, 0x1, P5 ;  /* 0x000000010f00780c */ /* 0x000fe40002fa1670 */
[----:B------:R-:W-:Y:S02]  /*6e90*/  FMNMX.FTZ R9, R132, R9, !PT ;  /* 0x0000000984097209 */ /* 0x000fe40007810000 */
[----:B------:R-:W-:Y:S02]  /*6ea0*/  ISETP.GT.AND P3, PT, R25, 0x8, P1 ;  /* 0x000000081900780c */ /* 0x000fe40000f64270 */
[----:B------:R-:W-:Y:S02]  /*6eb0*/  FMNMX.FTZ R9, R134, R9, !PT ;  /* 0x0000000986097209 */ /* 0x000fe40007810000 */
[----:B------:R-:W-:-:S02]  /*6ec0*/  ISETP.LT.OR P3, PT, R15, 0x9, P3 ;  /* 0x000000090f00780c */ /* 0x000fc40001f61670 */
[----:B------:R-:W-:Y:S02]  /*6ed0*/  FMNMX.FTZ R9, R136, R9, !PT ;  /* 0x0000000988097209 */ /* 0x000fe40007810000 */
[----:B------:R-:W-:Y:S02]  /*6ee0*/  FSEL R8, R8, -INF , !P3 ;  /* 0xff80000008087808 */ /* 0x000fe40005800000 */
[----:B------:R-:W-:Y:S02]  /*6ef0*/  FMNMX.FTZ R9, R138, R9, !PT ;  /* 0x000000098a097209 */ /* 0x000fe40007810000 */
[C---:B------:R-:W-:Y:S02]  /*6f00*/  ISETP.GT.AND P2, PT, R25.reuse, 0x11, P1 ;  /* 0x000000111900780c */ /* 0x040fe40000f44270 */
[----:B------:R-:W-:Y:S02]  /*6f10*/  FMNMX.FTZ R9, R140, R9, !PT ;  /* 0x000000098c097209 */ /* 0x000fe40007810000 */
[----:B------:R-:W-:-:S02]  /*6f20*/  ISETP.GT.AND P3, PT, R25, 0x18, P1 ;  /* 0x000000181900780c */ /* 0x000fc40000f64270 */
[----:B------:R-:W-:Y:S02]  /*6f30*/  FMNMX.FTZ R9, R142, R9, !PT ;  /* 0x000000098e097209 */ /* 0x000fe40007810000 */
[C---:B------:R-:W-:Y:S02]  /*6f40*/  ISETP.LT.OR P2, PT, R15.reuse, 0x12, P2 ;  /* 0x000000120f00780c */ /* 0x040fe40001741670 */
[----:B------:R-:W-:Y:S02]  /*6f50*/  FMNMX.FTZ R9, R144, R9, !PT ;  /* 0x0000000990097209 */ /* 0x000fe40007810000 */
[----:B------:R-:W-:Y:S02]  /*6f60*/  ISETP.LT.OR P3, PT, R15, 0x19, P3 ;  /* 0x000000190f00780c */ /* 0x000fe40001f61670 */
[----:B------:R-:W-:Y:S02]  /*6f70*/  FMNMX.FTZ R9, R146, R9, !PT ;  /* 0x0000000992097209 */ /* 0x000fe40007810000 */
[----:B------:R-:W-:-:S02]  /*6f80*/  FSEL R20, R20, -INF , !P2 ;  /* 0xff80000014147808 */ /* 0x000fc40005000000 */
[----:B------:R-:W-:Y:S02]  /*6f90*/  FMNMX.FTZ R9, R148, R9, !PT ;  /* 0x0000000994097209 */ /* 0x000fe40007810000 */
[----:B------:R-:W-:Y:S02]  /*6fa0*/  FSEL R24, R24, -INF , !P3 ;  /* 0xff80000018187808 */ /* 0x000fe40005800000 */
[----:B------:R-:W-:Y:S02]  /*6fb0*/  FMNMX.FTZ R9, R150, R9, !PT ;  /* 0x0000000996097209 */ /* 0x000fe40007810000 */
[C---:B------:R-:W-:Y:S02]  /*6fc0*/  ISETP.GT.AND P2, PT, R25.reuse, 0x21, P1 ;  /* 0x000000211900780c */ /* 0x040fe40000f44270 */
[----:B------:R-:W-:Y:S02]  /*6fd0*/  FMNMX.FTZ R9, R120, R9, !PT ;  /* 0x0000000978097209 */ /* 0x000fe40007810000 */
[----:B------:R-:W-:-:S02]  /*6fe0*/  ISETP.GT.AND P3, PT, R25, 0x28, P1 ;  /* 0x000000281900780c */ /* 0x000fc40000f64270 */
[----:B------:R-:W-:Y:S02]  /*6ff0*/  FMNMX.FTZ R12, R72, R9, !PT ;  /* 0x00000009480c7209 */ /* 0x000fe40007810000 */
[----:B------:R-:W0:Y:S01]  /*7000*/  LDC R9, c[0x0][0x988] ;  /* 0x00026200ff097b82 */ /* 0x000e220000000800 */
[----:B------:R-:W-:Y:S02]  /*7010*/  ISETP.LT.OR P2, PT, R15, 0x22, P2 ;  /* 0x000000220f00780c */ /* 0x000fe40001741670 */
[----:B------:R-:W-:Y:S02]  /*7020*/  FMNMX.FTZ R12, R71, R12, !PT ;  /* 0x0000000c470c7209 */ /* 0x000fe40007810000 */
[----:B------:R-:W-:Y:S02]  /*7030*/  ISETP.LT.OR P3, PT, R15, 0x29, P3 ;  /* 0x000000290f00780c */ /* 0x000fe40001f61670 */
[----:B------:R-:W-:Y:S02]  /*7040*/  FMNMX.FTZ R12, R11, R12, !PT ;  /* 0x0000000c0b0c7209 */ /* 0x000fe40007810000 */
[----:B------:R-:W-:-:S02]  /*7050*/  FSEL R30, R30, -INF , !P2 ;  /* 0xff8000001e1e7808 */ /* 0x000fc40005000000 */
[----:B------:R-:W-:Y:S02]  /*7060*/  FMNMX.FTZ R12, R21, R12, !PT ;  /* 0x0000000c150c7209 */ /* 0x000fe40007810000 */
[----:B------:R-:W-:Y:S02]  /*7070*/  ISETP.GT.AND P2, PT, R25, 0x30, P1 ;  /* 0x000000301900780c */ /* 0x000fe40000f44270 */
[----:B------:R-:W-:Y:S02]  /*7080*/  FMNMX.FTZ R12, R27, R12, !PT ;  /* 0x0000000c1b0c7209 */ /* 0x000fe40007810000 */
[----:B------:R-:W-:Y:S02]  /*7090*/  FSEL R32, R32, -INF , !P3 ;  /* 0xff80000020207808 */ /* 0x000fe40005800000 */
[----:B------:R-:W-:Y:S02]  /*70a0*/  FMNMX.FTZ R12, R33, R12, !PT ;  /* 0x0000000c210c7209 */ /* 0x000fe40007810000 */
[----:B------:R-:W-:-:S02]  /*70b0*/  ISETP.GT.AND P3, PT, R25, 0x31, P1 ;  /* 0x000000311900780c */ /* 0x000fc40000f64270 */
[----:B------:R-:W-:Y:S02]  /*70c0*/  FMNMX.FTZ R12, R31, R12, !PT ;  /* 0x0000000c1f0c7209 */ /* 0x000fe40007810000 */
[----:B------:R-:W-:Y:S02]  /*70d0*/  ISETP.LT.OR P2, PT, R15, 0x31, P2 ;  /* 0x000000310f00780c */ /* 0x000fe40001741670 */
[----:B------:R-:W-:Y:S02]  /*70e0*/  FMNMX.FTZ R13, R29, R12, !PT ;  /* 0x0000000c1d0d7209 */ /* 0x000fe40007810000 */
[----:B------:R-:W-:-:S03]  /*70f0*/  ISETP.LT.OR P3, PT, R15, 0x32, P3 ;  /* 0x000000320f00780c */ /* 0x000fc60001f61670 */
[----:B------:R-:W1:Y:S01]  /*7100*/  SHFL.BFLY PT, R12, R13, 0x2, 0x1f ;  /* 0x0c401f000d0c7f89 */ /* 0x000e6200000e0000 */
[----:B------:R-:W-:Y:S02]  /*7110*/  FSEL R40, R40, -INF , !P3 ;  /* 0xff80000028287808 */ /* 0x000fe40005800000 */
[----:B------:R-:W-:-:S04]  /*7120*/  ISETP.GT.AND P3, PT, R25, 0x41, P1 ;  /* 0x000000411900780c */ /* 0x000fc80000f64270 */
[----:B------:R-:W-:Y:S02]  /*7130*/  ISETP.LT.OR P3, PT, R15, 0x42, P3 ;  /* 0x000000420f00780c */ /* 0x000fe40001f61670 */
[----:B-1----:R-:W-:Y:S02]  /*7140*/  FMNMX.FTZ R35, R13, R12, !PT ;  /* 0x0000000c0d237209 */ /* 0x002fe40007810000 */
[----:B------:R-:W-:Y:S02]  /*7150*/  FSEL R13, R10, -INF , !P4 ;  /* 0xff8000000a0d7808 */ /* 0x000fe40006000000 */
[----:B------:R-:W-:Y:S01]  /*7160*/  ISETP.GT.AND P4, PT, R25, 0x19, P1 ;  /* 0x000000191900780c */ /* 0x000fe20000f84270 */
[----:B------:R-:W1:Y:S03]  /*7170*/  SHFL.BFLY PT, R12, R35, 0x1, 0x1f ;  /* 0x0c201f00230c7f89 */ /* 0x000e6600000e0000 */
[----:B------:R-:W-:-:S04]  /*7180*/  ISETP.LT.OR P4, PT, R15, 0x1a, P4 ;  /* 0x0000001a0f00780c */ /* 0x000fc80002781670 */
[----:B------:R-:W-:Y:S02]  /*7190*/  FSEL R39, R26, -INF , !P4 ;  /* 0xff8000001a277808 */ /* 0x000fe40006000000 */
[----:B------:R-:W-:-:S04]  /*71a0*/  ISETP.GT.AND P4, PT, R25, 0x29, P1 ;  /* 0x000000291900780c */ /* 0x000fc80000f84270 */
[----:B------:R-:W-:Y:S02]  /*71b0*/  ISETP.LT.OR P4, PT, R15, 0x2a, P4 ;  /* 0x0000002a0f00780c */ /* 0x000fe40002781670 */
[----:B-1----:R-:W-:-:S04]  /*71c0*/  FMNMX.FTZ R12, R35, R12, !PT ;  /* 0x0000000c230c7209 */ /* 0x002fc80007810000 */
[C---:B------:R-:W-:Y:S01]  /*71d0*/  FSETP.NEU.FTZ.AND P6, PT, R12.reuse, -INF , PT ;  /* 0xff8000000c00780b */ /* 0x040fe20003fdd000 */
[----:B0-----:R-:W-:-:S05]  /*71e0*/  FMUL.FTZ R7, R12, R9 ;  /* 0x000000090c077220 */ /* 0x001fca0000410000 */
[----:B------:R-:W-:-:S05]  /*71f0*/  FSEL R7, R7, RZ, P6 ;  /* 0x000000ff07077208 */ /* 0x000fca0003000000 */
[-CC-:B------:R-:W-:Y:S01]  /*7200*/  FFMA.FTZ R26, R76, R9.reuse, -R7.reuse ;  /* 0x000000094c1a7223 */ /* 0x180fe20000010807 */
[----:B------:R-:W-:Y:S01]  /*7210*/  FSEL R76, R6, -INF , !P5 ;  /* 0xff800000064c7808 */ /* 0x000fe20006800000 */
[-CC-:B------:R-:W-:Y:S01]  /*7220*/  FFMA.FTZ R41, R78, R9.reuse, -R7.reuse ;  /* 0x000000094e297223 */ /* 0x180fe20000010807 */
[----:B------:R-:W-:Y:S01]  /*7230*/  FSEL R78, R34, -INF , !P4 ;  /* 0xff800000224e7808 */ /* 0x000fe20006000000 */
[--C-:B------:R-:W-:Y:S01]  /*7240*/  FFMA.FTZ R6, R80, R9, -R7.reuse ;  /* 0x0000000950067223 */ /* 0x100fe20000010807 */
[----:B------:R-:W-:Y:S01]  /*7250*/  FMNMX.FTZ R43, R76, R3, !PT ;  /* 0x000000034c2b7209 */ /* 0x000fe20007810000 */
[-CC-:B------:R-:W-:Y:S01]  /*7260*/  FFMA.FTZ R34, R84, R9.reuse, -R7.reuse ;  /* 0x0000000954227223 */ /* 0x180fe20000010807 */
[C---:B------:R-:W-:Y:S01]  /*7270*/  ISETP.GT.AND P5, PT, R25.reuse, 0x38, P1 ;  /* 0x000000381900780c */ /* 0x040fe20000fa4270 */
[--C-:B------:R-:W-:Y:S01]  /*7280*/  FFMA.FTZ R57, R136, R9, -R7.reuse ;  /* 0x0000000988397223 */ /* 0x100fe20000010807 */
[----:B------:R-:W-:Y:S01]  /*7290*/  FMNMX.FTZ R43, R70, R43, !PT ;  /* 0x0000002b462b7209 */ /* 0x000fe20007810000 */
[-CC-:B------:R-:W-:Y:S01]  /*72a0*/  FFMA.FTZ R132, R132, R9.reuse, -R7.reuse ;  /* 0x0000000984847223 */ /* 0x180fe20000010807 */
[----:B------:R-:W-:Y:S01]  /*72b0*/  FSEL R80, R38, -INF , !P2 ;  /* 0xff80000026507808 */ /* 0x000fe20005000000 */
[--C-:B------:R-:W-:Y:S01]  /*72c0*/  FFMA.FTZ R124, R124, R9, -R7.reuse ;  /* 0x000000097c7c7223 */ /* 0x100fe20000010807 */
[----:B------:R-:W-:Y:S01]  /*72d0*/  FMNMX.FTZ R10, R8, R43, !PT ;  /* 0x0000002b080a7209 */ /* 0x000fe20007810000 */
[-CC-:B------:R-:W-:Y:S01]  /*72e0*/  FFMA.FTZ R43, R82, R9.reuse, -R7.reuse ;  /* 0x00000009522b7223 */ /* 0x180fe20000010807 */
[----:B------:R-:W-:Y:S01]  /*72f0*/  ISETP.GT.AND P4, PT, R25, 0x39, P1 ;  /* 0x000000391900780c */ /* 0x000fe20000f84270 */
[-CC-:B------:R-:W-:Y:S01]  /*7300*/  FFMA.FTZ R35, R73, R9.reuse, -R7.reuse ;  /* 0x0000000949237223 */ /* 0x180fe20000010807 */
[----:B------:R-:W-:Y:S01]  /*7310*/  FMNMX.FTZ R45, R13, R10, !PT ;  /* 0x0000000a0d2d7209 */ /* 0x000fe20007810000 */
[--C-:B------:R-:W-:Y:S01]  /*7320*/  FFMA.FTZ R74, R74, R9, -R7.reuse ;  /* 0x000000094a4a7223 */ /* 0x100fe20000010807 */
[----:B------:R-:W-:Y:S01]  /*7330*/  ISETP.LT.OR P5, PT, R15, 0x39, P5 ;  /* 0x000000390f00780c */ /* 0x000fe20002fa1670 */
[----:B------:R-:W-:Y:S01]  /*7340*/  MUFU.EX2 R26, R26 ;  /* 0x0000001a001a7308 */ /* 0x000fe20000000800 */
[----:B------:R-:W-:Y:S01]  /*7350*/  FMNMX.FTZ R45, R14, R45, !PT ;  /* 0x0000002d0e2d7209 */ /* 0x000fe20007810000 */
[-CC-:B------:R-:W-:Y:S01]  /*7360*/  FFMA.FTZ R38, R122, R9.reuse, -R7.reuse ;  /* 0x000000097a267223 */ /* 0x180fe20000010807 */
[----:B------:R-:W-:Y:S01]  /*7370*/  ISETP.GT.AND P2, PT, R25, 0x40, P1 ;  /* 0x000000401900780c */ /* 0x000fe20000f44270 */
[--C-:B------:R-:W-:Y:S01]  /*7380*/  FFMA.FTZ R128, R128, R9, -R7.reuse ;  /* 0x0000000980807223 */ /* 0x100fe20000010807 */
[----:B------:R-:W-:Y:S01]  /*7390*/  FMNMX.FTZ R45, R20, R45, !PT ;  /* 0x0000002d142d7209 */ /* 0x000fe20007810000 */
[--C-:B------:R-:W-:Y:S01]  /*73a0*/  FFMA.FTZ R61, R144, R9, -R7.reuse ;  /* 0x00000009903d7223 */ /* 0x100fe20000010807 */
[----:B------:R-:W-:Y:S01]  /*73b0*/  FSEL R82, R42, -INF , !P5 ;  /* 0xff8000002a527808 */ /* 0x000fe20006800000 */
[----:B------:R-:W-:Y:S01]  /*73c0*/  MUFU.EX2 R35, R35 ;  /* 0x0000002300237308 */ /* 0x000fe20000000800 */
[----:B------:R-:W-:Y:S01]  /*73d0*/  FMNMX.FTZ R10, R24, R45, !PT ;  /* 0x0000002d180a7209 */ /* 0x000fe20007810000 */
[-CC-:B------:R-:W-:Y:S01]  /*73e0*/  FFMA.FTZ R45, R86, R9.reuse, -R7.reuse ;  /* 0x00000009562d7223 */ /* 0x180fe20000010807 */
[----:B------:R-:W-:Y:S01]  /*73f0*/  ISETP.LT.OR P4, PT, R15, 0x3a, P4 ;  /* 0x0000003a0f00780c */ /* 0x000fe20002781670 */
[-CC-:B------:R-:W-:Y:S01]  /*7400*/  FFMA.FTZ R42, R126, R9.reuse, -R7.reuse ;  /* 0x000000097e2a7223 */ /* 0x180fe20000010807 */
[----:B------:R-:W-:Y:S01]  /*7410*/  FMNMX.FTZ R47, R39, R10, !PT ;  /* 0x0000000a272f7209 */ /* 0x000fe20007810000 */
[--C-:B------:R-:W-:Y:S01]  /*7420*/  FFMA.FTZ R59, R148, R9, -R7.reuse ;  /* 0x00000009943b7223 */ /* 0x100fe20000010807 */
[----:B------:R-:W-:Y:S01]  /*7430*/  ISETP.LT.OR P2, PT, R15, 0x41, P2 ;  /* 0x000000410f00780c */ /* 0x000fe20001741670 */
[----:B------:R-:W-:Y:S01]  /*7440*/  MUFU.EX2 R74, R74 ;  /* 0x0000004a004a7308 */ /* 0x000fe20000000800 */
[----:B------:R-:W-:Y:S01]  /*7450*/  FMNMX.FTZ R47, R28, R47, !PT ;  /* 0x0000002f1c2f7209 */ /* 0x000fe20007810000 */
[-CC-:B------:R-:W-:Y:S01]  /*7460*/  FFMA.FTZ R126, R11, R9.reuse, -R7.reuse ;  /* 0x000000090b7e7223 */ /* 0x180fe20000010807 */
[----:B------:R-:W-:Y:S01]  /*7470*/  FSEL R84, R44, -INF , !P4 ;  /* 0xff8000002c547808 */ /* 0x000fe20006000000 */
[--C-:B------:R-:W-:Y:S01]  /*7480*/  FFMA.FTZ R44, R130, R9, -R7.reuse ;  /* 0x00000009822c7223 */ /* 0x100fe20000010807 */
[----:B------:R-:W-:Y:S01]  /*7490*/  FMNMX.FTZ R47, R30, R47, !PT ;  /* 0x0000002f1e2f7209 */ /* 0x000fe20007810000 */
[--C-:B------:R-:W-:Y:S01]  /*74a0*/  FFMA.FTZ R130, R150, R9, -R7.reuse ;  /* 0x0000000996827223 */ /* 0x100fe20000010807 */
[----:B------:R-:W-:Y:S01]  /*74b0*/  ISETP.GT.AND P5, PT, R25, 0x48, P1 ;  /* 0x000000481900780c */ /* 0x000fe20000fa4270 */
[----:B------:R-:W-:Y:S01]  /*74c0*/  MUFU.EX2 R41, R41 ;  /* 0x0000002900297308 */ /* 0x000fe20000000800 */
[----:B------:R-:W-:Y:S01]  /*74d0*/  FMNMX.FTZ R47, R32, R47, !PT ;  /* 0x0000002f202f7209 */ /* 0x000fe20007810000 */
[-CC-:B------:R-:W-:Y:S01]  /*74e0*/  FFMA.FTZ R11, R33, R9.reuse, -R7.reuse ;  /* 0x00000009210b7223 */ /* 0x180fe20000010807 */
[----:B------:R-:W-:Y:S01]  /*74f0*/  FSEL R46, R46, -INF , !P2 ;  /* 0xff8000002e2e7808 */ /* 0x000fe20005000000 */
[----:B------:R-:W-:Y:S01]  /*7500*/  FFMA.FTZ R122, R31, R9, -R7 ;  /* 0x000000091f7a7223 */ /* 0x000fe20000010807 */
[----:B------:R-:W-:-:S02]  /*7510*/  FMNMX.FTZ R49, R78, R47, !PT ;  /* 0x0000002f4e317209 */ /* 0x000fc40007810000 */
[----:B------:R-:W-:Y:S01]  /*7520*/  ISETP.GT.AND P4, PT, R25, 0x49, P1 ;  /* 0x000000491900780c */ /* 0x000fe20000f84270 */
[----:B------:R0:W-:Y:S01]  /*7530*/  MUFU.EX2 R47, R124 ;  /* 0x0000007c002f7308 */ /* 0x0001e20000000800 */
[----:B------:R-:W-:Y:S02]  /*7540*/  FMNMX.FTZ R49, R80, R49, !PT ;  /* 0x0000003150317209 */ /* 0x000fe40007810000 */
[----:B------:R-:W-:Y:S02]  /*7550*/  ISETP.LT.OR P5, PT, R15, 0x49, P5 ;  /* 0x000000490f00780c */ /* 0x000fe40002fa1670 */
[----:B------:R-:W-:Y:S02]  /*7560*/  FMNMX.FTZ R49, R40, R49, !PT ;  /* 0x0000003128317209 */ /* 0x000fe40007810000 */
[----:B------:R-:W-:Y:S01]  /*7570*/  FSEL R86, R48, -INF , !P3 ;  /* 0xff80000030567808 */ /* 0x000fe20005800000 */
[----:B------:R-:W-:Y:S01]  /*7580*/  MUFU.EX2 R6, R6 ;  /* 0x0000000600067308 */ /* 0x000fe20000000800 */
[----:B------:R-:W-:Y:S01]  /*7590*/  FMNMX.FTZ R49, R82, R49, !PT ;  /* 0x0000003152317209 */ /* 0x000fe20007810000 */
[-CC-:B0-----:R-:W-:Y:S01]  /*75a0*/  FFMA.FTZ R124, R72, R9.reuse, -R7.reuse ;  /* 0x00000009487c7223 */ /* 0x181fe20000010807 */
[----:B------:R-:W-:Y:S01]  /*75b0*/  ISETP.GT.AND P2, PT, R25, 0x50, P1 ;  /* 0x000000501900780c */ /* 0x000fe20000f44270 */
[--C-:B------:R-:W-:Y:S01]  /*75c0*/  FFMA.FTZ R48, R134, R9, -R7.reuse ;  /* 0x0000000986307223 */ /* 0x100fe20000010807 */
[----:B------:R-:W-:Y:S01]  /*75d0*/  FMNMX.FTZ R51, R84, R49, !PT ;  /* 0x0000003154337209 */ /* 0x000fe20007810000 */
[----:B------:R-:W-:Y:S01]  /*75e0*/  FFMA.FTZ R134, R142, R9, -R7 ;  /* 0x000000098e867223 */ /* 0x000fe20000010807 */
[----:B------:R-:W-:Y:S01]  /*75f0*/  FSEL R50, R50, -INF , !P5 ;  /* 0xff80000032327808 */ /* 0x000fe20006800000 */
[----:B------:R-:W-:Y:S01]  /*7600*/  MUFU.EX2 R43, R43 ;  /* 0x0000002b002b7308 */ /* 0x000fe20000000800 */
[----:B------:R-:W-:-:S02]  /*7610*/  FMNMX.FTZ R51, R46, R51, !PT ;  /* 0x000000332e337209 */ /* 0x000fc40007810000 */
[----:B------:R-:W-:Y:S02]  /*7620*/  ISETP.LT.OR P4, PT, R15, 0x4a, P4 ;  /* 0x0000004a0f00780c */ /* 0x000fe40002781670 */
[----:B------:R-:W-:Y:S02]  /*7630*/  FMNMX.FTZ R51, R86, R51, !PT ;  /* 0x0000003356337209 */ /* 0x000fe40007810000 */
[----:B------:R-:W-:Y:S01]  /*7640*/  ISETP.GT.AND P3, PT, R25, 0x51, P1 ;  /* 0x000000511900780c */ /* 0x000fe20000f64270 */
[----:B------:R-:W-:Y:S01]  /*7650*/  MUFU.EX2 R34, R34 ;  /* 0x0000002200227308 */ /* 0x000fe20000000800 */
[----:B------:R-:W-:Y:S02]  /*7660*/  ISETP.LT.OR P2, PT, R15, 0x51, P2 ;  /* 0x000000510f00780c */ /* 0x000fe40001741670 */
[----:B------:R-:W-:Y:S02]  /*7670*/  FSEL R52, R52, -INF , !P4 ;  /* 0xff80000034347808 */ /* 0x000fe40006000000 */
[----:B------:R-:W-:-:S02]  /*7680*/  FMNMX.FTZ R51, R50, R51, !PT ;  /* 0x0000003332337209 */ /* 0x000fc40007810000 */
[----:B------:R-:W-:Y:S01]  /*7690*/  ISETP.GT.AND P5, PT, R25, 0x58, P1 ;  /* 0x000000581900780c */ /* 0x000fe20000fa4270 */
[----:B------:R-:W-:Y:S01]  /*76a0*/  MUFU.EX2 R45, R45 ;  /* 0x0000002d002d7308 */ /* 0x000fe20000000800 */
[----:B------:R-:W-:Y:S02]  /*76b0*/  FSEL R54, R54, -INF , !P2 ;  /* 0xff80000036367808 */ /* 0x000fe40005000000 */
[----:B------:R-:W-:Y:S02]  /*76c0*/  ISETP.LT.OR P3, PT, R15, 0x52, P3 ;  /* 0x000000520f00780c */ /* 0x000fe40001f61670 */
[----:B------:R-:W-:Y:S02]  /*76d0*/  FMNMX.FTZ R53, R52, R51, !PT ;  /* 0x0000003334357209 */ /* 0x000fe40007810000 */
[----:B------:R-:W-:Y:S01]  /*76e0*/  ISETP.GT.AND P4, PT, R25, 0x59, P1 ;  /* 0x000000591900780c */ /* 0x000fe20000f84270 */
[----:B------:R0:W-:Y:S01]  /*76f0*/  MUFU.EX2 R51, R132 ;  /* 0x0000008400337308 */ /* 0x0001e20000000800 */
[----:B------:R-:W-:-:S02]  /*7700*/  ISETP.LT.OR P5, PT, R15, 0x59, P5 ;  /* 0x000000590f00780c */ /* 0x000fc40002fa1670 */
[----:B------:R-:W-:Y:S02]  /*7710*/  FSEL R56, R56, -INF , !P3 ;  /* 0xff80000038387808 */ /* 0x000fe40005800000 */
[----:B------:R-:W-:Y:S02]  /*7720*/  FMNMX.FTZ R53, R54, R53, !PT ;  /* 0x0000003536357209 */ /* 0x000fe40007810000 */
[----:B------:R-:W-:Y:S01]  /*7730*/  ISETP.GT.AND P2, PT, R25, 0x60, P1 ;  /* 0x000000601900780c */ /* 0x000fe20000f44270 */
[----:B------:R-:W-:Y:S01]  /*7740*/  MUFU.EX2 R38, R38 ;  /* 0x0000002600267308 */ /* 0x000fe20000000800 */
[----:B------:R-:W-:Y:S01]  /*7750*/  FSEL R58, R58, -INF , !P5 ;  /* 0xff8000003a3a7808 */ /* 0x000fe20006800000 */
[----:B0-----:R-:W-:Y:S01]  /*7760*/  FFMA.FTZ R132, R138, R9, -R7 ;  /* 0x000000098a847223 */ /* 0x001fe20000010807 */
[----:B------:R-:W-:Y:S02]  /*7770*/  ISETP.LT.OR P4, PT, R15, 0x5a, P4 ;  /* 0x0000005a0f00780c */ /* 0x000fe40002781670 */
[----:B------:R-:W-:-:S02]  /*7780*/  FMNMX.FTZ R53, R56, R53, !PT ;  /* 0x0000003538357209 */ /* 0x000fc40007810000 */
[----:B------:R-:W-:Y:S01]  /*7790*/  ISETP.GT.AND P3, PT, R25, 0x61, P1 ;  /* 0x000000611900780c */ /* 0x000fe20000f64270 */
[----:B------:R-:W-:Y:S01]  /*77a0*/  MUFU.EX2 R42, R42 ;  /* 0x0000002a002a7308 */ /* 0x000fe20000000800 */
[----:B------:R-:W-:Y:S02]  /*77b0*/  ISETP.LT.OR P2, PT, R15, 0x61, P2 ;  /* 0x000000610f00780c */ /* 0x000fe40001741670 */
[----:B------:R-:W-:Y:S02]  /*77c0*/  FSEL R60, R60, -INF , !P4 ;  /* 0xff8000003c3c7808 */ /* 0x000fe40006000000 */
[----:B------:R-:W-:Y:S02]  /*77d0*/  FMNMX.FTZ R53, R58, R53, !PT ;  /* 0x000000353a357209 */ /* 0x000fe40007810000 */
[----:B------:R-:W-:Y:S01]  /*77e0*/  ISETP.GT.AND P5, PT, R25, 0x68, P1 ;  /* 0x000000681900780c */ /* 0x000fe20000fa4270 */
[----:B------:R0:W-:Y:S01]  /*77f0*/  MUFU.EX2 R49, R128 ;  /* 0x0000008000317308 */ /* 0x0001e20000000800 */
[----:B------:R-:W-:-:S02]  /*7800*/  FSEL R62, R62, -INF , !P2 ;  /* 0xff8000003e3e7808 */ /* 0x000fc40005000000 */
[C---:B------:R-:W-:Y:S02]  /*7810*/  ISETP.LT.OR P3, PT, R15.reuse, 0x62, P3 ;  /* 0x000000620f00780c */ /* 0x040fe40001f61670 */
[----:B------:R-:W-:Y:S02]  /*7820*/  FMNMX.FTZ R55, R60, R53, !PT ;  /* 0x000000353c377209 */ /* 0x000fe40007810000 */
[----:B------:R-:W-:Y:S01]  /*7830*/  ISETP.LT.OR P5, PT, R15, 0x69, P5 ;  /* 0x000000690f00780c */ /* 0x000fe20002fa1670 */
[----:B------:R1:W-:Y:S01]  /*7840*/  MUFU.EX2 R53, R57 ;  /* 0x0000003900357308 */ /* 0x0003e20000000800 */
[----:B------:R-:W-:Y:S01]  /*7850*/  ISETP.GT.AND P4, PT, R25, 0x69, P1 ;  /* 0x000000691900780c */ /* 0x000fe20000f84270 */
[----:B0-----:R-:W-:Y:S01]  /*7860*/  FFMA.FTZ R128, R146, R9, -R7 ;  /* 0x0000000992807223 */ /* 0x001fe20000010807 */
[----:B------:R-:W-:Y:S02]  /*7870*/  FSEL R63, R63, -INF , !P3 ;  /* 0xff8000003f3f7808 */ /* 0x000fe40005800000 */
[----:B------:R-:W-:-:S02]  /*7880*/  FMNMX.FTZ R10, R62, R55, !PT ;  /* 0x000000373e0a7209 */ /* 0x000fc40007810000 */
[----:B------:R-:W-:Y:S01]  /*7890*/  FSEL R64, R64, -INF , !P5 ;  /* 0xff80000040407808 */ /* 0x000fe20006800000 */
[----:B------:R-:W-:Y:S01]  /*78a0*/  MUFU.EX2 R44, R44 ;  /* 0x0000002c002c7308 */ /* 0x000fe20000000800 */
[C---:B------:R-:W-:Y:S01]  /*78b0*/  ISETP.GT.AND P2, PT, R25.reuse, 0x70, P1 ;  /* 0x000000701900780c */ /* 0x040fe20000f44270 */
[-CC-:B-1----:R-:W-:Y:S01]  /*78c0*/  FFMA.FTZ R57, R120, R9.reuse, -R7.reuse ;  /* 0x0000000978397223 */ /* 0x182fe20000010807 */
[----:B------:R-:W-:Y:S01]  /*78d0*/  ISETP.GT.AND P3, PT, R25, 0x71, P1 ;  /* 0x000000711900780c */ /* 0x000fe20000f64270 */
[----:B------:R-:W-:Y:S01]  /*78e0*/  FFMA.FTZ R120, R27, R9, -R7 ;  /* 0x000000091b787223 */ /* 0x000fe20000010807 */
[C---:B------:R-:W-:Y:S02]  /*78f0*/  ISETP.GT.AND P5, PT, R25.reuse, 0x78, P1 ;  /* 0x000000781900780c */ /* 0x040fe40000fa4270 */
[----:B------:R-:W-:Y:S01]  /*7900*/  ISETP.GT.AND P1, PT, R25, 0x79, P1 ;  /* 0x000000791900780c */ /* 0x000fe20000f24270 */
[----:B------:R-:W-:Y:S01]  /*7910*/  MUFU.EX2 R48, R48 ;  /* 0x0000003000307308 */ /* 0x000fe20000000800 */
[----:B------:R-:W-:-:S02]  /*7920*/  ISETP.LT.OR P4, PT, R15, 0x6a, P4 ;  /* 0x0000006a0f00780c */ /* 0x000fc40002781670 */
[----:B------:R-:W-:Y:S01]  /*7930*/  FMNMX.FTZ R25, R63, R10, !PT ;  /* 0x0000000a3f197209 */ /* 0x000fe20007810000 */
[----:B------:R-:W-:Y:S01]  /*7940*/  FFMA.FTZ R10, R140, R9, -R7 ;  /* 0x000000098c0a7223 */ /* 0x000fe20000010807 */
[----:B------:R-:W-:Y:S02]  /*7950*/  ISETP.LT.OR P2, PT, R15, 0x71, P2 ;  /* 0x000000710f00780c */ /* 0x000fe40001741670 */
[----:B------:R-:W-:Y:S01]  /*7960*/  FSEL R136, R65, -INF , !P4 ;  /* 0xff80000041887808 */ /* 0x000fe20006000000 */
[----:B------:R-:W-:Y:S01]  /*7970*/  MUFU.EX2 R132, R132 ;  /* 0x0000008400847308 */ /* 0x000fe20000000800 */
[----:B------:R-:W-:Y:S02]  /*7980*/  FMNMX.FTZ R25, R64, R25, !PT ;  /* 0x0000001940197209 */ /* 0x000fe40007810000 */
[----:B------:R-:W-:Y:S02]  /*7990*/  ISETP.LT.OR P3, PT, R15, 0x72, P3 ;  /* 0x000000720f00780c */ /* 0x000fe40001f61670 */
[----:B------:R-:W-:-:S02]  /*79a0*/  FSEL R66, R66, -INF , !P2 ;  /* 0xff80000042427808 */ /* 0x000fc40005000000 */
[----:B------:R-:W-:Y:S01]  /*79b0*/  FMNMX.FTZ R55, R136, R25, !PT ;  /* 0x0000001988377209 */ /* 0x000fe20007810000 */
[----:B------:R-:W-:Y:S01]  /*79c0*/  MUFU.EX2 R134, R134 ;  /* 0x0000008600867308 */ /* 0x000fe20000000800 */
[----:B------:R-:W-:Y:S02]  /*79d0*/  ISETP.LT.OR P5, PT, R15, 0x79, P5 ;  /* 0x000000790f00780c */ /* 0x000fe40002fa1670 */
[----:B------:R-:W-:Y:S02]  /*79e0*/  FSEL R138, R67, -INF , !P3 ;  /* 0xff800000438a7808 */ /* 0x000fe40005800000 */
[----:B------:R-:W-:Y:S02]  /*79f0*/  FMNMX.FTZ R55, R66, R55, !PT ;  /* 0x0000003742377209 */ /* 0x000fe40007810000 */
[----:B------:R-:W-:Y:S01]  /*7a00*/  ISETP.LT.OR P1, PT, R15, 0x7a, P1 ;  /* 0x0000007a0f00780c */ /* 0x000fe20000f21670 */
[----:B------:R0:W-:Y:S01]  /*7a10*/  MUFU.EX2 R25, R10 ;  /* 0x0000000a00197308 */ /* 0x0001e20000000800 */
[----:B------:R-:W-:Y:S01]  /*7a20*/  FSEL R68, R68, -INF , !P5 ;  /* 0xff80000044447808 */ /* 0x000fe20006800000 */
[----:B------:R-:W-:Y:S01]  /*7a30*/  FFMA.FTZ R15, R21, R9, -R7 ;  /* 0x00000009150f7223 */ /* 0x000fe20000010807 */
[----:B------:R-:W-:-:S02]  /*7a40*/  FMNMX.FTZ R55, R138, R55, !PT ;  /* 0x000000378a377209 */ /* 0x000fc40007810000 */
[----:B------:R-:W-:Y:S02]  /*7a50*/  FSEL R140, R69, -INF , !P1 ;  /* 0xff800000458c7808 */ /* 0x000fe40004800000 */
[----:B------:R-:W-:Y:S01]  /*7a60*/  FMNMX.FTZ R55, R68, R55, !PT ;  /* 0x0000003744377209 */ /* 0x000fe20007810000 */
[----:B------:R-:W-:Y:S01]  /*7a70*/  MUFU.EX2 R61, R61 ;  /* 0x0000003d003d7308 */ /* 0x000fe20000000800 */
[----:B------:R-:W-:Y:S02]  /*7a80*/  FSEL R21, R12, RZ, P6 ;  /* 0x000000ff0c157208 */ /* 0x000fe40003000000 */
[----:B------:R-:W-:-:S03]  /*7a90*/  FMNMX.FTZ R55, R140, R55, !PT ;  /* 0x000000378c377209 */ /* 0x000fc60007810000 */
[----:B------:R-:W-:Y:S02]  /*7aa0*/  FADD.FTZ R4, -R21, R4 ;  /* 0x0000000415047221 */ /* 0x000fe40000010100 */
[----:B0-----:R-:W0:Y:S01]  /*7ab0*/  SHFL.BFLY PT, R10, R55, 0x2, 0x1f ;  /* 0x0c401f00370a7f89 */ /* 0x001e2200000e0000 */
[----:B------:R-:W-:Y:S01]  /*7ac0*/  MUFU.EX2 R128, R128 ;  /* 0x0000008000807308 */ /* 0x000fe20000000800 */
[----:B------:R-:W-:-:S07]  /*7ad0*/  FMUL.FTZ R4, R4, R9 ;  /* 0x0000000904047220 */ /* 0x000fce0000410000 */
[----:B------:R-:W1:Y:S08]  /*7ae0*/  MUFU.EX2 R4, R4 ;  /* 0x0000000400047308 */ /* 0x000e700000000800 */
[----:B------:R-:W-:Y:S01]  /*7af0*/  MUFU.EX2 R59, R59 ;  /* 0x0000003b003b7308 */ /* 0x000fe20000000800 */
[----:B0-----:R-:W-:-:S07]  /*7b00*/  FMNMX.FTZ R10, R55, R10, !PT ;  /* 0x0000000a370a7209 */ /* 0x001fce0007810000 */
[----:B------:R-:W-:Y:S01]  /*7b10*/  MUFU.EX2 R130, R130 ;  /* 0x0000008200827308 */ /* 0x000fe20000000800 */
[-CC-:B------:R-:W-:Y:S01]  /*7b20*/  FFMA.FTZ R55, R71, R9.reuse, -R7.reuse ;  /* 0x0000000947377223 */ /* 0x180fe20000010807 */
[----:B------:R-:W-:Y:S01]  /*7b30*/  FFMA.FTZ R7, R29, R9, -R7 ;  /* 0x000000091d077223 */ /* 0x000fe20000010807 */
[----:B------:R-:W0:Y:S05]  /*7b40*/  SHFL.BFLY PT, R65, R10, 0x1, 0x1f ;  /* 0x0c201f000a417f89 */ /* 0x000e2a00000e0000 */
[----:B------:R-:W-:Y:S08]  /*7b50*/  MUFU.EX2 R57, R57 ;  /* 0x0000003900397308 */ /* 0x000ff00000000800 */
[----:B------:R-:W-:Y:S08]  /*7b60*/  MUFU.EX2 R124, R124 ;  /* 0x0000007c007c7308 */ /* 0x000ff00000000800 */
[----:B------:R-:W-:Y:S01]  /*7b70*/  MUFU.EX2 R55, R55 ;  /* 0x0000003700377308 */ /* 0x000fe20000000800 */
[----:B0-----:R-:W-:-:S04]  /*7b80*/  FMNMX.FTZ R10, R10, R65, !PT ;  /* 0x000000410a0a7209 */ /* 0x001fc80007810000 */
[C---:B------:R-:W-:Y:S01]  /*7b90*/  FSETP.NEU.FTZ.AND P1, PT, R10.reuse, -INF , PT ;  /* 0xff8000000a00780b */ /* 0x040fe20003f3d000 */
[----:B------:R-:W-:Y:S02]  /*7ba0*/  FMUL.FTZ R21, R10, R9 ;  /* 0x000000090a157220 */ /* 0x000fe40000410000 */
[----:B------:R-:W-:Y:S03]  /*7bb0*/  MUFU.EX2 R126, R126 ;  /* 0x0000007e007e7308 */ /* 0x000fe60000000800 */
[----:B------:R-:W-:-:S05]  /*7bc0*/  FSEL R21, R21, RZ, P1 ;  /* 0x000000ff15157208 */ /* 0x000fca0000800000 */
[----:B------:R-:W-:Y:S01]  /*7bd0*/  MUFU.EX2 R15, R15 ;  /* 0x0000000f000f7308 */ /* 0x000fe20000000800 */
[-CC-:B------:R-:W-:Y:S01]  /*7be0*/  FFMA.FTZ R143, R32, R9.reuse, -R21.reuse ;  /* 0x00000009208f7223 */ /* 0x180fe20000010815 */
[----:B------:R-:W-:Y:S01]  /*7bf0*/  FSEL R32, R10, RZ, P1 ;  /* 0x000000ff0a207208 */ /* 0x000fe20000800000 */
[-CC-:B------:R-:W-:Y:S01]  /*7c00*/  FFMA.FTZ R72, R76, R9.reuse, -R21.reuse ;  /* 0x000000094c487223 */ /* 0x180fe20000010815 */
[-CC-:B------:R-:W-:Y:S01]  /*7c10*/  FFMA.FTZ R149, R70, R9.reuse, -R21.reuse ;  /* 0x0000000946957223 */ /* 0x180fe20000010815 */
[-CC-:B------:R-:W-:Y:S01]  /*7c20*/  FFMA.FTZ R151, R8, R9.reuse, -R21.reuse ;  /* 0x0000000908977223 */ /* 0x180fe20000010815 */
[-C--:B------:R-:W-:Y:S01]  /*7c30*/  FFMA.FTZ R8, R13, R9.reuse, -R21 ;  /* 0x000000090d087223 */ /* 0x080fe20000010815 */
[----:B------:R-:W-:Y:S01]  /*7c40*/  FADD.FTZ R32, -R32, R3 ;  /* 0x0000000320207221 */ /* 0x000fe20000010100 */
[-CC-:B------:R-:W-:Y:S01]  /*7c50*/  FFMA.FTZ R145, R14, R9.reuse, -R21.reuse ;  /* 0x000000090e917223 */ /* 0x180fe20000010815 */
[----:B------:R-:W-:Y:S01]  /*7c60*/  MUFU.EX2 R72, R72 ;  /* 0x0000004800487308 */ /* 0x000fe20000000800 */
[-C--:B------:R-:W-:Y:S01]  /*7c70*/  FFMA.FTZ R14, R20, R9.reuse, -R21 ;  /* 0x00000009140e7223 */ /* 0x080fe20000010815 */
[-C--:B------:R-:W-:Y:S01]  /*7c80*/  FMUL.FTZ R3, R32, R9.reuse ;  /* 0x0000000920037220 */ /* 0x080fe20000410000 */
[----:B-1----:R-:W-:Y:S01]  /*7c90*/  FFMA.FTZ R13, R4, R2, R35 ;  /* 0x00000002040d7223 */ /* 0x002fe20000010023 */
[-CC-:B------:R-:W-:Y:S01]  /*7ca0*/  FFMA.FTZ R147, R24, R9.reuse, -R21.reuse ;  /* 0x0000000918937223 */ /* 0x180fe20000010815 */
[-CC-:B------:R-:W-:Y:S01]  /*7cb0*/  FFMA.FTZ R20, R39, R9.reuse, -R21.reuse ;  /* 0x0000000927147223 */ /* 0x180fe20000010815 */
[-C--:B------:R-:W-:Y:S01]  /*7cc0*/  FFMA.FTZ R141, R28, R9.reuse, -R21 ;  /* 0x000000091c8d7223 */ /* 0x080fe20000010815 */
[----:B------:R-:W-:Y:S01]  /*7cd0*/  FADD.FTZ R13, R74, R13 ;  /* 0x0000000d4a0d7221 */ /* 0x000fe20000010000 */
[----:B------:R-:W0:Y:S01]  /*7ce0*/  MUFU.EX2 R3, R3 ;  /* 0x0000000300037308 */ /* 0x000e220000000800 */
[-CC-:B------:R-:W-:Y:S01]  /*7cf0*/  FFMA.FTZ R24, R30, R9.reuse, -R21.reuse ;  /* 0x000000091e187223 */ /* 0x180fe20000010815 */
[-C--:B------:R-:W-:Y:S01]  /*7d00*/  FFMA.FTZ R28, R78, R9.reuse, -R21 ;  /* 0x000000094e1c7223 */ /* 0x080fe20000010815 */
[----:B------:R-:W-:Y:S01]  /*7d10*/  FADD.FTZ R2, R26, R13 ;  /* 0x0000000d1a027221 */ /* 0x000fe20000010000 */
[-CC-:B------:R-:W-:Y:S01]  /*7d20*/  FFMA.FTZ R137, R80, R9.reuse, -R21.reuse ;  /* 0x0000000950897223 */ /* 0x180fe20000010815 */
[-CC-:B------:R-:W-:Y:S01]  /*7d30*/  FFMA.FTZ R30, R40, R9.reuse, -R21.reuse ;  /* 0x00000009281e7223 */ /* 0x180fe20000010815 */
[-CC-:B------:R-:W-:Y:S01]  /*7d40*/  FFMA.FTZ R139, R82, R9.reuse, -R21.reuse ;  /* 0x00000009528b7223 */ /* 0x180fe20000010815 */
[----:B------:R-:W-:Y:S01]  /*7d50*/  FADD.FTZ R27, R41, R2 ;  /* 0x00000002291b7221 */ /* 0x000fe20000010000 */
[----:B------:R-:W1:Y:S01]  /*7d60*/  MUFU.EX2 R149, R149 ;  /* 0x0000009500957308 */ /* 0x000e620000000800 */
[-CC-:B------:R-:W-:Y:S01]  /*7d70*/  FFMA.FTZ R32, R84, R9.reuse, -R21.reuse ;  /* 0x0000000954207223 */ /* 0x180fe20000010815 */
[-C--:B------:R-:W-:Y:S01]  /*7d80*/  FFMA.FTZ R133, R46, R9.reuse, -R21 ;  /* 0x000000092e857223 */ /* 0x080fe20000010815 */
[----:B------:R-:W-:Y:S01]  /*7d90*/  FADD.FTZ R2, R6, R27 ;  /* 0x0000001b06027221 */ /* 0x000fe20000010000 */
[-CC-:B------:R-:W-:Y:S01]  /*7da0*/  FFMA.FTZ R40, R86, R9.reuse, -R21.reuse ;  /* 0x0000000956287223 */ /* 0x180fe20000010815 */
[-CC-:B------:R-:W-:Y:S01]  /*7db0*/  FFMA.FTZ R135, R50, R9.reuse, -R21.reuse ;  /* 0x0000000932877223 */ /* 0x180fe20000010815 */
[-CC-:B------:R-:W-:Y:S01]  /*7dc0*/  FFMA.FTZ R46, R52, R9.reuse, -R21.reuse ;  /* 0x00000009342e7223 */ /* 0x180fe20000010815 */
[----:B------:R-:W-:Y:S01]  /*7dd0*/  FADD.FTZ R27, R43, R2 ;  /* 0x000000022b1b7221 */ /* 0x000fe20000010000 */
[----:B------:R-:W2:Y:S01]  /*7de0*/  MUFU.EX2 R151, R151 ;  /* 0x0000009700977308 */ /* 0x000ea20000000800 */
[----:B0-----:R-:W-:Y:S01]  /*7df0*/  FFMA.FTZ R0, R3, R0, R72 ;  /* 0x0000000003007223 */ /* 0x001fe20000010048 */
[-C--:B------:R-:W-:Y:S01]  /*7e00*/  FFMA.FTZ R129, R54, R9.reuse, -R21 ;  /* 0x0000000936817223 */ /* 0x080fe20000010815 */
[----:B------:R-:W-:Y:S01]  /*7e10*/  FADD.FTZ R2, R34, R27 ;  /* 0x0000001b22027221 */ /* 0x000fe20000010000 */
[-CC-:B------:R-:W-:Y:S01]  /*7e20*/  FFMA.FTZ R50, R56, R9.reuse, -R21.reuse ;  /* 0x0000000938327223 */ /* 0x180fe20000010815 */
[-CC-:B------:R-:W-:Y:S01]  /*7e30*/  FFMA.FTZ R131, R58, R9.reuse, -R21.reuse ;  /* 0x000000093a837223 */ /* 0x180fe20000010815 */
[-CC-:B------:R-:W-:Y:S01]  /*7e40*/  FFMA.FTZ R52, R60, R9.reuse, -R21.reuse ;  /* 0x000000093c347223 */ /* 0x180fe20000010815 */
[----:B------:R-:W-:Y:S01]  /*7e50*/  FADD.FTZ R27, R45, R2 ;  /* 0x000000022d1b7221 */ /* 0x000fe20000010000 */
[----:B------:R-:W0:Y:S01]  /*7e60*/  MUFU.EX2 R8, R8 ;  /* 0x0000000800087308 */ /* 0x000e220000000800 */
[----:B-1----:R-:W-:Y:S01]  /*7e70*/  FADD.FTZ R0, R149, R0 ;  /* 0x0000000095007221 */ /* 0x002fe20000010000 */
[-C--:B------:R-:W-:Y:S01]  /*7e80*/  FFMA.FTZ R125, R62, R9.reuse, -R21 ;  /* 0x000000093e7d7223 */ /* 0x080fe20000010815 */
[----:B------:R-:W-:Y:S01]  /*7e90*/  FADD.FTZ R2, R38, R27 ;  /* 0x0000001b26027221 */ /* 0x000fe20000010000 */
[-CC-:B------:R-:W-:Y:S01]  /*7ea0*/  FFMA.FTZ R54, R63, R9.reuse, -R21.reuse ;  /* 0x000000093f367223 */ /* 0x180fe20000010815 */
[-CC-:B------:R-:W-:Y:S01]  /*7eb0*/  FFMA.FTZ R127, R64, R9.reuse, -R21.reuse ;  /* 0x00000009407f7223 */ /* 0x180fe20000010815 */
[-CC-:B------:R-:W-:Y:S01]  /*7ec0*/  FFMA.FTZ R56, R136, R9.reuse, -R21.reuse ;  /* 0x0000000988387223 */ /* 0x180fe20000010815 */
[----:B------:R-:W-:Y:S01]  /*7ed0*/  FADD.FTZ R27, R47, R2 ;  /* 0x000000022f1b7221 */ /* 0x000fe20000010000 */
[----:B------:R-:W1:Y:S01]  /*7ee0*/  MUFU.EX2 R145, R145 ;  /* 0x0000009100917308 */ /* 0x000e620000000800 */
[----:B--2---:R-:W-:Y:S01]  /*7ef0*/  FADD.FTZ R13, R151, R0 ;  /* 0x00000000970d7221 */ /* 0x004fe20000010000 */
[-C--:B------:R-:W-:Y:S01]  /*7f00*/  FFMA.FTZ R121, R66, R9.reuse, -R21 ;  /* 0x0000000942797223 */ /* 0x080fe20000010815 */
[----:B------:R-:W-:Y:S01]  /*7f10*/  FADD.FTZ R2, R42, R27 ;  /* 0x0000001b2a027221 */ /* 0x000fe20000010000 */
[-CC-:B------:R-:W-:Y:S01]  /*7f20*/  FFMA.FTZ R58, R138, R9.reuse, -R21.reuse ;  /* 0x000000098a3a7223 */ /* 0x180fe20000010815 */
[-CC-:B------:R-:W-:Y:S01]  /*7f30*/  FFMA.FTZ R123, R68, R9.reuse, -R21.reuse ;  /* 0x00000009447b7223 */ /* 0x180fe20000010815 */
[----:B------:R-:W-:Y:S01]  /*7f40*/  FFMA.FTZ R60, R140, R9, -R21 ;  /* 0x000000098c3c7223 */ /* 0x000fe20000010815 */
[----:B------:R-:W-:Y:S01]  /*7f50*/  FADD.FTZ R27, R49, R2 ;  /* 0x00000002311b7221 */ /* 0x000fe20000010000 */
[----:B------:R-:W2:Y:S01]  /*7f60*/  MUFU.EX2 R14, R14 ;  /* 0x0000000e000e7308 */ /* 0x000ea20000000800 */
[----:B0-----:R-:W-:-:S02]  /*7f70*/  FADD.FTZ R0, R8, R13 ;  /* 0x0000000d08007221 */ /* 0x001fc40000010000 */
[----:B------:R-:W-:-:S04]  /*7f80*/  FADD.FTZ R2, R44, R27 ;  /* 0x0000001b2c027221 */ /* 0x000fc80000010000 */
[----:B------:R-:W-:Y:S01]  /*7f90*/  FADD.FTZ R27, R51, R2 ;  /* 0x00000002331b7221 */ /* 0x000fe20000010000 */
[----:B------:R-:W0:Y:S01]  /*7fa0*/  MUFU.EX2 R147, R147 ;  /* 0x0000009300937308 */ /* 0x000e220000000800 */
[----:B-1----:R-:W-:Y:S02]  /*7fb0*/  FADD.FTZ R13, R145, R0 ;  /* 0x00000000910d7221 */ /* 0x002fe40000010000 */
[----:B------:R-:W-:-:S04]  /*7fc0*/  FADD.FTZ R2, R48, R27 ;  /* 0x0000001b30027221 */ /* 0x000fc80000010000 */
[----:B------:R-:W-:Y:S01]  /*7fd0*/  FADD.FTZ R27, R53, R2 ;  /* 0x00000002351b7221 */ /* 0x000fe20000010000 */
[----:B------:R-:W1:Y:S01]  /*7fe0*/  MUFU.EX2 R20, R20 ;  /* 0x0000001400147308 */ /* 0x000e620000000800 */
[----:B--2---:R-:W-:Y:S02]  /*7ff0*/  FADD.FTZ R0, R14, R13 ;  /* 0x0000000d0e007221 */ /* 0x004fe40000010000 */
[----:B------:R-:W-:-:S04]  /*8000*/  FADD.FTZ R2, R132, R27 ;  /* 0x0000001b84027221 */ /* 0x000fc80000010000 */
[----:B------:R-:W-:Y:S01]  /*8010*/  FADD.FTZ R27, R25, R2 ;  /* 0x00000002191b7221 */ /* 0x000fe20000010000 */
[----:B------:R-:W2:Y:S01]  /*8020*/  MUFU.EX2 R141, R141 ;  /* 0x0000008d008d7308 */ /* 0x000ea20000000800 */
[----:B0-----:R-:W-:Y:S02]  /*8030*/  FADD.FTZ R13, R147, R0 ;  /* 0x00000000930d7221 */ /* 0x001fe40000010000 */
        /* <DEDUP_REMOVED lines=68> */
.L_x_974:
[----:B------:R-:W-:Y:S01]  /*8480*/  ULEA UR6, UR26, UR45, 0x3 ;  /* 0x0000002d1a067291 */ /* 0x000fe2000f8e183f */
[----:B------:R-:W-:Y:S01]  /*8490*/  ISETP.GT.AND P1, PT, R5, UR25, PT ;  /* 0x0000001905007c0c */ /* 0x000fe2000bf24270 */
[----:B------:R-:W-:Y:S01]  /*84a0*/  UMOV UR27, UR46 ;  /* 0x0000002e001b7c82 */ /* 0x000fe20008000000 */
[----:B------:R-:W-:Y:S01]  /*84b0*/  UMOV UR26, UR36 ;  /* 0x00000024001a7c82 */ /* 0x000fe20008000000 */
[----:B------:R-:W-:Y:S01]  /*84c0*/  UIADD3 UR6, UR6, 0x16860, URZ ;  /* 0x0001686006067890 */ /* 0x000fe2000fffe03f */
[-C--:B------:R-:W-:Y:S01]  /*84d0*/  FMUL.FTZ R88, R88, R4.reuse ;  /* 0x0000000458587220 */ /* 0x080fe20000410000 */
[-C--:B------:R-:W-:Y:S01]  /*84e0*/  FMUL.FTZ R89, R89, R4.reuse ;  /* 0x0000000459597220 */ /* 0x080fe20000410000 */
[-C--:B------:R-:W-:Y:S01]  /*84f0*/  FMUL.FTZ R92, R92, R4.reuse ;  /* 0x000000045c5c7220 */ /* 0x080fe20000410000 */
[----:B------:R-:W-:Y:S01]  /*8500*/  UPRMT UR6, UR43, 0x654, UR6 ;  /* 0x000006542b067896 */ /* 0x000fe20008000006 */
        /* <DEDUP_REMOVED lines=31> */
[----:B------:R-:W-:Y:S01]  /*8700*/  VIADD R5, R5, 0xffffffff ;  /* 0xffffffff05057836 */ /* 0x000fe20000000000 */
        /* <DEDUP_REMOVED lines=32> */
[----:B------:R-:W-:Y:S01]  /*8910*/  F2FP.F16.F32.PACK_AB R123, R60, R123 ;  /* 0x0000007b3c7b723e */ /* 0x000fe200000000ff */
[----:B------:R-:W-:Y:S06]  /*8920*/  @P1 BRA `(.L_x_975) ;  /* 0xffffffc800801947 */ /* 0x000fec000383ffff */
.L_x_956:
[----:B------:R-:W-:Y:S01]  /*8930*/  UISETP.NE.AND UP1, UPT, UR50, URZ, UPT ;  /* 0x0000003f3200728c */ /* 0x000fe2000bf25270 */
[----:B------:R-:W-:Y:S01]  /*8940*/  IADD3 R36, -R36, 0x1, RZ ;  /* 0x0000000124247810 */ /* 0x000fe20007ffe1ff */
[----:B------:R-:W-:Y:S02]  /*8950*/  UISETP.NE.AND UP0, UPT, UR49, URZ, UPT ;  /* 0x0000003f3100728c */ /* 0x000fe4000bf05270 */
[----:B------:R-:W-:Y:S02]  /*8960*/  UIADD3 UR10, UR38, 0xbf, URZ ;  /* 0x000000bf260a7890 */ /* 0x000fe4000fffe03f */
[----:B------:R-:W-:Y:S02]  /*8970*/  IMAD R3, R37, UR40, R36 ;  /* 0x0000002825037c24 */ /* 0x000fe4000f8e0224 */
[----:B------:R-:W-:-:S03]  /*8980*/  PLOP3.LUT P1, PT, PT, PT, UP0, 0x40, 0x0 ;  /* 0x000000000000781c */ /* 0x000fc60003f2e808 */
[----:B------:R-:W-:Y:S01]  /*8990*/  @UP1 ULDC UR6, c[0x0][0x44c] ;  /* 0x0001130000061ab9 */ /* 0x000fe20000000800 */
[----:B------:R-:W-:Y:S01]  /*89a0*/  @UP1 ULDC UR11, c[0x0][0x450] ;  /* 0x00011400000b1ab9 */ /* 0x000fe20000000800 */
[----:B------:R-:W-:-:S04]  /*89b0*/  UIMAD.WIDE.U32 UR6, UR10, UR6, URZ ;  /* 0x000000060a0672a5 */ /* 0x000fc8000f8e003f */
[----:B------:R-:W-:-:S06]  /*89c0*/  @UP1 USHF.R.U32.HI UR10, URZ, UR11, UR7 ;  /* 0x0000000b3f0a1299 */ /* 0x000fcc0008011607 */
[----:B------:R-:W-:-:S04]  /*89d0*/  VIADD R3, R3, UR10 ;  /* 0x0000000a03037c36 */ /* 0x000fc80008000000 */
[----:B------:R-:W-:Y:S01]  /*89e0*/  VIADD R4, R3, -UR22 ;  /* 0x8000001603047c36 */ /* 0x000fe20008000000 */
[----:B------:R-:W-:Y:S06]  /*89f0*/  @P1 BRA `(.L_x_976) ;  /* 0x0000000000441947 */ /* 0x000fec0003800000 */
[----:B------:R-:W-:-:S13]  /*8a00*/  ISETP.GT.AND P1, PT, R3, -0x1, PT ;  /* 0xffffffff0300780c */ /* 0x000fda0003f24270 */
[----:B------:R-:W-:Y:S05]  /*8a10*/  @P1 BRA `(.L_x_977) ;  /* 0x0000000000201947 */ /* 0x000fea0003800000 */
[----:B------:R-:W0:Y:S01]  /*8a20*/  LDC R8, c[0x0][0x9e4] ;  /* 0x00027900ff087b82 */ /* 0x000e220000000800 */
[----:B------:R-:W-:Y:S02]  /*8a30*/  LOP3.LUT R3, RZ, R3, RZ, 0x33, !PT ;  /* 0x00000003ff037212 */ /* 0x000fe400078e33ff */
[----:B0-----:R-:W-:-:S13]  /*8a40*/  ISETP.NE.AND P1, PT, R8, 0x1, PT ;  /* 0x000000010800780c */ /* 0x001fda0003f25270 */
[----:B------:R-:W0:Y:S02]  /*8a50*/  @P1 LDC.64 R6, c[0x0][0x9e8] ;  /* 0x00027a00ff061b82 */ /* 0x000e240000000a00 */
[----:B0-----:R-:W-:-:S05]  /*8a60*/  @P1 IMAD.HI.U32 R6, R3, R6, RZ ;  /* 0x0000000603061227 */ /* 0x001fca00078e00ff */
[----:B------:R-:W-:-:S04]  /*8a70*/  @P1 SHF.R.U32.HI R3, RZ, R7, R6 ;  /* 0x00000007ff031219 */ /* 0x000fc80000011606 */
[----:B------:R-:W-:Y:S01]  /*8a80*/  LOP3.LUT R3, RZ, R3, RZ, 0x33, !PT ;  /* 0x00000003ff037212 */ /* 0x000fe200078e33ff */
[----:B------:R-:W-:Y:S06]  /*8a90*/  BRA `(.L_x_978) ;  /* 0x0000000000147947 */ /* 0x000fec0003800000 */
.L_x_977:
[----:B------:R-:W0:Y:S02]  /*8aa0*/  LDC R8, c[0x0][0x9e4] ;  /* 0x00027900ff087b82 */ /* 0x000e240000000800 */
[----:B0-----:R-:W-:-:S13]  /*8ab0*/  ISETP.NE.AND P1, PT, R8, 0x1, PT ;  /* 0x000000010800780c */ /* 0x001fda0003f25270 */
[----:B------:R-:W0:Y:S02]  /*8ac0*/  @P1 LDC.64 R6, c[0x0][0x9e8] ;  /* 0x00027a00ff061b82 */ /* 0x000e240000000a00 */
[----:B0-----:R-:W-:-:S05]  /*8ad0*/  @P1 IMAD.HI.U32 R6, R3, R6, RZ ;  /* 0x0000000603061227 */ /* 0x001fca00078e00ff */
[----:B------:R-:W-:-:S07]  /*8ae0*/  @P1 SHF.R.U32.HI R3, RZ, R7, R6 ;  /* 0x00000007ff031219 */ /* 0x000fce0000011606 */
.L_x_978:
[----:B------:R-:W-:-:S05]  /*8af0*/  IMAD R3, R3, R8, RZ ;  /* 0x0000000803037224 */ /* 0x000fca00078e02ff */
[----:B------:R-:W-:-:S07]  /*8b00*/  VIMNMX R4, R4, R3, !PT ;  /* 0x0000000304047248 */ /* 0x000fce0007fe0100 */
.L_x_976:
[----:B------:R-:W-:-:S05]  /*8b10*/  VIADD R4, R4, 0x7f ;  /* 0x0000007f04047836 */ /* 0x000fca0000000000 */
[----:B------:R-:W-:-:S04]  /*8b20*/  SHF.R.S32.HI R3, RZ, 0x1f, R4 ;  /* 0x0000001fff037819 */ /* 0x000fc80000011404 */
[----:B------:R-:W-:-:S04]  /*8b30*/  LEA.HI R3, R3, R4, RZ, 0x7 ;  /* 0x0000000403037211 */ /* 0x000fc800078f38ff */
[----:B------:R-:W-:-:S04]  /*8b40*/  SHF.R.S32.HI R3, RZ, 0x7, R3 ;  /* 0x00000007ff037819 */ /* 0x000fc80000011403 */
[----:B------:R-:W-:-:S04]  /*8b50*/  VIMNMX R4, R3, UR42, !PT ;  /* 0x0000002a03047c48 */ /* 0x000fc8000ffe0100 */
[----:B------:R-:W-:-:S13]  /*8b60*/  ISETP.GE.AND P1, PT, R5, R4, PT ;  /* 0x000000040500720c */ /* 0x000fda0003f26270 */
[----:B------:R-:W-:Y:S05]  /*8b70*/  @!P1 BRA `(.L_x_979) ;  /* 0x0000002400489947 */ /* 0x000fea0003800000 */
[----:B------:R-:W-:Y:S01]  /*8b80*/  IMAD.MOV.U32 R6, RZ, RZ, R10 ;  /* 0x000000ffff067224 */ /* 0x000fe200078e000a */
[----:B------:R-:W-:Y:S01]  /*8b90*/  UMOV UR23, UR46 ;  /* 0x0000002e00177c82 */ /* 0x000fe20008000000 */
[----:B------:R-:W-:Y:S01]  /*8ba0*/  IMAD.MOV.U32 R3, RZ, RZ, R12 ;  /* 0x000000ffff037224 */ /* 0x000fe200078e000c */
[----:B------:R-:W-:Y:S01]  /*8bb0*/  UMOV UR22, UR36 ;  /* 0x0000002400167c82 */ /* 0x000fe20008000000 */
[----:B------:R-:W-:-:S05]  /*8bc0*/  ULDC UR21, c[0x0][0x9d8] ;  /* 0x0002760000157ab9 */ /* 0x000fca0000000800 */
.L_x_990:
[----:B------:R-:W-:Y:S01]  /*8bd0*/  ISETP.NE.AND P2, PT, RZ, UR44, PT ;  /* 0x0000002cff007c0c */ /* 0x000fe2000bf45270 */
[----:B------:R-:W-:-:S04]  /*8be0*/  UISETP.NE.AND UP0, UPT, UR22, 0x1, UPT ;  /* 0x000000011600788c */ /* 0x000fc8000bf05270 */
[----:B------:R-:W-:-:S04]  /*8bf0*/  USEL UR46, URZ, 0x1, UP0 ;  /* 0x000000013f2e7887 */ /* 0x000fc80008000000 */
[----:B------:R-:W-:-:S04]  /*8c00*/  ULOP3.LUT UR46, UR23, UR46, URZ, 0x3c, !UPT ;  /* 0x0000002e172e7292 */ /* 0x000fc8000f8e3c3f */
[----:B------:R-:W-:Y:S08]  /*8c10*/  @P2 BRA `(.L_x_980) ;  /* 0x0000000000382947 */ /* 0x000ff00003800000 */
[----:B------:R-:W-:Y:S05]  /*8c20*/  @!P0 BRA `(.L_x_981) ;  /* 0x0000000000048947 */ /* 0x000fea0003800000 */
[----:B------:R-:W-:Y:S01]  /*8c30*/  BPT.TRAP 0x1 ;  /* 0x000000040000795c */ /* 0x000fe20000300000 */
.L_x_981:
        /* <DEDUP_REMOVED lines=9> */
.L_x_982:
[----:B-1----:R-:W-:Y:S05]  /*8cd0*/  @P1 BRA `(.L_x_980) ;  /* 0x0000000000081947 */ /* 0x002fea0003800000 */
[----:B------:R-:W1:Y:S02]  /*8ce0*/  SYNCS.PHASECHK.TRANS64.TRYWAIT P1, [UR6+0x16830], R7 ;  /* 0x01683007ff0075a7 */ /* 0x000e640008020146 */
[----:B-1----:R-:W-:Y:S05]  /*8cf0*/  @!P1 BRA `(.L_x_983) ;  /* 0x000000c0007c9947 */ /* 0x002fea0003800000 */
.L_x_980:
        /* <DEDUP_REMOVED lines=28> */
.L_x_985:
[----:B------:R-:W-:Y:S01]  /*8ec0*/  ULEA UR6, UR22, UR45, 0x3 ;  /* 0x0000002d16067291 */ /* 0x000fe2000f8e183f */
[----:B------:R-:W-:-:S05]  /*8ed0*/  IMAD.U32 R7, RZ, RZ, UR23 ;  /* 0x00000017ff077e24 */ /* 0x000fca000f8e00ff */
[----:B------:R-:W-:-:S04]  /*8ee0*/  SHF.L.U32 R7, R7, 0x1f, RZ ;  /* 0x0000001f07077819 */ /* 0x000fc800000006ff */
[----:B------:R0:W1:Y:S01]  /*8ef0*/  SYNCS.PHASECHK.TRANS64.TRYWAIT P1, [UR6+0x16850], R7 ;  /* 0x01685007ff0075a7 */ /* 0x0000620008020146 */
[----:B------:R-:W-:Y:S05]  /*8f00*/  @!P0 BRA `(.L_x_986) ;  /* 0x0000000000048947 */ /* 0x000fea0003800000 */
[----:B------:R-:W-:Y:S01]  /*8f10*/  BPT.TRAP 0x1 ;  /* 0x000000040000795c */ /* 0x000fe20000300000 */
.L_x_986:
[----:B-1----:R-:W-:Y:S05]  /*8f20*/  @P1 BRA `(.L_x_984) ;  /* 0x0000000000081947 */ /* 0x002fea0003800000 */
[----:B------:R-:W1:Y:S02]  /*8f30*/  SYNCS.PHASECHK.TRANS64.TRYWAIT P1, [UR6+0x16850], R7 ;  /* 0x01685007ff0075a7 */ /* 0x000e640008020146 */
[----:B-1----:R-:W-:Y:S05]  /*8f40*/  @!P1 BRA `(.L_x_987) ;  /* 0x000000c000009947 */ /* 0x002fea0003800000 */
.L_x_984:
        /* <DEDUP_REMOVED lines=51> */
.L_x_988:
[----:B------:R-:W-:Y:S01]  /*9280*/  FMUL.FTZ R8, R24, UR21 ;  /* 0x0000001518087c20 */ /* 0x000fe20008410000 */
[----:B------:R-:W-:Y:S01]  /*9290*/  FMUL.FTZ R14, R25, UR21 ;  /* 0x00000015190e7c20 */ /* 0x000fe20008410000 */
[----:B0-----:R-:W-:Y:S01]  /*92a0*/  FMUL.FTZ R7, R26, UR21 ;  /* 0x000000151a077c20 */ /* 0x001fe20008410000 */
        /* <DEDUP_REMOVED lines=142> */
[----:B-1----:R-:W-:Y:S02]  /*9b90*/  FMNMX.FTZ R10, R150, R9, !PT ;  /* 0x00000009960a7209 */ /* 0x002fe40007810000 */
[----:B------:R-:W1:Y:S05]  /*9ba0*/  LDC R9, c[0x0][0x988] ;  /* 0x00026200ff097b82 */ /* 0x000e6a0000000800 */
[----:B------:R-:W3:Y:S01]  /*9bb0*/  MUFU.TANH R13, R13 ;  /* 0x0000000d000d7308 */ /* 0x000ee20000002400 */
[----:B--2---:R-:W-:-:S07]  /*9bc0*/  FMNMX.FTZ R11, R60, R11, !PT ;  /* 0x0000000b3c0b7209 */ /* 0x004fce0007810000 */
[----:B------:R-:W2:Y:S01]  /*9bd0*/  MUFU.TANH R15, R15 ;  /* 0x0000000f000f7308 */ /* 0x000ea20000002400 */
[----:B0-----:R-:W-:-:S07]  /*9be0*/  FMNMX.FTZ R11, R62, R11, !PT ;  /* 0x0000000b3e0b7209 */ /* 0x001fce0007810000 */
[----:B------:R-:W0:Y:S01]  /*9bf0*/  MUFU.TANH R64, R64 ;  /* 0x0000004000407308 */ /* 0x000e220000002400 */
[----:B---3--:R-:W-:-:S07]  /*9c00*/  FMNMX.FTZ R10, R13, R10, !PT ;  /* 0x0000000a0d0a7209 */ /* 0x008fce0007810000 */
        /* <DEDUP_REMOVED lines=41> */
[----:B---3--:R-:W-:-:S05]  /*9ea0*/  FMNMX.FTZ R35, R69, R10, !PT ;  /* 0x0000000a45237209 */ /* 0x008fca0007810000 */
[----:B------:R-:W3:Y:S01]  /*9eb0*/  SHFL.BFLY PT, R10, R35, 0x2, 0x1f ;  /* 0x0c401f00230a7f89 */ /* 0x000ee200000e0000 */
[----:B--2---:R-:W-:-:S04]  /*9ec0*/  FMNMX.FTZ R11, R84, R11, !PT ;  /* 0x0000000b540b7209 */ /* 0x004fc80007810000 */
[----:B0-----:R-:W-:-:S05]  /*9ed0*/  FMNMX.FTZ R11, R86, R11, !PT ;  /* 0x0000000b560b7209 */ /* 0x001fca0007810000 */
[----:B------:R-:W0:Y:S01]  /*9ee0*/  SHFL.BFLY PT, R12, R11, 0x2, 0x1f ;  /* 0x0c401f000b0c7f89 */ /* 0x000e2200000e0000 */
[----:B---3--:R-:W-:Y:S02]  /*9ef0*/  FMNMX.FTZ R37, R35, R10, !PT ;  /* 0x0000000a23257209 */ /* 0x008fe40007810000 */
[----:B0-----:R-:W-:-:S03]  /*9f00*/  FMNMX.FTZ R39, R11, R12, !PT ;  /* 0x0000000c0b277209 */ /* 0x001fc60007810000 */
[----:B------:R-:W0:Y:S04]  /*9f10*/  SHFL.BFLY PT, R12, R37, 0x1, 0x1f ;  /* 0x0c201f00250c7f89 */ /* 0x000e2800000e0000 */
[----:B------:R-:W2:Y:S01]  /*9f20*/  SHFL.BFLY PT, R10, R39, 0x1, 0x1f ;  /* 0x0c201f00270a7f89 */ /* 0x000ea200000e0000 */
[----:B0-----:R-:W-:Y:S02]  /*9f30*/  FMNMX.FTZ R12, R37, R12, !PT ;  /* 0x0000000c250c7209 */ /* 0x001fe40007810000 */
[----:B--2---:R-:W-:-:S03]  /*9f40*/  FMNMX.FTZ R10, R39, R10, !PT ;  /* 0x0000000a270a7209 */ /* 0x004fc60007810000 */
[C---:B-1----:R-:W-:Y:S01]  /*9f50*/  FMUL.FTZ R71, R12.reuse, R9 ;  /* 0x000000090c477220 */ /* 0x042fe20000410000 */
[----:B------:R-:W-:-:S03]  /*9f60*/  FADD.FTZ R3, -R12, R3 ;  /* 0x000000030c037221 */ /* 0x000fc60000010100 */
[-CC-:B------:R-:W-:Y:S01]  /*9f70*/  FFMA.FTZ R35, R32, R9.reuse, -R71.reuse ;  /* 0x0000000920237223 */ /* 0x180fe20000010847 */
[-CC-:B------:R-:W-:Y:S01]  /*9f80*/  FFMA.FTZ R32, R36, R9.reuse, -R71.reuse ;  /* 0x0000000924207223 */ /* 0x180fe20000010847 */
[-CC-:B------:R-:W-:Y:S01]  /*9f90*/  FFMA.FTZ R36, R25, R9.reuse, -R71.reuse ;  /* 0x0000000919247223 */ /* 0x180fe20000010847 */
[-CC-:B------:R-:W-:Y:S01]  /*9fa0*/  FFMA.FTZ R25, R29, R9.reuse, -R71.reuse ;  /* 0x000000091d197223 */ /* 0x180fe20000010847 */
[C---:B------:R-:W-:Y:S01]  /*9fb0*/  FADD.FTZ R6, -R10.reuse, R6 ;  /* 0x000000060a067221 */ /* 0x040fe20000010100 */
[-C--:B------:R-:W-:Y:S01]  /*9fc0*/  FMUL.FTZ R29, R10, R9.reuse ;  /* 0x000000090a1d7220 */ /* 0x080fe20000410000 */
[-CC-:B------:R-:W-:Y:S01]  /*9fd0*/  FFMA.FTZ R59, R26, R9.reuse, -R71.reuse ;  /* 0x000000091a3b7223 */ /* 0x180fe20000010847 */
[-C--:B------:R-:W-:Y:S01]  /*9fe0*/  FMUL.FTZ R41, R3, R9.reuse ;  /* 0x0000000903297220 */ /* 0x080fe20000410000 */
[-CC-:B------:R-:W-:Y:S01]  /*9ff0*/  FFMA.FTZ R39, R8, R9.reuse, -R71.reuse ;  /* 0x0000000908277223 */ /* 0x180fe20000010847 */
[-C--:B------:R-:W-:Y:S01]  /*a000*/  FFMA.FTZ R26, R40, R9.reuse, -R71 ;  /* 0x00000009281a7223 */ /* 0x080fe20000010847 */
[-C--:B------:R-:W-:Y:S01]  /*a010*/  FMUL.FTZ R3, R6, R9.reuse ;  /* 0x0000000906037220 */ /* 0x080fe20000410000 */
[-C--:B------:R-:W-:Y:S01]  /*a020*/  FFMA.FTZ R40, R7, R9.reuse, -R29 ;  /* 0x0000000907287223 */ /* 0x080fe2000001081d */
[-C--:B------:R-:W-:Y:S01]  /*a030*/  FFMA.FTZ R61, R14, R9.reuse, -R71 ;  /* 0x000000090e3d7223 */ /* 0x080fe20000010847 */
[-C--:B------:R-:W-:Y:S01]  /*a040*/  FFMA.FTZ R149, R20, R9.reuse, -R29 ;  /* 0x0000000914957223 */ /* 0x080fe2000001081d */
[----:B------:R-:W-:Y:S01]  /*a050*/  MUFU.EX2 R11, R41 ;  /* 0x00000029000b7308 */ /* 0x000fe20000000800 */
[-C--:B------:R-:W-:Y:S01]  /*a060*/  FFMA.FTZ R37, R24, R9.reuse, -R71 ;  /* 0x0000000918257223 */ /* 0x080fe20000010847 */
[-CC-:B------:R-:W-:Y:S01]  /*a070*/  FFMA.FTZ R151, R28, R9.reuse, -R29.reuse ;  /* 0x000000091c977223 */ /* 0x180fe2000001081d */
[-CC-:B------:R-:W-:Y:S01]  /*a080*/  FFMA.FTZ R20, R30, R9.reuse, -R29.reuse ;  /* 0x000000091e147223 */ /* 0x180fe2000001081d */
[-C--:B------:R-:W-:Y:S01]  /*a090*/  FFMA.FTZ R145, R34, R9.reuse, -R29 ;  /* 0x0000000922917223 */ /* 0x080fe2000001081d */
[-C--:B------:R-:W-:Y:S01]  /*a0a0*/  FFMA.FTZ R57, R120, R9.reuse, -R71 ;  /* 0x0000000978397223 */ /* 0x080fe20000010847 */
[-CC-:B------:R-:W-:Y:S01]  /*a0b0*/  FFMA.FTZ R28, R122, R9.reuse, -R29.reuse ;  /* 0x000000097a1c7223 */ /* 0x180fe2000001081d */
[-C--:B------:R-:W-:Y:S01]  /*a0c0*/  FFMA.FTZ R147, R38, R9.reuse, -R29 ;  /* 0x0000000926937223 */ /* 0x080fe2000001081d */
[----:B------:R-:W0:Y:S01]  /*a0d0*/  MUFU.EX2 R39, R39 ;  /* 0x0000002700277308 */ /* 0x000e220000000800 */
[-C--:B------:R-:W-:Y:S01]  /*a0e0*/  FFMA.FTZ R55, R124, R9.reuse, -R71 ;  /* 0x000000097c377223 */ /* 0x080fe20000010847 */
[-CC-:B------:R-:W-:Y:S01]  /*a0f0*/  FFMA.FTZ R30, R126, R9.reuse, -R29.reuse ;  /* 0x000000097e1e7223 */ /* 0x180fe2000001081d */
[-C--:B------:R-:W-:Y:S01]  /*a100*/  FFMA.FTZ R141, R42, R9.reuse, -R29 ;  /* 0x000000092a8d7223 */ /* 0x080fe2000001081d */
[-C--:B------:R-:W-:Y:S01]  /*a110*/  FFMA.FTZ R53, R128, R9.reuse, -R71 ;  /* 0x0000000980357223 */ /* 0x080fe20000010847 */
[-C--:B------:R-:W-:Y:S01]  /*a120*/  FFMA.FTZ R34, R130, R9.reuse, -R29 ;  /* 0x0000000982227223 */ /* 0x080fe2000001081d */
[-C--:B------:R-:W-:Y:S01]  /*a130*/  FFMA.FTZ R24, R44, R9.reuse, -R71 ;  /* 0x000000092c187223 */ /* 0x080fe20000010847 */
[-C--:B------:R-:W-:Y:S01]  /*a140*/  FFMA.FTZ R143, R46, R9.reuse, -R29 ;  /* 0x000000092e8f7223 */ /* 0x080fe2000001081d */
[----:B------:R-:W-:Y:S01]  /*a150*/  MUFU.EX2 R3, R3 ;  /* 0x0000000300037308 */ /* 0x000fe20000000800 */
[-CC-:B------:R-:W-:Y:S01]  /*a160*/  FFMA.FTZ R8, R31, R9.reuse, -R71.reuse ;  /* 0x000000091f087223 */ /* 0x180fe20000010847 */
[-C--:B------:R-:W-:Y:S01]  /*a170*/  FFMA.FTZ R51, R132, R9.reuse, -R71 ;  /* 0x0000000984337223 */ /* 0x080fe20000010847 */
[-C--:B------:R-:W-:Y:S01]  /*a180*/  FFMA.FTZ R38, R134, R9.reuse, -R29 ;  /* 0x0000000986267223 */ /* 0x080fe2000001081d */
[-C--:B------:R-:W-:Y:S01]  /*a190*/  FFMA.FTZ R136, R136, R9.reuse, -R71 ;  /* 0x0000000988887223 */ /* 0x080fe20000010847 */
[-C--:B------:R-:W-:Y:S01]  /*a1a0*/  FFMA.FTZ R137, R48, R9.reuse, -R29 ;  /* 0x0000000930897223 */ /* 0x080fe2000001081d */
[-C--:B------:R-:W-:Y:S01]  /*a1b0*/  FFMA.FTZ R49, R138, R9.reuse, -R71 ;  /* 0x000000098a317223 */ /* 0x080fe20000010847 */
[-C--:B------:R-:W-:Y:S01]  /*a1c0*/  FFMA.FTZ R42, R50, R9.reuse, -R29 ;  /* 0x00000009322a7223 */ /* 0x080fe2000001081d */
[----:B------:R-:W1:Y:S01]  /*a1d0*/  MUFU.EX2 R40, R40 ;  /* 0x0000002800287308 */ /* 0x000e620000000800 */
[----:B0-----:R-:W-:Y:S01]  /*a1e0*/  FFMA.FTZ R2, R11, R2, R39 ;  /* 0x000000020b027223 */ /* 0x001fe20000010027 */
[-C--:B------:R-:W-:Y:S01]  /*a1f0*/  FFMA.FTZ R138, R140, R9.reuse, -R71 ;  /* 0x000000098c8a7223 */ /* 0x080fe20000010847 */
[-C--:B------:R-:W-:Y:S01]  /*a200*/  FFMA.FTZ R139, R52, R9.reuse, -R29 ;  /* 0x00000009348b7223 */ /* 0x080fe2000001081d */
[-C--:B------:R-:W-:Y:S01]  /*a210*/  FFMA.FTZ R47, R142, R9.reuse, -R71 ;  /* 0x000000098e2f7223 */ /* 0x080fe20000010847 */
[-C--:B------:R-:W-:Y:S01]  /*a220*/  FFMA.FTZ R44, R54, R9.reuse, -R29 ;  /* 0x00000009362c7223 */ /* 0x080fe2000001081d */
[-C--:B------:R-:W-:Y:S01]  /*a230*/  FFMA.FTZ R132, R144, R9.reuse, -R71 ;  /* 0x0000000990847223 */ /* 0x080fe20000010847 */
[-C--:B------:R-:W-:Y:S01]  /*a240*/  FFMA.FTZ R133, R56, R9.reuse, -R29 ;  /* 0x0000000938857223 */ /* 0x080fe2000001081d */
[----:B------:R-:W0:Y:S01]  /*a250*/  MUFU.EX2 R61, R61 ;  /* 0x0000003d003d7308 */ /* 0x000e220000000800 */
[-C--:B------:R-:W-:Y:S01]  /*a260*/  FFMA.FTZ R45, R146, R9.reuse, -R71 ;  /* 0x00000009922d7223 */ /* 0x080fe20000010847 */
[-C--:B------:R-:W-:Y:S01]  /*a270*/  FFMA.FTZ R46, R58, R9.reuse, -R29 ;  /* 0x000000093a2e7223 */ /* 0x080fe2000001081d */
[-C--:B------:R-:W-:Y:S01]  /*a280*/  FFMA.FTZ R14, R148, R9.reuse, -R71 ;  /* 0x00000009940e7223 */ /* 0x080fe20000010847 */
[-C--:B------:R-:W-:Y:S01]  /*a290*/  FFMA.FTZ R135, R60, R9.reuse, -R29 ;  /* 0x000000093c877223 */ /* 0x080fe2000001081d */
[-C--:B------:R-:W-:Y:S01]  /*a2a0*/  FFMA.FTZ R43, R150, R9.reuse, -R71 ;  /* 0x00000009962b7223 */ /* 0x080fe20000010847 */
[-C--:B------:R-:W-:Y:S01]  /*a2b0*/  FFMA.FTZ R48, R62, R9.reuse, -R29 ;  /* 0x000000093e307223 */ /* 0x080fe2000001081d */
[-C--:B------:R-:W-:Y:S01]  /*a2c0*/  FFMA.FTZ R128, R13, R9.reuse, -R71 ;  /* 0x000000090d807223 */ /* 0x080fe20000010847 */
[----:B------:R-:W2:Y:S01]  /*a2d0*/  MUFU.EX2 R149, R149 ;  /* 0x0000009500957308 */ /* 0x000ea20000000800 */
[----:B-1----:R-:W-:Y:S01]  /*a2e0*/  FFMA.FTZ R0, R3, R0, R40 ;  /* 0x0000000003007223 */ /* 0x002fe20000010028 */
[-C--:B------:R-:W-:Y:S01]  /*a2f0*/  FFMA.FTZ R129, R64, R9.reuse, -R29 ;  /* 0x0000000940817223 */ /* 0x080fe2000001081d */
[-C--:B------:R-:W-:Y:S01]  /*a300*/  FFMA.FTZ R41, R15, R9.reuse, -R71 ;  /* 0x000000090f297223 */ /* 0x080fe20000010847 */
[-C--:B------:R-:W-:Y:S01]  /*a310*/  FFMA.FTZ R50, R66, R9.reuse, -R29 ;  /* 0x0000000942327223 */ /* 0x080fe2000001081d */
[-C--:B------:R-:W-:Y:S01]  /*a320*/  FFMA.FTZ R13, R21, R9.reuse, -R71 ;  /* 0x00000009150d7223 */ /* 0x080fe20000010847 */
[-CC-:B------:R-:W-:Y:S01]  /*a330*/  FFMA.FTZ R131, R68, R9.reuse, -R29.reuse ;  /* 0x0000000944837223 */ /* 0x180fe2000001081d */
[-C--:B------:R-:W-:Y:S01]  /*a340*/  FFMA.FTZ R52, R70, R9.reuse, -R29 ;  /* 0x0000000946347223 */ /* 0x080fe2000001081d */
[----:B------:R-:W1:Y:S01]  /*a350*/  MUFU.EX2 R37, R37 ;  /* 0x0000002500257308 */ /* 0x000e620000000800 */
[----:B0-----:R-:W-:Y:S01]  /*a360*/  FADD.FTZ R2, R61, R2 ;  /* 0x000000023d027221 */ /* 0x001fe20000010000 */
[-C--:B------:R-:W-:Y:S01]  /*a370*/  FFMA.FTZ R124, R27, R9.reuse, -R71 ;  /* 0x000000091b7c7223 */ /* 0x080fe20000010847 */
[-CC-:B------:R-:W-:Y:S01]  /*a380*/  FFMA.FTZ R125, R72, R9.reuse, -R29.reuse ;  /* 0x00000009487d7223 */ /* 0x180fe2000001081d */
[-CC-:B------:R-:W-:Y:S01]  /*a390*/  FFMA.FTZ R54, R74, R9.reuse, -R29.reuse ;  /* 0x000000094a367223 */ /* 0x180fe2000001081d */
[-C--:B------:R-:W-:Y:S01]  /*a3a0*/  FFMA.FTZ R127, R76, R9.reuse, -R29 ;  /* 0x000000094c7f7223 */ /* 0x080fe2000001081d */
[-C--:B------:R-:W-:Y:S01]  /*a3b0*/  FFMA.FTZ R21, R33, R9.reuse, -R71 ;  /* 0x0000000921157223 */ /* 0x080fe20000010847 */
[-C--:B------:R-:W-:Y:S01]  /*a3c0*/  FFMA.FTZ R56, R78, R9.reuse, -R29 ;  /* 0x000000094e387223 */ /* 0x080fe2000001081d */
[----:B------:R-:W0:Y:S01]  /*a3d0*/  MUFU.EX2 R151, R151 ;  /* 0x0000009700977308 */ /* 0x000e220000000800 */
[----:B--2---:R-:W-:Y:S01]  /*a3e0*/  FADD.FTZ R0, R149, R0 ;  /* 0x0000000095007221 */ /* 0x004fe20000010000 */
[-C--:B------:R-:W-:Y:S01]  /*a3f0*/  FFMA.FTZ R120, R63, R9.reuse, -R71 ;  /* 0x000000093f787223 */ /* 0x080fe20000010847 */
[-C--:B------:R-:W-:Y:S01]  /*a400*/  FFMA.FTZ R121, R80, R9.reuse, -R29 ;  /* 0x0000000950797223 */ /* 0x080fe2000001081d */
[-C--:B------:R-:W-:Y:S01]  /*a410*/  FFMA.FTZ R15, R65, R9.reuse, -R71 ;  /* 0x00000009410f7223 */ /* 0x080fe20000010847 */
[-C--:B------:R-:W-:Y:S01]  /*a420*/  FFMA.FTZ R58, R82, R9.reuse, -R29 ;  /* 0x00000009523a7223 */ /* 0x080fe2000001081d */
[-C--:B------:R-:W-:Y:S01]  /*a430*/  FFMA.FTZ R6, R67, R9.reuse, -R71 ;  /* 0x0000000943067223 */ /* 0x080fe20000010847 */
[-C--:B------:R-:W-:Y:S01]  /*a440*/  FFMA.FTZ R123, R84, R9.reuse, -R29 ;  /* 0x00000009547b7223 */ /* 0x080fe2000001081d */
[----:B------:R-:W2:Y:S01]  /*a450*/  MUFU.EX2 R59, R59 ;  /* 0x0000003b003b7308 */ /* 0x000ea20000000800 */
[----:B-1----:R-:W-:Y:S01]  /*a460*/  FADD.FTZ R2, R37, R2 ;  /* 0x0000000225027221 */ /* 0x002fe20000010000 */
[-C--:B------:R-:W-:Y:S01]  /*a470*/  FFMA.FTZ R27, R69, R9.reuse, -R71 ;  /* 0x00000009451b7223 */ /* 0x080fe20000010847 */
[----:B------:R-:W-:-:S05]  /*a480*/  FFMA.FTZ R60, R86, R9, -R29 ;  /* 0x00000009563c7223 */ /* 0x000fca000001081d */
        /* <DEDUP_REMOVED lines=118> */
.L_x_989:
[----:B------:R-:W-:Y:S01]  /*abf0*/  ULEA UR6, UR22, UR45, 0x3 ;  /* 0x0000002d16067291 */ /* 0x000fe2000f8e183f */
[----:B------:R-:W-:Y:S01]  /*ac00*/  ISETP.GT.AND P1, PT, R5, R4, PT ;  /* 0x000000040500720c */ /* 0x000fe20003f24270 */
[----:B------:R-:W-:Y:S01]  /*ac10*/  UMOV UR23, UR46 ;  /* 0x0000002e00177c82 */ /* 0x000fe20008000000 */
[----:B------:R-:W-:Y:S01]  /*ac20*/  UMOV UR22, UR36 ;  /* 0x0000002400167c82 */ /* 0x000fe20008000000 */
[----:B------:R-:W-:Y:S01]  /*ac30*/  UIADD3 UR6, UR6, 0x16860, URZ ;  /* 0x0001686006067890 */ /* 0x000fe2000fffe03f */
[----:B------:R-:W-:Y:S01]  /*ac40*/  F2FP.F16.F32.PACK_AB R122, R27, R6 ;  /* 0x000000061b7a723e */ /* 0x000fe200000000ff */
        /* <DEDUP_REMOVED lines=67> */
[----:B------:R-:W-:Y:S01]  /*b080*/  F2FP.F16.F32.PACK_AB R123, R60, R123 ;  /* 0x0000007b3c7b723e */ /* 0x000fe200000000ff */
[----:B------:R-:W-:Y:S06]  /*b090*/  @P1 BRA `(.L_x_990) ;  /* 0xffffffd800cc1947 */ /* 0x000fec000383ffff */
.L_x_979:
[----:B------:R-:W-:-:S13]  /*b0a0*/  ISETP.GE.AND P1, PT, R5, UR42, PT ;  /* 0x0000002a05007c0c */ /* 0x000fda000bf26270 */
[----:B------:R-:W-:Y:S05]  /*b0b0*/  @!P1 BRA `(.L_x_991) ;  /* 0x0000003400909947 */ /* 0x000fea0003800000 */
[----:B------:R-:W-:Y:S01]  /*b0c0*/  IMAD.MOV.U32 R4, RZ, RZ, R10 ;  /* 0x000000ffff047224 */ /* 0x000fe200078e000a */
[----:B------:R-:W-:Y:S01]  /*b0d0*/  UMOV UR27, UR46 ;  /* 0x0000002e001b7c82 */ /* 0x000fe20008000000 */
[----:B------:R-:W-:Y:S01]  /*b0e0*/  IMAD.MOV.U32 R3, RZ, RZ, R12 ;  /* 0x000000ffff037224 */ /* 0x000fe200078e000c */
[----:B------:R-:W-:Y:S01]  /*b0f0*/  UMOV UR26, UR36 ;  /* 0x00000024001a7c82 */ /* 0x000fe20008000000 */
[----:B------:R-:W-:Y:S01]  /*b100*/  ULDC UR21, c[0x0][0x9e4] ;  /* 0x0002790000157ab9 */ /* 0x000fe20000000800 */
[----:B------:R-:W-:Y:S01]  /*b110*/  ULDC UR24, c[0x0][0x9dc] ;  /* 0x0002770000187ab9 */ /* 0x000fe20000000800 */
[----:B------:R-:W-:Y:S01]  /*b120*/  ULDC UR23, c[0x0][0x288] ;  /* 0x0000a20000177ab9 */ /* 0x000fe20000000800 */
[----:B------:R-:W-:Y:S01]  /*b130*/  ULDC UR25, c[0x0][0x9d8] ;  /* 0x0002760000197ab9 */ /* 0x000fe20000000800 */
[----:B------:R-:W-:-:S05]  /*b140*/  ULDC UR22, c[0x0][0x9e0] ;  /* 0x0002780000167ab9 */ /* 0x000fca0000000800 */
.L_x_1010:
[----:B------:R-:W-:Y:S01]  /*b150*/  UIADD3 UR36, UR26, 0x1, URZ ;  /* 0x000000011a247890 */ /* 0x000fe2000fffe03f */
[----:B------:R-:W-:-:S03]  /*b160*/  ISETP.NE.AND P2, PT, RZ, UR44, PT ;  /* 0x0000002cff007c0c */ /* 0x000fc6000bf45270 */
[----:B------:R-:W-:-:S04]  /*b170*/  UISETP.NE.AND UP0, UPT, UR36, 0x2, UPT ;  /* 0x000000022400788c */ /* 0x000fc8000bf05270 */
[----:B------:R-:W-:Y:S02]  /*b180*/  USEL UR46, URZ, 0x1, UP0 ;  /* 0x000000013f2e7887 */ /* 0x000fe40008000000 */
[----:B------:R-:W-:Y:S02]  /*b190*/  USEL UR36, UR36, URZ, UP0 ;  /* 0x0000003f24247287 */ /* 0x000fe40008000000 */
[----:B------:R-:W-:Y:S02]  /*b1a0*/  ULOP3.LUT UR46, UR27, UR46, URZ, 0x3c, !UPT ;  /* 0x0000002e1b2e7292 */ /* 0x000fe4000f8e3c3f */
[----:B------:R-:W-:Y:S10]  /*b1b0*/  @P2 BRA `(.L_x_992) ;  /* 0x00000000002c2947 */ /* 0x000ff40003800000 */
[----:B------:R-:W-:Y:S05]  /*b1c0*/  @!P0 BRA `(.L_x_993) ;  /* 0x0000000000048947 */ /* 0x000fea0003800000 */
[----:B------:R-:W-:Y:S01]  /*b1d0*/  BPT.TRAP 0x1 ;  /* 0x000000040000795c */ /* 0x000fe20000300000 */
.L_x_993:
[----:B------:R-:W-:Y:S01]  /*b1e0*/  ULEA UR6, UR36, UR45, 0x3 ;  /* 0x0000002d24067291 */ /* 0x000fe2000f8e183f */
[----:B------:R-:W-:-:S05]  /*b1f0*/  IMAD.U32 R6, RZ, RZ, UR46 ;  /* 0x0000002eff067e24 */ /* 0x000fca000f8e00ff */
[----:B------:R-:W-:-:S04]  /*b200*/  SHF.L.U32 R6, R6, 0x1f, RZ ;  /* 0x0000001f06067819 */ /* 0x000fc800000006ff */
[----:B------:R0:W1:Y:S01]  /*b210*/  SYNCS.PHASECHK.TRANS64.TRYWAIT P1, [UR6+0x16830], R6 ;  /* 0x01683006ff0075a7 */ /* 0x0000620008020146 */
[----:B------:R-:W-:Y:S05]  /*b220*/  @!P0 BRA `(.L_x_994) ;  /* 0x0000000000048947 */ /* 0x000fea0003800000 */
[----:B------:R-:W-:Y:S01]  /*b230*/  BPT.TRAP 0x1 ;  /* 0x000000040000795c */ /* 0x000fe20000300000 */
.L_x_994:
[----:B-1----:R-:W-:Y:S05]  /*b240*/  @P1 BRA `(.L_x_992) ;  /* 0x0000000000081947 */ /* 0x002fea0003800000 */
[----:B------:R-:W1:Y:S02]  /*b250*/  SYNCS.PHASECHK.TRANS64.TRYWAIT P1, [UR6+0x16830], R6 ;  /* 0x01683006ff0075a7 */ /* 0x000e640008020146 */
[----:B-1----:R-:W-:Y:S05]  /*b260*/  @!P1 BRA `(.L_x_995) ;  /* 0x0000009c00509947 */ /* 0x002fea0003800000 */
.L_x_992:
[----:B01----:R-:W-:Y:S01]  /*b270*/  VIADD R6, R23, 0x8 ;  /* 0x0000000817067836 */ /* 0x003fe20000000000 */
[----:B------:R-:W-:Y:S01]  /*b280*/  ULEA UR18, UR36, UR20, 0xa ;  /* 0x0000001424127291 */ /* 0x000fe2000f8e503f */
[----:B------:R-:W-:Y:S01]  /*b290*/  UMOV UR19, 0x40000040 ;  /* 0x4000004000137882 */ /* 0x000fe20000000000 */
[----:B------:R-:W-:Y:S02]  /*b2a0*/  UMOV UR7, 0x40000040 ;  /* 0x4000004000077882 */ /* 0x000fe40000000000 */
[----:B------:R0:W-:Y:S01]  /*b2b0*/  BAR.SYNC.DEFER_BLOCKING R6, 0x100 ;  /* 0x000400060000751d */ /* 0x0001e20000010000 */
[----:B------:R-:W-:Y:S02]  /*b2c0*/  UIADD3 UR6, UR18, 0x2, URZ ;  /* 0x0000000212067890 */ /* 0x000fe4000fffe03f */
[----:B------:R-:W-:Y:S02]  /*b2d0*/  UIADD3 UR10, UR18, 0x4, URZ ;  /* 0x00000004120a7890 */ /* 0x000fe4000fffe03f */
[----:B------:R-:W-:Y:S01]  /*b2e0*/  UIADD3 UR14, UR18, 0x6, URZ ;  /* 0x00000006120e7890 */ /* 0x000fe2000fffe03f */
[----:B------:R-:W-:Y:S01]  /*b2f0*/  UMOV UR11, 0x40000040 ;  /* 0x40000040000b7882 */ /* 0x000fe20000000000 */
[----:B------:R-:W-:Y:S01]  /*b300*/  UMOV UR15, 0x40000040 ;  /* 0x40000040000f7882 */ /* 0x000fe20000000000 */
        /* <DEDUP_REMOVED lines=15> */
.L_x_997:
[----:B------:R-:W-:Y:S01]  /*b400*/  ULEA UR6, UR26, UR45, 0x3 ;  /* 0x0000002d1a067291 */ /* 0x000fe2000f8e183f */
[----:B------:R-:W-:-:S05]  /*b410*/  IMAD.U32 R6, RZ, RZ, UR27 ;  /* 0x0000001bff067e24 */ /* 0x000fca000f8e00ff */
[----:B------:R-:W-:-:S04]  /*b420*/  SHF.L.U32 R6, R6, 0x1f, RZ ;  /* 0x0000001f06067819 */ /* 0x000fc800000006ff */
[----:B------:R0:W1:Y:S01]  /*b430*/  SYNCS.PHASECHK.TRANS64.TRYWAIT P1, [UR6+0x16850], R6 ;  /* 0x01685006ff0075a7 */ /* 0x0000620008020146 */
[----:B------:R-:W-:Y:S05]  /*b440*/  @!P0 BRA `(.L_x_998) ;  /* 0x0000000000048947 */ /* 0x000fea0003800000 */
[----:B------:R-:W-:Y:S01]  /*b450*/  BPT.TRAP 0x1 ;  /* 0x000000040000795c */ /* 0x000fe20000300000 */
.L_x_998:
[----:B-1----:R-:W-:Y:S05]  /*b460*/  @P1 BRA `(.L_x_996) ;  /* 0x0000000000081947 */ /* 0x002fea0003800000 */
[----:B------:R-:W1:Y:S02]  /*b470*/  SYNCS.PHASECHK.TRANS64.TRYWAIT P1, [UR6+0x16850], R6 ;  /* 0x01685006ff0075a7 */ /* 0x000e640008020146 */
[----:B-1----:R-:W-:Y:S05]  /*b480*/  @!P1 BRA `(.L_x_999) ;  /* 0x0000009800e09947 */ /* 0x002fea0003800000 */
.L_x_996:
        /* <DEDUP_REMOVED lines=51> */
.L_x_1000:
[----:B------:R-:W-:Y:S01]  /*b7c0*/  UISETP.NE.AND UP1, UPT, UR50, URZ, UPT ;  /* 0x0000003f3200728c */ /* 0x000fe2000bf25270 */
[----:B------:R-:W-:Y:S01]  /*b7d0*/  FMUL.FTZ R8, R30, UR25 ;  /* 0x000000191e087c20 */ /* 0x000fe20008410000 */
[----:B------:R-:W-:Y:S01]  /*b7e0*/  FMUL.FTZ R30, R43, UR25 ;  /* 0x000000192b1e7c20 */ /* 0x000fe20008410000 */
[----:B------:R-:W-:Y:S01]  /*b7f0*/  FMUL.FTZ R43, R49, UR25 ;  /* 0x00000019312b7c20 */ /* 0x000fe20008410000 */
[----:B------:R-:W-:Y:S01]  /*b800*/  FMUL.FTZ R49, R56, UR25 ;  /* 0x0000001938317c20 */ /* 0x000fe20008410000 */
[----:B------:R-:W-:Y:S01]  /*b810*/  FMUL.FTZ R150, R76, UR25 ;  /* 0x000000194c967c20 */ /* 0x000fe20008410000 */
[----:B------:R-:W-:Y:S01]  /*b820*/  PLOP3.LUT P1, PT, PT, PT, UP1, 0x80, 0x0 ;  /* 0x000000000000781c */ /* 0x000fe20003f2f018 */
[----:B------:R-:W-:Y:S01]  /*b830*/  FMUL.FTZ R56, R70, UR25 ;  /* 0x0000001946387c20 */ /* 0x000fe20008410000 */
[----:B------:R-:W-:Y:S01]  /*b840*/  PLOP3.LUT P2, PT, PT, PT, UP1, 0x80, 0x0 ;  /* 0x000000000000781c */ /* 0x000fe20003f4f018 */
[----:B------:R-:W-:Y:S02]  /*b850*/  VIADD R76, R17, UR38 ;  /* 0x00000026114c7c36 */ /* 0x000fe40008000000 */
[----:B------:R-:W-:Y:S01]  /*b860*/  FMUL.FTZ R70, R73, UR25 ;  /* 0x0000001949467c20 */ /* 0x000fe20008410000 */
[----:B------:R-:W-:Y:S01]  /*b870*/  @UP1 ULDC UR7, c[0x0][0x44c] ;  /* 0x0001130000071ab9 */ /* 0x000fe20000000800 */
[----:B------:R-:W1:Y:S01]  /*b880*/  LDC R73, c[0x0][0x2f0] ;  /* 0x0000bc00ff497b82 */ /* 0x000e620000000800 */
[----:B0-----:R-:W-:Y:S01]  /*b890*/  FMUL.FTZ R6, R26, UR25 ;  /* 0x000000191a067c20 */ /* 0x001fe20008410000 */
[----:B------:R-:W-:Y:S01]  /*b8a0*/  FMUL.FTZ R26, R39, UR25 ;  /* 0x00000019271a7c20 */ /* 0x000fe20008410000 */
[----:B------:R-:W-:Y:S01]  /*b8b0*/  FMUL.FTZ R9, R24, UR25 ;  /* 0x0000001918097c20 */ /* 0x000fe20008410000 */
[----:B------:R-:W-:Y:S01]  /*b8c0*/  FMUL.FTZ R39, R45, UR25 ;  /* 0x000000192d277c20 */ /* 0x000fe20008410000 */
[----:B------:R-:W-:Y:S01]  /*b8d0*/  FMUL.FTZ R24, R38, UR25 ;  /* 0x0000001926187c20 */ /* 0x000fe20008410000 */
[----:B------:R-:W-:Y:S01]  /*b8e0*/  FMUL.FTZ R45, R52, UR25 ;  /* 0x00000019342d7c20 */ /* 0x000fe20008410000 */
[----:B------:R-:W-:Y:S01]  /*b8f0*/  @P1 IMAD.HI.U32 R12, R76, UR7, RZ ;  /* 0x000000074c0c1c27 */ /* 0x000fe2000f8e00ff */
[----:B------:R-:W-:-:S03]  /*b900*/  @UP1 ULDC UR7, c[0x0][0x450] ;  /* 0x0001140000071ab9 */ /* 0x000fc60000000800 */
[----:B------:R-:W-:Y:S01]  /*b910*/  FMUL.FTZ R38, R51, UR25 ;  /* 0x0000001933267c20 */ /* 0x000fe20008410000 */
[----:B------:R-:W-:Y:S01]  /*b920*/  FMUL.FTZ R52, R66, UR25 ;  /* 0x0000001942347c20 */ /* 0x000fe20008410000 */
[----:B------:R-:W-:Y:S01]  /*b930*/  ULEA UR6, UR36, UR45, 0x3 ;  /* 0x0000002d24067291 */ /* 0x000fe2000f8e183f */
[----:B------:R-:W-:Y:S01]  /*b940*/  @P2 SHF.R.U32.HI R76, RZ, UR7, R12 ;  /* 0x00000007ff4c2c19 */ /* 0x000fe2000801160c */
[----:B------:R-:W-:Y:S01]  /*b950*/  FMUL.FTZ R51, R57, UR25 ;  /* 0x0000001939337c20 */ /* 0x000fe20008410000 */
[----:B------:R-:W-:Y:S01]  /*b960*/  FMUL.FTZ R66, R68, UR25 ;  /* 0x0000001944427c20 */ /* 0x000fe20008410000 */
[----:B------:R-:W-:Y:S01]  /*b970*/  FMUL.FTZ R57, R71, UR25 ;  /* 0x0000001947397c20 */ /* 0x000fe20008410000 */
[----:B------:R-:W-:Y:S02]  /*b980*/  IMAD.SHL.U32 R68, R5, 0x80, RZ ;  /* 0x0000008005447824 */ /* 0x000fe400078e00ff */
        /* <DEDUP_REMOVED lines=53> */
[----:B------:R-:W2:Y:S01]  /*bce0*/  MUFU.TANH R9, R9 ;  /* 0x0000000900097308 */ /* 0x000ea20000002400 */
[----:B------:R-:W-:Y:S01]  /*bcf0*/  SYNCS.ARRIVE.TRANS64.RED.A1T0 RZ, [UR6], RZ ;  /* 0x000000ffffff79a7 */ /* 0x000fe20008100406 */
[----:B-1----:R-:W-:Y:S01]  /*bd00*/  IMAD R12, R73, UR40, R12 ;  /* 0x00000028490c7c24 */ /* 0x002fe2000f8e020c */
[----:B------:R-:W-:-:S03]  /*bd10*/  ULOP3.LUT UR6, URZ, UR24, URZ, 0x33, !UPT ;  /* 0x000000183f067292 */ /* 0x000fc6000f8e333f */
[----:B------:R-:W-:Y:S02]  /*bd20*/  VIADD R12, R12, -UR23 ;  /* 0x800000170c0c7c36 */ /* 0x000fe40008000000 */
[----:B------:R-:W1:Y:S02]  /*bd30*/  MUFU.TANH R11, R11 ;  /* 0x0000000b000b7308 */ /* 0x000e640000002400 */
[C---:B------:R-:W-:Y:S02]  /*bd40*/  VIADD R83, R12.reuse, UR22 ;  /* 0x000000160c537c36 */ /* 0x040fe40008000000 */
[----:B------:R-:W-:Y:S02]  /*bd50*/  VIADD R85, R12, UR6 ;  /* 0x000000060c557c36 */ /* 0x000fe40008000000 */
[--C-:B0-----:R-:W-:Y:S02]  /*bd60*/  IMAD.IADD R87, R83, 0x1, R72.reuse ;  /* 0x0000000153577824 */ /* 0x101fe400078e0248 */
[----:B------:R-:W0:Y:S01]  /*bd70*/  MUFU.TANH R6, R6 ;  /* 0x0000000600067308 */ /* 0x000e220000002400 */
[----:B------:R-:W-:-:S07]  /*bd80*/  IMAD.IADD R123, R85, 0x1, R72 ;  /* 0x00000001557b7824 */ /* 0x000fce00078e0248 */
        /* <DEDUP_REMOVED lines=64> */
[----:B------:R-:W-:-:S05]  /*c190*/  VIADD R125, R12, -UR23 ;  /* 0x800000170c7d7c36 */ /* 0x000fca0008000000 */
        /* <DEDUP_REMOVED lines=10> */
.L_x_1003:
[----:B------:R-:W-:-:S05]  /*c240*/  IMAD.U32 R72, RZ, RZ, UR21 ;  /* 0x00000015ff487e24 */ /* 0x000fca000f8e00ff */
[----:B------:R-:W-:-:S13]  /*c250*/  ISETP.NE.AND P1, PT, R72, 0x1, PT ;  /* 0x000000014800780c */ /* 0x000fda0003f25270 */
[----:B------:R-:W1:Y:S02]  /*c260*/  @P1 LDC.64 R12, c[0x0][0x9e8] ;  /* 0x00027a00ff0c1b82 */ /* 0x000e640000000a00 */
[----:B-1----:R-:W-:-:S05]  /*c270*/  @P1 IMAD.HI.U32 R12, R125, R12, RZ ;  /* 0x0000000c7d0c1227 */ /* 0x002fca00078e00ff */
[----:B------:R-:W-:-:S07]  /*c280*/  @P1 SHF.R.U32.HI R125, RZ, R13, R12 ;  /* 0x0000000dff7d1219 */ /* 0x000fce000001160c */
.L_x_1004:
[----:B------:R-:W-:Y:S05]  /*c290*/  BSYNC B0 ;  /* 0x0000000000007941 */ /* 0x000fea0003800000 */
.L_x_1002:
[----:B------:R-:W-:-:S04]  /*c2a0*/  IMAD R125, R125, R72, -R68 ;  /* 0x000000487d7d7224 */ /* 0x000fc800078e0a44 */
[----:B------:R-:W-:-:S05]  /*c2b0*/  IMAD R12, R16, -0x2, R125 ;  /* 0xfffffffe100c7824 */ /* 0x000fca00078e027d */
[----:B------:R-:W-:Y:S02]  /*c2c0*/  VIADDMNMX R87, R12, R72, R87, PT ;  /* 0x000000480c577246 */ /* 0x000fe40003800157 */
[----:B------:R-:W-:-:S07]  /*c2d0*/  VIMNMX R123, R123, R12, !PT ;  /* 0x0000000c7b7b7248 */ /* 0x000fce0007fe0100 */
.L_x_1001:
        /* <DEDUP_REMOVED lines=26> */
[----:B------:R-:W-:Y:S01]  /*c480*/  FSEL R78, R21, -INF , !P5 ;  /* 0xff800000154e7808 */ /* 0x000fe20006800000 */
[----:B------:R-:W-:Y:S01]  /*c490*/  IMAD.IADD R21, R85, 0x1, R12 ;  /* 0x0000000155157824 */ /* 0x000fe200078e020c */
        /* <DEDUP_REMOVED lines=36> */
[C---:B------:R-:W-:Y:S02]  /*c6e0*/  ISETP.GT.AND P2, PT, R123.reuse, 0x51, P1 ;  /* 0x000000517b00780c */ /* 0x040fe40000f44270 */
        /* <DEDUP_REMOVED lines=51> */
.L_x_1007:
[----:B------:R-:W-:-:S05]  /*ca20*/  IMAD.U32 R9, RZ, RZ, UR21 ;  /* 0x00000015ff097e24 */ /* 0x000fca000f8e00ff */
[----:B------:R-:W-:-:S13]  /*ca30*/  ISETP.NE.AND P2, PT, R9, 0x1, PT ;  /* 0x000000010900780c */ /* 0x000fda0003f45270 */
[----:B------:R-:W0:Y:S02]  /*ca40*/  @P2 LDC.64 R12, c[0x0][0x9e8] ;  /* 0x00027a00ff0c2b82 */ /* 0x000e240000000a00 */
[----:B0-----:R-:W-:-:S05]  /*ca50*/  @P2 IMAD.HI.U32 R12, R73, R12, RZ ;  /* 0x0000000c490c2227 */ /* 0x001fca00078e00ff */
[----:B------:R-:W-:-:S07]  /*ca60*/  @P2 SHF.R.U32.HI R73, RZ, R13, R12 ;  /* 0x0000000dff492219 */ /* 0x000fce000001160c */
.L_x_1008:
[----:B------:R-:W-:Y:S05]  /*ca70*/  BSYNC B0 ;  /* 0x0000000000007941 */ /* 0x000fea0003800000 */
.L_x_1006:
[----:B------:R-:W-:-:S04]  /*ca80*/  IMAD R73, R73, R9, -R68 ;  /* 0x0000000949497224 */ /* 0x000fc800078e0a44 */
[----:B------:R-:W-:-:S05]  /*ca90*/  IMAD R12, R16, -0x2, R73 ;  /* 0xfffffffe100c7824 */ /* 0x000fca00078e0249 */
[----:B------:R-:W-:Y:S02]  /*caa0*/  VIADDMNMX R11, R12, R9, R11, PT ;  /* 0x000000090c0b7246 */ /* 0x000fe4000380010b */
[----:B------:R-:W-:-:S07]  /*cab0*/  VIMNMX R21, R21, R12, !PT ;  /* 0x0000000c15157248 */ /* 0x000fce0007fe0100 */
.L_x_1005:
[----:B------:R-:W-:Y:S02]  /*cac0*/  FMNMX.FTZ R9, R72, R3, !PT ;  /* 0x0000000348097209 */ /* 0x000fe40007810000 */
[----:B------:R-:W-:Y:S02]  /*cad0*/  ISETP.GT.AND P5, PT, R21, 0x10, P1 ;  /* 0x000000101500780c */ /* 0x000fe40000fa4270 */
[----:B------:R-:W-:Y:S02]  /*cae0*/  FMNMX.FTZ R9, R74, R9, !PT ;  /* 0x000000094a097209 */ /* 0x000fe40007810000 */
[----:B------:R-:W-:Y:S02]  /*caf0*/  ISETP.LT.OR P5, PT, R11, 0x11, P5 ;  /* 0x000000110b00780c */ /* 0x000fe40002fa1670 */
[----:B------:R-:W-:Y:S02]  /*cb00*/  FMNMX.FTZ R9, R76, R9, !PT ;  /* 0x000000094c097209 */ /* 0x000fe40007810000 */
[----:B------:R-:W-:-:S02]  /*cb10*/  FSEL R14, R14, -INF , !P5 ;  /* 0xff8000000e0e7808 */ /* 0x000fc40006800000 */
[----:B------:R-:W-:Y:S02]  /*cb20*/  FMNMX.FTZ R9, R78, R9, !PT ;  /* 0x000000094e097209 */ /* 0x000fe40007810000 */
[----:B------:R-:W-:Y:S02]  /*cb30*/  ISETP.GT.AND P5, PT, R21, 0x20, P1 ;  /* 0x000000201500780c */ /* 0x000fe40000fa4270 */
[----:B------:R-:W-:Y:S02]  /*cb40*/  FMNMX.FTZ R9, R80, R9, !PT ;  /* 0x0000000950097209 */ /* 0x000fe40007810000 */
[----:B------:R-:W-:Y:S02]  /*cb50*/  ISETP.LT.OR P5, PT, R11, 0x21, P5 ;  /* 0x000000210b00780c */ /* 0x000fe40002fa1670 */
[----:B------:R-:W-:Y:S02]  /*cb60*/  FMNMX.FTZ R9, R82, R9, !PT ;  /* 0x0000000952097209 */ /* 0x000fe40007810000 */
[----:B------:R-:W-:-:S02]  /*cb70*/  FSEL R28, R28, -INF , !P5 ;  /* 0xff8000001c1c7808 */ /* 0x000fc40006800000 */
[----:B------:R-:W-:Y:S02]  /*cb80*/  FMNMX.FTZ R9, R84, R9, !PT ;  /* 0x0000000954097209 */ /* 0x000fe40007810000 */
[C---:B------:R-:W-:Y:S02]  /*cb90*/  ISETP.GT.AND P5, PT, R21.reuse, RZ, P1 ;  /* 0x000000ff1500720c */ /* 0x040fe40000fa4270 */
[----:B------:R-:W-:Y:S02]  /*cba0*/  FMNMX.FTZ R9, R86, R9, !PT ;  /* 0x0000000956097209 */ /* 0x000fe40007810000 */
[----:B------:R-:W-:Y:S02]  /*cbb0*/  ISETP.GT.AND P6, PT, R21, 0x1, P1 ;  /* 0x000000011500780c */ /* 0x000fe40000fc4270 */
[----:B------:R-:W-:Y:S02]  /*cbc0*/  FMNMX.FTZ R9, R122, R9, !PT ;  /* 0x000000097a097209 */ /* 0x000fe40007810000 */
[----:B------:R-:W-:-:S02]  /*cbd0*/  ISETP.LT.OR P5, PT, R11, 0x1, P5 ;  /* 0x000000010b00780c */ /* 0x000fc40002fa1670 */
        /* <DEDUP_REMOVED lines=13> */
[----:B------:R-:W-:Y:S02]  /*ccb0*/  FMNMX.FTZ R37, R39, R4, !PT ;  /* 0x0000000427257209 */ /* 0x000fe40007810000 */
[----:B------:R-:W-:Y:S02]  /*ccc0*/  FMNMX.FTZ R9, R138, R9, !PT ;  /* 0x000000098a097209 */ /* 0x000fe40007810000 */
[----:B------:R-:W-:Y:S02]  /*ccd0*/  ISETP.LT.OR P4, PT, R11, 0xa, P4 ;  /* 0x0000000a0b00780c */ /* 0x000fe40002781670 */
[----:B------:R-:W-:Y:S02]  /*cce0*/  FMNMX.FTZ R9, R140, R9, !PT ;  /* 0x000000098c097209 */ /* 0x000fe40007810000 */
[----:B------:R-:W-:-:S02]  /*ccf0*/  FSEL R8, R8, -INF , !P3 ;  /* 0xff80000008087808 */ /* 0x000fc40005800000 */
[----:B------:R-:W-:Y:S02]  /*cd00*/  FMNMX.FTZ R9, R142, R9, !PT ;  /* 0x000000098e097209 */ /* 0x000fe40007810000 */
[----:B------:R-:W-:Y:S02]  /*cd10*/  FMNMX.FTZ R37, R68, R37, !PT ;  /* 0x0000002544257209 */ /* 0x000fe40007810000 */
        /* <DEDUP_REMOVED lines=15> */
[----:B------:R-:W0:Y:S01]  /*ce10*/  LDC R9, c[0x0][0x988] ;  /* 0x00026200ff097b82 */ /* 0x000e220000000800 */
[----:B------:R-:W-:-:S02]  /*ce20*/  ISETP.GT.AND P3, PT, R21, 0x28, P1 ;  /* 0x000000281500780c */ /* 0x000fc40000f64270 */
[----:B------:R-:W-:Y:S02]  /*ce30*/  FMNMX.FTZ R12, R15, R12, !PT ;  /* 0x0000000c0f0c7209 */ /* 0x000fe40007810000 */
        /* <DEDUP_REMOVED lines=9> */
[----:B------:R-:W-:Y:S01]  /*ced0*/  ISETP.GT.AND P3, PT, R21, 0x31, P1 ;  /* 0x000000311500780c */ /* 0x000fe20000f64270 */
[----:B------:R-:W1:Y:S01]  /*cee0*/  SHFL.BFLY PT, R12, R13, 0x2, 0x1f ;  /* 0x0c401f000d0c7f89 */ /* 0x000e6200000e0000 */
[----:B------:R-:W-:-:S02]  /*cef0*/  ISETP.LT.OR P2, PT, R11, 0x31, P2 ;  /* 0x000000310b00780c */ /* 0x000fc40001741670 */
[----:B------:R-:W-:Y:S02]  /*cf00*/  ISETP.GT.AND P5, PT, R21, 0x38, P1 ;  /* 0x000000381500780c */ /* 0x000fe40000fa4270 */
[C---:B------:R-:W-:Y:S02]  /*cf10*/  ISETP.LT.OR P3, PT, R11.reuse, 0x32, P3 ;  /* 0x000000320b00780c */ /* 0x040fe40001f61670 */
[----:B------:R-:W-:Y:S02]  /*cf20*/  ISETP.LT.OR P5, PT, R11, 0x39, P5 ;  /* 0x000000390b00780c */ /* 0x000fe40002fa1670 */
[----:B------:R-:W-:Y:S02]  /*cf30*/  FSEL R38, R38, -INF , !P3 ;  /* 0xff80000026267808 */ /* 0x000fe40005800000 */
[----:B------:R-:W-:-:S04]  /*cf40*/  ISETP.GT.AND P3, PT, R21, 0x41, P1 ;  /* 0x000000411500780c */ /* 0x000fc80000f64270 */
[----:B------:R-:W-:Y:S02]  /*cf50*/  ISETP.LT.OR P3, PT, R11, 0x42, P3 ;  /* 0x000000420b00780c */ /* 0x000fe40001f61670 */
[----:B-1----:R-:W-:Y:S02]  /*cf60*/  FMNMX.FTZ R33, R13, R12, !PT ;  /* 0x0000000c0d217209 */ /* 0x002fe40007810000 */
[----:B------:R-:W-:Y:S02]  /*cf70*/  FSEL R13, R10, -INF , !P4 ;  /* 0xff8000000a0d7808 */ /* 0x000fe40006000000 */
[----:B------:R-:W-:Y:S01]  /*cf80*/  FMNMX.FTZ R10, R8, R37, !PT ;  /* 0x00000025080a7209 */ /* 0x000fe20007810000 */
[----:B------:R-:W1:Y:S01]  /*cf90*/  SHFL.BFLY PT, R12, R33, 0x1, 0x1f ;  /* 0x0c201f00210c7f89 */ /* 0x000e6200000e0000 */
[----:B------:R-:W-:Y:S02]  /*cfa0*/  ISETP.GT.AND P4, PT, R21, 0x19, P1 ;  /* 0x000000191500780c */ /* 0x000fe40000f84270 */
[----:B------:R-:W-:-:S02]  /*cfb0*/  FMNMX.FTZ R41, R13, R10, !PT ;  /* 0x0000000a0d297209 */ /* 0x000fc40007810000 */
[----:B------:R-:W-:Y:S02]  /*cfc0*/  ISETP.LT.OR P4, PT, R11, 0x1a, P4 ;  /* 0x0000001a0b00780c */ /* 0x000fe40002781670 */
[----:B------:R-:W-:-:S04]  /*cfd0*/  FMNMX.FTZ R41, R14, R41, !PT ;  /* 0x000000290e297209 */ /* 0x000fc80007810000 */
[----:B------:R-:W-:-:S04]  /*cfe0*/  FMNMX.FTZ R41, R20, R41, !PT ;  /* 0x0000002914297209 */ /* 0x000fc80007810000 */
[----:B------:R-:W-:Y:S02]  /*cff0*/  FMNMX.FTZ R41, R24, R41, !PT ;  /* 0x0000002918297209 */ /* 0x000fe40007810000 */
[----:B-1----:R-:W-:-:S04]  /*d000*/  FMNMX.FTZ R12, R33, R12, !PT ;  /* 0x0000000c210c7209 */ /* 0x002fc80007810000 */
[C---:B------:R-:W-:Y:S01]  /*d010*/  FSETP.NEU.FTZ.AND P6, PT, R12.reuse, -INF , PT ;  /* 0xff8000000c00780b */ /* 0x040fe20003fdd000 */
[----:B0-----:R-:W-:-:S05]  /*d020*/  FMUL.FTZ R7, R12, R9 ;  /* 0x000000090c077220 */ /* 0x001fca0000410000 */
[----:B------:R-:W-:-:S05]  /*d030*/  FSEL R7, R7, RZ, P6 ;  /* 0x000000ff07077208 */ /* 0x000fca0003000000 */
[-CC-:B------:R-:W-:Y:S01]  /*d040*/  FFMA.FTZ R33, R72, R9.reuse, -R7.reuse ;  /* 0x0000000948217223 */ /* 0x180fe20000010807 */
[-CC-:B------:R-:W-:Y:S01]  /*d050*/  FFMA.FTZ R72, R74, R9.reuse, -R7.reuse ;  /* 0x000000094a487223 */ /* 0x180fe20000010807 */
[----:B------:R-:W-:Y:S01]  /*d060*/  FSEL R74, R26, -INF , !P4 ;  /* 0xff8000001a4a7808 */ /* 0x000fe20006000000 */
[-CC-:B------:R-:W-:Y:S01]  /*d070*/  FFMA.FTZ R26, R76, R9.reuse, -R7.reuse ;  /* 0x000000094c1a7223 */ /* 0x180fe20000010807 */
[----:B------:R-:W-:Y:S01]  /*d080*/  ISETP.GT.AND P4, PT, R21, 0x29, P1 ;  /* 0x000000291500780c */ /* 0x000fe20000f84270 */
[--C-:B------:R-:W-:Y:S01]  /*d090*/  FFMA.FTZ R35, R78, R9, -R7.reuse ;  /* 0x000000094e237223 */ /* 0x100fe20000010807 */
[----:B------:R-:W-:Y:S01]  /*d0a0*/  FMNMX.FTZ R43, R74, R41, !PT ;  /* 0x000000294a2b7209 */ /* 0x000fe20007810000 */
[-CC-:B------:R-:W-:Y:S01]  /*d0b0*/  FFMA.FTZ R6, R80, R9.reuse, -R7.reuse ;  /* 0x0000000950067223 */ /* 0x180fe20000010807 */
[----:B------:R-:W-:Y:S01]  /*d0c0*/  ISETP.LT.OR P4, PT, R11, 0x2a, P4 ;  /* 0x0000002a0b00780c */ /* 0x000fe20002781670 */
[--C-:B------:R-:W-:Y:S01]  /*d0d0*/  FFMA.FTZ R37, R82, R9, -R7.reuse ;  /* 0x0000000952257223 */ /* 0x100fe20000010807 */
[----:B------:R-:W-:Y:S01]  /*d0e0*/  FMNMX.FTZ R43, R28, R43, !PT ;  /* 0x0000002b1c2b7209 */ /* 0x000fe20007810000 */
[-CC-:B------:R-:W-:Y:S01]  /*d0f0*/  FFMA.FTZ R86, R86, R9.reuse, -R7.reuse ;  /* 0x0000000956567223 */ /* 0x180fe20000010807 */
[----:B------:R-:W-:Y:S01]  /*d100*/  FSEL R76, R34, -INF , !P4 ;  /* 0xff800000224c7808 */ /* 0x000fe20006000000 */
[--C-:B------:R-:W-:Y:S01]  /*d110*/  FFMA.FTZ R34, R84, R9, -R7.reuse ;  /* 0x0000000954227223 */ /* 0x100fe20000010807 */
[----:B------:R-:W-:Y:S01]  /*d120*/  FMNMX.FTZ R43, R30, R43, !PT ;  /* 0x0000002b1e2b7209 */ /* 0x000fe20007810000 */
[----:B------:R-:W-:Y:S01]  /*d130*/  MUFU.EX2 R41, R86 ;  /* 0x0000005600297308 */ /* 0x000fe20000000800 */
[----:B------:R-:W-:Y:S01]  /*d140*/  FSEL R78, R36, -INF , !P2 ;  /* 0xff800000244e7808 */ /* 0x000fe20005000000 */
[--C-:B------:R-:W-:Y:S01]  /*d150*/  FFMA.FTZ R132, R132, R9, -R7.reuse ;  /* 0x0000000984847223 */ /* 0x100fe20000010807 */
[----:B------:R-:W-:Y:S01]  /*d160*/  FMNMX.FTZ R43, R32, R43, !PT ;  /* 0x0000002b202b7209 */ /* 0x000fe20007810000 */
[-CC-:B------:R-:W-:Y:S01]  /*d170*/  FFMA.FTZ R128, R128, R9.reuse, -R7.reuse ;  /* 0x0000000980807223 */ /* 0x180fe20000010807 */
[C---:B------:R-:W-:Y:S01]  /*d180*/  ISETP.GT.AND P4, PT, R21.reuse, 0x39, P1 ;  /* 0x000000391500780c */ /* 0x040fe20000f84270 */
[--C-:B------:R-:W-:Y:S01]  /*d190*/  FFMA.FTZ R124, R124, R9, -R7.reuse ;  /* 0x000000097c7c7223 */ /* 0x100fe20000010807 */
[----:B------:R-:W-:Y:S01]  /*d1a0*/  FMNMX.FTZ R45, R76, R43, !PT ;  /* 0x0000002b4c2d7209 */ /* 0x000fe20007810000 */
[--C-:B------:R-:W-:Y:S01]  /*d1b0*/  FFMA.FTZ R36, R122, R9, -R7.reuse ;  /* 0x000000097a247223 */ /* 0x100fe20000010807 */
[----:B------:R-:W-:Y:S01]  /*d1c0*/  ISETP.GT.AND P2, PT, R21, 0x40, P1 ;  /* 0x000000401500780c */ /* 0x000fe20000f44270 */
[----:B------:R0:W-:Y:S01]  /*d1d0*/  MUFU.EX2 R43, R124 ;  /* 0x0000007c002b7308 */ /* 0x0001e20000000800 */
[----:B------:R-:W-:Y:S01]  /*d1e0*/  FMNMX.FTZ R45, R78, R45, !PT ;  /* 0x0000002d4e2d7209 */ /* 0x000fe20007810000 */
[-CC-:B------:R-:W-:Y:S01]  /*d1f0*/  FFMA.FTZ R55, R64, R9.reuse, -R7.reuse ;  /* 0x0000000940377223 */ /* 0x180fe20000010807 */
[----:B------:R-:W-:Y:S01]  /*d200*/  FSEL R80, R40, -INF , !P5 ;  /* 0xff80000028507808 */ /* 0x000fe20006800000 */
[-CC-:B------:R-:W-:Y:S01]  /*d210*/  FFMA.FTZ R40, R126, R9.reuse, -R7.reuse ;  /* 0x000000097e287223 */ /* 0x180fe20000010807 */
[C---:B------:R-:W-:Y:S01]  /*d220*/  ISETP.LT.OR P4, PT, R11.reuse, 0x3a, P4 ;  /* 0x0000003a0b00780c */ /* 0x040fe20002781670 */
[--C-:B------:R-:W-:Y:S01]  /*d230*/  FFMA.FTZ R53, R146, R9, -R7.reuse ;  /* 0x0000000992357223 */ /* 0x100fe20000010807 */
[----:B------:R-:W-:Y:S01]  /*d240*/  FMNMX.FTZ R45, R38, R45, !PT ;  /* 0x0000002d262d7209 */ /* 0x000fe20007810000 */
[-CC-:B------:R-:W-:Y:S01]  /*d250*/  FFMA.FTZ R126, R150, R9.reuse, -R7.reuse ;  /* 0x00000009967e7223 */ /* 0x180fe20000010807 */
[----:B------:R-:W-:Y:S01]  /*d260*/  ISETP.LT.OR P2, PT, R11, 0x41, P2 ;  /* 0x000000410b00780c */ /* 0x000fe20001741670 */
[-CC-:B0-----:R-:W-:Y:S01]  /*d270*/  FFMA.FTZ R124, R148, R9.reuse, -R7.reuse ;  /* 0x00000009947c7223 */ /* 0x181fe20000010807 */
[----:B------:R-:W-:Y:S01]  /*d280*/  FSEL R82, R42, -INF , !P4 ;  /* 0xff8000002a527808 */ /* 0x000fe20006000000 */
[--C-:B------:R-:W-:Y:S01]  /*d290*/  FFMA.FTZ R42, R130, R9, -R7.reuse ;  /* 0x00000009822a7223 */ /* 0x100fe20000010807 */
[----:B------:R-:W-:Y:S01]  /*d2a0*/  FMNMX.FTZ R45, R80, R45, !PT ;  /* 0x0000002d502d7209 */ /* 0x000fe20007810000 */
[-CC-:B------:R-:W-:Y:S01]  /*d2b0*/  FFMA.FTZ R130, R66, R9.reuse, -R7.reuse ;  /* 0x0000000942827223 */ /* 0x180fe20000010807 */
[----:B------:R-:W-:Y:S01]  /*d2c0*/  ISETP.GT.AND P5, PT, R21, 0x48, P1 ;  /* 0x000000481500780c */ /* 0x000fe20000fa4270 */
[-CC-:B------:R-:W-:Y:S01]  /*d2d0*/  FFMA.FTZ R15, R15, R9.reuse, -R7.reuse ;  /* 0x000000090f0f7223 */ /* 0x180fe20000010807 */
[----:B------:R-:W-:Y:S01]  /*d2e0*/  FSEL R44, R44, -INF , !P2 ;  /* 0xff8000002c2c7808 */ /* 0x000fe20005000000 */
[----:B------:R-:W-:Y:S01]  /*d2f0*/  FFMA.FTZ R122, R29, R9, -R7 ;  /* 0x000000091d7a7223 */ /* 0x000fe20000010807 */
[----:B------:R-:W-:Y:S01]  /*d300*/  FMNMX.FTZ R47, R82, R45, !PT ;  /* 0x0000002d522f7209 */ /* 0x000fe20007810000 */
[----:B------:R-:W-:Y:S01]  /*d310*/  MUFU.EX2 R33, R33 ;  /* 0x0000002100217308 */ /* 0x000fe20000000800 */
[----:B------:R-:W-:-:S02]  /*d320*/  ISETP.GT.AND P4, PT, R21, 0x49, P1 ;  /* 0x000000491500780c */ /* 0x000fc40000f84270 */
[----:B------:R-:W-:Y:S02]  /*d330*/  ISETP.LT.OR P5, PT, R11, 0x49, P5 ;  /* 0x000000490b00780c */ /* 0x000fe40002fa1670 */
[----:B------:R-:W-:Y:S01]  /*d340*/  FSEL R84, R46, -INF , !P3 ;  /* 0xff8000002e547808 */ /* 0x000fe20005800000 */
[--C-:B------:R-:W-:Y:S01]  /*d350*/  FFMA.FTZ R46, R134, R9, -R7.reuse ;  /* 0x00000009862e7223 */ /* 0x100fe20000010807 */
[----:B------:R-:W-:Y:S01]  /*d360*/  FMNMX.FTZ R47, R44, R47, !PT ;  /* 0x0000002f2c2f7209 */ /* 0x000fe20007810000 */
[----:B------:R-:W-:Y:S01]  /*d370*/  FFMA.FTZ R134, R142, R9, -R7 ;  /* 0x000000098e867223 */ /* 0x000fe20000010807 */
[----:B------:R-:W-:Y:S01]  /*d380*/  ISETP.GT.AND P2, PT, R21, 0x50, P1 ;  /* 0x000000501500780c */ /* 0x000fe20000f44270 */
[----:B------:R0:W-:Y:S01]  /*d390*/  MUFU.EX2 R45, R128 ;  /* 0x00000080002d7308 */ /* 0x0001e20000000800 */
[----:B------:R-:W-:Y:S02]  /*d3a0*/  FSEL R48, R48, -INF , !P5 ;  /* 0xff80000030307808 */ /* 0x000fe40006800000 */
[----:B------:R-:W-:-:S02]  /*d3b0*/  ISETP.LT.OR P4, PT, R11, 0x4a, P4 ;  /* 0x0000004a0b00780c */ /* 0x000fc40002781670 */
[----:B------:R-:W-:Y:S02]  /*d3c0*/  FMNMX.FTZ R47, R84, R47, !PT ;  /* 0x0000002f542f7209 */ /* 0x000fe40007810000 */
[----:B------:R-:W-:Y:S01]  /*d3d0*/  ISETP.GT.AND P3, PT, R21, 0x51, P1 ;  /* 0x000000511500780c */ /* 0x000fe20000f64270 */
[----:B------:R-:W-:Y:S01]  /*d3e0*/  MUFU.EX2 R72, R72 ;  /* 0x0000004800487308 */ /* 0x000fe20000000800 */
[----:B------:R-:W-:Y:S01]  /*d3f0*/  ISETP.LT.OR P2, PT, R11, 0x51, P2 ;  /* 0x000000510b00780c */ /* 0x000fe20001741670 */
[-CC-:B0-----:R-:W-:Y:S01]  /*d400*/  FFMA.FTZ R128, R120, R9.reuse, -R7.reuse ;  /* 0x0000000978807223 */ /* 0x181fe20000010807 */
[----:B------:R-:W-:Y:S01]  /*d410*/  FSEL R50, R50, -INF , !P4 ;  /* 0xff80000032327808 */ /* 0x000fe20006000000 */
[----:B------:R-:W-:Y:S01]  /*d420*/  FFMA.FTZ R120, R27, R9, -R7 ;  /* 0x000000091b787223 */ /* 0x000fe20000010807 */
[----:B------:R-:W-:Y:S02]  /*d430*/  FMNMX.FTZ R47, R48, R47, !PT ;  /* 0x0000002f302f7209 */ /* 0x000fe40007810000 */
[----:B------:R-:W-:Y:S01]  /*d440*/  ISETP.GT.AND P5, PT, R21, 0x58, P1 ;  /* 0x000000581500780c */ /* 0x000fe20000fa4270 */
[----:B------:R-:W-:Y:S01]  /*d450*/  MUFU.EX2 R26, R26 ;  /* 0x0000001a001a7308 */ /* 0x000fe20000000800 */
[----:B------:R-:W-:-:S02]  /*d460*/  FSEL R52, R52, -INF , !P2 ;  /* 0xff80000034347808 */ /* 0x000fc40005000000 */
[----:B------:R-:W-:Y:S02]  /*d470*/  ISETP.LT.OR P3, PT, R11, 0x52, P3 ;  /* 0x000000520b00780c */ /* 0x000fe40001f61670 */
[----:B------:R-:W-:Y:S02]  /*d480*/  FMNMX.FTZ R49, R50, R47, !PT ;  /* 0x0000002f32317209 */ /* 0x000fe40007810000 */
[----:B------:R-:W-:Y:S01]  /*d490*/  ISETP.GT.AND P4, PT, R21, 0x59, P1 ;  /* 0x000000591500780c */ /* 0x000fe20000f84270 */
[----:B------:R0:W-:Y:S01]  /*d4a0*/  MUFU.EX2 R47, R132 ;  /* 0x00000084002f7308 */ /* 0x0001e20000000800 */
[----:B------:R-:W-:Y:S02]  /*d4b0*/  ISETP.LT.OR P5, PT, R11, 0x59, P5 ;  /* 0x000000590b00780c */ /* 0x000fe40002fa1670 */
[----:B------:R-:W-:Y:S02]  /*d4c0*/  FSEL R54, R54, -INF , !P3 ;  /* 0xff80000036367808 */ /* 0x000fe40005800000 */
[----:B------:R-:W-:-:S02]  /*d4d0*/  FMNMX.FTZ R49, R52, R49, !PT ;  /* 0x0000003134317209 */ /* 0x000fc40007810000 */
[----:B------:R-:W-:Y:S01]  /*d4e0*/  ISETP.GT.AND P2, PT, R21, 0x60, P1 ;  /* 0x000000601500780c */ /* 0x000fe20000f44270 */
[----:B------:R-:W-:Y:S01]  /*d4f0*/  MUFU.EX2 R35, R35 ;  /* 0x0000002300237308 */ /* 0x000fe20000000800 */
[----:B------:R-:W-:Y:S01]  /*d500*/  FSEL R86, R56, -INF , !P5 ;  /* 0xff80000038567808 */ /* 0x000fe20006800000 */
[----:B0-----:R-:W-:Y:S01]  /*d510*/  FFMA.FTZ R132, R138, R9, -R7 ;  /* 0x000000098a847223 */ /* 0x001fe20000010807 */
[----:B------:R-:W-:Y:S02]  /*d520*/  ISETP.LT.OR P4, PT, R11, 0x5a, P4 ;  /* 0x0000005a0b00780c */ /* 0x000fe40002781670 */
[----:B------:R-:W-:Y:S02]  /*d530*/  FMNMX.FTZ R49, R54, R49, !PT ;  /* 0x0000003136317209 */ /* 0x000fe40007810000 */
[----:B------:R-:W-:Y:S01]  /*d540*/  ISETP.GT.AND P3, PT, R21, 0x61, P1 ;  /* 0x000000611500780c */ /* 0x000fe20000f64270 */
[----:B------:R-:W-:Y:S01]  /*d550*/  MUFU.EX2 R6, R6 ;  /* 0x0000000600067308 */ /* 0x000fe20000000800 */
[----:B------:R-:W-:-:S02]  /*d560*/  ISETP.LT.OR P2, PT, R11, 0x61, P2 ;  /* 0x000000610b00780c */ /* 0x000fc40001741670 */
[----:B------:R-:W-:Y:S01]  /*d570*/  FSEL R65, R57, -INF , !P4 ;  /* 0xff80000039417808 */ /* 0x000fe20006000000 */
[--C-:B------:R-:W-:Y:S01]  /*d580*/  FFMA.FTZ R57, R144, R9, -R7.reuse ;  /* 0x0000000990397223 */ /* 0x100fe20000010807 */
[----:B------:R-:W-:Y:S01]  /*d590*/  FMNMX.FTZ R10, R86, R49, !PT ;  /* 0x00000031560a7209 */ /* 0x000fe20007810000 */
[----:B------:R-:W-:Y:S01]  /*d5a0*/  FFMA.FTZ R49, R136, R9, -R7 ;  /* 0x0000000988317223 */ /* 0x000fe20000010807 */
[----:B------:R-:W-:Y:S01]  /*d5b0*/  ISETP.GT.AND P5, PT, R21, 0x68, P1 ;  /* 0x000000681500780c */ /* 0x000fe20000fa4270 */
[----:B------:R-:W-:Y:S01]  /*d5c0*/  MUFU.EX2 R37, R37 ;  /* 0x0000002500257308 */ /* 0x000fe20000000800 */
[----:B------:R-:W-:Y:S02]  /*d5d0*/  FSEL R58, R58, -INF , !P2 ;  /* 0xff8000003a3a7808 */ /* 0x000fe40005000000 */
[----:B------:R-:W-:Y:S02]  /*d5e0*/  ISETP.LT.OR P3, PT, R11, 0x62, P3 ;  /* 0x000000620b00780c */ /* 0x000fe40001f61670 */
[----:B------:R-:W-:-:S02]  /*d5f0*/  FMNMX.FTZ R51, R65, R10, !PT ;  /* 0x0000000a41337209 */ /* 0x000fc40007810000 */
[----:B------:R-:W-:Y:S01]  /*d600*/  ISETP.LT.OR P5, PT, R11, 0x69, P5 ;  /* 0x000000690b00780c */ /* 0x000fe20002fa1670 */
[----:B------:R-:W-:Y:S01]  /*d610*/  MUFU.EX2 R34, R34 ;  /* 0x0000002200227308 */ /* 0x000fe20000000800 */
[----:B------:R-:W-:Y:S02]  /*d620*/  ISETP.GT.AND P4, PT, R21, 0x69, P1 ;  /* 0x000000691500780c */ /* 0x000fe40000f84270 */
[----:B------:R-:W-:Y:S02]  /*d630*/  FSEL R59, R59, -INF , !P3 ;  /* 0xff8000003b3b7808 */ /* 0x000fe40005800000 */
[----:B------:R-:W-:Y:S02]  /*d640*/  FMNMX.FTZ R10, R58, R51, !PT ;  /* 0x000000333a0a7209 */ /* 0x000fe40007810000 */
[----:B------:R-:W-:Y:S01]  /*d650*/  FSEL R60, R60, -INF , !P5 ;  /* 0xff8000003c3c7808 */ /* 0x000fe20006800000 */
[----:B------:R-:W-:Y:S01]  /*d660*/  MUFU.EX2 R36, R36 ;  /* 0x0000002400247308 */ /* 0x000fe20000000800 */
[----:B------:R-:W-:-:S02]  /*d670*/  ISETP.GT.AND P2, PT, R21, 0x70, P1 ;  /* 0x000000701500780c */ /* 0x000fc40000f44270 */
[C---:B------:R-:W-:Y:S02]  /*d680*/  ISETP.GT.AND P3, PT, R21.reuse, 0x71, P1 ;  /* 0x000000711500780c */ /* 0x040fe40000f64270 */
[C---:B------:R-:W-:Y:S02]  /*d690*/  ISETP.GT.AND P5, PT, R21.reuse, 0x78, P1 ;  /* 0x000000781500780c */ /* 0x040fe40000fa4270 */
[----:B------:R-:W-:Y:S01]  /*d6a0*/  ISETP.GT.AND P1, PT, R21, 0x79, P1 ;  /* 0x000000791500780c */ /* 0x000fe20000f24270 */
[----:B------:R-:W-:Y:S01]  /*d6b0*/  MUFU.EX2 R40, R40 ;  /* 0x0000002800287308 */ /* 0x000fe20000000800 */
[----:B------:R-:W-:Y:S02]  /*d6c0*/  ISETP.LT.OR P4, PT, R11, 0x6a, P4 ;  /* 0x0000006a0b00780c */ /* 0x000fe40002781670 */
[----:B------:R-:W-:Y:S01]  /*d6d0*/  FMNMX.FTZ R21, R59, R10, !PT ;  /* 0x0000000a3b157209 */ /* 0x000fe20007810000 */
[----:B------:R-:W-:Y:S01]  /*d6e0*/  FFMA.FTZ R10, R140, R9, -R7 ;  /* 0x000000098c0a7223 */ /* 0x000fe20000010807 */
[----:B------:R-:W-:-:S02]  /*d6f0*/  ISETP.LT.OR P2, PT, R11, 0x71, P2 ;  /* 0x000000710b00780c */ /* 0x000fc40001741670 */
[----:B------:R-:W-:Y:S01]  /*d700*/  FSEL R136, R61, -INF , !P4 ;  /* 0xff8000003d887808 */ /* 0x000fe20006000000 */
[----:B------:R-:W-:Y:S01]  /*d710*/  MUFU.EX2 R42, R42 ;  /* 0x0000002a002a7308 */ /* 0x000fe20000000800 */
[----:B------:R-:W-:Y:S02]  /*d720*/  FMNMX.FTZ R21, R60, R21, !PT ;  /* 0x000000153c157209 */ /* 0x000fe40007810000 */
[C---:B------:R-:W-:Y:S02]  /*d730*/  ISETP.LT.OR P3, PT, R11.reuse, 0x72, P3 ;  /* 0x000000720b00780c */ /* 0x040fe40001f61670 */
[----:B------:R-:W-:Y:S02]  /*d740*/  FSEL R62, R62, -INF , !P2 ;  /* 0xff8000003e3e7808 */ /* 0x000fe40005000000 */
[----:B------:R-:W-:Y:S01]  /*d750*/  FMNMX.FTZ R51, R136, R21, !PT ;  /* 0x0000001588337209 */ /* 0x000fe20007810000 */
[----:B------:R-:W-:Y:S01]  /*d760*/  MUFU.EX2 R46, R46 ;  /* 0x0000002e002e7308 */ /* 0x000fe20000000800 */
[----:B------:R-:W-:-:S02]  /*d770*/  ISETP.LT.OR P5, PT, R11, 0x79, P5 ;  /* 0x000000790b00780c */ /* 0x000fc40002fa1670 */
[----:B------:R-:W-:Y:S02]  /*d780*/  FSEL R138, R63, -INF , !P3 ;  /* 0xff8000003f8a7808 */ /* 0x000fe40005800000 */
[----:B------:R-:W-:Y:S02]  /*d790*/  FMNMX.FTZ R51, R62, R51, !PT ;  /* 0x000000333e337209 */ /* 0x000fe40007810000 */
[----:B------:R-:W-:Y:S01]  /*d7a0*/  ISETP.LT.OR P1, PT, R11, 0x7a, P1 ;  /* 0x0000007a0b00780c */ /* 0x000fe20000f21670 */
[----:B------:R0:W-:Y:S01]  /*d7b0*/  MUFU.EX2 R21, R10 ;  /* 0x0000000a00157308 */ /* 0x0001e20000000800 */
[----:B------:R-:W-:Y:S01]  /*d7c0*/  FSEL R140, R67, -INF , !P5 ;  /* 0xff800000438c7808 */ /* 0x000fe20006800000 */
[----:B------:R-:W-:Y:S01]  /*d7d0*/  FFMA.FTZ R11, R31, R9, -R7 ;  /* 0x000000091f0b7223 */ /* 0x000fe20000010807 */
[----:B------:R-:W-:Y:S02]  /*d7e0*/  FMNMX.FTZ R51, R138, R51, !PT ;  /* 0x000000338a337209 */ /* 0x000fe40007810000 */
[----:B------:R-:W-:-:S02]  /*d7f0*/  FSEL R142, R69, -INF , !P1 ;  /* 0xff800000458e7808 */ /* 0x000fc40004800000 */
[----:B------:R-:W-:Y:S01]  /*d800*/  FMNMX.FTZ R51, R140, R51, !PT ;  /* 0x000000338c337209 */ /* 0x000fe20007810000 */
[----:B------:R-:W-:Y:S01]  /*d810*/  MUFU.EX2 R49, R49 ;  /* 0x0000003100317308 */ /* 0x000fe20000000800 */
[----:B------:R-:W-:Y:S02]  /*d820*/  FSEL R56, R12, RZ, P6 ;  /* 0x000000ff0c387208 */ /* 0x000fe40003000000 */
[----:B------:R-:W-:-:S03]  /*d830*/  FMNMX.FTZ R51, R142, R51, !PT ;  /* 0x000000338e337209 */ /* 0x000fc60007810000 */
[----:B------:R-:W-:Y:S01]  /*d840*/  FADD.FTZ R56, -R56, R3 ;  /* 0x0000000338387221 */ /* 0x000fe20000010100 */
[-C--:B------:R-:W-:Y:S01]  /*d850*/  FFMA.FTZ R3, R25, R9.reuse, -R7 ;  /* 0x0000000919037223 */ /* 0x080fe20000010807 */
[----:B0-----:R-:W0:Y:S01]  /*d860*/  SHFL.BFLY PT, R10, R51, 0x2, 0x1f ;  /* 0x0c401f00330a7f89 */ /* 0x001e2200000e0000 */
[----:B------:R-:W-:Y:S01]  /*d870*/  MUFU.EX2 R132, R132 ;  /* 0x0000008400847308 */ /* 0x000fe20000000800 */
[----:B------:R-:W-:-:S07]  /*d880*/  FMUL.FTZ R56, R56, R9 ;  /* 0x0000000938387220 */ /* 0x000fce0000410000 */
[----:B------:R-:W1:Y:S08]  /*d890*/  MUFU.EX2 R56, R56 ;  /* 0x0000003800387308 */ /* 0x000e700000000800 */
[----:B------:R-:W-:Y:S01]  /*d8a0*/  MUFU.EX2 R134, R134 ;  /* 0x0000008600867308 */ /* 0x000fe20000000800 */
[----:B0-----:R-:W-:Y:S01]  /*d8b0*/  FMNMX.FTZ R10, R51, R10, !PT ;  /* 0x0000000a330a7209 */ /* 0x001fe20007810000 */
[----:B------:R-:W-:-:S06]  /*d8c0*/  FFMA.FTZ R51, R70, R9, -R7 ;  /* 0x0000000946337223 */ /* 0x000fcc0000010807 */
[----:B------:R-:W-:Y:S01]  /*d8d0*/  MUFU.EX2 R57, R57 ;  /* 0x0000003900397308 */ /* 0x000fe20000000800 */
[----:B------:R-:W0:Y:S07]  /*d8e0*/  SHFL.BFLY PT, R61, R10, 0x1, 0x1f ;  /* 0x0c201f000a3d7f89 */ /* 0x000e2e00000e0000 */
[----:B------:R-:W-:Y:S08]  /*d8f0*/  MUFU.EX2 R128, R128 ;  /* 0x0000008000807308 */ /* 0x000ff00000000800 */
[----:B------:R-:W-:Y:S08]  /*d900*/  MUFU.EX2 R55, R55 ;  /* 0x0000003700377308 */ /* 0x000ff00000000800 */
[----:B------:R-:W-:Y:S01]  /*d910*/  MUFU.EX2 R130, R130 ;  /* 0x0000008200827308 */ /* 0x000fe20000000800 */
[----:B0-----:R-:W-:-:S04]  /*d920*/  FMNMX.FTZ R10, R10, R61, !PT ;  /* 0x0000003d0a0a7209 */ /* 0x001fc80007810000 */
[C---:B------:R-:W-:Y:S01]  /*d930*/  FSETP.NEU.FTZ.AND P1, PT, R10.reuse, -INF , PT ;  /* 0xff8000000a00780b */ /* 0x040fe20003f3d000 */
[C---:B------:R-:W-:Y:S02]  /*d940*/  FMUL.FTZ R25, R10.reuse, R9 ;  /* 0x000000090a197220 */ /* 0x040fe40000410000 */
[----:B------:R-:W-:Y:S01]  /*d950*/  MUFU.EX2 R53, R53 ;  /* 0x0000003500357308 */ /* 0x000fe20000000800 */
[----:B------:R-:W-:Y:S02]  /*d960*/  FSEL R7, R10, RZ, P1 ;  /* 0x000000ff0a077208 */ /* 0x000fe40000800000 */
[----:B------:R-:W-:-:S03]  /*d970*/  FSEL R25, R25, RZ, P1 ;  /* 0x000000ff19197208 */ /* 0x000fc60000800000 */
[----:B------:R-:W-:Y:S02]  /*d980*/  FADD.FTZ R4, -R7, R4 ;  /* 0x0000000407047221 */ /* 0x000fe40000010100 */
[----:B------:R-:W-:Y:S01]  /*d990*/  MUFU.EX2 R124, R124 ;  /* 0x0000007c007c7308 */ /* 0x000fe20000000800 */
[-CC-:B------:R-:W-:Y:S01]  /*d9a0*/  FFMA.FTZ R64, R39, R9.reuse, -R25.reuse ;  /* 0x0000000927407223 */ /* 0x180fe20000010819 */
[-CC-:B------:R-:W-:Y:S01]  /*d9b0*/  FFMA.FTZ R149, R68, R9.reuse, -R25.reuse ;  /* 0x0000000944957223 */ /* 0x180fe20000010819 */
[-C--:B------:R-:W-:Y:S01]  /*d9c0*/  FMUL.FTZ R7, R4, R9.reuse ;  /* 0x0000000904077220 */ /* 0x080fe20000410000 */
[-CC-:B------:R-:W-:Y:S01]  /*d9d0*/  FFMA.FTZ R151, R8, R9.reuse, -R25.reuse ;  /* 0x0000000908977223 */ /* 0x180fe20000010819 */
[-CC-:B------:R-:W-:Y:S01]  /*d9e0*/  FFMA.FTZ R8, R13, R9.reuse, -R25.reuse ;  /* 0x000000090d087223 */ /* 0x180fe20000010819 */
[-CC-:B------:R-:W-:Y:S01]  /*d9f0*/  FFMA.FTZ R145, R14, R9.reuse, -R25.reuse ;  /* 0x000000090e917223 */ /* 0x180fe20000010819 */
[-C--:B------:R-:W-:Y:S01]  /*da00*/  FFMA.FTZ R14, R20, R9.reuse, -R25 ;  /* 0x00000009140e7223 */ /* 0x080fe20000010819 */
[----:B------:R-:W-:Y:S01]  /*da10*/  MUFU.EX2 R64, R64 ;  /* 0x0000004000407308 */ /* 0x000fe20000000800 */
[----:B-1----:R-:W-:Y:S01]  /*da20*/  FFMA.FTZ R13, R56, R2, R33 ;  /* 0x00000002380d7223 */ /* 0x002fe20000010021 */
[-CC-:B------:R-:W-:Y:S01]  /*da30*/  FFMA.FTZ R147, R24, R9.reuse, -R25.reuse ;  /* 0x0000000918937223 */ /* 0x180fe20000010819 */
[-CC-:B------:R-:W-:Y:S01]  /*da40*/  FFMA.FTZ R20, R74, R9.reuse, -R25.reuse ;  /* 0x000000094a147223 */ /* 0x180fe20000010819 */
[-C--:B------:R-:W-:Y:S01]  /*da50*/  FFMA.FTZ R141, R28, R9.reuse, -R25 ;  /* 0x000000091c8d7223 */ /* 0x080fe20000010819 */
[----:B------:R-:W-:Y:S01]  /*da60*/  FADD.FTZ R13, R72, R13 ;  /* 0x0000000d480d7221 */ /* 0x000fe20000010000 */
[-CC-:B------:R-:W-:Y:S01]  /*da70*/  FFMA.FTZ R24, R30, R9.reuse, -R25.reuse ;  /* 0x000000091e187223 */ /* 0x180fe20000010819 */
[-C--:B------:R-:W-:Y:S01]  /*da80*/  FFMA.FTZ R143, R32, R9.reuse, -R25 ;  /* 0x00000009208f7223 */ /* 0x080fe20000010819 */
[----:B------:R-:W0:Y:S01]  /*da90*/  MUFU.EX2 R7, R7 ;  /* 0x0000000700077308 */ /* 0x000e220000000800 */
[----:B------:R-:W-:Y:S01]  /*daa0*/  FADD.FTZ R2, R26, R13 ;  /* 0x0000000d1a027221 */ /* 0x000fe20000010000 */
[-CC-:B------:R-:W-:Y:S01]  /*dab0*/  FFMA.FTZ R28, R76, R9.reuse, -R25.reuse ;  /* 0x000000094c1c7223 */ /* 0x180fe20000010819 */
[-CC-:B------:R-:W-:Y:S01]  /*dac0*/  FFMA.FTZ R137, R78, R9.reuse, -R25.reuse ;  /* 0x000000094e897223 */ /* 0x180fe20000010819 */
[-CC-:B------:R-:W-:Y:S01]  /*dad0*/  FFMA.FTZ R30, R38, R9.reuse, -R25.reuse ;  /* 0x00000009261e7223 */ /* 0x180fe20000010819 */
[----:B------:R-:W-:Y:S01]  /*dae0*/  FADD.FTZ R27, R35, R2 ;  /* 0x00000002231b7221 */ /* 0x000fe20000010000 */
[-CC-:B------:R-:W-:Y:S01]  /*daf0*/  FFMA.FTZ R139, R80, R9.reuse, -R25.reuse ;  /* 0x00000009508b7223 */ /* 0x180fe20000010819 */
[-C--:B------:R-:W-:Y:S01]  /*db00*/  FFMA.FTZ R4, R82, R9.reuse, -R25 ;  /* 0x0000000952047223 */ /* 0x080fe20000010819 */
[----:B------:R-:W1:Y:S01]  /*db10*/  MUFU.EX2 R149, R149 ;  /* 0x0000009500957308 */ /* 0x000e620000000800 */
[----:B------:R-:W-:Y:S01]  /*db20*/  FADD.FTZ R2, R6, R27 ;  /* 0x0000001b06027221 */ /* 0x000fe20000010000 */
[-CC-:B------:R-:W-:Y:S01]  /*db30*/  FFMA.FTZ R133, R44, R9.reuse, -R25.reuse ;  /* 0x000000092c857223 */ /* 0x180fe20000010819 */
[-CC-:B------:R-:W-:Y:S01]  /*db40*/  FFMA.FTZ R32, R84, R9.reuse, -R25.reuse ;  /* 0x0000000954207223 */ /* 0x180fe20000010819 */
[-CC-:B------:R-:W-:Y:S01]  /*db50*/  FFMA.FTZ R135, R48, R9.reuse, -R25.reuse ;  /* 0x0000000930877223 */ /* 0x180fe20000010819 */
[----:B------:R-:W-:Y:S01]  /*db60*/  FADD.FTZ R27, R37, R2 ;  /* 0x00000002251b7221 */ /* 0x000fe20000010000 */
[-CC-:B------:R-:W-:Y:S01]  /*db70*/  FFMA.FTZ R38, R50, R9.reuse, -R25.reuse ;  /* 0x0000000932267223 */ /* 0x180fe20000010819 */
[-C--:B------:R-:W-:Y:S01]  /*db80*/  FFMA.FTZ R129, R52, R9.reuse, -R25 ;  /* 0x0000000934817223 */ /* 0x080fe20000010819 */
[----:B------:R-:W2:Y:S01]  /*db90*/  MUFU.EX2 R151, R151 ;  /* 0x0000009700977308 */ /* 0x000ea20000000800 */
[----:B0-----:R-:W-:Y:S01]  /*dba0*/  FFMA.FTZ R0, R7, R0, R64 ;  /* 0x0000000007007223 */ /* 0x001fe20000010040 */
[----:B------:R-:W-:Y:S01]  /*dbb0*/  FADD.FTZ R2, R34, R27 ;  /* 0x0000001b22027221 */ /* 0x000fe20000010000 */
[-CC-:B------:R-:W-:Y:S01]  /*dbc0*/  FFMA.FTZ R44, R54, R9.reuse, -R25.reuse ;  /* 0x00000009362c7223 */ /* 0x180fe20000010819 */
[-CC-:B------:R-:W-:Y:S01]  /*dbd0*/  FFMA.FTZ R131, R86, R9.reuse, -R25.reuse ;  /* 0x0000000956837223 */ /* 0x180fe20000010819 */
[-CC-:B------:R-:W-:Y:S01]  /*dbe0*/  FFMA.FTZ R48, R65, R9.reuse, -R25.reuse ;  /* 0x0000000941307223 */ /* 0x180fe20000010819 */
[----:B------:R-:W-:Y:S01]  /*dbf0*/  FADD.FTZ R27, R41, R2 ;  /* 0x00000002291b7221 */ /* 0x000fe20000010000 */
[-C--:B------:R-:W-:Y:S01]  /*dc00*/  FFMA.FTZ R125, R58, R9.reuse, -R25 ;  /* 0x000000093a7d7223 */ /* 0x080fe20000010819 */
[----:B------:R-:W0:Y:S01]  /*dc10*/  MUFU.EX2 R8, R8 ;  /* 0x0000000800087308 */ /* 0x000e220000000800 */
[----:B-1----:R-:W-:Y:S01]  /*dc20*/  FADD.FTZ R0, R149, R0 ;  /* 0x0000000095007221 */ /* 0x002fe20000010000 */
[----:B------:R-:W-:Y:S01]  /*dc30*/  FADD.FTZ R2, R36, R27 ;  /* 0x0000001b24027221 */ /* 0x000fe20000010000 */
[-CC-:B------:R-:W-:Y:S01]  /*dc40*/  FFMA.FTZ R50, R59, R9.reuse, -R25.reuse ;  /* 0x000000093b327223 */ /* 0x180fe20000010819 */
[-CC-:B------:R-:W-:Y:S01]  /*dc50*/  FFMA.FTZ R127, R60, R9.reuse, -R25.reuse ;  /* 0x000000093c7f7223 */ /* 0x180fe20000010819 */
[-CC-:B------:R-:W-:Y:S01]  /*dc60*/  FFMA.FTZ R52, R136, R9.reuse, -R25.reuse ;  /* 0x0000000988347223 */ /* 0x180fe20000010819 */
[----:B------:R-:W-:Y:S01]  /*dc70*/  FADD.FTZ R27, R43, R2 ;  /* 0x000000022b1b7221 */ /* 0x000fe20000010000 */
[-C--:B------:R-:W-:Y:S01]  /*dc80*/  FFMA.FTZ R121, R62, R9.reuse, -R25 ;  /* 0x000000093e797223 */ /* 0x080fe20000010819 */
[----:B------:R-:W1:Y:S01]  /*dc90*/  MUFU.EX2 R145, R145 ;  /* 0x0000009100917308 */ /* 0x000e620000000800 */
[----:B--2---:R-:W-:Y:S01]  /*dca0*/  FADD.FTZ R13, R151, R0 ;  /* 0x00000000970d7221 */ /* 0x004fe20000010000 */
[----:B------:R-:W-:Y:S01]  /*dcb0*/  FADD.FTZ R2, R40, R27 ;  /* 0x0000001b28027221 */ /* 0x000fe20000010000 */
[-CC-:B------:R-:W-:Y:S01]  /*dcc0*/  FFMA.FTZ R54, R138, R9.reuse, -R25.reuse ;  /* 0x000000098a367223 */ /* 0x180fe20000010819 */
[-CC-:B------:R-:W-:Y:S01]  /*dcd0*/  FFMA.FTZ R123, R140, R9.reuse, -R25.reuse ;  /* 0x000000098c7b7223 */ /* 0x180fe20000010819 */
[----:B------:R-:W-:Y:S01]  /*dce0*/  FFMA.FTZ R58, R142, R9, -R25 ;  /* 0x000000098e3a7223 */ /* 0x000fe20000010819 */
[----:B------:R-:W-:-:S02]  /*dcf0*/  FADD.FTZ R27, R45, R2 ;  /* 0x000000022d1b7221 */ /* 0x000fc40000010000 */
[----:B------:R-:W2:Y:S01]  /*dd00*/  MUFU.EX2 R14, R14 ;  /* 0x0000000e000e7308 */ /* 0x000ea20000000800 */
[----:B0-----:R-:W-:Y:S01]  /*dd10*/  FADD.FTZ R0, R8, R13 ;  /* 0x0000000d08007221 */ /* 0x001fe20000010000 */
[----:B------:R-:W-:-:S04]  /*dd20*/  FADD.FTZ R2, R42, R27 ;  /* 0x0000001b2a027221 */ /* 0x000fc80000010000 */
[----:B------:R-:W-:Y:S02]  /*dd30*/  FADD.FTZ R27, R47, R2 ;  /* 0x000000022f1b7221 */ /* 0x000fe40000010000 */
[----:B------:R-:W0:Y:S01]  /*dd40*/  MUFU.EX2 R147, R147 ;  /* 0x0000009300937308 */ /* 0x000e220000000800 */
[----:B-1----:R-:W-:Y:S01]  /*dd50*/  FADD.FTZ R13, R145, R0 ;  /* 0x00000000910d7221 */ /* 0x002fe20000010000 */
[----:B------:R-:W-:-:S04]  /*dd60*/  FADD.FTZ R2, R46, R27 ;  /* 0x0000001b2e027221 */ /* 0x000fc80000010000 */
[----:B------:R-:W-:Y:S02]  /*dd70*/  FADD.FTZ R27, R49, R2 ;  /* 0x00000002311b7221 */ /* 0x000fe40000010000 */
[----:B------:R-:W1:Y:S01]  /*dd80*/  MUFU.EX2 R20, R20 ;  /* 0x0000001400147308 */ /* 0x000e620000000800 */
[----:B--2---:R-:W-:Y:S01]  /*dd90*/  FADD.FTZ R0, R14, R13 ;  /* 0x0000000d0e007221 */ /* 0x004fe20000010000 */
[----:B------:R-:W-:-:S04]  /*dda0*/  FADD.FTZ R2, R132, R27 ;  /* 0x0000001b84027221 */ /* 0x000fc80000010000 */
[----:B------:R-:W-:Y:S02]  /*ddb0*/  FADD.FTZ R27, R21, R2 ;  /* 0x00000002151b7221 */ /* 0x000fe40000010000 */
        /* <DEDUP_REMOVED lines=14> */
[----:B------:R-:W-:-:S06]  /*dea0*/  FADD.FTZ R2, R124, R27 ;  /* 0x0000001b7c027221 */ /* 0x000fcc0000010000 */
        /* <DEDUP_REMOVED lines=58> */
.L_x_1009:
[----:B------:R-:W-:Y:S01]  /*e250*/  ULEA UR6, UR26, UR45, 0x3 ;  /* 0x0000002d1a067291 */ /* 0x000fe2000f8e183f */
[----:B------:R-:W-:Y:S01]  /*e260*/  ISETP.GT.AND P1, PT, R5, UR42, PT ;  /* 0x0000002a05007c0c */ /* 0x000fe2000bf24270 */
[----:B------:R-:W-:Y:S01]  /*e270*/  UMOV UR27, UR46 ;  /* 0x0000002e001b7c82 */ /* 0x000fe20008000000 */
[----:B------:R-:W-:Y:S01]  /*e280*/  UMOV UR26, UR36 ;  /* 0x00000024001a7c82 */ /* 0x000fe20008000000 */
[----:B------:R-:W-:Y:S01]  /*e290*/  UIADD3 UR6, UR6, 0x16860, URZ ;  /* 0x0001686006067890 */ /* 0x000fe2000fffe03f */
[----:B------:R-:W-:Y:S01]  /*e2a0*/  F2FP.F16.F32.PACK_AB R139, R4, R139 ;  /* 0x0000008b048b723e */ /* 0x000fe200000000ff */
[----:B------:R-:W-:Y:S01]  /*e2b0*/  FMUL.FTZ R88, R88, R56 ;  /* 0x0000003858587220 */ /* 0x000fe20000410000 */
[----:B------:R-:W-:Y:S01]  /*e2c0*/  F2FP.F16.F32.PACK_AB R122, R3, R122 ;  /* 0x0000007a037a723e */ /* 0x000fe200000000ff */
[----:B------:R-:W-:Y:S01]  /*e2d0*/  UPRMT UR6, UR43, 0x654, UR6 ;  /* 0x000006542b067896 */ /* 0x000fe20008000006 */
        /* <DEDUP_REMOVED lines=8> */
[----:B------:R-:W-:Y:S01]  /*e360*/  SYNCS.ARRIVE.TRANS64.RED.A1T0 RZ, [UR6], RZ ;  /* 0x000000ffffff79a7 */ /* 0x000fe20008100406 */
        /* <DEDUP_REMOVED lines=51> */
[-C--:B------:R-:W-:Y:S01]  /*e6a0*/  FMUL.FTZ R115, R115, R7.reuse ;  /* 0x0000000773737220 */ /* 0x080fe20000410000 */
[-C--:B------:R-:W-:Y:S01]  /*e6b0*/  FMUL.FTZ R118, R118, R7.reuse ;  /* 0x0000000776767220 */ /* 0x080fe20000410000 */
[----:B------:R-:W-:Y:S01]  /*e6c0*/  FMUL.FTZ R119, R119, R7 ;  /* 0x0000000777777220 */ /* 0x000fe20000410000 */
[----:B------:R-:W-:-:S02]  /*e6d0*/  IMAD.MOV.U32 R4, RZ, RZ, R10 ;  /* 0x000000ffff047224 */ /* 0x000fc400078e000a */
[----:B------:R-:W-:Y:S01]  /*e6e0*/  IMAD.MOV.U32 R3, RZ, RZ, R12 ;  /* 0x000000ffff037224 */ /* 0x000fe200078e000c */
[----:B------:R-:W-:Y:S06]  /*e6f0*/  @P1 BRA `(.L_x_1010) ;  /* 0xffffffc800941947 */ /* 0x000fec000383ffff */
.L_x_991:
[----:B------:R-:W-:Y:S06]  /*e700*/  BAR.ARV 0x8, 0x200 ;  /* 0x0208000000007b1d */ /* 0x000fec0000002000 */
[----:B------:R-:W-:Y:S05]  /*e710*/  @!P0 BRA `(.L_x_1011) ;  /* 0x0000000000048947 */ /* 0x000fea0003800000 */
[----:B------:R-:W-:Y:S01]  /*e720*/  BPT.TRAP 0x1 ;  /* 0x000000040000795c */ /* 0x000fe20000300000 */
.L_x_1011:
[----:B------:R-:W-:Y:S01]  /*e730*/  ULEA UR5, UR36, UR45, 0x3 ;  /* 0x0000002d24057291 */ /* 0x000fe2000f8e183f */
[----:B------:R-:W-:-:S05]  /*e740*/  IMAD.U32 R3, RZ, RZ, UR46 ;  /* 0x0000002eff037e24 */ /* 0x000fca000f8e00ff */
[----:B------:R-:W-:-:S04]  /*e750*/  SHF.L.U32 R3, R3, 0x1f, RZ ;  /* 0x0000001f03037819 */ /* 0x000fc800000006ff */
[----:B------:R0:W1:Y:S01]  /*e760*/  SYNCS.PHASECHK.TRANS64.TRYWAIT P1, [UR5+0x16850], R3 ;  /* 0x01685003ff0075a7 */ /* 0x0000620008020145 */
[----:B------:R-:W-:Y:S05]  /*e770*/  @!P0 BRA `(.L_x_1012) ;  /* 0x0000000000048947 */ /* 0x000fea0003800000 */
[----:B------:R-:W-:Y:S01]  /*e780*/  BPT.TRAP 0x1 ;  /* 0x000000040000795c */ /* 0x000fe20000300000 */
.L_x_1012:
[----:B-1----:R-:W-:Y:S05]  /*e790*/  @P1 BRA `(.L_x_1013) ;  /* 0x0000000000081947 */ /* 0x002fea0003800000 */
[----:B------:R-:W1:Y:S02]  /*e7a0*/  SYNCS.PHASECHK.TRANS64.TRYWAIT P1, [UR5+0x16850], R3 ;  /* 0x01685003ff0075a7 */ /* 0x000e640008020145 */
[----:B-1----:R-:W-:Y:S05]  /*e7b0*/  @!P1 BRA `(.L_x_1014) ;  /* 0x00000068002c9947 */ /* 0x002fea0003800000 */
.L_x_1013:
[----:B------:R-:W-:Y:S01]  /*e7c0*/  UIADD3 UR45, UR45, 0x400, URZ ;  /* 0x000004002d2d7890 */ /* 0x000fe2000fffe03f */
[----:B------:R-:W-:Y:S01]  /*e7d0*/  WARPGROUP.ARRIVE ;  /* 0x00000000000079c5 */ /* 0x000fe20000000000 */
[----:B------:R-:W-:Y:S01]  /*e7e0*/  UMOV UR7, 0x40000040 ;  /* 0x4000004000077882 */ /* 0x000fe20000000000 */
[----:B01----:R-:W0:Y:S01]  /*e7f0*/  SHFL.BFLY PT, R3, R2, 0x2, 0x1f ;  /* 0x0c401f0002037f89 */ /* 0x003e2200000e0000 */
[----:B------:R-:W-:Y:S01]  /*e800*/  USHF.R.U32.HI UR45, URZ, 0x4, UR45 ;  /* 0x000000043f2d7899 */ /* 0x000fe2000801162d */
[----:B------:R-:W-:Y:S01]  /*e810*/  CS2R R26, SRZ ;  /* 0x00000000001a7805 */ /* 0x000fe2000001ff00 */
[----:B------:R-:W-:Y:S01]  /*e820*/  IMAD.MOV.U32 R30, RZ, RZ, -0x800000 ;  /* 0xff800000ff1e7424 */ /* 0x000fe200078e00ff */
[----:B------:R-:W1:Y:S01]  /*e830*/  SHFL.BFLY PT, R5, R0, 0x2, 0x1f ;  /* 0x0c401f0000057f89 */ /* 0x000e6200000e0000 */
[----:B------:R-:W-:-:S04]  /*e840*/  ULOP3.LUT UR4, UR45, 0x3fff, URZ, 0xc0, !UPT ;  /* 0x00003fff2d047892 */ /* 0x000fc8000f8ec03f */
[----:B------:R-:W-:-:S07]  /*e850*/  ULEA UR4, UR36, UR4, 0xa ;  /* 0x0000000424047291 */ /* 0x000fce000f8e503f */
[----:B------:R-:W-:Y:S02]  /*e860*/  UMOV UR6, UR4 ;  /* 0x0000000400067c82 */ /* 0x000fe40008000000 */
[----:B------:R-:W-:Y:S01]  /*e870*/  HGMMA.64x64x16.F32 R88, R148, gdesc[UR4].tnspB, R88, gsb0 ;  /* 0x40e0000494587df0 */ /* 0x000fe20008000858 */
[----:B------:R-:W-:Y:S01]  /*e880*/  UIADD3 UR6, UR4, 0x80, URZ ;  /* 0x0000008004067890 */ /* 0x000fe2000fffe03f */
[----:B------:R-:W-:Y:S01]  /*e890*/  UMOV UR7, 0x40000040 ;  /* 0x4000004000077882 */ /* 0x000fe20000000000 */
[----:B0-----:R-:W-:Y:S01]  /*e8a0*/  FADD.FTZ R3, R3, R2 ;  /* 0x0000000203037221 */ /* 0x001fe20000010000 */
[----:B-1----:R-:W-:-:S04]  /*e8b0*/  FADD.FTZ R5, R5, R0 ;  /* 0x0000000005057221 */ /* 0x002fc80000010000 */
[----:B------:R-:W0:Y:S01]  /*e8c0*/  SHFL.BFLY PT, R4, R3, 0x1, 0x1f ;  /* 0x0c201f0003047f89 */ /* 0x000e2200000e0000 */
[----:B------:R-:W-:-:S03]  /*e8d0*/  IMAD.MOV.U32 R0, RZ, RZ, -0x800000 ;  /* 0xff800000ff007424 */ /* 0x000fc600078e00ff */
[----:B------:R-:W1:Y:S01]  /*e8e0*/  SHFL.BFLY PT, R6, R5, 0x1, 0x1f ;  /* 0x0c201f0005067f89 */ /* 0x000e6200000e0000 */
[----:B0-----:R-:W-:Y:S01]  /*e8f0*/  FADD.FTZ R7, R3, R4 ;  /* 0x0000000403077221 */ /* 0x001fe20000010000 */
[----:B-1----:R-:W-:-:S04]  /*e900*/  FADD.FTZ R6, R5, R6 ;  /* 0x0000000605067221 */ /* 0x002fc80000010000 */
[----:B------:R-:W-:Y:S02]  /*e910*/  FSETP.NE.FTZ.AND P1, PT, R7, RZ, PT ;  /* 0x000000ff0700720b */ /* 0x000fe40003f35000 */
[----:B------:R-:W-:-:S11]  /*e920*/  FSETP.NE.FTZ.AND P2, PT, R6, RZ, PT ;  /* 0x000000ff0600720b */ /* 0x000fd60003f55000 */
[----:B------:R-:W0:Y:S01]  /*e930*/  @P1 MUFU.LG2 R2, R7 ;  /* 0x0000000700021308 */ /* 0x000e220000000c00 */
[C---:B------:R-:W-:Y:S01]  /*e940*/  @P1 FMUL.FTZ R3, R9.reuse, 0.69314718246459960938 ;  /* 0x3f31721809031820 */ /* 0x040fe20000410000 */
[----:B------:R-:W-:-:S06]  /*e950*/  @P2 FMUL.FTZ R8, R9, 0.69314718246459960938 ;  /* 0x3f31721809082820 */ /* 0x000fcc0000410000 */
        /* <DEDUP_REMOVED lines=44> */
.L_x_1015:
        /* <DEDUP_REMOVED lines=30> */
[----:B------:R-:W-:Y:S01]  /*ee00*/  USEL UR4, URZ, 0x1, UP0 ;  /* 0x000000013f047887 */ /* 0x000fe20008000000 */
[-C--:B------:R-:W-:Y:S01]  /*ee10*/  FMUL.FTZ R110, R110, R27.reuse ;  /* 0x0000001b6e6e7220 */ /* 0x080fe20000410000 */
[-C--:B------:R-:W-:Y:S01]  /*ee20*/  FMUL.FTZ R15, R111, R27.reuse ;  /* 0x0000001b6f0f7220 */ /* 0x080fe20000410000 */
[-C--:B------:R-:W-:Y:S01]  /*ee30*/  FMUL.FTZ R114, R114, R27.reuse ;  /* 0x0000001b72727220 */ /* 0x080fe20000410000 */
[-C--:B------:R-:W-:Y:S01]  /*ee40*/  FMUL.FTZ R25, R115, R27.reuse ;  /* 0x0000001b73197220 */ /* 0x080fe20000410000 */
[-C--:B------:R-:W-:Y:S01]  /*ee50*/  FMUL.FTZ R118, R118, R27.reuse ;  /* 0x0000001b76767220 */ /* 0x080fe20000410000 */
[----:B------:R-:W-:Y:S01]  /*ee60*/  FMUL.FTZ R26, R117, R26 ;  /* 0x0000001a751a7220 */ /* 0x000fe20000410000 */
[----:B------:R-:W-:Y:S01]  /*ee70*/  PLOP3.LUT P0, PT, PT, PT, PT, 0x8, 0x0 ;  /* 0x000000000000781c */ /* 0x000fe20003f0e170 */
[----:B------:R-:W-:Y:S01]  /*ee80*/  FMUL.FTZ R27, R119, R27 ;  /* 0x0000001b771b7220 */ /* 0x000fe20000410000 */
[----:B------:R-:W-:-:S02]  /*ee90*/  UIADD3 UR47, UR47, 0x1, URZ ;  /* 0x000000012f2f7890 */ /* 0x000fc4000fffe03f */
[----:B------:R-:W-:Y:S02]  /*eea0*/  USEL UR36, UR36, URZ, UP0 ;  /* 0x0000003f24247287 */ /* 0x000fe40008000000 */
[----:B------:R-:W-:-:S12]  /*eeb0*/  ULOP3.LUT UR46, UR46, UR4, URZ, 0x3c, !UPT ;  /* 0x000000042e2e7292 */ /* 0x000fd8000f8e3c3f */
.L_x_937:
[----:B------:R-:W0:Y:S01]  /*eec0*/  S2R R2, SR_CgaCtaId ;  /* 0x0000000000027919 */ /* 0x000e220000008800 */
[----:B------:R-:W-:Y:S01]  /*eed0*/  MOV R31, 0x400 ;  /* 0x00000400001f7802 */ /* 0x000fe20000000f00 */
[----:B------:R-:W-:Y:S01]  /*eee0*/  BSSY B0, `(.L_x_1016) ;  /* 0x0000144000007945 */ /* 0x000fe20003800000 */
[----:B------:R-:W-:Y:S02]  /*eef0*/  BAR.SYNC.DEFER_BLOCKING 0x5, 0x200 ;  /* 0x0148000000007b1d */ /* 0x000fe40000010000 */
[----:B0-----:R-:W-:-:S05]  /*ef00*/  LEA R31, R2, R31, 0x18 ;  /* 0x0000001f021f7211 */ /* 0x001fca00078ec0ff */
[----:B------:R-:W0:Y:S02]  /*ef10*/  LDS R2, [R31+0x168d0] ;  /* 0x0168d0001f027984 */ /* 0x000e240000000800 */
[----:B0-----:R-:W-:Y:S01]  /*ef20*/  R2UR UR4, R2 ;  /* 0x00000000020472ca */ /* 0x001fe200000e0000 */
[----:B------:R-:W-:Y:S06]  /*ef30*/  BAR.ARV 0x4, 0x200 ;  /* 0x0108000000007b1d */ /* 0x000fec0000002000 */
[----:B------:R-:W-:Y:S08]  /*ef40*/  @P0 BRA `(.L_x_1017) ;  /* 0x0000000c00180947 */ /* 0x000ff00003800000 */
[----:B------:R-:W0:Y:S01]  /*ef50*/  S2R R4, SR_SWINHI ;  /* 0x0000000000047919 */ /* 0x000e220000002f00 */
[----:B------:R-:W1:Y:S01]  /*ef60*/  LDC R32, c[0x0][0xbe8] ;  /* 0x0002fa00ff207b82 */ /* 0x000e620000000800 */
[----:B------:R-:W-:Y:S01]  /*ef70*/  IMAD R5, R152, 0x40, R22 ;  /* 0x0000004098057824 */ /* 0x000fe200078e0216 */
[----:B------:R-:W-:Y:S01]  /*ef80*/  USHF.R.S32.HI UR12, URZ, 0x1f, UR41 ;  /* 0x0000001f3f0c7899 */ /* 0x000fe20008011429 */
[----:B------:R-:W-:Y:S01]  /*ef90*/  VIADD R45, R17, UR38 ;  /* 0x00000026112d7c36 */ /* 0x000fe20008000000 */
[----:B------:R-:W-:Y:S01]  /*efa0*/  ULDC.64 UR8, c[0x0][0xb90] ;  /* 0x0002e40000087ab9 */ /* 0x000fe20000000a00 */
[----:B------:R-:W-:Y:S01]  /*efb0*/  USHF.R.S32.HI UR13, URZ, 0x1f, UR39 ;  /* 0x0000001f3f0d7899 */ /* 0x000fe20008011427 */
[----:B------:R-:W-:Y:S01]  /*efc0*/  F2FP.F16.F32.PACK_AB R12, R12, R41 ;  /* 0x000000290c0c723e */ /* 0x000fe200000000ff */
[----:B------:R-:W-:Y:S01]  /*efd0*/  UIMAD UR5, UR12, UR8, URZ ;  /* 0x000000080c0572a4 */ /* 0x000fe2000f8e023f */
[----:B------:R-:W-:Y:S01]  /*efe0*/  F2FP.F16.F32.PACK_AB R13, R13, R106 ;  /* 0x0000006a0d0d723e */ /* 0x000fe200000000ff */
[----:B------:R-:W-:Y:S01]  /*eff0*/  UIMAD.WIDE.U32 UR6, UR41, UR8, URZ ;  /* 0x00000008290672a5 */ /* 0x000fe2000f8e003f */
[----:B------:R-:W-:Y:S01]  /*f000*/  F2FP.F16.F32.PACK_AB R14, R14, R35 ;  /* 0x000000230e0e723e */ /* 0x000fe200000000ff */
[----:B------:R-:W-:Y:S01]  /*f010*/  UIMAD UR5, UR41, UR9, UR5 ;  /* 0x00000009290572a4 */ /* 0x000fe2000f8e0205 */
[----:B------:R-:W-:Y:S01]  /*f020*/  F2FP.F16.F32.PACK_AB R15, R15, R110 ;  /* 0x0000006e0f0f723e */ /* 0x000fe200000000ff */
[----:B------:R-:W-:Y:S01]  /*f030*/  ULDC.64 UR10, c[0x0][0xb98] ;  /* 0x0002e600000a7ab9 */ /* 0x000fe20000000a00 */
[----:B------:R-:W-:Y:S01]  /*f040*/  F2FP.F16.F32.PACK_AB R24, R24, R29 ;  /* 0x0000001d1818723e */ /* 0x000fe200000000ff */
[----:B------:R-:W-:Y:S01]  /*f050*/  UIMAD UR8, UR13, UR10, URZ ;  /* 0x0000000a0d0872a4 */ /* 0x000fe2000f8e023f */
[----:B------:R-:W-:Y:S01]  /*f060*/  F2FP.F16.F32.PACK_AB R25, R25, R114 ;  /* 0x000000721919723e */ /* 0x000fe200000000ff */
[----:B------:R-:W-:Y:S01]  /*f070*/  UIADD3 UR7, UR7, UR5, URZ ;  /* 0x0000000507077290 */ /* 0x000fe2000fffe03f */
[----:B------:R-:W-:Y:S01]  /*f080*/  F2FP.F16.F32.PACK_AB R26, R26, R21 ;  /* 0x000000151a1a723e */ /* 0x000fe200000000ff */
[----:B------:R-:W-:Y:S01]  /*f090*/  UIMAD UR8, UR39, UR11, UR8 ;  /* 0x0000000b270872a4 */ /* 0x000fe2000f8e0208 */
[----:B------:R-:W-:Y:S01]  /*f0a0*/  F2FP.F16.F32.PACK_AB R27, R27, R118 ;  /* 0x000000761b1b723e */ /* 0x000fe200000000ff */
[----:B------:R-:W-:Y:S01]  /*f0b0*/  UIMAD.WIDE.U32 UR6, UR39, UR10, UR6 ;  /* 0x0000000a270672a5 */ /* 0x000fe2000f8e0006 */
[----:B------:R-:W-:Y:S01]  /*f0c0*/  ULDC UR5, c[0x0][0xa88] ;  /* 0x0002a20000057ab9 */ /* 0x000fe20000000800 */
[----:B------:R-:W-:Y:S01]  /*f0d0*/  BAR.SYNC.DEFER_BLOCKING 0x1, 0x180 ;  /* 0x0046000000007b1d */ /* 0x000fe20000010000 */
[----:B-1----:R-:W-:-:S05]  /*f0e0*/  ISETP.NE.AND P1, PT, R32, 0x1, PT ;  /* 0x000000012000780c */ /* 0x002fca0003f25270 */
[----:B------:R-:W-:Y:S01]  /*f0f0*/  ULDC.64 UR10, c[0x0][0xaf0] ;  /* 0x0002bc00000a7ab9 */ /* 0x000fe20000000a00 */
[----:B------:R-:W-:Y:S02]  /*f100*/  MOV R2, R31 ;  /* 0x0000001f00027202 */ /* 0x000fe40000000f00 */
[----:B0-----:R-:W-:-:S03]  /*f110*/  MOV R3, R4 ;  /* 0x0000000400037202 */ /* 0x001fc60000000f00 */
[--C-:B------:R-:W-:Y:S02]  /*f120*/  IMAD.WIDE R10, R156, 0x2, R2.reuse ;  /* 0x000000029c0a7825 */ /* 0x100fe400078e0202 */
[----:B------:R-:W0:Y:S02]  /*f130*/  @P1 LDC R20, c[0x0][0xbec] ;  /* 0x0002fb00ff141b82 */ /* 0x000e240000000800 */
[----:B------:R-:W-:Y:S01]  /*f140*/  IMAD.WIDE R2, R5, 0x2, R2 ;  /* 0x0000000205027825 */ /* 0x000fe200078e0202 */
[C---:B------:R-:W-:Y:S02]  /*f150*/  LOP3.LUT R4, R10.reuse, 0x380, RZ, 0xc0, !PT ;  /* 0x000003800a047812 */ /* 0x040fe400078ec0ff */
[----:B------:R-:W-:Y:S02]  /*f160*/  IADD3 R39, P0, R10, 0x60, RZ ;  /* 0x000000600a277810 */ /* 0x000fe40007f1e0ff */
[----:B------:R-:W-:Y:S01]  /*f170*/  SHF.R.U64 R5, R4, 0x3, RZ ;  /* 0x0000000304057819 */ /* 0x000fe200000012ff */
[----:B------:R-:W1:Y:S01]  /*f180*/  @P1 LDC R43, c[0x0][0xbf0] ;  /* 0x0002fc00ff2b1b82 */ /* 0x000e620000000800 */
[----:B------:R-:W-:Y:S01]  /*f190*/  LOP3.LUT R4, R39, 0x380, RZ, 0xc0, !PT ;  /* 0x0000038027047812 */ /* 0x000fe200078ec0ff */
[----:B------:R-:W-:Y:S01]  /*f1a0*/  IMAD.X R9, RZ, RZ, R11, P0 ;  /* 0x000000ffff097224 */ /* 0x000fe200000e060b */
[----:B------:R-:W-:-:S02]  /*f1b0*/  IADD3 R37, P2, R10, 0x40, RZ ;  /* 0x000000400a257810 */ /* 0x000fc40007f5e0ff */
[----:B------:R-:W-:Y:S02]  /*f1c0*/  SHF.R.U64 R4, R4, 0x3, RZ ;  /* 0x0000000304047819 */ /* 0x000fe400000012ff */
[----:B------:R-:W-:Y:S01]  /*f1d0*/  IADD3 R33, P3, R10, 0x20, RZ ;  /* 0x000000200a217810 */ /* 0x000fe20007f7e0ff */
[--C-:B------:R-:W-:Y:S01]  /*f1e0*/  IMAD.X R7, RZ, RZ, R11.reuse, P2 ;  /* 0x000000ffff077224 */ /* 0x100fe200010e060b */
[----:B------:R-:W-:Y:S02]  /*f1f0*/  LOP3.LUT R6, R37, 0x380, RZ, 0xc0, !PT ;  /* 0x0000038025067812 */ /* 0x000fe400078ec0ff */
[----:B------:R-:W-:Y:S02]  /*f200*/  LOP3.LUT R8, R4, R39, RZ, 0x3c, !PT ;  /* 0x0000002704087212 */ /* 0x000fe400078e3cff */
[----:B------:R-:W-:Y:S01]  /*f210*/  LOP3.LUT R10, R5, R10, RZ, 0x3c, !PT ;  /* 0x0000000a050a7212 */ /* 0x000fe200078e3cff */
[----:B------:R-:W-:Y:S01]  /*f220*/  IMAD.X R5, RZ, RZ, R11, P3 ;  /* 0x000000ffff057224 */ /* 0x000fe200018e060b */
[----:B------:R-:W-:Y:S01]  /*f230*/  LOP3.LUT R4, R33, 0x380, RZ, 0xc0, !PT ;  /* 0x0000038021047812 */ /* 0x000fe200078ec0ff */
[----:B0-----:R-:W-:Y:S01]  /*f240*/  @P1 IMAD.HI.U32 R20, R45, R20, RZ ;  /* 0x000000142d141227 */ /* 0x001fe200078e00ff */
[----:B------:R-:W-:-:S02]  /*f250*/  SHF.R.U64 R6, R6, 0x3, RZ ;  /* 0x0000000306067819 */ /* 0x000fc400000012ff */
[----:B------:R-:W-:Y:S02]  /*f260*/  IADD3 R39, P3, R2, 0x1800, RZ ;  /* 0x0000180002277810 */ /* 0x000fe40007f7e0ff */
[----:B------:R-:W-:Y:S02]  /*f270*/  SHF.R.U64 R4, R4, 0x3, RZ ;  /* 0x0000000304047819 */ /* 0x000fe400000012ff */
[----:B------:R-:W-:Y:S01]  /*f280*/  LOP3.LUT R6, R6, R37, RZ, 0x3c, !PT ;  /* 0x0000002506067212 */ /* 0x000fe200078e3cff */
[----:B------:R-:W-:Y:S01]  /*f290*/  IMAD.X R29, RZ, RZ, R3, P3 ;  /* 0x000000ffff1d7224 */ /* 0x000fe200018e0603 */
[----:B------:R-:W-:Y:S02]  /*f2a0*/  LOP3.LUT R28, R39, 0x380, RZ, 0xc0, !PT ;  /* 0x00000380271c7812 */ /* 0x000fe400078ec0ff */
[----:B------:R-:W-:Y:S02]  /*f2b0*/  IADD3 R37, P2, R2, 0x3000, RZ ;  /* 0x0000300002257810 */ /* 0x000fe40007f5e0ff */
[----:B------:R-:W-:Y:S01]  /*f2c0*/  LOP3.LUT R4, R4, R33, RZ, 0x3c, !PT ;  /* 0x0000002104047212 */ /* 0x000fe200078e3cff */
[----:B------:R-:W-:Y:S01]  /*f2d0*/  IMAD.MOV.U32 R33, RZ, RZ, R45 ;  /* 0x000000ffff217224 */ /* 0x000fe200078e002d */
[----:B------:R-:W-:Y:S01]  /*f2e0*/  SHF.R.U64 R28, R28, 0x3, RZ ;  /* 0x000000031c1c7819 */ /* 0x000fe200000012ff */
[----:B------:R-:W-:Y:S01]  /*f2f0*/  IMAD.X R21, RZ, RZ, R3, P2 ;  /* 0x000000ffff157224 */ /* 0x000fe200010e0603 */
[----:B------:R-:W-:-:S02]  /*f300*/  LOP3.LUT R36, R37, 0x380, RZ, 0xc0, !PT ;  /* 0x0000038025247812 */ /* 0x000fc400078ec0ff */
[----:B-1----:R-:W-:Y:S02]  /*f310*/  @P1 SHF.R.U32.HI R33, RZ, R43, R20 ;  /* 0x0000002bff211219 */ /* 0x002fe40000011614 */
[----:B------:R-:W-:Y:S02]  /*f320*/  LOP3.LUT R28, R28, R39, RZ, 0x3c, !PT ;  /* 0x000000271c1c7212 */ /* 0x000fe400078e3cff */
[----:B------:R-:W-:Y:S01]  /*f330*/  SHF.R.U64 R20, R36, 0x3, RZ ;  /* 0x0000000324147819 */ /* 0x000fe200000012ff */
[----:B------:R-:W-:Y:S01]  /*f340*/  IMAD.MOV R39, RZ, RZ, -R33 ;  /* 0x000000ffff277224 */ /* 0x000fe200078e0a21 */
[----:B------:R-:W-:Y:S01]  /*f350*/  MOV R44, R10 ;  /* 0x0000000a002c7202 */ /* 0x000fe20000000f00 */
[----:B------:R-:W-:Y:S01]  /*f360*/  IMAD.U32 R36, RZ, RZ, UR8 ;  /* 0x00000008ff247e24 */ /* 0x000fe2000f8e00ff */
[----:B------:R-:W-:Y:S01]  /*f370*/  LOP3.LUT R20, R20, R37, RZ, 0x3c, !PT ;  /* 0x0000002514147212 */ /* 0x000fe200078e3cff */
[----:B------:R-:W-:Y:S01]  /*f380*/  IMAD R37, R32, R39, R45 ;  /* 0x0000002720257224 */ /* 0x000fe200078e022d */
[----:B------:R-:W-:Y:S01]  /*f390*/  SHF.R.S32.HI R11, RZ, 0x1f, R33 ;  /* 0x0000001fff0b7819 */ /* 0x000fe20000011421 */
[----:B------:R-:W-:Y:S01]  /*f3a0*/  ULDC.64 UR8, c[0x0][0xae8] ;  /* 0x0002ba0000087ab9 */ /* 0x000fe20000000a00 */
[----:B------:R-:W-:-:S02]  /*f3b0*/  IADD3 R10, P0, R33, UR6, RZ ;  /* 0x00000006210a7c10 */ /* 0x000fc4000ff1e0ff */
[----:B------:R-:W-:Y:S02]  /*f3c0*/  SHF.R.S32.HI R33, RZ, 0x1f, R37 ;  /* 0x0000001fff217819 */ /* 0x000fe40000011425 */
[----:B------:R-:W-:Y:S01]  /*f3d0*/  IADD3.X R11, R11, UR7, R36, P0, !PT ;  /* 0x000000070b0b7c10 */ /* 0x000fe200087fe424 */
[----:B------:R-:W-:Y:S01]  /*f3e0*/  ULDC.64 UR6, c[0x0][0xb88] ;  /* 0x0002e20000067ab9 */ /* 0x000fe20000000a00 */
[----:B------:R-:W-:Y:S01]  /*f3f0*/  MOV R40, R8 ;  /* 0x0000000800287202 */ /* 0x000fe20000000f00 */
[----:B------:R-:W-:Y:S01]  /*f400*/  IMAD R8, R33, UR6, RZ ;  /* 0x0000000621087c24 */ /* 0x000fe2000f8e02ff */
[----:B------:R-:W-:Y:S01]  /*f410*/  MOV R42, R6 ;  /* 0x00000006002a7202 */ /* 0x000fe20000000f00 */
[----:B------:R-:W-:Y:S01]  /*f420*/  IMAD.WIDE.U32 R6, R37, UR6, R10 ;  /* 0x0000000625067c25 */ /* 0x000fe2000f8e000a */
[----:B------:R-:W-:Y:S02]  /*f430*/  LOP3.LUT P0, RZ, R153, 0x3, RZ, 0xc0, !PT ;  /* 0x0000000399ff7812 */ /* 0x000fe4000780c0ff */
[----:B------:R-:W-:Y:S01]  /*f440*/  MOV R43, R4 ;  /* 0x00000004002b7202 */ /* 0x000fe20000000f00 */
[----:B------:R-:W-:Y:S01]  /*f450*/  IMAD R37, R37, UR7, R8 ;  /* 0x0000000725257c24 */ /* 0x000fe2000f8e0208 */
[----:B------:R-:W-:Y:S01]  /*f460*/  ULDC.64 UR6, c[0x0][0xb50] ;  /* 0x0002d40000067ab9 */ /* 0x000fe20000000a00 */
[----:B------:R-:W-:Y:S01]  /*f470*/  VIADD R10, R155, UR38 ;  /* 0x000000269b0a7c36 */ /* 0x000fe20008000000 */
[----:B------:R-:W-:Y:S01]  /*f480*/  LEA R45, P5, R6, UR6, 0x2 ;  /* 0x00000006062d7c11 */ /* 0x000fe2000f8a10ff */
[----:B------:R-:W-:Y:S01]  /*f490*/  IMAD R33, R32, UR5, RZ ;  /* 0x0000000520217c24 */ /* 0x000fe2000f8e02ff */
[----:B------:R-:W-:Y:S01]  /*f4a0*/  F2FP.F16.F32.PACK_AB R4, R89, R34 ;  /* 0x000000225904723e */ /* 0x000fe200000000ff */
[----:B------:R-:W-:Y:S01]  /*f4b0*/  IMAD.IADD R7, R7, 0x1, R37 ;  /* 0x0000000107077824 */ /* 0x000fe200078e0225 */
[----:B------:R-:W-:Y:S01]  /*f4c0*/  F2FP.F16.F32.PACK_AB R5, R91, R90 ;  /* 0x0000005a5b05723e */ /* 0x000fe200000000ff */
[C---:B------:R-:W-:Y:S01]  /*f4d0*/  VIADD R8, R10.reuse, 0x8 ;  /* 0x000000080a087836 */ /* 0x040fe20000000000 */
[----:B------:R-:W-:Y:S01]  /*f4e0*/  ISETP.GE.OR P4, PT, R10, R33, P0 ;  /* 0x000000210a00720c */ /* 0x000fe20000786670 */
[----:B------:R-:W-:Y:S01]  /*f4f0*/  SHFL.IDX PT, R36, R45, RZ, 0x1c1f ;  /* 0x001c1fff2d247589 */ /* 0x000fe200000e0000 */
[----:B------:R-:W-:-:S02]  /*f500*/  LEA.HI.X R46, R6, UR7, R7, 0x2, P5 ;  /* 0x00000007062e7c11 */ /* 0x000fc4000a8f1407 */
[----:B------:R-:W-:Y:S01]  /*f510*/  ISETP.GE.OR P0, PT, R8, R33, P0 ;  /* 0x000000210800720c */ /* 0x000fe20000706670 */
[----:B------:R-:W-:Y:S01]  /*f520*/  SHFL.IDX PT, R38, R45, 0x1, 0x1c1f ;  /* 0x003c1f002d267f89 */ /* 0x000fe200000e0000 */
[----:B------:R-:W-:Y:S02]  /*f530*/  F2FP.F16.F32.PACK_AB R6, R93, R92 ;  /* 0x0000005c5d06723e */ /* 0x000fe400000000ff */
[----:B------:R-:W-:Y:S01]  /*f540*/  F2FP.F16.F32.PACK_AB R7, R95, R94 ;  /* 0x0000005e5f07723e */ /* 0x000fe200000000ff */
[----:B------:R-:W0:Y:S01]  /*f550*/  SHFL.IDX PT, R37, R46, RZ, 0x1c1f ;  /* 0x001c1fff2e257589 */ /* 0x000e2200000e0000 */
[----:B------:R-:W-:Y:S02]  /*f560*/  F2FP.F16.F32.PACK_AB R8, R97, R96 ;  /* 0x000000606108723e */ /* 0x000fe400000000ff */
[----:B------:R-:W-:Y:S01]  /*f570*/  F2FP.F16.F32.PACK_AB R9, R99, R98 ;  /* 0x000000626309723e */ /* 0x000fe200000000ff */
[----:B------:R-:W-:Y:S01]  /*f580*/  STSM.16.M88.4 [R44], R4 ;  /* 0x000000042c007844 */ /* 0x000fe20000000200 */
[----:B------:R-:W-:-:S02]  /*f590*/  F2FP.F16.F32.PACK_AB R10, R101, R100 ;  /* 0x00000064650a723e */ /* 0x000fc400000000ff */
[----:B------:R-:W-:Y:S01]  /*f5a0*/  F2FP.F16.F32.PACK_AB R11, R103, R102 ;  /* 0x00000066670b723e */ /* 0x000fe200000000ff */
[----:B------:R-:W1:Y:S01]  /*f5b0*/  SHFL.IDX PT, R39, R46, 0x1, 0x1c1f ;  /* 0x003c1f002e277f89 */ /* 0x000e6200000e0000 */
[----:B------:R-:W-:-:S03]  /*f5c0*/  LOP3.LUT R35, R2, 0x380, RZ, 0xc0, !PT ;  /* 0x0000038002237812 */ /* 0x000fc600078ec0ff */
[----:B------:R2:W-:Y:S01]  /*f5d0*/  STSM.16.M88.4 [R43], R8 ;  /* 0x000000082b007844 */ /* 0x0005e20000000200 */
[----:B------:R-:W-:-:S03]  /*f5e0*/  SHF.R.U64 R35, R35, 0x3, RZ ;  /* 0x0000000323237819 */ /* 0x000fc600000012ff */
[----:B------:R-:W-:Y:S01]  /*f5f0*/  STSM.16.M88.4 [R42], R12 ;  /* 0x0000000c2a007844 */ /* 0x000fe20000000200 */
[----:B------:R-:W-:Y:S01]  /*f600*/  LOP3.LUT R34, R35, R2, RZ, 0x3c, !PT ;  /* 0x0000000223227212 */ /* 0x000fe200078e3cff */
[----:B------:R-:W-:Y:S02]  /*f610*/  IMAD.MOV.U32 R35, RZ, RZ, R3 ;  /* 0x000000ffff237224 */ /* 0x000fe400078e0003 */
[----:B------:R-:W-:Y:S01]  /*f620*/  STSM.16.M88.4 [R40], R24 ;  /* 0x0000001828007844 */ /* 0x000fe20000000200 */
[----:B------:R-:W-:Y:S06]  /*f630*/  BAR.SYNC.DEFER_BLOCKING 0x1, 0x180 ;  /* 0x0046000000007b1d */ /* 0x000fec0000010000 */
[----:B0-----:R0:W-:Y:S04]  /*f640*/  @!P4 ST.E desc[UR52][R36.64], R30 ;  /* 0x0000001e2400c985 */ /* 0x0011e8000c101934 */
[----:B-1----:R1:W-:Y:S04]  /*f650*/  @!P0 ST.E desc[UR52][R38.64], R0 ;  /* 0x0000000026008985 */ /* 0x0023e8000c101934 */
[----:B------:R-:W3:Y:S04]  /*f660*/  LD.E.128 R4, desc[UR52][R34.64] ;  /* 0x0000003422047980 */ /* 0x000ee8000c101d00 */
[----:B--2---:R-:W2:Y:S01]  /*f670*/  LD.E.128 R8, desc[UR52][R28.64] ;  /* 0x000000341c087980 */ /* 0x004ea2000c101d00 */
[----:B0-----:R-:W0:Y:S03]  /*f680*/  @P1 LDC R37, c[0x0][0xbf0] ;  /* 0x0002fc00ff251b82 */ /* 0x001e260000000800 */
[----:B------:R4:W2:Y:S01]  /*f690*/  LD.E.128 R12, desc[UR52][R20.64] ;  /* 0x00000034140c7980 */ /* 0x0008a2000c101d00 */
[----:B------:R-:W-:Y:S01]  /*f6a0*/  IADD3 R27, P0, R2, 0x4800, RZ ;  /* 0x00004800021b7810 */ /* 0x000fe20007f1e0ff */
[----:B-1----:R-:W-:Y:S01]  /*f6b0*/  IMAD R0, R18, 0x30, R152 ;  /* 0x0000003012007824 */ /* 0x002fe200078e0298 */
[----:B------:R-:W-:-:S02]  /*f6c0*/  UIMAD UR5, UR12, UR8, URZ ;  /* 0x000000080c0572a4 */ /* 0x000fc4000f8e023f */
[----:B------:R-:W-:Y:S01]  /*f6d0*/  UIMAD.WIDE.U32 UR6, UR41, UR8, URZ ;  /* 0x00000008290672a5 */ /* 0x000fe2000f8e003f */
[----:B------:R-:W-:Y:S01]  /*f6e0*/  IMAD.X R25, RZ, RZ, R3, P0 ;  /* 0x000000ffff197224 */ /* 0x000fe200000e0603 */
[----:B------:R-:W-:Y:S01]  /*f6f0*/  LOP3.LUT R2, R27, 0x380, RZ, 0xc0, !PT ;  /* 0x000003801b027812 */ /* 0x000fe200078ec0ff */
[----:B------:R-:W1:Y:S01]  /*f700*/  @P1 LDC R3, c[0x0][0xbec] ;  /* 0x0002fb00ff031b82 */ /* 0x000e620000000800 */
[----:B----4-:R-:W-:Y:S01]  /*f710*/  VIADD R20, R0, UR38 ;  /* 0x0000002600147c36 */ /* 0x010fe20008000000 */
[----:B------:R-:W-:Y:S01]  /*f720*/  UIMAD UR5, UR41, UR9, UR5 ;  /* 0x00000009290572a4 */ /* 0x000fe2000f8e0205 */
[----:B------:R-:W-:Y:S01]  /*f730*/  SHF.R.U64 R2, R2, 0x3, RZ ;  /* 0x0000000302027819 */ /* 0x000fe200000012ff */
[----:B------:R-:W-:Y:S02]  /*f740*/  UIMAD UR8, UR13, UR10, URZ ;  /* 0x0000000a0d0872a4 */ /* 0x000fe4000f8e023f */
[----:B------:R-:W-:Y:S01]  /*f750*/  UIADD3 UR7, UR7, UR5, URZ ;  /* 0x0000000507077290 */ /* 0x000fe2000fffe03f */
[----:B------:R-:W-:Y:S01]  /*f760*/  IMAD.MOV.U32 R21, RZ, RZ, R20 ;  /* 0x000000ffff157224 */ /* 0x000fe200078e0014 */
[----:B------:R-:W-:Y:S01]  /*f770*/  UIMAD UR5, UR39, UR11, UR8 ;  /* 0x0000000b270572a4 */ /* 0x000fe2000f8e0208 */
[----:B------:R-:W-:Y:S01]  /*f780*/  LOP3.LUT R24, R2, R27, RZ, 0x3c, !PT ;  /* 0x0000001b02187212 */ /* 0x000fe200078e3cff */
[----:B------:R-:W-:Y:S01]  /*f790*/  UIMAD.WIDE.U32 UR6, UR39, UR10, UR6 ;  /* 0x0000000a270672a5 */ /* 0x000fe2000f8e0006 */
[----:B------:R-:W-:Y:S01]  /*f7a0*/  ULDC.64 UR8, c[0x0][0xae0] ;  /* 0x0002b80000087ab9 */ /* 0x000fe20000000a00 */
[----:B-1----:R-:W-:-:S03]  /*f7b0*/  @P1 IMAD.HI.U32 R0, R20, R3, RZ ;  /* 0x0000000314001227 */ /* 0x002fc600078e00ff */
[----:B------:R-:W5:Y:S01]  /*f7c0*/  LD.E.128 R24, desc[UR52][R24.64] ;  /* 0x0000003418187980 */ /* 0x000f62000c101d00 */
[----:B------:R-:W-:Y:S02]  /*f7d0*/  UIADD3 UR5, UR7, UR5, URZ ;  /* 0x0000000507057290 */ /* 0x000fe4000fffe03f */
[----:B------:R-:W-:Y:S01]  /*f7e0*/  IMAD.U32 R3, RZ, RZ, UR7 ;  /* 0x00000007ff037e24 */ /* 0x000fe2000f8e00ff */
[----:B0-----:R-:W-:Y:S01]  /*f7f0*/  @P1 SHF.R.U32.HI R21, RZ, R37, R0 ;  /* 0x00000025ff151219 */ /* 0x001fe20000011600 */
[----:B------:R-:W-:Y:S01]  /*f800*/  IMAD.U32 R2, RZ, RZ, UR6 ;  /* 0x00000006ff027e24 */ /* 0x000fe2000f8e00ff */
[----:B------:R-:W-:Y:S01]  /*f810*/  ULDC.64 UR6, c[0x0][0xad8] ;  /* 0x0002b60000067ab9 */ /* 0x000fe20000000a00 */
[----:B------:R-:W-:Y:S01]  /*f820*/  IMAD.U32 R3, RZ, RZ, UR5 ;  /* 0x00000005ff037e24 */ /* 0x000fe2000f8e00ff */
[--C-:B------:R-:W-:Y:S01]  /*f830*/  SHF.R.S32.HI R0, RZ, 0x1f, R21.reuse ;  /* 0x0000001fff007819 */ /* 0x100fe20000011415 */
[----:B------:R-:W-:Y:S01]  /*f840*/  IMAD.MOV R29, RZ, RZ, -R21 ;  /* 0x000000ffff1d7224 */ /* 0x000fe200078e0a15 */
[----:B------:R-:W-:Y:S01]  /*f850*/  ULDC UR5, c[0x0][0xac8] ;  /* 0x0002b20000057ab9 */ /* 0x000fe20000000800 */
[----:B------:R-:W-:Y:S01]  /*f860*/  IMAD.WIDE.U32 R2, R21, UR8, R2 ;  /* 0x0000000815027c25 */ /* 0x000fe2000f8e0002 */
[----:B------:R-:W-:Y:S01]  /*f870*/  @!PT LDS RZ, [RZ] ;  /* 0x00000000fffff984 */ /* 0x000fe20000000800 */
[----:B------:R-:W-:Y:S01]  /*f880*/  @!PT LDS RZ, [RZ] ;  /* 0x00000000fffff984 */ /* 0x000fe20000000800 */
[----:B------:R-:W-:Y:S01]  /*f890*/  @!PT LDS RZ, [RZ] ;  /* 0x00000000fffff984 */ /* 0x000fe20000000800 */
[----:B------:R-:W-:Y:S01]  /*f8a0*/  @!PT LDS RZ, [RZ] ;  /* 0x00000000fffff984 */ /* 0x000fe20000000800 */
[----:B------:R0:W-:Y:S06]  /*f8b0*/  MEMBAR.ALL.CTA ;  /* 0x0000000000007992 */ /* 0x0001ec0000008000 */
[----:B0-----:R-:W0:Y:S01]  /*f8c0*/  FENCE.VIEW.ASYNC.S ;  /* 0x00000000000073c6 */ /* 0x001e220000000000 */
[----:B------:R-:W-:-:S02]  /*f8d0*/  IMAD R0, R0, UR8, RZ ;  /* 0x0000000800007c24 */ /* 0x000fc4000f8e02ff */
[----:B------:R-:W-:Y:S02]  /*f8e0*/  IMAD R29, R32, R29, R20 ;  /* 0x0000001d201d7224 */ /* 0x000fe400078e0214 */
[----:B------:R-:W-:Y:S02]  /*f8f0*/  IMAD R35, R21, UR9, R0 ;  /* 0x0000000915237c24 */ /* 0x000fe4000f8e0200 */
[----:B------:R-:W-:Y:S01]  /*f900*/  VIADD R34, R152, UR38 ;  /* 0x0000002698227c36 */ /* 0x000fe20008000000 */
[----:B------:R-:W-:Y:S01]  /*f910*/  SHF.R.S32.HI R0, RZ, 0x1f, R29 ;  /* 0x0000001fff007819 */ /* 0x000fe2000001141d */
[----:B------:R-:W-:Y:S02]  /*f920*/  IMAD.IADD R3, R3, 0x1, R35 ;  /* 0x0000000103037824 */ /* 0x000fe400078e0223 */
[----:B------:R-:W-:Y:S02]  /*f930*/  VIADD R31, R31, 0x16820 ;  /* 0x000168201f1f7836 */ /* 0x000fe40000000000 */
[----:B------:R-:W-:-:S02]  /*f940*/  IMAD R0, R0, UR6, RZ ;  /* 0x0000000600007c24 */ /* 0x000fc4000f8e02ff */
[----:B------:R-:W-:Y:S01]  /*f950*/  IMAD.WIDE.U32 R2, R29, UR6, R2 ;  /* 0x000000061d027c25 */ /* 0x000fe2000f8e0002 */
[----:B------:R-:W-:-:S03]  /*f960*/  PRMT R31, RZ, 0x654, R31 ;  /* 0x00000654ff1f7816 */ /* 0x000fc6000000001f */
[----:B------:R-:W-:Y:S01]  /*f970*/  IMAD R21, R29, UR7, R0 ;  /* 0x000000071d157c24 */ /* 0x000fe2000f8e0200 */
[----:B------:R-:W-:Y:S01]  /*f980*/  ULDC.64 UR6, c[0x0][0xa80] ;  /* 0x0002a00000067ab9 */ /* 0x000fe20000000a00 */
[----:B------:R-:W-:Y:S01]  /*f990*/  VIADD R0, R34, 0x30 ;  /* 0x0000003022007836 */ /* 0x000fe20000000000 */
[C---:B------:R-:W-:Y:S01]  /*f9a0*/  LEA R30, P0, R2.reuse, UR6, 0x1 ;  /* 0x00000006021e7c11 */ /* 0x040fe2000f8008ff */
[----:B------:R-:W-:Y:S01]  /*f9b0*/  IMAD.IADD R3, R3, 0x1, R21 ;  /* 0x0000000103037824 */ /* 0x000fe200078e0215 */
[----:B0-----:R0:W-:Y:S03]  /*f9c0*/  SYNCS.ARRIVE.TRANS64.RED.A1T0 RZ, [R31+URZ], RZ ;  /* 0x000000ff1fff79a7 */ /* 0x0011e6000810043f */
[----:B------:R-:W1:Y:S01]  /*f9d0*/  SHFL.IDX PT, R21, R30, RZ, 0x181f ;  /* 0x00181fff1e157589 */ /* 0x000e6200000e0000 */
[----:B------:R-:W-:Y:S01]  /*f9e0*/  LEA.HI.X R32, R2, UR7, R3, 0x1, P0 ;  /* 0x0000000702207c11 */ /* 0x000fe200080f0c03 */
[----:B------:R-:W-:Y:S01]  /*f9f0*/  VIADD R2, R34, 0x60 ;  /* 0x0000006022027836 */ /* 0x000fe20000000000 */
[----:B------:R-:W-:Y:S01]  /*fa00*/  ISETP.GE.AND P0, PT, R22, UR5, PT ;  /* 0x0000000516007c0c */ /* 0x000fe2000bf06270 */
[----:B------:R-:W4:Y:S03]  /*fa10*/  SHFL.IDX PT, R35, R30, 0x1, 0x181f ;  /* 0x00381f001e237f89 */ /* 0x000f2600000e0000 */
[-C--:B------:R-:W-:Y:S01]  /*fa20*/  ISETP.GE.OR P1, PT, R34, R33.reuse, P0 ;  /* 0x000000212200720c */ /* 0x080fe20000726670 */
[----:B------:R-:W4:Y:S01]  /*fa30*/  SHFL.IDX PT, R37, R30, 0x2, 0x181f ;  /* 0x00581f001e257f89 */ /* 0x000f2200000e0000 */
[-C--:B------:R-:W-:Y:S01]  /*fa40*/  ISETP.GE.OR P2, PT, R0, R33.reuse, P0 ;  /* 0x000000210000720c */ /* 0x080fe20000746670 */
[----:B------:R-:W-:Y:S01]  /*fa50*/  VIADD R0, R34, 0x90 ;  /* 0x0000009022007836 */ /* 0x000fe20000000000 */
[-C--:B------:R-:W-:Y:S01]  /*fa60*/  ISETP.GE.OR P3, PT, R2, R33.reuse, P0 ;  /* 0x000000210200720c */ /* 0x080fe20000766670 */
[----:B------:R-:W4:Y:S03]  /*fa70*/  SHFL.IDX PT, R3, R32, RZ, 0x181f ;  /* 0x00181fff20037589 */ /* 0x000f2600000e0000 */
[----:B------:R-:W-:Y:S01]  /*fa80*/  ISETP.GE.OR P0, PT, R0, R33, P0 ;  /* 0x000000210000720c */ /* 0x000fe20000706670 */
[----:B------:R-:W4:Y:S04]  /*fa90*/  SHFL.IDX PT, R29, R32, 0x1, 0x181f ;  /* 0x00381f00201d7f89 */ /* 0x000f2800000e0000 */
[----:B------:R-:W4:Y:S01]  /*faa0*/  SHFL.IDX PT, R36, R32, 0x2, 0x181f ;  /* 0x00581f0020247f89 */ /* 0x000f2200000e0000 */
[----:B-1----:R-:W-:-:S03]  /*fab0*/  @!P1 LEA R2, P4, R22, R21, 0x1 ;  /* 0x0000001516029211 */ /* 0x002fc600078808ff */
[----:B0-----:R0:W1:Y:S01]  /*fac0*/  SHFL.IDX PT, R31, R30, 0x3, 0x181f ;  /* 0x00781f001e1f7f89 */ /* 0x00106200000e0000 */
[----:B----4-:R-:W-:-:S03]  /*fad0*/  @!P2 LEA R20, P5, R22, R35, 0x1 ;  /* 0x000000231614a211 */ /* 0x010fc600078a08ff */
[----:B------:R-:W4:Y:S01]  /*fae0*/  SHFL.IDX PT, R32, R32, 0x3, 0x181f ;  /* 0x00781f0020207f89 */ /* 0x000f2200000e0000 */
[C---:B------:R-:W-:Y:S02]  /*faf0*/  @!P3 LEA R28, P6, R22.reuse, R37, 0x1 ;  /* 0x00000025161cb211 */ /* 0x040fe400078c08ff */
[C-C-:B------:R-:W-:Y:S02]  /*fb00*/  @!P1 LEA.HI.X R3, R22.reuse, R3, R157.reuse, 0x1, P4 ;  /* 0x0000000316039211 */ /* 0x140fe400020f0c9d */
[C-C-:B------:R-:W-:Y:S02]  /*fb10*/  @!P2 LEA.HI.X R21, R22.reuse, R29, R157.reuse, 0x1, P5 ;  /* 0x0000001d1615a211 */ /* 0x140fe400028f0c9d */
[----:B------:R-:W-:Y:S01]  /*fb20*/  @!P3 LEA.HI.X R29, R22, R36, R157, 0x1, P6 ;  /* 0x00000024161db211 */ /* 0x000fe200030f0c9d */
[----:B---3--:R0:W-:Y:S04]  /*fb30*/  @!P1 ST.E.128 desc[UR52][R2.64], R4 ;  /* 0x0000000402009985 */ /* 0x0081e8000c101d34 */
[----:B--2---:R0:W-:Y:S04]  /*fb40*/  @!P2 ST.E.128 desc[UR52][R20.64], R8 ;  /* 0x000000081400a985 */ /* 0x0041e8000c101d34 */
[----:B------:R0:W-:Y:S01]  /*fb50*/  @!P3 ST.E.128 desc[UR52][R28.64], R12 ;  /* 0x0000000c1c00b985 */ /* 0x0001e2000c101d34 */
[----:B-1--4-:R-:W-:Y:S05]  /*fb60*/  @P0 BRA `(.L_x_1018) ;  /* 0x0000000400ec0947 */ /* 0x012fea0003800000 */
[----:B0-----:R-:W-:-:S04]  /*fb70*/  LEA R2, P0, R22, R31, 0x1 ;  /* 0x0000001f16027211 */ /* 0x001fc800078008ff */
[----:B------:R-:W-:-:S05]  /*fb80*/  LEA.HI.X R3, R22, R32, R157, 0x1, P0 ;  /* 0x0000002016037211 */ /* 0x000fca00000f0c9d */
[----:B-----5:R2:W-:Y:S01]  /*fb90*/  ST.E.128 desc[UR52][R2.64], R24 ;  /* 0x0000001802007985 */ /* 0x0205e2000c101d34 */
[----:B------:R-:W-:Y:S05]  /*fba0*/  BRA `(.L_x_1018) ;  /* 0x0000000400dc7947 */ /* 0x000fea0003800000 */
.L_x_1017:
[----:B------:R-:W0:Y:S01]  /*fbb0*/  LDC R10, c[0x0][0xbe8] ;  /* 0x0002fa00ff0a7b82 */ /* 0x000e220000000800 */
[----:B------:R-:W1:Y:S01]  /*fbc0*/  S2R R0, SR_TID.X ;  /* 0x0000000000007919 */ /* 0x000e620000002100 */
[----:B------:R-:W-:Y:S01]  /*fbd0*/  USHF.R.S32.HI UR8, URZ, 0x1f, UR41 ;  /* 0x0000001f3f087899 */ /* 0x000fe20008011429 */
[----:B------:R-:W-:Y:S01]  /*fbe0*/  BSSY B1, `(.L_x_1019) ;  /* 0x0000031000017945 */ /* 0x000fe20003800000 */
[----:B------:R-:W-:Y:S01]  /*fbf0*/  USHF.R.S32.HI UR9, URZ, 0x1f, UR39 ;  /* 0x0000001f3f097899 */ /* 0x000fe20008011427 */
[----:B------:R-:W-:Y:S01]  /*fc00*/  IMAD R6, R18, 0x30, R152 ;  /* 0x0000003012067824 */ /* 0x000fe200078e0298 */
[----:B0-----:R-:W-:Y:S01]  /*fc10*/  ISETP.NE.AND P1, PT, R10, 0x1, PT ;  /* 0x000000010a00780c */ /* 0x001fe20003f25270 */
[----:B-1----:R-:W-:-:S12]  /*fc20*/  VIADD R0, R0, 0xffffff80 ;  /* 0xffffff8000007836 */ /* 0x002fd80000000000 */
[----:B------:R-:W0:Y:S01]  /*fc30*/  @P1 LDC R9, c[0x0][0xbec] ;  /* 0x0002fb00ff091b82 */ /* 0x000e220000000800 */
[----:B------:R-:W-:-:S07]  /*fc40*/  ISETP.GE.AND P0, PT, R0, 0xc0, PT ;  /* 0x000000c00000780c */ /* 0x000fce0003f06270 */
[----:B------:R-:W1:Y:S06]  /*fc50*/  @P1 LDC R11, c[0x0][0xbf0] ;  /* 0x0002fc00ff0b1b82 */ /* 0x000e6c0000000800 */
[----:B------:R-:W-:Y:S05]  /*fc60*/  @P0 BRA `(.L_x_1020) ;  /* 0x0000000000a00947 */ /* 0x000fea0003800000 */
[----:B------:R-:W2:Y:S01]  /*fc70*/  S2R R0, SR_TID.X ;  /* 0x0000000000007919 */ /* 0x000ea20000002100 */
[----:B------:R-:W3:Y:S01]  /*fc80*/  LDC R3, c[0x0][0xbe8] ;  /* 0x0002fa00ff037b82 */ /* 0x000ee20000000800 */
[----:B------:R-:W-:Y:S01]  /*fc90*/  IMAD.U32 R4, RZ, RZ, UR38 ;  /* 0x00000026ff047e24 */ /* 0x000fe2000f8e00ff */
[----:B------:R-:W-:Y:S02]  /*fca0*/  ULDC UR5, c[0x0][0xa88] ;  /* 0x0002a20000057ab9 */ /* 0x000fe40000000800 */
[----:B---3--:R-:W-:Y:S02]  /*fcb0*/  IMAD R5, R3, UR5, RZ ;  /* 0x0000000503057c24 */ /* 0x008fe4000f8e02ff */
[----:B--2---:R-:W-:-:S04]  /*fcc0*/  IADD3 R4, R4, -0x80, R0 ;  /* 0xffffff8004047810 */ /* 0x004fc80007ffe000 */
[----:B------:R-:W-:-:S13]  /*fcd0*/  ISETP.GE.AND P0, PT, R4, R5, PT ;  /* 0x000000050400720c */ /* 0x000fda0003f06270 */
[----:B------:R-:W-:Y:S05]  /*fce0*/  @P0 BRA `(.L_x_1020) ;  /* 0x0000000000800947 */ /* 0x000fea0003800000 */
[----:B------:R-:W-:Y:S01]  /*fcf0*/  ISETP.NE.AND P0, PT, R3, 0x1, PT ;  /* 0x000000010300780c */ /* 0x000fe20003f05270 */
[----:B------:R-:W-:Y:S01]  /*fd00*/  ULDC.64 UR10, c[0x0][0xb90] ;  /* 0x0002e400000a7ab9 */ /* 0x000fe20000000a00 */
[----:B------:R-:W-:Y:S01]  /*fd10*/  IMAD.MOV.U32 R2, RZ, RZ, R4 ;  /* 0x000000ffff027224 */ /* 0x000fe200078e0004 */
[----:B------:R-:W-:Y:S02]  /*fd20*/  UIMAD UR5, UR8, UR10, URZ ;  /* 0x0000000a080572a4 */ /* 0x000fe4000f8e023f */
[----:B------:R-:W-:Y:S02]  /*fd30*/  UIMAD.WIDE.U32 UR6, UR41, UR10, URZ ;  /* 0x0000000a290672a5 */ /* 0x000fe4000f8e003f */
[----:B------:R-:W-:-:S03]  /*fd40*/  UIMAD UR5, UR41, UR11, UR5 ;  /* 0x0000000b290572a4 */ /* 0x000fc6000f8e0205 */
[----:B------:R-:W-:Y:S01]  /*fd50*/  ULDC.64 UR10, c[0x0][0xb98] ;  /* 0x0002e600000a7ab9 */ /* 0x000fe20000000a00 */
[----:B------:R-:W-:Y:S02]  /*fd60*/  UIADD3 UR7, UR7, UR5, URZ ;  /* 0x0000000507077290 */ /* 0x000fe4000fffe03f */
[----:B------:R-:W2:Y:S01]  /*fd70*/  @P0 LDC R5, c[0x0][0xbec] ;  /* 0x0002fb00ff050b82 */ /* 0x000ea20000000800 */
[----:B------:R-:W-:Y:S02]  /*fd80*/  UIMAD UR5, UR9, UR10, URZ ;  /* 0x0000000a090572a4 */ /* 0x000fe4000f8e023f */
[----:B------:R-:W-:Y:S02]  /*fd90*/  UIMAD.WIDE.U32 UR6, UR39, UR10, UR6 ;  /* 0x0000000a270672a5 */ /* 0x000fe4000f8e0006 */
[----:B------:R-:W-:-:S03]  /*fda0*/  UIMAD UR5, UR39, UR11, UR5 ;  /* 0x0000000b270572a4 */ /* 0x000fc6000f8e0205 */
[----:B------:R-:W3:Y:S01]  /*fdb0*/  @P0 LDC R7, c[0x0][0xbf0] ;  /* 0x0002fc00ff070b82 */ /* 0x000ee20000000800 */
[----:B------:R-:W-:Y:S01]  /*fdc0*/  ULDC.64 UR10, c[0x0][0xb88] ;  /* 0x0002e200000a7ab9 */ /* 0x000fe20000000a00 */
[----:B--2---:R-:W-:-:S05]  /*fdd0*/  @P0 IMAD.HI.U32 R0, R4, R5, RZ ;  /* 0x0000000504000227 */ /* 0x004fca00078e00ff */
[----:B---3--:R-:W-:-:S05]  /*fde0*/  @P0 SHF.R.U32.HI R2, RZ, R7, R0 ;  /* 0x00000007ff020219 */ /* 0x008fca0000011600 */
[----:B------:R-:W-:-:S04]  /*fdf0*/  IMAD.MOV R5, RZ, RZ, -R2 ;  /* 0x000000ffff057224 */ /* 0x000fc800078e0a02 */
[----:B------:R-:W-:Y:S01]  /*fe00*/  IMAD R5, R3, R5, R4 ;  /* 0x0000000503057224 */ /* 0x000fe200078e0204 */
[----:B------:R-:W-:Y:S01]  /*fe10*/  SHF.R.S32.HI R3, RZ, 0x1f, R2 ;  /* 0x0000001fff037819 */ /* 0x000fe20000011402 */
[----:B------:R-:W-:Y:S01]  /*fe20*/  IMAD.U32 R4, RZ, RZ, UR5 ;  /* 0x00000005ff047e24 */ /* 0x000fe2000f8e00ff */
        /* <DEDUP_REMOVED lines=9> */
[----:B------:R-:W-:Y:S01]  /*fec0*/  LEA.HI.X R5, R2, UR7, R3, 0x2, P0 ;  /* 0x0000000702057c11 */ /* 0x000fe200080f1403 */
[----:B------:R-:W-:-:S05]  /*fed0*/  IMAD.MOV.U32 R3, RZ, RZ, -0x800000 ;  /* 0xff800000ff037424 */ /* 0x000fca00078e00ff */
[----:B------:R2:W-:Y:S02]  /*fee0*/  STG.E desc[UR52][R4.64], R3 ;  /* 0x0000000304007986 */ /* 0x0005e4000c101934 */
.L_x_1020:
[----:B------:R-:W-:Y:S05]  /*fef0*/  BSYNC B1 ;  /* 0x0000000000017941 */ /* 0x000fea0003800000 */
.L_x_1019:
[----:B------:R-:W-:Y:S01]  /*ff00*/  ULDC.64 UR10, c[0x0][0xae8] ;  /* 0x0002ba00000a7ab9 */ /* 0x000fe20000000a00 */
[----:B------:R-:W-:Y:S01]  /*ff10*/  VIADD R6, R6, UR38 ;  /* 0x0000002606067c36 */ /* 0x000fe20008000000 */
[----:B------:R-:W-:Y:S02]  /*ff20*/  UIMAD UR5, UR8, UR10, URZ ;  /* 0x0000000a080572a4 */ /* 0x000fe4000f8e023f */
[----:B------:R-:W-:Y:S01]  /*ff30*/  UIMAD.WIDE.U32 UR6, UR41, UR10, URZ ;  /* 0x0000000a290672a5 */ /* 0x000fe2000f8e003f */
[----:B0-----:R-:W-:Y:S01]  /*ff40*/  @P1 IMAD.HI.U32 R0, R6, R9, RZ ;  /* 0x0000000906001227 */ /* 0x001fe200078e00ff */
[----:B------:R-:W-:-:S03]  /*ff50*/  UIMAD UR5, UR41, UR11, UR5 ;  /* 0x0000000b290572a4 */ /* 0x000fc6000f8e0205 */
[----:B------:R-:W-:Y:S01]  /*ff60*/  ULDC.64 UR10, c[0x0][0xaf0] ;  /* 0x0002bc00000a7ab9 */ /* 0x000fe20000000a00 */
[----:B------:R-:W-:Y:S01]  /*ff70*/  UIADD3 UR7, UR7, UR5, URZ ;  /* 0x0000000507077290 */ /* 0x000fe2000fffe03f */
[----:B--2---:R-:W-:Y:S01]  /*ff80*/  IMAD.MOV.U32 R5, RZ, RZ, R6 ;  /* 0x000000ffff057224 */ /* 0x004fe200078e0006 */
        /* <DEDUP_REMOVED lines=8> */
[----:B------:R-:W-:Y:S02]  /*10010*/  IMAD.U32 R3, RZ, RZ, UR7 ;  /* 0x00000007ff037e24 */ /* 0x000fe4000f8e00ff */
[----:B------:R-:W-:Y:S02]  /*10020*/  IMAD R7, R10, R7, R6 ;  /* 0x000000070a077224 */ /* 0x000fe400078e0206 */
[----:B------:R-:W-:Y:S02]  /*10030*/  IMAD R0, R0, UR8, RZ ;  /* 0x0000000800007c24 */ /* 0x000fe4000f8e02ff */
[----:B------:R-:W-:Y:S01]  /*10040*/  IMAD.U32 R2, RZ, RZ, UR6 ;  /* 0x00000006ff027e24 */ /* 0x000fe2000f8e00ff */
[----:B------:R-:W-:Y:S01]  /*10050*/  ULDC.64 UR6, c[0x0][0xad8] ;  /* 0x0002b60000067ab9 */ /* 0x000fe20000000a00 */
[----:B------:R-:W-:Y:S01]  /*10060*/  IMAD.U32 R3, RZ, RZ, UR5 ;  /* 0x00000005ff037e24 */ /* 0x000fe2000f8e00ff */
[----:B------:R-:W-:Y:S01]  /*10070*/  ULDC UR5, c[0x0][0xac8] ;  /* 0x0002b20000057ab9 */ /* 0x000fe20000000800 */
[C---:B------:R-:W-:Y:S01]  /*10080*/  IMAD R9, R5.reuse, UR9, R0 ;  /* 0x0000000905097c24 */ /* 0x040fe2000f8e0200 */
[----:B------:R-:W-:Y:S01]  /*10090*/  SHF.R.S32.HI R0, RZ, 0x1f, R7 ;  /* 0x0000001fff007819 */ /* 0x000fe20000011407 */
        /* <DEDUP_REMOVED lines=8> */
[----:B------:R-:W-:Y:S01]  /*10120*/  ULDC UR6, c[0x0][0xa88] ;  /* 0x0002a20000067ab9 */ /* 0x000fe20000000800 */
[----:B------:R-:W-:Y:S02]  /*10130*/  VIADD R6, R152, UR38 ;  /* 0x0000002698067c36 */ /* 0x000fe40008000000 */
[----:B------:R-:W-:Y:S01]  /*10140*/  LEA.HI.X R12, R2, UR7, R3, 0x1, P0 ;  /* 0x00000007020c7c11 */ /* 0x000fe200080f0c03 */
[----:B------:R-:W0:Y:S01]  /*10150*/  SHFL.IDX PT, R7, R8, 0x1, 0x181f ;  /* 0x00381f0008077f89 */ /* 0x000e2200000e0000 */
[----:B------:R-:W-:Y:S01]  /*10160*/  IMAD R15, R10, UR6, RZ ;  /* 0x000000060a0f7c24 */ /* 0x000fe2000f8e02ff */
[----:B------:R-:W-:Y:S01]  /*10170*/  ISETP.GE.AND P0, PT, R22, UR5, PT ;  /* 0x0000000516007c0c */ /* 0x000fe2000bf06270 */
[C---:B------:R-:W-:Y:S01]  /*10180*/  VIADD R4, R6.reuse, 0x30 ;  /* 0x0000003006047836 */ /* 0x040fe20000000000 */
[----:B------:R-:W1:Y:S01]  /*10190*/  SHFL.IDX PT, R3, R8, RZ, 0x181f ;  /* 0x00181fff08037589 */ /* 0x000e6200000e0000 */
[C---:B------:R-:W-:Y:S01]  /*101a0*/  VIADD R2, R6.reuse, 0x60 ;  /* 0x0000006006027836 */ /* 0x040fe20000000000 */
[CC--:B------:R-:W-:Y:S01]  /*101b0*/  ISETP.GE.OR P3, PT, R6.reuse, R15.reuse, P0 ;  /* 0x0000000f0600720c */ /* 0x0c0fe20000766670 */
[----:B------:R-:W-:Y:S01]  /*101c0*/  VIADD R6, R6, 0x90 ;  /* 0x0000009006067836 */ /* 0x000fe20000000000 */
[----:B------:R-:W2:Y:S01]  /*101d0*/  SHFL.IDX PT, R11, R8, 0x2, 0x181f ;  /* 0x00581f00080b7f89 */ /* 0x000ea200000e0000 */
[----:B------:R-:W-:-:S02]  /*101e0*/  ISETP.GE.OR P2, PT, R4, R15, P0 ;  /* 0x0000000f0400720c */ /* 0x000fc40000746670 */
[-C--:B------:R-:W-:Y:S01]  /*101f0*/  ISETP.GE.OR P1, PT, R2, R15.reuse, P0 ;  /* 0x0000000f0200720c */ /* 0x080fe20000726670 */
[----:B------:R-:W3:Y:S01]  /*10200*/  SHFL.IDX PT, R0, R12, RZ, 0x181f ;  /* 0x00181fff0c007589 */ /* 0x000ee200000e0000 */
[----:B------:R-:W-:-:S03]  /*10210*/  ISETP.GE.OR P0, PT, R6, R15, P0 ;  /* 0x0000000f0600720c */ /* 0x000fc60000706670 */
[----:B------:R-:W4:Y:S04]  /*10220*/  SHFL.IDX PT, R13, R8, 0x3, 0x181f ;  /* 0x00781f00080d7f89 */ /* 0x000f2800000e0000 */
[----:B------:R-:W5:Y:S04]  /*10230*/  SHFL.IDX PT, R5, R12, 0x1, 0x181f ;  /* 0x00381f000c057f89 */ /* 0x000f6800000e0000 */
[----:B------:R-:W5:Y:S01]  /*10240*/  SHFL.IDX PT, R9, R12, 0x2, 0x181f ;  /* 0x00581f000c097f89 */ /* 0x000f6200000e0000 */
[----:B0-----:R-:W-:-:S03]  /*10250*/  @!P2 LEA R4, P5, R22, R7, 0x1 ;  /* 0x000000071604a211 */ /* 0x001fc600078a08ff */
[----:B------:R-:W0:Y:S01]  /*10260*/  SHFL.IDX PT, R10, R12, 0x3, 0x181f ;  /* 0x00781f000c0a7f89 */ /* 0x000e2200000e0000 */
[C---:B-1----:R-:W-:Y:S02]  /*10270*/  @!P3 LEA R2, P6, R22.reuse, R3, 0x1 ;  /* 0x000000031602b211 */ /* 0x042fe400078c08ff */
[C---:B--2---:R-:W-:Y:S02]  /*10280*/  @!P1 LEA R6, P4, R22.reuse, R11, 0x1 ;  /* 0x0000000b16069211 */ /* 0x044fe400078808ff */
[C---:B---3--:R-:W-:Y:S02]  /*10290*/  @!P3 LEA.HI.X R3, R22.reuse, R0, R157, 0x1, P6 ;  /* 0x000000001603b211 */ /* 0x048fe400030f0c9d */
[----:B----4-:R-:W-:-:S03]  /*102a0*/  @!P0 LEA R8, P6, R22, R13, 0x1 ;  /* 0x0000000d16088211 */ /* 0x010fc600078c08ff */
[----:B------:R1:W-:Y:S01]  /*102b0*/  @!P3 ST.E.128 desc[UR52][R2.64], RZ ;  /* 0x000000ff0200b985 */ /* 0x0003e2000c101d34 */
[C-C-:B-----5:R-:W-:Y:S02]  /*102c0*/  @!P2 LEA.HI.X R5, R22.reuse, R5, R157.reuse, 0x1, P5 ;  /* 0x000000051605a211 */ /* 0x160fe400028f0c9d */
[----:B------:R-:W-:-:S03]  /*102d0*/  @!P1 LEA.HI.X R7, R22, R9, R157, 0x1, P4 ;  /* 0x0000000916079211 */ /* 0x000fc600020f0c9d */
[----:B------:R1:W-:Y:S01]  /*102e0*/  @!P2 ST.E.128 desc[UR52][R4.64], RZ ;  /* 0x000000ff0400a985 */ /* 0x0003e2000c101d34 */
[----:B0-----:R-:W-:-:S03]  /*102f0*/  @!P0 LEA.HI.X R9, R22, R10, R157, 0x1, P6 ;  /* 0x0000000a16098211 */ /* 0x001fc600030f0c9d */
[----:B------:R1:W-:Y:S04]  /*10300*/  @!P1 ST.E.128 desc[UR52][R6.64], RZ ;  /* 0x000000ff06009985 */ /* 0x0003e8000c101d34 */
[----:B------:R1:W-:Y:S02]  /*10310*/  @!P0 ST.E.128 desc[UR52][R8.64], RZ ;  /* 0x000000ff08008985 */ /* 0x0003e4000c101d34 */
.L_x_1018:
[----:B------:R-:W-:Y:S05]  /*10320*/  BSYNC B0 ;  /* 0x0000000000007941 */ /* 0x000fea0003800000 */
.L_x_1016:
[----:B------:R-:W-:Y:S02]  /*10330*/  ULDC UR5, c[0x0][0xc38] ;  /* 0x00030e0000057ab9 */ /* 0x000fe40000000800 */
[----:B------:R-:W-:-:S06]  /*10340*/  UISETP.GE.AND UP0, UPT, UR4, UR5, UPT ;  /* 0x000000050400728c */ /* 0x000fcc000bf06270 */
[----:B------:R-:W-:-:S13]  /*10350*/  PLOP3.LUT P0, PT, PT, PT, UP0, 0x80, 0x0 ;  /* 0x000000000000781c */ /* 0x000fda0003f0f008 */
[----:B------:R-:W-:Y:S05]  /*10360*/  @!P0 BRA `(.L_x_1021) ;  /* 0xffffff0800508947 */ /* 0x000fea000383ffff */
[----:B------:R-:W-:Y:S05]  /*10370*/  EXIT ;  /* 0x000000000000794d */ /* 0x000fea0003800000 */
.L_x_927:
[----:B------:R-:W-:-:S08]  /*10380*/  NOP ;  /* 0x0000000000007918 */ /* 0x000fd00000000000 */
[----:B------:R-:W0:-:S00]  /*10390*/  USETMAXREG.DEALLOC.CTAPOOL 0x20 ;  /* 0x00000020000079c8 */ /* 0x000e0000080e0500 */
[----:B0-----:R-:W-:-:S06]  /*103a0*/  LOP3.LUT R0, R0, 0x3, RZ, 0xc0, !PT ;  /* 0x0000000300007812 */ /* 0x001fcc00078ec0ff */
[----:B------:R-:W0:Y:S01]  /*103b0*/  S2UR UR10, SR_CTAID.X ;  /* 0x00000000000a79c3 */ /* 0x000e220000002500 */
[----:B------:R-:W-:Y:S01]  /*103c0*/  LOP3.LUT R19, R19, 0xffffffdf, RZ, 0xc0, !PT ;  /* 0xffffffdf13137812 */ /* 0x000fe200078ec0ff */
[----:B------:R-:W-:Y:S01]  /*103d0*/  STL [R1+0x10], RZ ;  /* 0x000010ff01007387 */ /* 0x000fe20000100800 */
[----:B------:R-:W-:Y:S02]  /*103e0*/  IMAD.MOV.U32 R23, RZ, RZ, RZ ;  /* 0x000000ffff177224 */ /* 0x000fe400078e00ff */
[----:B------:R-:W-:Y:S01]  /*103f0*/  IMAD.MOV.U32 R26, RZ, RZ, 0x1 ;  /* 0x00000001ff1a7424 */ /* 0x000fe200078e00ff */
[----:B------:R2:W3:Y:S02]  /*10400*/  SHFL.IDX PT, R2, R0, RZ, 0x1f ;  /* 0x00001fff00027589 */ /* 0x0004e400000e0000 */
[----:B--2---:R-:W0:Y:S01]  /*10410*/  LDC R0, c[0x0][0xc38] ;  /* 0x00030e00ff007b82 */ /* 0x004e220000000800 */
[----:B---3--:R-:W-:-:S13]  /*10420*/  ISETP.NE.AND P0, PT, R2, RZ, PT ;  /* 0x000000ff0200720c */ /* 0x008fda0003f05270 */
[----:B------:R-:W-:Y:S01]  /*10430*/  @P0 LOP3.LUT R19, R19, 0x20, RZ, 0xfc, !PT ;  /* 0x0000002013130812 */ /* 0x000fe200078efcff */
[----:B------:R-:W-:Y:S06]  /*10440*/  @P0 BAR.ARV 0x4, 0x200 ;  /* 0x0108000000000b1d */ /* 0x000fec0000002000 */
[----:B0-----:R-:W-:-:S13]  /*10450*/  ISETP.LE.AND P0, PT, R0, UR10, PT ;  /* 0x0000000a00007c0c */ /* 0x001fda000bf03270 */
[----:B------:R-:W-:Y:S05]  /*10460*/  @P0 BRA `(.L_x_1022) ;  /* 0x00000044005c0947 */ /* 0x000fea0003800000 */
[----:B------:R-:W0:Y:S01]  /*10470*/  S2R R7, SR_TID.X ;  /* 0x0000000000077919 */ /* 0x000e220000002100 */
[----:B-1----:R-:W1:Y:S01]  /*10480*/  S2UR UR8, SR_CgaCtaId ;  /* 0x00000000000879c3 */ /* 0x002e620000008800 */
[----:B------:R-:W-:Y:S01]  /*10490*/  ULDC.64 UR4, c[0x0][0x418] ;  /* 0x0001060000047ab9 */ /* 0x000fe20000000a00 */
[----:B------:R-:W-:Y:S01]  /*104a0*/  ULDC.64 UR6, c[0x0][0x2f0] ;  /* 0x0000bc0000067ab9 */ /* 0x000fe20000000a00 */
[----:B------:R-:W-:Y:S01]  /*104b0*/  UISETP.NE.U32.AND UP0, UPT, UR4, URZ, UPT ;  /* 0x0000003f0400728c */ /* 0x000fe2000bf05070 */
[----:B------:R-:W-:Y:S01]  /*104c0*/  LOP3.LUT R19, R19, 0xfffffffe, RZ, 0xc0, !PT ;  /* 0xfffffffe13137812 */ /* 0x000fe200078ec0ff */
[----:B------:R-:W-:Y:S01]  /*104d0*/  ULDC UR9, c[0x0][0x2b8] ;  /* 0x0000ae0000097ab9 */ /* 0x000fe20000000800 */
[----:B------:R-:W-:Y:S01]  /*104e0*/  ULDC UR4, c[0x0][0x424] ;  /* 0x0001090000047ab9 */ /* 0x000fe20000000800 */
[----:B------:R-:W-:Y:S01]  /*104f0*/  UISETP.NE.AND.EX UP0, UPT, UR5, URZ, UPT, UP0 ;  /* 0x0000003f0500728c */ /* 0x000fe2000bf05300 */
[----:B------:R-:W-:Y:S01]  /*10500*/  IMAD.MOV.U32 R26, RZ, RZ, 0x1 ;  /* 0x00000001ff1a7424 */ /* 0x000fe200078e00ff */
[----:B------:R-:W-:Y:S01]  /*10510*/  ULDC UR39, c[0x0][0x288] ;  /* 0x0000a20000277ab9 */ /* 0x000fe20000000800 */
[----:B------:R-:W-:Y:S01]  /*10520*/  UMOV UR5, 0x400 ;  /* 0x0000040000057882 */ /* 0x000fe20000000000 */
[----:B------:R-:W-:Y:S01]  /*10530*/  USEL UR4, UR4, 0x1, UP0 ;  /* 0x0000000104047887 */ /* 0x000fe20008000000 */
[----:B------:R-:W-:Y:S01]  /*10540*/  IMAD.MOV.U32 R23, RZ, RZ, RZ ;  /* 0x000000ffff177224 */ /* 0x000fe200078e00ff */
[----:B------:R-:W-:Y:S01]  /*10550*/  ULDC UR38, c[0x0][0x448] ;  /* 0x0001120000267ab9 */ /* 0x000fe20000000800 */
[----:B------:R-:W-:-:S02]  /*10560*/  ULOP3.LUT UR46, UR37, 0x2, URZ, 0xfc, !UPT ;  /* 0x00000002252e7892 */ /* 0x000fc4000f8efc3f */
[----:B------:R-:W-:Y:S02]  /*10570*/  UIMAD UR36, UR4, UR6, URZ ;  /* 0x00000006042472a4 */ /* 0x000fe4000f8e023f */
[----:B------:R-:W-:Y:S02]  /*10580*/  UIMAD UR38, UR38, UR39, URZ ;  /* 0x00000027262672a4 */ /* 0x000fe4000f8e023f */
[----:B------:R-:W-:Y:S02]  /*10590*/  UIADD3 UR4, UR36, 0x7f, URZ ;  /* 0x0000007f24047890 */ /* 0x000fe4000fffe03f */
[----:B------:R-:W-:Y:S02]  /*105a0*/  UIADD3 UR47, UR36, 0x1, -UR39 ;  /* 0x00000001242f7890 */ /* 0x000fe4000fffe827 */
[----:B-1----:R-:W-:Y:S02]  /*105b0*/  ULEA UR8, UR8, UR5, 0x18 ;  /* 0x0000000508087291 */ /* 0x002fe4000f8ec03f */
[----:B------:R-:W-:-:S02]  /*105c0*/  USHF.R.S32.HI UR5, URZ, 0x1f, UR4 ;  /* 0x0000001f3f057899 */ /* 0x000fc40008011404 */
[----:B------:R-:W-:Y:S02]  /*105d0*/  UIADD3 UR39, UR36, -UR39, URZ ;  /* 0x8000002724277290 */ /* 0x000fe4000fffe03f */
[----:B------:R-:W-:Y:S01]  /*105e0*/  IMAD.U32 R16, RZ, RZ, UR8 ;  /* 0x00000008ff107e24 */ /* 0x000fe2000f8e00ff */
[C---:B0-----:R-:W-:Y:S01]  /*105f0*/  LOP3.LUT R6, R7.reuse, 0x7f, RZ, 0xc0, !PT ;  /* 0x0000007f07067812 */ /* 0x041fe200078ec0ff */
[----:B------:R-:W-:Y:S01]  /*10600*/  IMAD.SHL.U32 R0, R7, 0x8, RZ ;  /* 0x0000000807007824 */ /* 0x000fe200078e00ff */
[----:B------:R-:W-:Y:S01]  /*10610*/  ULEA.HI UR5, UR5, UR4, URZ, 0x7 ;  /* 0x0000000405057291 */ /* 0x000fe2000f8f383f */
[----:B------:R-:W-:-:S03]  /*10620*/  ULDC UR48, c[0x0][0xc] ;  /* 0x0000030000307ab9 */ /* 0x000fc60000000800 */
[C---:B------:R-:W-:Y:S01]  /*10630*/  LOP3.LUT R2, R0.reuse, 0x1f8, RZ, 0xc0, !PT ;  /* 0x000001f800027812 */ /* 0x040fe200078ec0ff */
[----:B------:R-:W-:Y:S01]  /*10640*/  USHF.R.S32.HI UR40, URZ, 0x7, UR5 ;  /* 0x000000073f287899 */ /* 0x000fe20008011405 */
[----:B------:R-:W-:Y:S02]  /*10650*/  LOP3.LUT R5, R0, 0x38, RZ, 0xc0, !PT ;  /* 0x0000003800057812 */ /* 0x000fe400078ec0ff */
[----:B------:R-:W-:Y:S01]  /*10660*/  LOP3.LUT R3, R2, 0x38, R7, 0x78, !PT ;  /* 0x0000003802037812 */ /* 0x000fe200078e7807 */
[----:B------:R-:W-:Y:S01]  /*10670*/  IMAD.U32 R2, RZ, RZ, UR10 ;  /* 0x0000000aff027e24 */ /* 0x000fe2000f8e00ff */
[----:B------:R-:W-:Y:S02]  /*10680*/  ISETP.GE.AND P1, PT, R5, UR7, PT ;  /* 0x0000000705007c0c */ /* 0x000fe4000bf26270 */
[----:B------:R-:W-:Y:S01]  /*10690*/  LOP3.LUT R4, R3, 0x200, R0, 0xf8, !PT ;  /* 0x0000020003047812 */ /* 0x000fe200078ef800 */
[----:B------:R-:W-:Y:S01]  /*106a0*/  IMAD.SHL.U32 R0, R7, 0x10, RZ ;  /* 0x0000001007007824 */ /* 0x000fe200078e00ff */
[----:B------:R0:W-:Y:S01]  /*106b0*/  STL [R1+0xc], R2 ;  /* 0x00000c0201007387 */ /* 0x0001e20000100800 */
[----:B------:R-:W-:-:S03]  /*106c0*/  ISETP.GE.AND P0, PT, R5, UR7, PT ;  /* 0x0000000705007c0c */ /* 0x000fc6000bf06270 */
[----:B------:R-:W-:Y:S01]  /*106d0*/  LOP3.LUT R0, R0, 0x70, RZ, 0xc0, !PT ;  /* 0x0000007000007812 */ /* 0x000fe200078ec0ff */
[----:B------:R1:W-:Y:S04]  /*106e0*/  STL [R1+0x10], RZ ;  /* 0x000010ff01007387 */ /* 0x0003e80000100800 */
[----:B------:R-:W-:Y:S02]  /*106f0*/  @P1 LOP3.LUT R19, R19, 0x1, RZ, 0xfc, !PT ;  /* 0x0000000113131812 */ /* 0x000fe400078efcff */
[----:B0-----:R-:W-:Y:S02]  /*10700*/  SHF.R.U32.HI R2, RZ, 0x3, R6 ;  /* 0x00000003ff027819 */ /* 0x001fe40000011606 */
[----:B------:R-:W-:Y:S02]  /*10710*/  LOP3.LUT R19, R19, 0xfffffffd, RZ, 0xc0, !PT ;  /* 0xfffffffd13137812 */ /* 0x000fe400078ec0ff */
[----:B------:R-:W-:Y:S01]  /*10720*/  LOP3.LUT R2, R2, R0, RZ, 0xfc, !PT ;  /* 0x0000000002027212 */ /* 0x000fe200078efcff */
[----:B------:R-:W-:Y:S01]  /*10730*/  IMAD R0, R4, 0x2, R16 ;  /* 0x0000000204007824 */ /* 0x000fe200078e0210 */
[----:B------:R-:W-:-:S02]  /*10740*/  @P0 LOP3.LUT R19, R19, 0x2, RZ, 0xfc, !PT ;  /* 0x0000000213130812 */ /* 0x000fc400078efcff */
[----:B------:R-:W-:Y:S02]  /*10750*/  ISETP.GE.AND P0, PT, R5, UR9, PT ;  /* 0x0000000905007c0c */ /* 0x000fe4000bf06270 */
[----:B------:R1:W-:Y:S01]  /*10760*/  STL [R1+0x8], R0 ;  /* 0x0000080001007387 */ /* 0x0003e20000100800 */
[----:B------:R-:W-:-:S10]  /*10770*/  LOP3.LUT R19, R19, 0xffffffef, RZ, 0xc0, !PT ;  /* 0xffffffef13137812 */ /* 0x000fd400078ec0ff */
[----:B-1----:R-:W-:-:S07]  /*10780*/  @P0 LOP3.LUT R19, R19, 0x10, RZ, 0xfc, !PT ;  /* 0x0000001013130812 */ /* 0x002fce00078efcff */
.L_x_1077:
[----:B--2---:R-:W2:Y:S01]  /*10790*/  LDL R0, [R1+0xc] ;  /* 0x00000c0001007983 */ /* 0x004ea20000100800 */
[----:B------:R-:W-:Y:S02]  /*107a0*/  ULDC UR7, c[0x0][0xc60] ;  /* 0x0003180000077ab9 */ /* 0x000fe40000000800 */
[----:B------:R-:W-:-:S11]  /*107b0*/  UISETP.NE.AND UP0, UPT, UR7, 0x1, UPT ;  /* 0x000000010700788c */ /* 0x000fd6000bf05270 */
[----:B------:R-:W-:Y:S01]  /*107c0*/  @UP0 ULDC UR4, c[0x0][0xc64] ;  /* 0x0003190000040ab9 */ /* 0x000fe20000000800 */
[----:B------:R-:W-:Y:S01]  /*107d0*/  @UP0 ULDC UR8, c[0x0][0xc68] ;  /* 0x00031a0000080ab9 */ /* 0x000fe20000000800 */
[C---:B--2---:R-:W-:Y:S02]  /*107e0*/  R2UR UR41, R0.reuse ;  /* 0x00000000002972ca */ /* 0x044fe400000e0000 */
[----:B------:R-:W-:-:S11]  /*107f0*/  R2UR UR6, R0 ;  /* 0x00000000000672ca */ /* 0x000fd600000e0000 */
[----:B------:R-:W-:-:S04]  /*10800*/  UIMAD.WIDE.U32 UR4, UR41, UR4, URZ ;  /* 0x00000004290472a5 */ /* 0x000fc8000f8e003f */
[----:B------:R-:W-:-:S03]  /*10810*/  @UP0 USHF.R.U32.HI UR41, URZ, UR8, UR5 ;  /* 0x000000083f290299 */ /* 0x000fc60008011605 */
[----:B------:R-:W-:Y:S02]  /*10820*/  ULDC UR4, c[0x0][0xc78] ;  /* 0x00031e0000047ab9 */ /* 0x000fe40000000800 */
[----:B------:R-:W-:Y:S02]  /*10830*/  UISETP.GE.AND UP0, UPT, UR41, UR4, UPT ;  /* 0x000000042900728c */ /* 0x000fe4000bf06270 */
[----:B------:R-:W-:-:S04]  /*10840*/  UIADD3 UR4, -UR41, URZ, URZ ;  /* 0x0000003f29047290 */ /* 0x000fc8000fffe13f */
[----:B------:R-:W-:Y:S01]  /*10850*/  PLOP3.LUT P0, PT, PT, PT, UP0, 0x80, 0x0 ;  /* 0x000000000000781c */ /* 0x000fe20003f0f008 */
[----:B------:R-:W-:-:S12]  /*10860*/  UIMAD UR7, UR7, UR4, UR6 ;  /* 0x00000004070772a4 */ /* 0x000fd8000f8e0206 */
[----:B0--3--:R-:W-:Y:S05]  /*10870*/  @!P0 BRA `(.L_x_1023) ;  /* 0x0000000000208947 */ /* 0x009fea0003800000 */
        /* <DEDUP_REMOVED lines=8> */
.L_x_1023:
[----:B------:R-:W-:Y:S01]  /*10900*/  ULDC UR8, c[0x0][0xc54] ;  /* 0x0003150000087ab9 */ /* 0x000fe20000000800 */
[----:B------:R-:W-:Y:S01]  /*10910*/  UMOV UR6, UR7 ;  /* 0x0000000700067c82 */ /* 0x000fe20008000000 */
[----:B------:R-:W-:-:S11]  /*10920*/  UISETP.NE.AND UP0, UPT, UR8, 0x1, UPT ;  /* 0x000000010800788c */ /* 0x000fd6000bf05270 */
[----:B------:R-:W-:Y:S02]  /*10930*/  @UP0 ULDC.64 UR10, c[0x0][0xc58] ;  /* 0x00031600000a0ab9 */ /* 0x000fe40000000a00 */
[----:B------:R-:W-:-:S04]  /*10940*/  UIMAD.WIDE.U32 UR4, UR7, UR10, URZ ;  /* 0x0000000a070472a5 */ /* 0x000fc8000f8e003f */
[----:B------:R-:W-:-:S04]  /*10950*/  @UP0 USHF.R.U32.HI UR6, URZ, UR11, UR5 ;  /* 0x0000000b3f060299 */ /* 0x000fc80008011605 */
[----:B------:R-:W-:-:S12]  /*10960*/  UIMAD UR4, UR6, UR8, URZ ;  /* 0x00000008060472a4 */ /* 0x000fd8000f8e023f */
.L_x_1024:
[----:B------:R-:W-:Y:S01]  /*10970*/  ULDC UR5, c[0x0][0xc48] ;  /* 0x0003120000057ab9 */ /* 0x000fe20000000800 */
[----:B------:R-:W-:Y:S01]  /*10980*/  ULDC.64 UR8, c[0x0][0xa28] ;  /* 0x00028a0000087ab9 */ /* 0x000fe20000000a00 */
[----:B------:R-:W-:Y:S01]  /*10990*/  UISETP.NE.AND UP1, UPT, UR5, 0x1, UPT ;  /* 0x000000010500788c */ /* 0x000fe2000bf25270 */
[----:B------:R-:W-:Y:S01]  /*109a0*/  IMAD.MOV.U32 R18, RZ, RZ, RZ ;  /* 0x000000ffff127224 */ /* 0x000fe200078e00ff */
[----:B------:R-:W-:Y:S02]  /*109b0*/  UIADD3 UR4, UR7, -UR4, URZ ;  /* 0x8000000407047290 */ /* 0x000fe4000fffe03f */
[----:B------:R-:W-:Y:S01]  /*109c0*/  UISETP.NE.U32.AND UP0, UPT, UR8, URZ, UPT ;  /* 0x0000003f0800728c */ /* 0x000fe2000bf05070 */
[----:B------:R-:W-:Y:S02]  /*109d0*/  ULDC UR5, c[0x0][0xc54] ;  /* 0x0003150000057ab9 */ /* 0x000fe40000000800 */
[----:B------:R-:W-:Y:S02]  /*109e0*/  UIMAD UR41, UR41, UR5, UR4 ;  /* 0x00000005292972a4 */ /* 0x000fe4000f8e0204 */
[----:B------:R-:W-:-:S02]  /*109f0*/  UISETP.NE.AND.EX UP0, UPT, UR9, URZ, UPT, UP0 ;  /* 0x0000003f0900728c */ /* 0x000fc4000bf05300 */
[----:B------:R-:W-:Y:S01]  /*10a00*/  @UP1 ULDC UR4, c[0x0][0xc4c] ;  /* 0x0003130000041ab9 */ /* 0x000fe20000000800 */
[----:B------:R-:W-:Y:S01]  /*10a10*/  @UP1 ULDC UR7, c[0x0][0xc50] ;  /* 0x0003140000071ab9 */ /* 0x000fe20000000800 */
[----:B------:R-:W-:Y:S02]  /*10a20*/  UIMAD.WIDE.U32 UR4, UR41, UR4, URZ ;  /* 0x00000004290472a5 */ /* 0x000fe4000f8e003f */
[----:B------:R-:W-:Y:S01]  /*10a30*/  UMOV UR42, UR41 ;  /* 0x00000029002a7c82 */ /* 0x000fe20008000000 */
[----:B------:R-:W-:Y:S01]  /*10a40*/  PLOP3.LUT P0, PT, PT, PT, UP0, 0x80, 0x0 ;  /* 0x000000000000781c */ /* 0x000fe20003f0f008 */
[----:B------:R-:W-:-:S03]  /*10a50*/  @UP1 USHF.R.U32.HI UR42, URZ, UR7, UR5 ;  /* 0x000000073f2a1299 */ /* 0x000fc60008011605 */
[----:B------:R-:W-:Y:S02]  /*10a60*/  @UP0 ULDC.64 UR4, c[0x0][0xa28] ;  /* 0x00028a0000040ab9 */ /* 0x000fe40000000a00 */
[----:B------:R-:W-:-:S06]  /*10a70*/  @UP0 UIMAD.WIDE UR4, UR42, 0x4, UR4 ;  /* 0x000000042a0408a5 */ /* 0x000fcc000f8e0204 */
[----:B------:R-:W-:Y:S01]  /*10a80*/  IMAD.U32 R2, RZ, RZ, UR4 ;  /* 0x00000004ff027e24 */ /* 0x000fe2000f8e00ff */
[----:B------:R-:W-:Y:S01]  /*10a90*/  ULOP3.LUT UR6, URZ, UR6, URZ, 0x33, !UPT ;  /* 0x000000063f067292 */ /* 0x000fe2000f8e333f */
[----:B------:R-:W-:Y:S01]  /*10aa0*/  IMAD.U32 R3, RZ, RZ, UR5 ;  /* 0x00000005ff037e24 */ /* 0x000fe2000f8e00ff */
[----:B------:R-:W-:Y:S01]  /*10ab0*/  ULDC UR5, c[0x0][0x448] ;  /* 0x0001120000057ab9 */ /* 0x000fe20000000800 */
[----:B------:R-:W-:-:S03]  /*10ac0*/  ULDC UR4, c[0x0][0xc3c] ;  /* 0x00030f0000047ab9 */ /* 0x000fc60000000800 */
[----:B------:R-:W2:Y:S01]  /*10ad0*/  @P0 LDG.E R18, desc[UR52][R2.64] ;  /* 0x0000003402120981 */ /* 0x000ea2000c1e1900 */
[----:B------:R-:W-:Y:S02]  /*10ae0*/  UISETP.NE.AND UP2, UPT, UR5, 0x1, UPT ;  /* 0x000000010500788c */ /* 0x000fe4000bf45270 */
[----:B------:R-:W-:Y:S02]  /*10af0*/  UIADD3 UR6, UR6, UR4, URZ ;  /* 0x0000000406067290 */ /* 0x000fe4000fffe03f */
[----:B------:R-:W-:Y:S02]  /*10b00*/  UP2UR UR49, UPR, URZ, 0x4 ;  /* 0x000000043f317883 */ /* 0x000fe40008000000 */
[----:B------:R-:W-:Y:S01]  /*10b10*/  UIMAD UR43, UR6, 0xc0, URZ ;  /* 0x000000c0062b78a4 */ /* 0x000fe2000f8e023f */
[----:B------:R-:W-:Y:S02]  /*10b20*/  ULDC.64 UR4, c[0x0][0x9e0] ;  /* 0x0002780000047ab9 */ /* 0x000fe40000000a00 */
[----:B------:R-:W-:-:S02]  /*10b30*/  UISETP.GE.AND UP0, UPT, UR5, 0x1, UPT ;  /* 0x000000010500788c */ /* 0x000fc4000bf06270 */
[----:B------:R-:W-:Y:S01]  /*10b40*/  UIADD3 UR8, UR43, 0xbf, URZ ;  /* 0x000000bf2b087890 */ /* 0x000fe2000fffe03f */
[----:B------:R-:W-:Y:S01]  /*10b50*/  @UP2 ULDC UR6, c[0x0][0x44c] ;  /* 0x0001130000062ab9 */ /* 0x000fe20000000800 */
[----:B------:R-:W-:Y:S02]  /*10b60*/  @UP2 ULDC UR9, c[0x0][0x450] ;  /* 0x0001140000092ab9 */ /* 0x000fe40000000800 */
[----:B------:R-:W-:Y:S01]  /*10b70*/  UIMAD.WIDE.U32 UR6, UR8, UR6, URZ ;  /* 0x00000006080672a5 */ /* 0x000fe2000f8e003f */
[----:B------:R-:W-:-:S03]  /*10b80*/  PLOP3.LUT P1, PT, PT, PT, UP0, 0x80, 0x0 ;  /* 0x000000000000781c */ /* 0x000fc60003f2f008 */
[----:B------:R-:W-:-:S04]  /*10b90*/  @UP2 USHF.R.U32.HI UR8, URZ, UR9, UR7 ;  /* 0x000000093f082299 */ /* 0x000fc80008011607 */
[----:B------:R-:W-:-:S04]  /*10ba0*/  UIADD3 UR6, UR47, UR8, URZ ;  /* 0x000000082f067290 */ /* 0x000fc8000fffe03f */
[----:B------:R-:W-:Y:S01]  /*10bb0*/  UIADD3 UR4, UR6, UR4, URZ ;  /* 0x0000000406047290 */ /* 0x000fe2000fffe03f */
[----:B--2---:R0:W-:Y:S01]  /*10bc0*/  STL [R1+0x4], R18 ;  /* 0x0000041201007387 */ /* 0x0041e20000100800 */
[----:B------:R-:W-:Y:S10]  /*10bd0*/  @!P1 BRA `(.L_x_1025) ;  /* 0x0000000000449947 */ /* 0x000ff40003800000 */
        /* <DEDUP_REMOVED lines=10> */
.L_x_1026:
[----:B------:R-:W-:-:S11]  /*10c80*/  UISETP.NE.AND UP0, UPT, UR5, 0x1, UPT ;  /* 0x000000010500788c */ /* 0x000fd6000bf05270 */
[----:B------:R-:W-:Y:S02]  /*10c90*/  @UP0 ULDC.64 UR10, c[0x0][0x9e8] ;  /* 0x00027a00000a0ab9 */ /* 0x000fe40000000a00 */
[----:B------:R-:W-:-:S04]  /*10ca0*/  UIMAD.WIDE.U32 UR6, UR8, UR10, URZ ;  /* 0x0000000a080672a5 */ /* 0x000fc8000f8e003f */
[----:B------:R-:W-:-:S12]  /*10cb0*/  @UP0 USHF.R.U32.HI UR8, URZ, UR11, UR7 ;  /* 0x0000000b3f080299 */ /* 0x000fd80008011607 */
.L_x_1027:
[----:B------:R-:W-:-:S04]  /*10cc0*/  UIMAD UR8, UR8, UR5, UR5 ;  /* 0x00000005080872a4 */ /* 0x000fc8000f8e0205 */
[----:B------:R-:W-:-:S04]  /*10cd0*/  UISETP.LT.AND UP0, UPT, UR4, UR8, UPT ;  /* 0x000000080400728c */ /* 0x000fc8000bf01270 */
[----:B------:R-:W-:-:S12]  /*10ce0*/  USEL UR4, UR4, UR8, UP0 ;  /* 0x0000000804047287 */ /* 0x000fd80008000000 */
.L_x_1025:
[----:B------:R-:W-:Y:S02]  /*10cf0*/  UISETP.NE.AND UP0, UPT, UR49, URZ, UPT ;  /* 0x0000003f3100728c */ /* 0x000fe4000bf05270 */
[----:B------:R-:W-:-:S04]  /*10d00*/  UIADD3 UR4, UR4, 0x7f, URZ ;  /* 0x0000007f04047890 */ /* 0x000fc8000fffe03f */
[----:B------:R-:W-:-:S04]  /*10d10*/  USHF.R.S32.HI UR8, URZ, 0x1f, UR4 ;  /* 0x0000001f3f087899 */ /* 0x000fc80008011404 */
[----:B------:R-:W-:Y:S01]  /*10d20*/  ULEA.HI UR8, UR8, UR4, URZ, 0x7 ;  /* 0x0000000408087291 */ /* 0x000fe2000f8f383f */
[----:B------:R-:W-:Y:S01]  /*10d30*/  @UP0 ULDC UR6, c[0x0][0x44c] ;  /* 0x0001130000060ab9 */ /* 0x000fe20000000800 */
[----:B------:R-:W-:Y:S01]  /*10d40*/  @UP0 ULDC UR9, c[0x0][0x450] ;  /* 0x0001140000090ab9 */ /* 0x000fe20000000800 */
[----:B------:R-:W-:Y:S02]  /*10d50*/  UIMAD.WIDE.U32 UR6, UR43, UR6, URZ ;  /* 0x000000062b0672a5 */ /* 0x000fe4000f8e003f */
[----:B------:R-:W-:Y:S01]  /*10d60*/  UMOV UR4, UR43 ;  /* 0x0000002b00047c82 */ /* 0x000fe20008000000 */
[----:B------:R-:W-:Y:S02]  /*10d70*/  USHF.R.S32.HI UR8, URZ, 0x7, UR8 ;  /* 0x000000073f087899 */ /* 0x000fe40008011408 */
[----:B------:R-:W-:Y:S02]  /*10d80*/  @UP0 USHF.R.U32.HI UR4, URZ, UR9, UR7 ;  /* 0x000000093f040299 */ /* 0x000fe40008011607 */
[----:B------:R-:W-:-:S02]  /*10d90*/  UISETP.LT.AND UP0, UPT, UR40, UR8, UPT ;  /* 0x000000082800728c */ /* 0x000fc4000bf01270 */
[----:B------:R-:W-:Y:S01]  /*10da0*/  UIADD3 UR4, UR39, UR4, URZ ;  /* 0x0000000427047290 */ /* 0x000fe2000fffe03f */
[----:B------:R-:W-:Y:S01]  /*10db0*/  ULDC UR6, c[0x0][0x9dc] ;  /* 0x0002770000067ab9 */ /* 0x000fe20000000800 */
[----:B------:R-:W-:Y:S02]  /*10dc0*/  USEL UR44, UR40, UR8, UP0 ;  /* 0x00000008282c7287 */ /* 0x000fe40008000000 */
[----:B------:R-:W-:Y:S01]  /*10dd0*/  UIADD3 UR8, UR4, -UR6, URZ ;  /* 0x8000000604087290 */ /* 0x000fe2000fffe03f */
[----:B------:R-:W-:Y:S11]  /*10de0*/  @!P1 BRA `(.L_x_1028) ;  /* 0x0000000000449947 */ /* 0x000ff60003800000 */
        /* <DEDUP_REMOVED lines=10> */
.L_x_1029:
[----:B------:R-:W-:-:S11]  /*10e90*/  UISETP.NE.AND UP0, UPT, UR5, 0x1, UPT ;  /* 0x000000010500788c */ /* 0x000fd6000bf05270 */
[----:B------:R-:W-:Y:S02]  /*10ea0*/  @UP0 ULDC.64 UR10, c[0x0][0x9e8] ;  /* 0x00027a00000a0ab9 */ /* 0x000fe40000000a00 */
[----:B------:R-:W-:-:S04]  /*10eb0*/  UIMAD.WIDE.U32 UR6, UR4, UR10, URZ ;  /* 0x0000000a040672a5 */ /* 0x000fc8000f8e003f */
[----:B------:R-:W-:-:S12]  /*10ec0*/  @UP0 USHF.R.U32.HI UR4, URZ, UR11, UR7 ;  /* 0x0000000b3f040299 */ /* 0x000fd80008011607 */
.L_x_1030:
[----:B------:R-:W-:-:S04]  /*10ed0*/  UIMAD UR4, UR4, UR5, URZ ;  /* 0x00000005040472a4 */ /* 0x000fc8000f8e023f */
[----:B------:R-:W-:-:S04]  /*10ee0*/  UISETP.LT.AND UP0, UPT, UR8, UR4, UPT ;  /* 0x000000040800728c */ /* 0x000fc8000bf01270 */
[----:B------:R-:W-:-:S12]  /*10ef0*/  USEL UR8, UR8, UR4, !UP0 ;  /* 0x0000000408087287 */ /* 0x000fd8000c000000 */
.L_x_1028:
[----:B------:R-:W-:Y:S01]  /*10f00*/  USHF.R.S32.HI UR4, URZ, 0x1f, UR8 ;  /* 0x0000001f3f047899 */ /* 0x000fe20008011408 */
[----:B------:R-:W-:Y:S03]  /*10f10*/  BSSY B7, `(.L_x_1031) ;  /* 0x0000390000077945 */ /* 0x000fe60003800000 */
[----:B------:R-:W-:-:S04]  /*10f20*/  ULEA.HI UR4, UR4, UR8, URZ, 0x7 ;  /* 0x0000000804047291 */ /* 0x000fc8000f8f383f */
[----:B------:R-:W-:-:S04]  /*10f30*/  USHF.R.S32.HI UR4, URZ, 0x7, UR4 ;  /* 0x000000073f047899 */ /* 0x000fc80008011404 */
[----:B------:R-:W-:-:S04]  /*10f40*/  UISETP.LT.AND UP0, UPT, URZ, UR4, UPT ;  /* 0x000000043f00728c */ /* 0x000fc8000bf01270 */
[----:B------:R-:W-:-:S04]  /*10f50*/  USEL UR45, URZ, UR4, !UP0 ;  /* 0x000000043f2d7287 */ /* 0x000fc8000c000000 */
[----:B------:R-:W-:-:S06]  /*10f60*/  UISETP.GT.AND UP0, UPT, UR44, UR45, UPT ;  /* 0x0000002d2c00728c */ /* 0x000fcc000bf04270 */
[----:B------:R-:W-:-:S13]  /*10f70*/  PLOP3.LUT P0, PT, PT, PT, UP0, 0x80, 0x0 ;  /* 0x000000000000781c */ /* 0x000fda0003f0f008 */
[----:B------:R-:W-:Y:S05]  /*10f80*/  @P0 BRA `(.L_x_1032) ;  /* 0x0000000000480947 */ /* 0x000fea0003800000 */
[----:B------:R-:W1:Y:S02]  /*10f90*/  S2R R0, SR_TID.X ;  /* 0x0000000000007919 */ /* 0x000e640000002100 */
[----:B-1----:R-:W-:-:S04]  /*10fa0*/  LOP3.LUT R0, R0, 0x7f, RZ, 0xc0, !PT ;  /* 0x0000007f00007812 */ /* 0x002fc800078ec0ff */
[----:B------:R-:W-:-:S13]  /*10fb0*/  ISETP.NE.AND P1, PT, R0, RZ, PT ;  /* 0x000000ff0000720c */ /* 0x000fda0003f25270 */
[----:B------:R-:W-:Y:S05]  /*10fc0*/  @P1 BRA `(.L_x_1033) ;  /* 0x0000003800101947 */ /* 0x000fea0003800000 */
[----:B------:R-:W1:Y:S01]  /*10fd0*/  S2R R7, SR_LANEID ;  /* 0x0000000000077919 */ /* 0x000e620000000000 */
[----:B------:R-:W-:Y:S01]  /*10fe0*/  VOTEU.ANY UR4, UPT, PT ;  /* 0x0000000000047886 */ /* 0x000fe200038e0100 */
[----:B------:R-:W2:Y:S01]  /*10ff0*/  LDC.64 R2, c[0x0][0xc80] ;  /* 0x00032000ff027b82 */ /* 0x000ea20000000a00 */
[----:B------:R-:W1:Y:S08]  /*11000*/  FLO.U32 R0, UR4 ;  /* 0x0000000400007d00 */ /* 0x000e7000080e0000 */
[----:B------:R-:W2:Y:S01]  /*11010*/  POPC R5, UR4 ;  /* 0x0000000400057d09 */ /* 0x000ea20008000000 */
[----:B-1----:R-:W-:-:S13]  /*11020*/  ISETP.EQ.U32.AND P0, PT, R0, R7, PT ;  /* 0x000000070000720c */ /* 0x002fda0003f02070 */
[----:B--2---:R-:W2:Y:S01]  /*11030*/  @P0 ATOMG.E.ADD.STRONG.GPU PT, R3, desc[UR52][R2.64], R5 ;  /* 0x00000005020309a8 */ /* 0x004ea200081ee1f4 */
[----:B------:R-:W1:Y:S02]  /*11040*/  S2R R4, SR_LTMASK ;  /* 0x0000000000047919 */ /* 0x000e640000003900 */
[----:B-1----:R-:W-:-:S04]  /*11050*/  LOP3.LUT R4, R4, UR4, RZ, 0xc0, !PT ;  /* 0x0000000404047c12 */ /* 0x002fc8000f8ec0ff */
[----:B------:R-:W1:Y:S01]  /*11060*/  POPC R7, R4 ;  /* 0x0000000400077309 */ /* 0x000e620000000000 */
[----:B--2---:R-:W1:Y:S02]  /*11070*/  SHFL.IDX PT, R0, R3, R0, 0x1f ;  /* 0x00001f0003007589 */ /* 0x004e6400000e0000 */
[----:B-1----:R-:W-:-:S05]  /*11080*/  IADD3 R0, R0, UR48, R7 ;  /* 0x0000003000007c10 */ /* 0x002fca000fffe007 */
[----:B------:R1:W-:Y:S01]  /*11090*/  STL [R1+0xc], R0 ;  /* 0x00000c0001007387 */ /* 0x0003e20000100800 */
[----:B------:R-:W-:Y:S05]  /*110a0*/  BRA `(.L_x_1033) ;  /* 0x0000003400d87947 */ /* 0x000fea0003800000 */
.L_x_1032:
        /* <DEDUP_REMOVED lines=8> */
[----:B------:R-:W-:Y:S02]  /*11130*/  IMAD.U32 R4, RZ, RZ, UR6 ;  /* 0x00000006ff047e24 */ /* 0x000fe4000f8e00ff */
[----:B------:R-:W1:Y:S01]  /*11140*/  LDC.64 R2, c[0x4][R2] ;  /* 0x0100000002027b82 */ /* 0x000e620000000a00 */
[----:B------:R-:W-:Y:S02]  /*11150*/  IMAD.U32 R5, RZ, RZ, UR7 ;  /* 0x00000007ff057e24 */ /* 0x000fe4000f8e00ff */
[----:B------:R-:W-:Y:S02]  /*11160*/  IMAD.U32 R6, RZ, RZ, UR8 ;  /* 0x00000008ff067e24 */ /* 0x000fe4000f8e00ff */
[----:B------:R-:W-:-:S02]  /*11170*/  IMAD.U32 R7, RZ, RZ, UR9 ;  /* 0x00000009ff077e24 */ /* 0x000fc4000f8e00ff */
[----:B------:R-:W-:Y:S02]  /*11180*/  IMAD.U32 R10, RZ, RZ, UR4 ;  /* 0x00000004ff0a7e24 */ /* 0x000fe4000f8e00ff */
[----:B------:R-:W-:Y:S02]  /*11190*/  IMAD.U32 R11, RZ, RZ, UR5 ;  /* 0x00000005ff0b7e24 */ /* 0x000fe4000f8e00ff */
[----:B------:R-:W-:Y:S02]  /*111a0*/  IMAD.MOV.U32 R8, RZ, RZ, 0x70 ;  /* 0x00000070ff087424 */ /* 0x000fe400078e00ff */
[----:B------:R-:W-:Y:S02]  /*111b0*/  IMAD.MOV.U32 R12, RZ, RZ, 0x1 ;  /* 0x00000001ff0c7424 */ /* 0x000fe400078e00ff */
[----:B------:R-:W-:-:S07]  /*111c0*/  IMAD.MOV.U32 R13, RZ, RZ, RZ ;  /* 0x000000ffff0d7224 */ /* 0x000fce00078e00ff */
[----:B------:R-:W-:-:S07]  /*111d0*/  LEPC R20, `(.L_x_1035) ;  /* 0x000000001014794e */ /* 0x000fce0000000000 */
[----:B01----:R-:W-:Y:S05]  /*111e0*/  CALL.ABS.NOINC R2 ;  /* 0x0000000002007343 */ /* 0x003fea0003c00000 */
.L_x_1035:
[----:B------:R-:W-:Y:S05]  /*111f0*/  BSYNC B6 ;  /* 0x0000000000067941 */ /* 0x000fea0003800000 */
.L_x_1034:
        /* <DEDUP_REMOVED lines=8> */
[----:B------:R1:W2:Y:S01]  /*11280*/  LDC.64 R2, c[0x4][R17] ;  /* 0x0100000011027b82 */ /* 0x0002a20000000a00 */
[----:B------:R-:W-:Y:S02]  /*11290*/  IMAD.U32 R4, RZ, RZ, UR6 ;  /* 0x00000006ff047e24 */ /* 0x000fe4000f8e00ff */
[----:B------:R-:W-:Y:S02]  /*112a0*/  IMAD.U32 R5, RZ, RZ, UR7 ;  /* 0x00000007ff057e24 */ /* 0x000fe4000f8e00ff */
[----:B------:R-:W-:Y:S02]  /*112b0*/  IMAD.U32 R6, RZ, RZ, UR8 ;  /* 0x00000008ff067e24 */ /* 0x000fe4000f8e00ff */
[----:B------:R-:W-:-:S02]  /*112c0*/  IMAD.U32 R7, RZ, RZ, UR9 ;  /* 0x00000009ff077e24 */ /* 0x000fc4000f8e00ff */
[----:B------:R-:W-:Y:S02]  /*112d0*/  IMAD.U32 R10, RZ, RZ, UR4 ;  /* 0x00000004ff0a7e24 */ /* 0x000fe4000f8e00ff */
[----:B------:R-:W-:Y:S02]  /*112e0*/  IMAD.U32 R11, RZ, RZ, UR5 ;  /* 0x00000005ff0b7e24 */ /* 0x000fe4000f8e00ff */
[----:B------:R-:W-:Y:S02]  /*112f0*/  IMAD.MOV.U32 R8, RZ, RZ, 0x70 ;  /* 0x00000070ff087424 */ /* 0x000fe400078e00ff */
[----:B------:R-:W-:Y:S02]  /*11300*/  IMAD.MOV.U32 R12, RZ, RZ, 0x1 ;  /* 0x00000001ff0c7424 */ /* 0x000fe400078e00ff */
[----:B-1----:R-:W-:-:S07]  /*11310*/  IMAD.MOV.U32 R13, RZ, RZ, RZ ;  /* 0x000000ffff0d7224 */ /* 0x002fce00078e00ff */
[----:B------:R-:W-:-:S07]  /*11320*/  LEPC R20, `(.L_x_1038) ;  /* 0x000000001014794e */ /* 0x000fce0000000000 */
[----:B0-2---:R-:W-:Y:S05]  /*11330*/  CALL.ABS.NOINC R2 ;  /* 0x0000000002007343 */ /* 0x005fea0003c00000 */
.L_x_1038:
[----:B------:R0:W1:Y:S01]  /*11340*/  LDC.64 R2, c[0x4][R17] ;  /* 0x0100000011027b82 */ /* 0x0000620000000a00 */
[----:B------:R-:W-:Y:S01]  /*11350*/  ULDC.64 UR6, c[0x4][0x88] ;  /* 0x0100220000067ab9 */ /* 0x000fe20000000a00 */
[----:B------:R-:W-:Y:S01]  /*11360*/  ULDC.64 UR8, c[0x4][0x90] ;  /* 0x0100240000087ab9 */ /* 0x000fe20000000a00 */
[----:B------:R-:W-:Y:S01]  /*11370*/  ULDC.64 UR4, c[0x4][0x18] ;  /* 0x0100060000047ab9 */ /* 0x000fe20000000a00 */
        /* <DEDUP_REMOVED lines=8> */
[----:B0-----:R-:W-:-:S07]  /*11400*/  IMAD.MOV.U32 R13, RZ, RZ, RZ ;  /* 0x000000ffff0d7224 */ /* 0x001fce00078e00ff */
[----:B------:R-:W-:-:S07]  /*11410*/  LEPC R20, `(.L_x_1037) ;  /* 0x000000001014794e */ /* 0x000fce0000000000 */
[----:B-1----:R-:W-:Y:S05]  /*11420*/  CALL.ABS.NOINC R2 ;  /* 0x0000000002007343 */ /* 0x002fea0003c00000 */
.L_x_1037:
[----:B------:R-:W-:Y:S05]  /*11430*/  BSYNC B6 ;  /* 0x0000000000067941 */ /* 0x000fea0003800000 */
.L_x_1036:
[----:B------:R-:W-:Y:S01]  /*11440*/  ULDC.64 UR4, c[0x0][0x9f8] ;  /* 0x00027e0000047ab9 */ /* 0x000fe20000000a00 */
[----:B------:R-:W-:Y:S01]  /*11450*/  IMAD.U32 R29, RZ, RZ, UR42 ;  /* 0x0000002aff1d7e24 */ /* 0x000fe2000f8e00ff */
[----:B------:R-:W-:Y:S01]  /*11460*/  UISETP.NE.U32.AND UP0, UPT, UR4, URZ, UPT ;  /* 0x0000003f0400728c */ /* 0x000fe2000bf05070 */
[----:B------:R-:W1:Y:S03]  /*11470*/  LDC R10, c[0x0][0x430] ;  /* 0x00010c00ff0a7b82 */ /* 0x000e660000000800 */
[----:B------:R-:W-:-:S06]  /*11480*/  UISETP.NE.AND.EX UP0, UPT, UR5, URZ, UPT, UP0 ;  /* 0x0000003f0500728c */ /* 0x000fcc000bf05300 */
[----:B------:R-:W-:-:S05]  /*11490*/  PLOP3.LUT P0, PT, PT, PT, UP0, 0x80, 0x0 ;  /* 0x000000000000781c */ /* 0x000fca0003f0f008 */
[----:B------:R-:W-:Y:S02]  /*114a0*/  @UP0 ULDC.64 UR4, c[0x0][0x9f8] ;  /* 0x00027e0000040ab9 */ /* 0x000fe40000000a00 */
[----:B------:R-:W-:-:S06]  /*114b0*/  @UP0 UIMAD.WIDE UR4, UR42, 0x4, UR4 ;  /* 0x000000042a0408a5 */ /* 0x000fcc000f8e0204 */
[----:B------:R-:W-:Y:S01]  /*114c0*/  IMAD.U32 R2, RZ, RZ, UR4 ;  /* 0x00000004ff027e24 */ /* 0x000fe2000f8e00ff */
[----:B------:R-:W-:Y:S01]  /*114d0*/  ULDC UR4, c[0x0][0xc48] ;  /* 0x0003120000047ab9 */ /* 0x000fe20000000800 */
[----:B------:R-:W-:-:S05]  /*114e0*/  IMAD.U32 R3, RZ, RZ, UR5 ;  /* 0x00000005ff037e24 */ /* 0x000fca000f8e00ff */
[----:B------:R2:W5:Y:S01]  /*114f0*/  @P0 LDG.E R29, desc[UR52][R2.64] ;  /* 0x00000034021d0981 */ /* 0x000562000c1e1900 */
[----:B------:R-:W-:Y:S01]  /*11500*/  UMOV UR5, 0xffffffff ;  /* 0xffffffff00057882 */ /* 0x000fe20000000000 */
[----:B------:R-:W-:Y:S02]  /*11510*/  IMAD.U32 R22, RZ, RZ, UR4 ;  /* 0x00000004ff167e24 */ /* 0x000fe4000f8e00ff */
[----:B------:R-:W-:Y:S05]  /*11520*/  BRA.DIV UR5, `(.L_x_1039) ;  /* 0x0000003a05e87947 */ /* 0x000fea000b800000 */
.L_x_1093:
[----:B--2---:R-:W2:Y:S01]  /*11530*/  S2R R2, SR_TID.X ;  /* 0x0000000000027919 */ /* 0x004ea20000002100 */
[----:B------:R-:W-:Y:S01]  /*11540*/  UIADD3 UR4, UR44, -0x1, URZ ;  /* 0xffffffff2c047890 */ /* 0x000fe2000fffe03f */
[----:B-1----:R-:W-:Y:S01]  /*11550*/  ISETP.NE.AND P1, PT, R10, 0x1, PT ;  /* 0x000000010a00780c */ /* 0x002fe20003f25270 */
[----:B------:R-:W1:Y:S01]  /*11560*/  S2R R0, SR_TID.X ;  /* 0x0000000000007919 */ /* 0x000e620000002100 */
[----:B-----5:R-:W-:-:S03]  /*11570*/  SHF.R.S32.HI R6, RZ, 0x1f, R29 ;  /* 0x0000001fff067819 */ /* 0x020fc6000001141d */
[----:B------:R-:W-:Y:S01]  /*11580*/  IMAD.U32 R8, RZ, RZ, UR4 ;  /* 0x00000004ff087e24 */ /* 0x000fe2000f8e00ff */
[----:B------:R-:W-:Y:S01]  /*11590*/  LOP3.LUT R19, R19, 0xfffffff7, RZ, 0xc0, !PT ;  /* 0xfffffff713137812 */ /* 0x000fe200078ec0ff */
[----:B------:R3:W-:Y:S02]  /*115a0*/  STL [R1], R6 ;  /* 0x0000000601007387 */ /* 0x0007e40000100800 */
[----:B------:R-:W-:-:S04]  /*115b0*/  IMAD.SHL.U32 R8, R8, 0x80, RZ ;  /* 0x0000008008087824 */ /* 0x000fc800078e00ff */
[----:B------:R-:W4:Y:S01]  /*115c0*/  @P1 LDC R3, c[0x0][0x434] ;  /* 0x00010d00ff031b82 */ /* 0x000f220000000800 */
[----:B------:R-:W-:-:S07]  /*115d0*/  @P1 LOP3.LUT R19, R19, 0x8, RZ, 0xfc, !PT ;  /* 0x0000000813131812 */ /* 0x000fce00078efcff */
[----:B------:R-:W0:Y:S01]  /*115e0*/  @P1 LDC R9, c[0x0][0x438] ;  /* 0x00010e00ff091b82 */ /* 0x000e220000000800 */
[----:B--2---:R-:W-:Y:S01]  /*115f0*/  IMAD.SHL.U32 R2, R2, 0x10, RZ ;  /* 0x0000001002027824 */ /* 0x004fe200078e00ff */
[----:B-1----:R-:W-:-:S04]  /*11600*/  LOP3.LUT R0, R0, 0x7f, RZ, 0xc0, !PT ;  /* 0x0000007f00007812 */ /* 0x002fc800078ec0ff */
[----:B------:R-:W-:Y:S02]  /*11610*/  LOP3.LUT R2, R2, 0x70, RZ, 0xc0, !PT ;  /* 0x0000007002027812 */ /* 0x000fe400078ec0ff */
[----:B------:R-:W-:-:S04]  /*11620*/  SHF.R.U32.HI R0, RZ, 0x3, R0 ;  /* 0x00000003ff007819 */ /* 0x000fc80000011600 */
[----:B------:R-:W-:-:S04]  /*11630*/  LOP3.LUT R0, R8, R0, R2, 0xfe, !PT ;  /* 0x0000000008007212 */ /* 0x000fc800078efe02 */
[C---:B------:R-:W-:Y:S01]  /*11640*/  ISETP.GE.AND P0, PT, R0.reuse, UR36, PT ;  /* 0x0000002400007c0c */ /* 0x040fe2000bf06270 */
[----:B------:R-:W-:-:S04]  /*11650*/  IMAD.IADD R0, R0, 0x1, R18 ;  /* 0x0000000100007824 */ /* 0x000fc800078e0212 */
[----:B----4-:R-:W-:-:S04]  /*11660*/  @P1 IMAD.HI.U32 R2, R0, R3, RZ ;  /* 0x0000000300021227 */ /* 0x010fc800078e00ff */
[----:B------:R-:W-:Y:S01]  /*11670*/  IMAD.MOV.U32 R7, RZ, RZ, R0 ;  /* 0x000000ffff077224 */ /* 0x000fe200078e0000 */
[----:B0-----:R-:W-:Y:S01]  /*11680*/  @P1 SHF.R.U32.HI R7, RZ, R9, R2 ;  /* 0x00000009ff071219 */ /* 0x001fe20000011602 */
[----:B------:R-:W-:Y:S02]  /*11690*/  IMAD R3, RZ, RZ, -UR42 ;  /* 0x8000002aff037e24 */ /* 0x000fe4000f8e02ff */
[----:B------:R-:W3:Y:S02]  /*116a0*/  @!P0 LDC.64 R4, c[0x0][0x428] ;  /* 0x00010a00ff048b82 */ /* 0x000ee40000000a00 */
[----:B------:R-:W-:Y:S01]  /*116b0*/  IMAD R22, R22, R3, UR41 ;  /* 0x0000002916167e24 */ /* 0x000fe2000f8e0203 */
[--C-:B------:R-:W-:Y:S01]  /*116c0*/  @!P0 SHF.R.S32.HI R3, RZ, 0x1f, R7.reuse ;  /* 0x0000001fff038819 */ /* 0x100fe20000011407 */
[----:B------:R-:W-:Y:S02]  /*116d0*/  @!P0 IMAD.MOV.U32 R2, RZ, RZ, R7 ;  /* 0x000000ffff028224 */ /* 0x000fe400078e0007 */
[----:B---3--:R-:W-:-:S02]  /*116e0*/  @!P0 IMAD R6, R6, R4, RZ ;  /* 0x0000000406068224 */ /* 0x008fc400078e02ff */
[----:B------:R-:W-:-:S04]  /*116f0*/  @!P0 IMAD.WIDE.U32 R2, R29, R4, R2 ;  /* 0x000000041d028225 */ /* 0x000fc800078e0002 */
[----:B------:R-:W-:Y:S02]  /*11700*/  @!P0 IMAD R6, R29, R5, R6 ;  /* 0x000000051d068224 */ /* 0x000fe400078e0206 */
[----:B------:R-:W0:Y:S01]  /*11710*/  @!P0 LDC.64 R4, c[0x0][0x418] ;  /* 0x00010600ff048b82 */ /* 0x000e220000000a00 */
[----:B------:R-:W-:Y:S02]  /*11720*/  IMAD.U32 R9, RZ, RZ, UR46 ;  /* 0x0000002eff097e24 */ /* 0x000fe4000f8e00ff */
[----:B------:R-:W-:-:S03]  /*11730*/  @!P0 IMAD.IADD R6, R3, 0x1, R6 ;  /* 0x0000000103068824 */ /* 0x000fc600078e0206 */
[----:B------:R-:W-:Y:S01]  /*11740*/  ISETP.NE.AND P2, PT, R9, 0x3, PT ;  /* 0x000000030900780c */ /* 0x000fe20003f45270 */
[----:B------:R-:W-:Y:S01]  /*11750*/  IMAD.MOV R3, RZ, RZ, -R7 ;  /* 0x000000ffff037224 */ /* 0x000fe200078e0a07 */
[----:B------:R-:W-:Y:S01]  /*11760*/  LOP3.LUT R19, R19, 0xfffffffb, RZ, 0xc0, !PT ;  /* 0xfffffffb13137812 */ /* 0x000fe200078ec0ff */
[----:B------:R-:W-:Y:S01]  /*11770*/  IMAD.U32 R24, RZ, RZ, UR4 ;  /* 0x00000004ff187e24 */ /* 0x000fe2000f8e00ff */
[----:B------:R-:W-:Y:S02]  /*11780*/  SHF.R.S32.HI R28, RZ, 0x1f, R22 ;  /* 0x0000001fff1c7819 */ /* 0x000fe40000011416 */
[----:B0-----:R-:W-:-:S04]  /*11790*/  @!P0 LEA R4, P1, R2, R4, 0x2 ;  /* 0x0000000402048211 */ /* 0x001fc800078210ff */
[----:B------:R-:W-:Y:S01]  /*117a0*/  @!P0 LEA.HI.X R5, R2, R5, R6, 0x2, P1 ;  /* 0x0000000502058211 */ /* 0x000fe200008f1406 */
[----:B------:R-:W-:Y:S02]  /*117b0*/  IMAD.MOV.U32 R6, RZ, RZ, RZ ;  /* 0x000000ffff067224 */ /* 0x000fe400078e00ff */
[----:B------:R-:W-:-:S04]  /*117c0*/  @P2 LOP3.LUT R19, R19, 0x4, RZ, 0xfc, !PT ;  /* 0x0000000413132812 */ /* 0x000fc800078efcff */
[----:B------:R0:W5:Y:S02]  /*117d0*/  @!P0 LDG.E R6, desc[UR52][R4.64] ;  /* 0x0000003404068981 */ /* 0x000164000c1e1900 */
[----:B0-----:R-:W-:Y:S01]  /*117e0*/  IMAD R5, R10, R3, R0 ;  /* 0x000000030a057224 */ /* 0x001fe200078e0200 */
[----:B------:R-:W-:Y:S06]  /*117f0*/  @!P2 BRA `(.L_x_1040) ;  /* 0x000000000004a947 */ /* 0x000fec0003800000 */
[----:B------:R-:W-:Y:S01]  /*11800*/  BPT.TRAP 0x1 ;  /* 0x000000040000795c */ /* 0x000fe20000300000 */
.L_x_1040:
[----:B------:R-:W-:Y:S01]  /*11810*/  SHF.R.S32.HI R4, RZ, 0x1f, R5 ;  /* 0x0000001fff047819 */ /* 0x000fe20000011405 */
[----:B------:R-:W-:Y:S01]  /*11820*/  ULDC.64 UR4, c[0x0][0x328] ;  /* 0x0000ca0000047ab9 */ /* 0x000fe20000000a00 */
[----:B------:R-:W-:Y:S01]  /*11830*/  BSSY B0, `(.L_x_1041) ;  /* 0x0000017000007945 */ /* 0x000fe20003800000 */
[----:B------:R-:W-:-:S04]  /*11840*/  IMAD.WIDE.U32 R2, R5, UR4, RZ ;  /* 0x0000000405027c25 */ /* 0x000fc8000f8e00ff */
[----:B------:R-:W-:-:S04]  /*11850*/  IMAD R0, R4, UR4, RZ ;  /* 0x0000000404007c24 */ /* 0x000fc8000f8e02ff */
[----:B------:R-:W-:Y:S01]  /*11860*/  IMAD R7, R5, UR5, R0 ;  /* 0x0000000505077c24 */ /* 0x000fe2000f8e0200 */
[----:B------:R-:W-:-:S03]  /*11870*/  ULDC.64 UR4, c[0x0][0x338] ;  /* 0x0000ce0000047ab9 */ /* 0x000fc60000000a00 */
[----:B------:R-:W-:Y:S01]  /*11880*/  IMAD.IADD R3, R3, 0x1, R7 ;  /* 0x0000000103037824 */ /* 0x000fe200078e0207 */
[----:B-----5:R-:W-:Y:S01]  /*11890*/  SHF.R.S32.HI R7, RZ, 0x1f, R6 ;  /* 0x0000001fff077819 */ /* 0x020fe20000011406 */
[----:B------:R-:W-:-:S04]  /*118a0*/  IMAD.WIDE.U32 R2, R6, UR4, R2 ;  /* 0x0000000406027c25 */ /* 0x000fc8000f8e0002 */
[----:B------:R-:W-:-:S04]  /*118b0*/  IMAD R0, R7, UR4, RZ ;  /* 0x0000000407007c24 */ /* 0x000fc8000f8e02ff */
        /* <DEDUP_REMOVED lines=14> */
.L_x_1094:
[----:B------:R-:W-:Y:S05]  /*119a0*/  BSYNC B0 ;  /* 0x0000000000007941 */ /* 0x000fea0003800000 */
.L_x_1041:
[----:B------:R-:W1:Y:S01]  /*119b0*/  S2R R9, SR_TID.X ;  /* 0x0000000000097919 */ /* 0x000e620000002100 */
[----:B------:R-:W-:Y:S01]  /*119c0*/  ULDC.64 UR4, c[0x0][0x300] ;  /* 0x0000c00000047ab9 */ /* 0x000fe20000000a00 */
[----:B------:R-:W-:Y:S01]  /*119d0*/  LOP3.LUT P2, RZ, R19, 0x1, RZ, 0xc0, !PT ;  /* 0x0000000113ff7812 */ /* 0x000fe2000784c0ff */
[----:B------:R-:W-:Y:S02]  /*119e0*/  IMAD R4, R4, UR4, RZ ;  /* 0x0000000404047c24 */ /* 0x000fe4000f8e02ff */
        /* <DEDUP_REMOVED lines=8> */
[----:B------:R-:W-:Y:S02]  /*11a70*/  IMAD.IADD R3, R3, 0x1, R7 ;  /* 0x0000000103037824 */ /* 0x000fe400078e0207 */
[----:B------:R-:W-:Y:S02]  /*11a80*/  IMAD R5, R28, UR4, RZ ;  /* 0x000000041c057c24 */ /* 0x000fe4000f8e02ff */
[----:B------:R-:W-:-:S04]  /*11a90*/  IMAD.WIDE.U32 R2, R22, UR4, R2 ;  /* 0x0000000416027c25 */ /* 0x000fc8000f8e0002 */
[----:B------:R-:W-:Y:S01]  /*11aa0*/  IMAD R4, R22, UR5, R5 ;  /* 0x0000000516047c24 */ /* 0x000fe2000f8e0205 */
[----:B------:R-:W-:Y:S01]  /*11ab0*/  ULDC.64 UR4, c[0x0][0x2e8] ;  /* 0x0000ba0000047ab9 */ /* 0x000fe20000000a00 */
[----:B-1----:R-:W-:Y:S02]  /*11ac0*/  LOP3.LUT R9, R9, 0x7f, RZ, 0xc0, !PT ;  /* 0x0000007f09097812 */ /* 0x002fe400078ec0ff */
[----:B------:R-:W-:Y:S01]  /*11ad0*/  IMAD.IADD R5, R3, 0x1, R4 ;  /* 0x0000000103057824 */ /* 0x000fe200078e0204 */
[C---:B------:R-:W-:Y:S01]  /*11ae0*/  LEA R4, P0, R2.reuse, UR4, 0x1 ;  /* 0x0000000402047c11 */ /* 0x040fe2000f8008ff */
[----:B------:R-:W-:Y:S01]  /*11af0*/  UMOV UR4, 0xffffffff ;  /* 0xffffffff00047882 */ /* 0x000fe20000000000 */
[----:B------:R-:W-:Y:S02]  /*11b00*/  SHF.R.U32.HI R10, RZ, 0x3, R9 ;  /* 0x00000003ff0a7819 */ /* 0x000fe40000011609 */
[----:B------:R-:W0:Y:S01]  /*11b10*/  S2R R9, SR_TID.X ;  /* 0x0000000000097919 */ /* 0x000e220000002100 */
[----:B------:R-:W-:-:S02]  /*11b20*/  LEA.HI.X R5, R2, UR5, R5, 0x1, P0 ;  /* 0x0000000502057c11 */ /* 0x000fc400080f0c05 */
[----:B------:R-:W-:-:S04]  /*11b30*/  IADD3 R7, -R10, UR36, -R8 ;  /* 0x000000240a077c10 */ /* 0x000fc8000fffe908 */
[----:B------:R-:W-:Y:S01]  /*11b40*/  ISETP.GE.AND P0, PT, R7, 0x1, PT ;  /* 0x000000010700780c */ /* 0x000fe20003f06270 */
[C---:B0-----:R-:W-:Y:S02]  /*11b50*/  IMAD.SHL.U32 R10, R9.reuse, 0x8, RZ ;  /* 0x00000008090a7824 */ /* 0x041fe400078e00ff */
[----:B------:R-:W-:-:S03]  /*11b60*/  IMAD.SHL.U32 R11, R9, 0x8, RZ ;  /* 0x00000008090b7824 */ /* 0x000fc600078e00ff */
[----:B------:R-:W-:-:S04]  /*11b70*/  LOP3.LUT R10, R10, 0x1f8, RZ, 0xc0, !PT ;  /* 0x000001f80a0a7812 */ /* 0x000fc800078ec0ff */
[----:B------:R-:W-:Y:S01]  /*11b80*/  LOP3.LUT R10, R10, 0x38, R9, 0x78, !PT ;  /* 0x000000380a0a7812 */ /* 0x000fe200078e7809 */
[----:B------:R-:W-:-:S03]  /*11b90*/  IMAD.SHL.U32 R9, R9, 0x8, RZ ;  /* 0x0000000809097824 */ /* 0x000fc600078e00ff */
[----:B------:R-:W-:Y:S02]  /*11ba0*/  LOP3.LUT R10, R10, 0x200, R11, 0xf8, !PT ;  /* 0x000002000a0a7812 */ /* 0x000fe400078ef80b */
[----:B------:R-:W-:-:S03]  /*11bb0*/  LOP3.LUT R9, R9, 0x38, RZ, 0xc0, !PT ;  /* 0x0000003809097812 */ /* 0x000fc600078ec0ff */
[----:B------:R-:W-:Y:S01]  /*11bc0*/  IMAD R6, R23, 0x2000, R10 ;  /* 0x0000200017067824 */ /* 0x000fe200078e020a */
[----:B------:R-:W-:Y:S06]  /*11bd0*/  BRA.DIV UR4, `(.L_x_1043) ;  /* 0x00000036047c7947 */ /* 0x000fec000b800000 */
[----:B------:R-:W0:Y:S01]  /*11be0*/  SHFL.IDX PT, R3, R4, RZ, 0x181f ;  /* 0x00181fff04037589 */ /* 0x000e2200000e0000 */
[----:B------:R-:W-:-:S03]  /*11bf0*/  @P0 IMAD R8, R6, 0x2, R16 ;  /* 0x0000000206080824 */ /* 0x000fc600078e0210 */
[----:B------:R-:W1:Y:S04]  /*11c00*/  SHFL.IDX PT, R2, R5, RZ, 0x181f ;  /* 0x00181fff05027589 */ /* 0x000e6800000e0000 */
[----:B------:R-:W-:Y:S01]  /*11c10*/  SHFL.IDX PT, R14, R4, 0x7, 0x181f ;  /* 0x00f81f00040e7f89 */ /* 0x000fe200000e0000 */
[----:B0-----:R-:W-:-:S05]  /*11c20*/  @P0 LEA R3, P1, R9, R3, 0x1 ;  /* 0x0000000309030211 */ /* 0x001fca00078208ff */
[----:B-1----:R-:W-:Y:S01]  /*11c30*/  @P0 IMAD.X R2, RZ, RZ, R2, P1 ;  /* 0x000000ffff020224 */ /* 0x002fe200008e0602 */
[----:B------:R-:W-:-:S04]  /*11c40*/  ISETP.GE.AND P1, PT, R7, 0x11, PT ;  /* 0x000000110700780c */ /* 0x000fc80003f26270 */
[----:B------:R-:W-:-:S04]  /*11c50*/  @P0 LOP3.LUT R3, R3, R2, RZ, 0x3c, !PT ;  /* 0x0000000203030212 */ /* 0x000fc800078e3cff */
[----:B------:R-:W-:-:S04]  /*11c60*/  @P0 LOP3.LUT R2, R3, R2, RZ, 0x3c, !PT ;  /* 0x0000000203020212 */ /* 0x000fc800078e3cff */
[----:B------:R-:W-:-:S05]  /*11c70*/  @P0 LOP3.LUT R3, R3, R2, RZ, 0x3c, !PT ;  /* 0x0000000203030212 */ /* 0x000fca00078e3cff */
        /* <DEDUP_REMOVED lines=61> */
.L_x_1112:
[----:B------:R-:W-:-:S13]  /*12050*/  ISETP.GE.AND P0, PT, R7, 0x71, PT ;  /* 0x000000710700780c */ /* 0x000fda0003f06270 */
[----:B0-----:R-:W-:-:S05]  /*12060*/  @P0 LEA R2, P1, R9, R14, 0x1 ;  /* 0x0000000e09020211 */ /* 0x001fca00078208ff */
[----:B------:R-:W-:Y:S02]  /*12070*/  @P0 IMAD.X R3, RZ, RZ, R5, P1 ;  /* 0x000000ffff030224 */ /* 0x000fe400008e0605 */
[----:B------:R-:W-:-:S05]  /*12080*/  @P0 IMAD R5, R6, 0x2, R16 ;  /* 0x0000000206050824 */ /* 0x000fca00078e0210 */
[----:B------:R-:W-:Y:S01]  /*12090*/  @!PT LDS RZ, [RZ] ;  /* 0x00000000fffff984 */ /* 0x000fe20000000800 */
[----:B------:R-:W-:Y:S01]  /*120a0*/  @!PT LDS RZ, [RZ] ;  /* 0x00000000fffff984 */ /* 0x000fe20000000800 */
[----:B------:R-:W-:Y:S01]  /*120b0*/  @!PT LDS RZ, [RZ] ;  /* 0x00000000fffff984 */ /* 0x000fe20000000800 */
[----:B------:R0:W-:Y:S01]  /*120c0*/  @P0 LDGSTS.E.BYPASS.LTC128B.128 [R5+0x11c00], desc[UR52][R2.64], !P2 ;  /* 0x11c0000002050fae */ /* 0x0001e2000d101d74 */
[----:B------:R-:W-:Y:S01]  /*120d0*/  PLOP3.LUT P0, PT, PT, PT, PT, 0x80, 0x0 ;  /* 0x000000000000781c */ /* 0x000fe20003f0f070 */
[----:B------:R-:W-:-:S12]  /*120e0*/  NOP ;  /* 0x0000000000007918 */ /* 0x000fd80000000000 */
.L_x_1044:
        /* <DEDUP_REMOVED lines=11> */
.L_x_1045:
[----:B------:R0:W-:Y:S02]  /*121a0*/  SYNCS.ARRIVE.TRANS64.A1T0 RZ, [R0+URZ+0x16830], RZ ;  /* 0x016830ff00ff79a7 */ /* 0x0001e4000810003f */
[----:B------:R-:W-:Y:S05]  /*121b0*/  WARPSYNC.ALL ;  /* 0x0000000000007948 */ /* 0x000fea0003800000 */
[----:B------:R-:W-:Y:S01]  /*121c0*/  BSSY B6, `(.L_x_1046) ;  /* 0x0000015000067945 */ /* 0x000fe20003800000 */
[----:B0-----:R-:W-:Y:S01]  /*121d0*/  VIADD R0, R16, 0x8400 ;  /* 0x0000840010007836 */ /* 0x001fe20000000000 */
[----:B------:R-:W-:Y:S04]  /*121e0*/  BAR.SYNC.DEFER_BLOCKING 0x8, 0x200 ;  /* 0x0208000000007b1d */ /* 0x000fe80000010000 */
[----:B------:R-:W-:-:S13]  /*121f0*/  LOP3.LUT P0, RZ, R0, 0x3ff, RZ, 0xc0, !PT ;  /* 0x000003ff00ff7812 */ /* 0x000fda000780c0ff */
[----:B------:R-:W-:Y:S05]  /*12200*/  @!P0 BRA `(.L_x_1047) ;  /* 0x0000000000408947 */ /* 0x000fea0003800000 */
[----:B------:R-:W-:Y:S01]  /*12210*/  MOV R2, 0x0 ;  /* 0x0000000000027802 */ /* 0x000fe20000000f00 */
[----:B------:R-:W-:Y:S01]  /*12220*/  ULDC.64 UR6, c[0x4][0x88] ;  /* 0x0100220000067ab9 */ /* 0x000fe20000000a00 */
[----:B------:R-:W-:Y:S01]  /*12230*/  ULDC.64 UR8, c[0x4][0x90] ;  /* 0x0100240000087ab9 */ /* 0x000fe20000000a00 */
[----:B------:R-:W-:Y:S01]  /*12240*/  ULDC.64 UR4, c[0x4][0x20] ;  /* 0x0100080000047ab9 */ /* 0x000fe20000000a00 */
[----:B------:R-:W-:Y:S02]  /*12250*/  IMAD.U32 R4, RZ, RZ, UR6 ;  /* 0x00000006ff047e24 */ /* 0x000fe4000f8e00ff */
[----:B------:R-:W0:Y:S01]  /*12260*/  LDC.64 R2, c[0x4][R2] ;  /* 0x0100000002027b82 */ /* 0x000e220000000a00 */
        /* <DEDUP_REMOVED lines=9> */
[----:B0-----:R-:W-:Y:S05]  /*12300*/  CALL.ABS.NOINC R2 ;  /* 0x0000000002007343 */ /* 0x001fea0003c00000 */
.L_x_1047:
[----:B------:R-:W-:Y:S05]  /*12310*/  BSYNC B6 ;  /* 0x0000000000067941 */ /* 0x000fea0003800000 */
.L_x_1046:
[----:B------:R0:W5:Y:S01]  /*12320*/  LDL R9, [R1+0x8] ;  /* 0x0000080001097983 */ /* 0x0001620000100800 */
[----:B------:R-:W-:Y:S01]  /*12330*/  UISETP.NE.AND UP0, UPT, UR49, URZ, UPT ;  /* 0x0000003f3100728c */ /* 0x000fe2000bf05270 */
[----:B------:R-:W-:Y:S01]  /*12340*/  R2UR UR7, R28 ;  /* 0x000000001c0772ca */ /* 0x000fe200000e0000 */
[----:B------:R-:W-:Y:S01]  /*12350*/  ULDC.64 UR8, c[0x0][0x2d8] ;  /* 0x0000b60000087ab9 */ /* 0x000fe20000000a00 */
[----:B------:R-:W1:Y:S01]  /*12360*/  S2R R20, SR_TID.X ;  /* 0x0000000000147919 */ /* 0x000e620000002100 */
[C---:B------:R-:W-:Y:S02]  /*12370*/  R2UR UR10, R22.reuse ;  /* 0x00000000160a72ca */ /* 0x040fe400000e0000 */
[----:B------:R-:W-:Y:S01]  /*12380*/  R2UR UR4, R22 ;  /* 0x00000000160472ca */ /* 0x000fe200000e0000 */
[----:B------:R-:W2:Y:S01]  /*12390*/  S2R R2, SR_TID.X ;  /* 0x0000000000027919 */ /* 0x000ea20000002100 */
[----:B------:R-:W-:Y:S01]  /*123a0*/  PLOP3.LUT P0, PT, PT, PT, UP0, 0x80, 0x0 ;  /* 0x000000000000781c */ /* 0x000fe20003f0f008 */
[----:B------:R-:W-:Y:S01]  /*123b0*/  USHF.R.S32.HI UR6, URZ, 0x1f, UR42 ;  /* 0x0000001f3f067899 */ /* 0x000fe2000801142a */
[----:B------:R-:W-:Y:S01]  /*123c0*/  LOP3.LUT P5, RZ, R19, 0x10, RZ, 0xc0, !PT ;  /* 0x0000001013ff7812 */ /* 0x000fe200078ac0ff */
[----:B------:R-:W-:Y:S01]  /*123d0*/  @UP0 ULDC UR5, c[0x0][0x44c] ;  /* 0x0001130000050ab9 */ /* 0x000fe20000000800 */
[----:B------:R-:W-:Y:S01]  /*123e0*/  ULDC UR12, c[0x0][0x448] ;  /* 0x00011200000c7ab9 */ /* 0x000fe20000000800 */
[----:B------:R-:W-:Y:S01]  /*123f0*/  @UP0 ULDC UR13, c[0x0][0x44c] ;  /* 0x00011300000d0ab9 */ /* 0x000fe20000000800 */
[----:B------:R-:W-:Y:S01]  /*12400*/  UIMAD UR7, UR7, UR8, URZ ;  /* 0x00000008070772a4 */ /* 0x000fe2000f8e023f */
[----:B-1----:R-:W-:Y:S01]  /*12410*/  IMAD.SHL.U32 R20, R20, 0x10, RZ ;  /* 0x0000001014147824 */ /* 0x002fe200078e00ff */
[----:B--2---:R-:W-:-:S04]  /*12420*/  LOP3.LUT R2, R2, 0x7f, RZ, 0xc0, !PT ;  /* 0x0000007f02027812 */ /* 0x004fc800078ec0ff */
[----:B------:R-:W-:Y:S02]  /*12430*/  LOP3.LUT R20, R20, 0x70, RZ, 0xc0, !PT ;  /* 0x0000007014147812 */ /* 0x000fe400078ec0ff */
[----:B------:R-:W-:-:S04]  /*12440*/  SHF.R.U32.HI R2, RZ, 0x3, R2 ;  /* 0x00000003ff027819 */ /* 0x000fc80000011602 */
[----:B------:R-:W-:-:S05]  /*12450*/  LOP3.LUT R2, R2, R20, RZ, 0xfc, !PT ;  /* 0x0000001402027212 */ /* 0x000fca00078efcff */
[----:B------:R-:W-:-:S04]  /*12460*/  VIADD R6, R2, UR43 ;  /* 0x0000002b02067c36 */ /* 0x000fc80008000000 */
[----:B------:R-:W-:Y:S01]  /*12470*/  @P0 IMAD.HI.U32 R0, R6, UR5, RZ ;  /* 0x0000000506000c27 */ /* 0x000fe2000f8e00ff */
[----:B------:R-:W-:Y:S01]  /*12480*/  PLOP3.LUT P0, PT, PT, PT, UP0, 0x80, 0x0 ;  /* 0x000000000000781c */ /* 0x000fe20003f0f008 */
[----:B------:R-:W-:Y:S02]  /*12490*/  UIMAD UR7, UR10, UR9, UR7 ;  /* 0x000000090a0772a4 */ /* 0x000fe4000f8e0207 */
[----:B------:R-:W-:Y:S01]  /*124a0*/  UIMAD.WIDE.U32 UR4, UR4, UR8, URZ ;  /* 0x00000008040472a5 */ /* 0x000fe2000f8e003f */
[----:B------:R-:W-:Y:S01]  /*124b0*/  IMAD.MOV.U32 R2, RZ, RZ, R6 ;  /* 0x000000ffff027224 */ /* 0x000fe200078e0006 */
[----:B------:R-:W-:Y:S01]  /*124c0*/  ULDC.64 UR10, c[0x0][0x280] ;  /* 0x0000a000000a7ab9 */ /* 0x000fe20000000a00 */
[----:B------:R-:W-:Y:S01]  /*124d0*/  ULDC.64 UR8, c[0x0][0x2e0] ;  /* 0x0000b80000087ab9 */ /* 0x000fe20000000a00 */
[----:B------:R-:W-:-:S03]  /*124e0*/  UIADD3 UR5, UR5, UR7, URZ ;  /* 0x0000000705057290 */ /* 0x000fc6000fffe03f */
[----:B------:R-:W-:Y:S01]  /*124f0*/  @UP0 ULDC UR7, c[0x0][0x450] ;  /* 0x0001140000070ab9 */ /* 0x000fe20000000800 */
[----:B------:R-:W-:Y:S02]  /*12500*/  UIMAD UR6, UR6, UR8, URZ ;  /* 0x00000008060672a4 */ /* 0x000fe4000f8e023f */
[----:B------:R-:W-:Y:S01]  /*12510*/  @P0 SHF.R.U32.HI R2, RZ, UR7, R0 ;  /* 0x00000007ff020c19 */ /* 0x000fe20008011600 */
[----:B------:R-:W-:Y:S02]  /*12520*/  UIMAD.WIDE.U32 UR4, UR42, UR8, UR4 ;  /* 0x000000082a0472a5 */ /* 0x000fe4000f8e0004 */
[----:B------:R-:W-:Y:S01]  /*12530*/  UIMAD UR6, UR42, UR9, UR6 ;  /* 0x000000092a0672a4 */ /* 0x000fe2000f8e0206 */
[----:B------:R-:W-:Y:S02]  /*12540*/  SHF.R.S32.HI R0, RZ, 0x1f, R2 ;  /* 0x0000001fff007819 */ /* 0x000fe40000011402 */
[----:B------:R-:W-:Y:S01]  /*12550*/  ULDC.64 UR8, c[0x0][0x2d0] ;  /* 0x0000b40000087ab9 */ /* 0x000fe20000000a00 */
[----:B------:R-:W-:Y:S01]  /*12560*/  UIADD3 UR5, UR5, UR6, URZ ;  /* 0x0000000605057290 */ /* 0x000fe2000fffe03f */
[----:B------:R-:W-:-:S02]  /*12570*/  IMAD.U32 R5, RZ, RZ, UR8 ;  /* 0x00000008ff057e24 */ /* 0x000fc4000f8e00ff */
[----:B------:R-:W-:Y:S01]  /*12580*/  IMAD R3, R0, UR8, RZ ;  /* 0x0000000800037c24 */ /* 0x000fe2000f8e02ff */
[----:B------:R-:W-:Y:S01]  /*12590*/  ULDC.64 UR6, c[0x0][0x2c8] ;  /* 0x0000b20000067ab9 */ /* 0x000fe20000000a00 */
[----:B------:R-:W-:Y:S02]  /*125a0*/  IMAD.MOV R0, RZ, RZ, -R2 ;  /* 0x000000ffff007224 */ /* 0x000fe400078e0a02 */
[C---:B------:R-:W-:Y:S02]  /*125b0*/  IMAD R4, R2.reuse, UR9, R3 ;  /* 0x0000000902047c24 */ /* 0x040fe4000f8e0203 */
[----:B------:R-:W-:-:S04]  /*125c0*/  IMAD.WIDE.U32 R2, R2, R5, UR4 ;  /* 0x0000000402027e25 */ /* 0x000fc8000f8e0005 */
[----:B------:R-:W-:Y:S02]  /*125d0*/  IMAD R0, R0, UR12, R6 ;  /* 0x0000000c00007c24 */ /* 0x000fe4000f8e0206 */
[----:B------:R-:W-:-:S03]  /*125e0*/  IMAD.IADD R3, R3, 0x1, R4 ;  /* 0x0000000103037824 */ /* 0x000fc600078e0204 */
[----:B------:R-:W-:Y:S01]  /*125f0*/  SHF.R.S32.HI R4, RZ, 0x1f, R0 ;  /* 0x0000001fff047819 */ /* 0x000fe20000011400 */
[----:B------:R-:W-:-:S04]  /*12600*/  IMAD.WIDE.U32 R2, R0, UR6, R2 ;  /* 0x0000000600027c25 */ /* 0x000fc8000f8e0002 */
[----:B------:R-:W-:-:S04]  /*12610*/  IMAD R4, R4, UR6, RZ ;  /* 0x0000000604047c24 */ /* 0x000fc8000f8e02ff */
[----:B------:R-:W-:Y:S01]  /*12620*/  IMAD R7, R0, UR7, R4 ;  /* 0x0000000700077c24 */ /* 0x000fe2000f8e0204 */
[----:B------:R-:W-:-:S03]  /*12630*/  LEA R0, P0, R2, UR10, 0x1 ;  /* 0x0000000a02007c11 */ /* 0x000fc6000f8008ff */
[----:B------:R-:W-:-:S05]  /*12640*/  IMAD.IADD R4, R3, 0x1, R7 ;  /* 0x0000000103047824 */ /* 0x000fca00078e0207 */
[----:B------:R-:W-:Y:S02]  /*12650*/  LEA.HI.X R4, R2, UR11, R4, 0x1, P0 ;  /* 0x0000000b02047c11 */ /* 0x000fe400080f0c04 */
[----:B------:R-:W-:Y:S01]  /*12660*/  PLOP3.LUT P0, PT, PT, PT, UP0, 0x80, 0x0 ;  /* 0x000000000000781c */ /* 0x000fe20003f0f008 */
[----:B------:R-:W-:-:S12]  /*12670*/  VIADD R6, R6, 0x80 ;  /* 0x0000008006067836 */ /* 0x000fd80000000000 */
[----:B------:R-:W-:Y:S01]  /*12680*/  @P0 IMAD.HI.U32 R3, R6, UR13, RZ ;  /* 0x0000000d06030c27 */ /* 0x000fe2000f8e00ff */
[----:B------:R-:W-:Y:S01]  /*12690*/  PLOP3.LUT P0, PT, PT, PT, UP0, 0x80, 0x0 ;  /* 0x000000000000781c */ /* 0x000fe20003f0f008 */
[----:B------:R-:W-:Y:S02]  /*126a0*/  @UP0 ULDC UR13, c[0x0][0x450] ;  /* 0x00011400000d0ab9 */ /* 0x000fe40000000800 */
[----:B------:R-:W-:Y:S01]  /*126b0*/  IMAD.MOV.U32 R2, RZ, RZ, R6 ;  /* 0x000000ffff027224 */ /* 0x000fe200078e0006 */
[----:B------:R-:W1:Y:S09]  /*126c0*/  S2R R21, SR_TID.X ;  /* 0x0000000000157919 */ /* 0x000e720000002100 */
[----:B------:R-:W-:-:S05]  /*126d0*/  @P0 SHF.R.U32.HI R2, RZ, UR13, R3 ;  /* 0x0000000dff020c19 */ /* 0x000fca0008011603 */
[----:B------:R-:W-:-:S04]  /*126e0*/  IMAD.MOV R3, RZ, RZ, -R2 ;  /* 0x000000ffff037224 */ /* 0x000fc800078e0a02 */
[----:B------:R-:W-:Y:S01]  /*126f0*/  IMAD R6, R3, UR12, R6 ;  /* 0x0000000c03067c24 */ /* 0x000fe2000f8e0206 */
[----:B------:R-:W-:-:S05]  /*12700*/  SHF.R.S32.HI R3, RZ, 0x1f, R2 ;  /* 0x0000001fff037819 */ /* 0x000fca0000011402 */
[----:B------:R-:W-:-:S04]  /*12710*/  IMAD R3, R3, UR8, RZ ;  /* 0x0000000803037c24 */ /* 0x000fc8000f8e02ff */
[C---:B------:R-:W-:Y:S02]  /*12720*/  IMAD R7, R2.reuse, UR9, R3 ;  /* 0x0000000902077c24 */ /* 0x040fe4000f8e0203 */
[----:B------:R-:W-:Y:S01]  /*12730*/  IMAD.WIDE.U32 R2, R2, R5, UR4 ;  /* 0x0000000402027e25 */ /* 0x000fe2000f8e0005 */
[----:B------:R-:W-:-:S03]  /*12740*/  SHF.R.S32.HI R5, RZ, 0x1f, R6 ;  /* 0x0000001fff057819 */ /* 0x000fc60000011406 */
[----:B------:R-:W-:Y:S02]  /*12750*/  IMAD.IADD R3, R3, 0x1, R7 ;  /* 0x0000000103037824 */ /* 0x000fe400078e0207 */
[----:B------:R-:W-:Y:S02]  /*12760*/  IMAD R5, R5, UR6, RZ ;  /* 0x0000000605057c24 */ /* 0x000fe4000f8e02ff */
[----:B------:R-:W-:-:S04]  /*12770*/  IMAD.WIDE.U32 R2, R6, UR6, R2 ;  /* 0x0000000606027c25 */ /* 0x000fc8000f8e0002 */
[----:B------:R-:W-:Y:S01]  /*12780*/  IMAD R5, R6, UR7, R5 ;  /* 0x0000000706057c24 */ /* 0x000fe2000f8e0205 */
[----:B------:R-:W-:-:S03]  /*12790*/  UMOV UR4, 0xffffffff ;  /* 0xffffffff00047882 */ /* 0x000fc60000000000 */
[----:B------:R-:W-:Y:S01]  /*127a0*/  IMAD.IADD R7, R3, 0x1, R5 ;  /* 0x0000000103077824 */ /* 0x000fe200078e0205 */
[C---:B------:R-:W-:Y:S01]  /*127b0*/  LEA R5, P0, R2.reuse, UR10, 0x1 ;  /* 0x0000000a02057c11 */ /* 0x040fe2000f8008ff */
[C---:B-1----:R-:W-:Y:S01]  /*127c0*/  IMAD.SHL.U32 R10, R21.reuse, 0x8, RZ ;  /* 0x00000008150a7824 */ /* 0x042fe200078e00ff */
[----:B------:R-:W-:Y:S02]  /*127d0*/  LOP3.LUT R20, R21, 0x7f, RZ, 0xc0, !PT ;  /* 0x0000007f15147812 */ /* 0x000fe400078ec0ff */
[----:B------:R-:W-:Y:S02]  /*127e0*/  LEA.HI.X R7, R2, UR11, R7, 0x1, P0 ;  /* 0x0000000b02077c11 */ /* 0x000fe400080f0c07 */
[----:B------:R-:W-:Y:S02]  /*127f0*/  LOP3.LUT R10, R10, 0x38, RZ, 0xc0, !PT ;  /* 0x000000380a0a7812 */ /* 0x000fe400078ec0ff */
[----:B------:R-:W-:Y:S01]  /*12800*/  SHF.R.U32.HI R20, RZ, 0x3, R20 ;  /* 0x00000003ff147819 */ /* 0x000fe20000011614 */
[----:B0-----:R-:W-:Y:S06]  /*12810*/  BRA.DIV UR4, `(.L_x_1048) ;  /* 0x0000003604187947 */ /* 0x001fec000b800000 */
[----:B------:R-:W0:Y:S01]  /*12820*/  SHFL.IDX PT, R3, R0, RZ, 0x181f ;  /* 0x00181fff00037589 */ /* 0x000e2200000e0000 */
[----:B------:R-:W-:-:S03]  /*12830*/  VIADD R6, R20, UR43 ;  /* 0x0000002b14067c36 */ /* 0x000fc60008000000 */
[----:B------:R-:W1:Y:S01]  /*12840*/  SHFL.IDX PT, R2, R4, RZ, 0x181f ;  /* 0x00181fff04027589 */ /* 0x000e6200000e0000 */
[C---:B------:R-:W-:Y:S01]  /*12850*/  VIADD R8, R6.reuse, 0x80 ;  /* 0x0000008006087836 */ /* 0x040fe20000000000 */
[----:B------:R-:W-:Y:S02]  /*12860*/  ISETP.GE.AND P1, PT, R6, UR38, PT ;  /* 0x0000002606007c0c */ /* 0x000fe4000bf26270 */
[----:B------:R-:W-:Y:S11]  /*12870*/  SHFL.IDX PT, R14, R5, RZ, 0x181f ;  /* 0x00181fff050e7589 */ /* 0x000ff600000e0000 */
[----:B0-----:R-:W-:-:S05]  /*12880*/  @!P1 LEA R3, P0, R10, R3, 0x1 ;  /* 0x000000030a039211 */ /* 0x001fca00078008ff */
[----:B-1----:R-:W-:-:S05]  /*12890*/  @!P1 IMAD.X R2, RZ, RZ, R2, P0 ;  /* 0x000000ffff029224 */ /* 0x002fca00000e0602 */
[----:B------:R-:W-:-:S04]  /*128a0*/  @!P1 LOP3.LUT R3, R3, R2, RZ, 0x3c, !PT ;  /* 0x0000000203039212 */ /* 0x000fc800078e3cff */
[----:B------:R-:W-:-:S04]  /*128b0*/  @!P1 LOP3.LUT R2, R3, R2, RZ, 0x3c, !PT ;  /* 0x0000000203029212 */ /* 0x000fc800078e3cff */
[----:B------:R-:W-:-:S05]  /*128c0*/  @!P1 LOP3.LUT R3, R3, R2, RZ, 0x3c, !PT ;  /* 0x0000000203039212 */ /* 0x000fca00078e3cff */
[----:B-----5:R0:W-:Y:S02]  /*128d0*/  @!P1 LDGSTS.E.BYPASS.LTC128B.128 [R9+0x8400], desc[UR52][R2.64], !P5 ;  /* 0x0840000002099fae */ /* 0x0201e4000e901d74 */
[----:B0-----:R-:W-:Y:S02]  /*128e0*/  VIADD R2, R6, 0x10 ;  /* 0x0000001006027836 */ /* 0x001fe40000000000 */
[----:B------:R-:W0:Y:S03]  /*128f0*/  SHFL.IDX PT, R3, R0, 0x1, 0x181f ;  /* 0x00381f0000037f89 */ /* 0x000e2600000e0000 */
[----:B------:R-:W-:Y:S02]  /*12900*/  ISETP.GE.AND P1, PT, R2, UR38, PT ;  /* 0x0000002602007c0c */ /* 0x000fe4000bf26270 */
        /* <DEDUP_REMOVED lines=49> */
[----:B------:R-:W-:Y:S01]  /*12c20*/  ISETP.GE.AND P1, PT, R2, UR38, PT ;  /* 0x0000002602007c0c */ /* 0x000fe2000bf26270 */
[----:B------:R-:W-:Y:S04]  /*12c30*/  SHFL.IDX PT, R0, R0, 0x7, 0x181f ;  /* 0x00f81f0000007f89 */ /* 0x000fe800000e0000 */
[----:B------:R-:W1:Y:S04]  /*12c40*/  SHFL.IDX PT, R2, R4, 0x6, 0x181f ;  /* 0x00d81f0004027f89 */ /* 0x000e6800000e0000 */
[----:B------:R-:W2:Y:S04]  /*12c50*/  SHFL.IDX PT, R4, R4, 0x7, 0x181f ;  /* 0x00f81f0004047f89 */ /* 0x000ea800000e0000 */
[----:B0-----:R-:W-:-:S05]  /*12c60*/  @!P1 LEA R3, P0, R10, R3, 0x1 ;  /* 0x000000030a039211 */ /* 0x001fca00078008ff */
[----:B-1----:R-:W-:-:S05]  /*12c70*/  @!P1 IMAD.X R2, RZ, RZ, R2, P0 ;  /* 0x000000ffff029224 */ /* 0x002fca00000e0602 */
[----:B------:R-:W-:-:S04]  /*12c80*/  @!P1 LOP3.LUT R3, R3, R2, RZ, 0x3c, !PT ;  /* 0x0000000203039212 */ /* 0x000fc800078e3cff */
[----:B------:R-:W-:-:S04]  /*12c90*/  @!P1 LOP3.LUT R2, R3, R2, RZ, 0x3c, !PT ;  /* 0x0000000203029212 */ /* 0x000fc800078e3cff */
[----:B------:R-:W-:-:S05]  /*12ca0*/  @!P1 LOP3.LUT R3, R3, R2, RZ, 0x3c, !PT ;  /* 0x0000000203039212 */ /* 0x000fca00078e3cff */
[----:B------:R0:W-:Y:S02]  /*12cb0*/  @!P1 LDGSTS.E.BYPASS.LTC128B.128 [R9+0xb400], desc[UR52][R2.64], !P5 ;  /* 0x0b40000002099fae */ /* 0x0001e4000e901d74 */
[----:B0-----:R-:W-:-:S05]  /*12cc0*/  VIADD R2, R6, 0x70 ;  /* 0x0000007006027836 */ /* 0x001fca0000000000 */
[----:B------:R-:W-:-:S13]  /*12cd0*/  ISETP.GE.AND P1, PT, R2, UR38, PT ;  /* 0x0000002602007c0c */ /* 0x000fda000bf26270 */
[----:B------:R-:W-:Y:S02]  /*12ce0*/  @!P1 LEA R2, P0, R10, R0, 0x1 ;  /* 0x000000000a029211 */ /* 0x000fe400078008ff */
[----:B------:R-:W0:Y:S03]  /*12cf0*/  SHFL.IDX PT, R0, R7, RZ, 0x181f ;  /* 0x00181fff07007589 */ /* 0x000e2600000e0000 */
[----:B--2---:R-:W-:-:S05]  /*12d00*/  @!P1 IMAD.X R3, RZ, RZ, R4, P0 ;  /* 0x000000ffff039224 */ /* 0x004fca00000e0604 */
[----:B------:R1:W-:Y:S01]  /*12d10*/  @!P1 LDGSTS.E.BYPASS.LTC128B.128 [R9+0xbc00], desc[UR52][R2.64], !P5 ;  /* 0x0bc0000002099fae */ /* 0x0003e2000e901d74 */
[----:B------:R-:W-:-:S13]  /*12d20*/  ISETP.GE.AND P1, PT, R8, UR38, PT ;  /* 0x0000002608007c0c */ /* 0x000fda000bf26270 */
[----:B-1----:R-:W-:Y:S02]  /*12d30*/  @!P1 LEA R2, P0, R10, R14, 0x1 ;  /* 0x0000000e0a029211 */ /* 0x002fe400078008ff */
[----:B------:R-:W-:Y:S03]  /*12d40*/  SHFL.IDX PT, R14, R5, 0x3, 0x181f ;  /* 0x00781f00050e7f89 */ /* 0x000fe600000e0000 */
[----:B0-----:R-:W-:Y:S02]  /*12d50*/  @!P1 IMAD.X R3, RZ, RZ, R0, P0 ;  /* 0x000000ffff039224 */ /* 0x001fe400000e0600 */
[----:B------:R-:W-:Y:S04]  /*12d60*/  SHFL.IDX PT, R0, R7, 0x1, 0x181f ;  /* 0x00381f0007007f89 */ /* 0x000fe800000e0000 */
[----:B------:R0:W-:Y:S04]  /*12d70*/  @!P1 LDGSTS.E.BYPASS.LTC128B.128 [R9+0xc400], desc[UR52][R2.64], !P5 ;  /* 0x0c40000002099fae */ /* 0x0001e8000e901d74 */
[----:B0-----:R-:W0:Y:S01]  /*12d80*/  SHFL.IDX PT, R2, R5, 0x1, 0x181f ;  /* 0x00381f0005027f89 */ /* 0x001e2200000e0000 */
[----:B------:R-:W-:-:S05]  /*12d90*/  VIADD R3, R6, 0x90 ;  /* 0x0000009006037836 */ /* 0x000fca0000000000 */
[----:B------:R-:W-:-:S13]  /*12da0*/  ISETP.GE.AND P1, PT, R3, UR38, PT ;  /* 0x0000002603007c0c */ /* 0x000fda000bf26270 */
[----:B0-----:R-:W-:-:S05]  /*12db0*/  @!P1 LEA R2, P0, R10, R2, 0x1 ;  /* 0x000000020a029211 */ /* 0x001fca00078008ff */
[----:B------:R-:W-:Y:S02]  /*12dc0*/  @!P1 IMAD.X R3, RZ, RZ, R0, P0 ;  /* 0x000000ffff039224 */ /* 0x000fe400000e0600 */
[----:B------:R-:W-:Y:S04]  /*12dd0*/  SHFL.IDX PT, R0, R7, 0x2, 0x181f ;  /* 0x00581f0007007f89 */ /* 0x000fe800000e0000 */
[----:B------:R0:W-:Y:S04]  /*12de0*/  @!P1 LDGSTS.E.BYPASS.LTC128B.128 [R9+0xcc00], desc[UR52][R2.64], !P5 ;  /* 0x0cc0000002099fae */ /* 0x0001e8000e901d74 */
[----:B------:R-:W-:Y:S04]  /*12df0*/  SHFL.IDX PT, R7, R7, 0x3, 0x181f ;  /* 0x00781f0007077f89 */ /* 0x000fe800000e0000 */
[----:B0-----:R-:W0:Y:S01]  /*12e00*/  SHFL.IDX PT, R2, R5, 0x2, 0x181f ;  /* 0x00581f0005027f89 */ /* 0x001e2200000e0000 */
[----:B------:R-:W-:-:S05]  /*12e10*/  VIADD R3, R6, 0xa0 ;  /* 0x000000a006037836 */ /* 0x000fca0000000000 */
[----:B------:R-:W-:-:S13]  /*12e20*/  ISETP.GE.AND P1, PT, R3, UR38, PT ;  /* 0x0000002603007c0c */ /* 0x000fda000bf26270 */
[----:B0-----:R-:W-:-:S05]  /*12e30*/  @!P1 LEA R2, P0, R10, R2, 0x1 ;  /* 0x000000020a029211 */ /* 0x001fca00078008ff */
[----:B------:R-:W-:-:S05]  /*12e40*/  @!P1 IMAD.X R3, RZ, RZ, R0, P0 ;  /* 0x000000ffff039224 */ /* 0x000fca00000e0600 */
[----:B------:R0:W-:Y:S03]  /*12e50*/  @!P1 LDGSTS.E.BYPASS.LTC128B.128 [R9+0xd400], desc[UR52][R2.64], !P5 ;  /* 0x0d40000002099fae */ /* 0x0001e6000e901d74 */
.L_x_1137:
[----:B------:R-:W-:-:S05]  /*12e60*/  VIADD R6, R6, 0xb0 ;  /* 0x000000b006067836 */ /* 0x000fca0000000000 */
[----:B------:R-:W-:-:S13]  /*12e70*/  ISETP.GE.AND P0, PT, R6, UR38, PT ;  /* 0x0000002606007c0c */ /* 0x000fda000bf06270 */
[----:B0-----:R-:W-:-:S05]  /*12e80*/  @!P0 LEA R2, P1, R10, R14, 0x1 ;  /* 0x0000000e0a028211 */ /* 0x001fca00078208ff */
[----:B------:R-:W-:-:S05]  /*12e90*/  @!P0 IMAD.X R3, RZ, RZ, R7, P1 ;  /* 0x000000ffff038224 */ /* 0x000fca00008e0607 */
[----:B------:R-:W-:Y:S01]  /*12ea0*/  @!PT LDS RZ, [RZ] ;  /* 0x00000000fffff984 */ /* 0x000fe20000000800 */
[----:B------:R-:W-:Y:S01]  /*12eb0*/  @!PT LDS RZ, [RZ] ;  /* 0x00000000fffff984 */ /* 0x000fe20000000800 */
[----:B------:R-:W-:Y:S01]  /*12ec0*/  @!PT LDS RZ, [RZ] ;  /* 0x00000000fffff984 */ /* 0x000fe20000000800 */
[----:B------:R0:W-:Y:S01]  /*12ed0*/  @!P0 LDGSTS.E.BYPASS.LTC128B.128 [R9+0xdc00], desc[UR52][R2.64], !P5 ;  /* 0x0dc0000002098fae */ /* 0x0001e2000e901d74 */
[----:B------:R-:W-:Y:S01]  /*12ee0*/  PLOP3.LUT P0, PT, PT, PT, PT, 0x80, 0x0 ;  /* 0x000000000000781c */ /* 0x000fe20003f0f070 */
[----:B------:R-:W-:-:S12]  /*12ef0*/  NOP ;  /* 0x0000000000007918 */ /* 0x000fd80000000000 */
.L_x_1049:
        /* <DEDUP_REMOVED lines=10> */
[----:B------:R-:W-:-:S05]  /*12fa0*/  LOP3.LUT R0, R0, 0xfffffffe, RZ, 0xc0, !PT ;  /* 0xfffffffe00007812 */ /* 0x000fca00078ec0ff */
[----:B------:R-:W-:-:S05]  /*12fb0*/  IMAD.IADD R0, R2, 0x1, -R0 ;  /* 0x0000000102007824 */ /* 0x000fca00078e0a00 */
[----:B------:R-:W-:Y:S01]  /*12fc0*/  SHF.L.U32 R3, R0, 0x1f, RZ ;  /* 0x0000001f00037819 */ /* 0x000fe200000006ff */
[----:B------:R-:W-:Y:S01]  /*12fd0*/  NOP ;  /* 0x0000000000007918 */ /* 0x000fe20000000000 */
[----:B------:R0:W-:Y:S01]  /*12fe0*/  SYNCS.ARRIVE.TRANS64.A1T0 RZ, [R16+URZ+0x16800], RZ ;  /* 0x016800ff10ff79a7 */ /* 0x0001e2000810003f */
[----:B------:R-:W-:Y:S01]  /*12ff0*/  BSSY B0, `(.L_x_1050) ;  /* 0x0000003000007945 */ /* 0x000fe20003800000 */
[----:B------:R-:W1:Y:S03]  /*13000*/  SYNCS.PHASECHK.TRANS64.TRYWAIT P0, [R16+URZ+0x16820], R3 ;  /* 0x01682003100075a7 */ /* 0x000e66000800017f */
[----:B01----:R-:W-:Y:S05]  /*13010*/  @!P0 BRA `(.L_x_1051) ;  /* 0x0000003800e08947 */ /* 0x003fea0003800000 */
.L_x_1138:
[----:B------:R-:W-:Y:S05]  /*13020*/  BSYNC B0 ;  /* 0x0000000000007941 */ /* 0x000fea0003800000 */
.L_x_1050:
[----:B------:R-:W-:-:S04]  /*13030*/  UIADD3 UR4, UR44, -0x2, URZ ;  /* 0xfffffffe2c047890 */ /* 0x000fc8000fffe03f */
[----:B------:R-:W-:-:S06]  /*13040*/  UISETP.GE.AND UP0, UPT, UR4, UR45, UPT ;  /* 0x0000002d0400728c */ /* 0x000fcc000bf06270 */
[----:B------:R-:W-:-:S13]  /*13050*/  PLOP3.LUT P0, PT, PT, PT, UP0, 0x80, 0x0 ;  /* 0x000000000000781c */ /* 0x000fda0003f0f008 */
[----:B------:R-:W-:Y:S05]  /*13060*/  @!P0 BRA `(.L_x_1052) ;  /* 0x00000010000c8947 */ /* 0x000fea0003800000 */
[----:B------:R-:W-:Y:S01]  /*13070*/  BSSY B0, `(.L_x_1052) ;  /* 0x0000102000007945 */ /* 0x000fe20003800000 */
[----:B------:R-:W-:Y:S02]  /*13080*/  IMAD.MOV.U32 R6, RZ, RZ, R23 ;  /* 0x000000ffff067224 */ /* 0x000fe400078e0017 */
[----:B------:R-:W-:Y:S02]  /*13090*/  IMAD.MOV.U32 R20, RZ, RZ, R26 ;  /* 0x000000ffff147224 */ /* 0x000fe400078e001a */
[----:B------:R-:W-:Y:S02]  /*130a0*/  IMAD.MOV.U32 R27, RZ, RZ, R24 ;  /* 0x000000ffff1b7224 */ /* 0x000fe400078e0018 */
[----:B------:R-:W-:-:S07]  /*130b0*/  IMAD.U32 R7, RZ, RZ, UR4 ;  /* 0x00000004ff077e24 */ /* 0x000fce000f8e00ff */
.L_x_1065:
[----:B------:R-:W2:Y:S01]  /*130c0*/  LDL R8, [R1+0x4] ;  /* 0x0000040001087983 */ /* 0x000ea20000100800 */
[----:B0-----:R-:W0:Y:S03]  /*130d0*/  LDC R3, c[0x0][0x430] ;  /* 0x00010c00ff037b82 */ /* 0x001e260000000800 */
[----:B------:R-:W3:Y:S01]  /*130e0*/  LDL R4, [R1] ;  /* 0x0000000001047983 */ /* 0x000ee20000100800 */
[----:B------:R-:W1:Y:S01]  /*130f0*/  S2R R2, SR_TID.X ;  /* 0x0000000000027919 */ /* 0x000e620000002100 */
[----:B0-----:R-:W-:Y:S02]  /*13100*/  ISETP.NE.AND P0, PT, R3, 0x1, PT ;  /* 0x000000010300780c */ /* 0x001fe40003f05270 */
[C---:B-1----:R-:W-:Y:S01]  /*13110*/  LOP3.LUT R0, R2.reuse, 0x7f, RZ, 0xc0, !PT ;  /* 0x0000007f02007812 */ /* 0x042fe200078ec0ff */
[----:B------:R-:W-:-:S10]  /*13120*/  IMAD.SHL.U32 R5, R2, 0x10, RZ ;  /* 0x0000001002057824 */ /* 0x000fd400078e00ff */
[----:B------:R-:W0:Y:S01]  /*13130*/  @P0 LDC R2, c[0x0][0x434] ;  /* 0x00010d00ff020b82 */ /* 0x000e220000000800 */
[----:B------:R-:W-:-:S07]  /*13140*/  SHF.R.U32.HI R3, RZ, 0x3, R0 ;  /* 0x00000003ff037819 */ /* 0x000fce0000011600 */
[----:B------:R-:W1:Y:S01]  /*13150*/  @P0 LDC R0, c[0x0][0x438] ;  /* 0x00010e00ff000b82 */ /* 0x000e620000000800 */
[----:B------:R-:W-:Y:S01]  /*13160*/  IMAD R3, R7, 0x80, R3 ;  /* 0x0000008007037824 */ /* 0x000fe200078e0203 */
        /* <DEDUP_REMOVED lines=12> */
[C---:B------:R-:W-:Y:S02]  /*13230*/  IMAD R4, R29.reuse, UR5, R4 ;  /* 0x000000051d047c24 */ /* 0x040fe4000f8e0204 */
[----:B------:R-:W-:Y:S01]  /*13240*/  IMAD.WIDE.U32 R2, R29, UR4, R2 ;  /* 0x000000041d027c25 */ /* 0x000fe2000f8e0002 */
[----:B------:R-:W-:-:S03]  /*13250*/  ULDC.64 UR4, c[0x0][0x418] ;  /* 0x0001060000047ab9 */ /* 0x000fc60000000a00 */
[----:B------:R-:W-:Y:S01]  /*13260*/  IMAD.IADD R3, R4, 0x1, R3 ;  /* 0x0000000104037824 */ /* 0x000fe200078e0203 */
        /* <DEDUP_REMOVED lines=14> */
.L_x_1053:
[----:B------:R-:W-:Y:S01]  /*13350*/  IMAD R5, R23, 0x8, R16 ;  /* 0x0000000817057824 */ /* 0x000fe200078e0210 */
[----:B------:R-:W-:Y:S01]  /*13360*/  SHF.L.U32 R2, R26, 0x1f, RZ ;  /* 0x0000001f1a027819 */ /* 0x000fe200000006ff */
[----:B------:R-:W-:Y:S03]  /*13370*/  BSSY B1, `(.L_x_1054) ;  /* 0x0000003000017945 */ /* 0x000fe60003800000 */
[----:B------:R-:W0:Y:S02]  /*13380*/  SYNCS.PHASECHK.TRANS64.TRYWAIT P0, [R5+URZ+0x16840], R2 ;  /* 0x01684002050075a7 */ /* 0x000e24000800017f */
[----:B0-----:R-:W-:Y:S05]  /*13390*/  @!P0 BRA `(.L_x_1055) ;  /* 0x0000003800148947 */ /* 0x001fea0003800000 */
.L_x_1139:
[----:B------:R-:W-:Y:S05]  /*133a0*/  BSYNC B1 ;  /* 0x0000000000017941 */ /* 0x000fea0003800000 */
.L_x_1054:
[----:B------:R-:W1:Y:S01]  /*133b0*/  S2R R12, SR_TID.X ;  /* 0x00000000000c7919 */ /* 0x000e620000002100 */
[----:B------:R-:W-:Y:S01]  /*133c0*/  SHF.R.S32.HI R21, RZ, 0x1f, R0 ;  /* 0x0000001fff157819 */ /* 0x000fe20000011400 */
[----:B------:R-:W-:Y:S01]  /*133d0*/  ULDC.64 UR4, c[0x0][0x300] ;  /* 0x0000c00000047ab9 */ /* 0x000fe20000000a00 */
[----:B------:R-:W-:Y:S01]  /*133e0*/  LOP3.LUT P1, RZ, R19, 0x1, RZ, 0xc0, !PT ;  /* 0x0000000113ff7812 */ /* 0x000fe2000782c0ff */
[----:B0-----:R-:W-:-:S04]  /*133f0*/  IMAD.WIDE.U32 R2, R0, UR4, RZ ;  /* 0x0000000400027c25 */ /* 0x001fc8000f8e00ff */
        /* <DEDUP_REMOVED lines=10> */
[----:B-1----:R-:W-:Y:S02]  /*134a0*/  IMAD.SHL.U32 R9, R12, 0x8, RZ ;  /* 0x000000080c097824 */ /* 0x002fe400078e00ff */
[C---:B------:R-:W-:Y:S02]  /*134b0*/  IMAD R7, R22.reuse, UR5, R7 ;  /* 0x0000000516077c24 */ /* 0x040fe4000f8e0207 */
[----:B------:R-:W-:Y:S01]  /*134c0*/  IMAD.WIDE.U32 R2, R22, UR4, R2 ;  /* 0x0000000416027c25 */ /* 0x000fe2000f8e0002 */
[----:B------:R-:W-:Y:S01]  /*134d0*/  LOP3.LUT R9, R9, 0x1f8, RZ, 0xc0, !PT ;  /* 0x000001f809097812 */ /* 0x000fe200078ec0ff */
[----:B------:R-:W-:-:S02]  /*134e0*/  ULDC.64 UR4, c[0x0][0x2e8] ;  /* 0x0000ba0000047ab9 */ /* 0x000fc40000000a00 */
[----:B------:R-:W-:Y:S01]  /*134f0*/  IMAD.SHL.U32 R11, R12, 0x8, RZ ;  /* 0x000000080c0b7824 */ /* 0x000fe200078e00ff */
[----:B------:R-:W-:Y:S01]  /*13500*/  LOP3.LUT R9, R9, 0x38, R12, 0x78, !PT ;  /* 0x0000003809097812 */ /* 0x000fe200078e780c */
[----:B------:R-:W-:Y:S01]  /*13510*/  IMAD.IADD R7, R7, 0x1, R3 ;  /* 0x0000000107077824 */ /* 0x000fe200078e0203 */
[C---:B------:R-:W-:Y:S01]  /*13520*/  LEA R8, P0, R2.reuse, UR4, 0x1 ;  /* 0x0000000402087c11 */ /* 0x040fe2000f8008ff */
[----:B------:R-:W-:Y:S01]  /*13530*/  UMOV UR4, 0xffffffff ;  /* 0xffffffff00047882 */ /* 0x000fe20000000000 */
[----:B------:R-:W-:Y:S02]  /*13540*/  LOP3.LUT R9, R9, 0x200, R11, 0xf8, !PT ;  /* 0x0000020009097812 */ /* 0x000fe400078ef80b */
[----:B------:R-:W-:-:S03]  /*13550*/  LEA.HI.X R10, R2, UR5, R7, 0x1, P0 ;  /* 0x00000005020a7c11 */ /* 0x000fc600080f0c07 */
[----:B------:R-:W-:Y:S01]  /*13560*/  IMAD R9, R23, 0x2000, R9 ;  /* 0x0000200017097824 */ /* 0x000fe200078e0209 */
        /* <DEDUP_REMOVED lines=44> */
.L_x_1157:
        /* <DEDUP_REMOVED lines=8> */
.L_x_1057:
        /* <DEDUP_REMOVED lines=11> */
.L_x_1058:
[----:B------:R1:W-:Y:S01]  /*13960*/  SYNCS.ARRIVE.TRANS64.A1T0 RZ, [R5+URZ+0x16830], RZ ;  /* 0x016830ff05ff79a7 */ /* 0x0003e2000810003f */
[----:B------:R-:W-:Y:S05]  /*13970*/  @!P2 BRA `(.L_x_1059) ;  /* 0x000000000004a947 */ /* 0x000fea0003800000 */
[----:B------:R-:W-:Y:S01]  /*13980*/  BPT.TRAP 0x1 ;  /* 0x000000040000795c */ /* 0x000fe20000300000 */
.L_x_1059:
[----:B------:R-:W-:Y:S01]  /*13990*/  SHF.L.U32 R2, R20, 0x1f, RZ ;  /* 0x0000001f14027819 */ /* 0x000fe200000006ff */
[----:B-1----:R-:W-:Y:S01]  /*139a0*/  IMAD R5, R6, 0x8, R16 ;  /* 0x0000000806057824 */ /* 0x002fe200078e0210 */
[----:B------:R-:W-:Y:S03]  /*139b0*/  BSSY B1, `(.L_x_1060) ;  /* 0x0000003000017945 */ /* 0x000fe60003800000 */
[----:B------:R-:W1:Y:S02]  /*139c0*/  SYNCS.PHASECHK.TRANS64.TRYWAIT P0, [R5+URZ+0x16860], R2 ;  /* 0x01686002050075a7 */ /* 0x000e64000800017f */
[----:B-1----:R-:W-:Y:S05]  /*139d0*/  @!P0 BRA `(.L_x_1061) ;  /* 0x0000003800d48947 */ /* 0x002fea0003800000 */
.L_x_1158:
[----:B------:R-:W-:Y:S05]  /*139e0*/  BSYNC B1 ;  /* 0x0000000000017941 */ /* 0x000fea0003800000 */
.L_x_1060:
[----:B------:R-:W0:Y:S01]  /*139f0*/  S2R R3, SR_TID.X ;  /* 0x0000000000037919 */ /* 0x000e220000002100 */
[----:B-1----:R-:W-:Y:S01]  /*13a00*/  IMAD.MOV.U32 R2, RZ, RZ, -0x80 ;  /* 0xffffff80ff027424 */ /* 0x002fe200078e00ff */
[----:B------:R-:W-:Y:S01]  /*13a10*/  UMOV UR4, 0xffffffff ;  /* 0xffffffff00047882 */ /* 0x000fe20000000000 */
[----:B------:R-:W-:Y:S02]  /*13a20*/  LOP3.LUT P1, RZ, R19, 0x2, RZ, 0xc0, !PT ;  /* 0x0000000213ff7812 */ /* 0x000fe4000782c0ff */
[----:B------:R-:W-:Y:S02]  /*13a30*/  IMAD R2, R27, R2, UR36 ;  /* 0x000000241b027e24 */ /* 0x000fe4000f8e0202 */
[C---:B0-----:R-:W-:Y:S02]  /*13a40*/  IMAD.SHL.U32 R8, R3.reuse, 0x8, RZ ;  /* 0x0000000803087824 */ /* 0x041fe400078e00ff */
[----:B------:R-:W-:-:S03]  /*13a50*/  IMAD.SHL.U32 R9, R3, 0x8, RZ ;  /* 0x0000000803097824 */ /* 0x000fc600078e00ff */
[----:B------:R-:W-:-:S04]  /*13a60*/  LOP3.LUT R8, R8, 0x1f8, RZ, 0xc0, !PT ;  /* 0x000001f808087812 */ /* 0x000fc800078ec0ff */
[----:B------:R-:W-:Y:S02]  /*13a70*/  LOP3.LUT R8, R8, 0x38, R3, 0x78, !PT ;  /* 0x0000003808087812 */ /* 0x000fe400078e7803 */
[----:B------:R-:W-:Y:S02]  /*13a80*/  LOP3.LUT R3, R3, 0x7f, RZ, 0xc0, !PT ;  /* 0x0000007f03037812 */ /* 0x000fe400078ec0ff */
[----:B------:R-:W-:Y:S02]  /*13a90*/  LOP3.LUT R8, R8, 0x200, R9, 0xf8, !PT ;  /* 0x0000020008087812 */ /* 0x000fe400078ef809 */
[----:B------:R-:W-:-:S03]  /*13aa0*/  SHF.R.U32.HI R3, RZ, 0x3, R3 ;  /* 0x00000003ff037819 */ /* 0x000fc60000011603 */
[----:B------:R-:W-:Y:S02]  /*13ab0*/  IMAD R6, R6, 0x2000, R8 ;  /* 0x0000200006067824 */ /* 0x000fe400078e0208 */
[----:B------:R-:W-:Y:S01]  /*13ac0*/  IMAD.IADD R8, R2, 0x1, -R3 ;  /* 0x0000000102087824 */ /* 0x000fe200078e0a03 */
[----:B------:R-:W-:Y:S06]  /*13ad0*/  BRA.DIV UR4, `(.L_x_1062) ;  /* 0x0000003a04a87947 */ /* 0x000fec000b800000 */
[----:B------:R-:W0:Y:S01]  /*13ae0*/  SHFL.IDX PT, R2, R17, RZ, 0x181f ;  /* 0x00181fff11027589 */ /* 0x000e2200000e0000 */
[----:B------:R-:W-:-:S03]  /*13af0*/  IMAD R6, R6, 0x2, R16 ;  /* 0x0000000206067824 */ /* 0x000fc600078e0210 */
[----:B------:R-:W1:Y:S01]  /*13b00*/  SHFL.IDX PT, R3, R18, RZ, 0x181f ;  /* 0x00181fff12037589 */ /* 0x000e6200000e0000 */
[----:B0-----:R-:W-:-:S05]  /*13b10*/  IADD3 R2, P0, R2, R7, RZ ;  /* 0x0000000702027210 */ /* 0x001fca0007f1e0ff */
[----:B-1----:R-:W-:Y:S01]  /*13b20*/  IMAD.X R3, RZ, RZ, R3, P0 ;  /* 0x000000ffff037224 */ /* 0x002fe200000e0603 */
[----:B------:R-:W-:-:S13]  /*13b30*/  ISETP.LT.OR P0, PT, R8, 0x1, P1 ;  /* 0x000000010800780c */ /* 0x000fda0000f01670 */
[----:B------:R-:W-:Y:S01]  /*13b40*/  @!PT LDS RZ, [RZ] ;  /* 0x00000000fffff984 */ /* 0x000fe20000000800 */
[----:B------:R0:W-:Y:S04]  /*13b50*/  LDGSTS.E.BYPASS.LTC128B.128 [R6+0x400], desc[UR52][R2.64], !P0 ;  /* 0x0040000002067fae */ /* 0x0001e8000c101d74 */
[----:B0-----:R-:W0:Y:S04]  /*13b60*/  SHFL.IDX PT, R2, R17, 0x1, 0x181f ;  /* 0x00381f0011027f89 */ /* 0x001e2800000e0000 */
[----:B------:R-:W1:Y:S01]  /*13b70*/  SHFL.IDX PT, R3, R18, 0x1, 0x181f ;  /* 0x00381f0012037f89 */ /* 0x000e6200000e0000 */
[----:B0-----:R-:W-:-:S05]  /*13b80*/  IADD3 R2, P0, R2, R7, RZ ;  /* 0x0000000702027210 */ /* 0x001fca0007f1e0ff */
[----:B-1----:R-:W-:Y:S01]  /*13b90*/  IMAD.X R3, RZ, RZ, R3, P0 ;  /* 0x000000ffff037224 */ /* 0x002fe200000e0603 */
[----:B------:R-:W-:-:S13]  /*13ba0*/  ISETP.LT.OR P0, PT, R8, 0x11, P1 ;  /* 0x000000110800780c */ /* 0x000fda0000f01670 */
        /* <DEDUP_REMOVED lines=26> */
[----:B------:R-:W1:Y:S04]  /*13d50*/  SHFL.IDX PT, R3, R18, 0x6, 0x181f ;  /* 0x00d81f0012037f89 */ /* 0x000e6800000e0000 */
[----:B------:R-:W2:Y:S01]  /*13d60*/  SHFL.IDX PT, R18, R18, 0x7, 0x181f ;  /* 0x00f81f0012127f89 */ /* 0x000ea200000e0000 */
[----:B0-----:R-:W-:-:S05]  /*13d70*/  IADD3 R2, P0, R2, R7, RZ ;  /* 0x0000000702027210 */ /* 0x001fca0007f1e0ff */
[----:B-1----:R-:W-:Y:S01]  /*13d80*/  IMAD.X R3, RZ, RZ, R3, P0 ;  /* 0x000000ffff037224 */ /* 0x002fe200000e0603 */
[----:B------:R-:W-:-:S13]  /*13d90*/  ISETP.LT.OR P0, PT, R8, 0x61, P1 ;  /* 0x000000610800780c */ /* 0x000fda0000f01670 */
[----:B------:R0:W-:Y:S04]  /*13da0*/  LDGSTS.E.BYPASS.LTC128B.128 [R6+0x3400], desc[UR52][R2.64], !P0 ;  /* 0x0340000002067fae */ /* 0x0001e8000c101d74 */
[----:B0-2---:R0:W1:Y:S02]  /*13db0*/  SHFL.IDX PT, R2, R17, 0x7, 0x181f ;  /* 0x00f81f0011027f89 */ /* 0x00506400000e0000 */
.L_x_1176:
[----:B-1----:R-:W-:Y:S01]  /*13dc0*/  IADD3 R2, P0, R2, R7, RZ ;  /* 0x0000000702027210 */ /* 0x002fe20007f1e0ff */
[----:B------:R-:W-:Y:S02]  /*13dd0*/  ULDC.64 UR4, c[0x0][0x328] ;  /* 0x0000ca0000047ab9 */ /* 0x000fe40000000a00 */
[----:B------:R-:W-:Y:S02]  /*13de0*/  IMAD R21, R21, UR4, RZ ;  /* 0x0000000415157c24 */ /* 0x000fe4000f8e02ff */
[----:B------:R-:W-:Y:S01]  /*13df0*/  IMAD.X R3, RZ, RZ, R18, P0 ;  /* 0x000000ffff037224 */ /* 0x000fe200000e0612 */
[----:B------:R-:W-:Y:S01]  /*13e00*/  ISETP.LT.OR P0, PT, R8, 0x71, P1 ;  /* 0x000000710800780c */ /* 0x000fe20000f01670 */
[----:B------:R-:W-:-:S12]  /*13e10*/  IMAD R21, R0, UR5, R21 ;  /* 0x0000000500157c24 */ /* 0x000fd8000f8e0215 */
[----:B------:R-:W-:Y:S01]  /*13e20*/  @!PT LDS RZ, [RZ] ;  /* 0x00000000fffff984 */ /* 0x000fe20000000800 */
[----:B------:R-:W-:Y:S01]  /*13e30*/  @!PT LDS RZ, [RZ] ;  /* 0x00000000fffff984 */ /* 0x000fe20000000800 */
[----:B------:R-:W-:Y:S01]  /*13e40*/  @!PT LDS RZ, [RZ] ;  /* 0x00000000fffff984 */ /* 0x000fe20000000800 */
[----:B------:R1:W-:Y:S02]  /*13e50*/  LDGSTS.E.BYPASS.LTC128B.128 [R6+0x3c00], desc[UR52][R2.64], !P0 ;  /* 0x03c0000002067fae */ /* 0x0003e4000c101d74 */
[----:B-1----:R-:W-:Y:S01]  /*13e60*/  IMAD.WIDE.U32 R2, R0, UR4, RZ ;  /* 0x0000000400027c25 */ /* 0x002fe2000f8e00ff */
[----:B------:R-:W-:Y:S01]  /*13e70*/  ULDC.64 UR4, c[0x0][0x338] ;  /* 0x0000ce0000047ab9 */ /* 0x000fe20000000a00 */
[----:B------:R-:W-:Y:S02]  /*13e80*/  NOP ;  /* 0x0000000000007918 */ /* 0x000fe40000000000 */
        /* <DEDUP_REMOVED lines=10> */
[----:B0-----:R-:W-:Y:S01]  /*13f30*/  LEA R17, P0, R2, UR4, 0x1 ;  /* 0x0000000402117c11 */ /* 0x001fe2000f8008ff */
[----:B------:R-:W-:-:S05]  /*13f40*/  IMAD.IADD R3, R7, 0x1, R3 ;  /* 0x0000000107037824 */ /* 0x000fca00078e0203 */
[----:B------:R-:W-:Y:S02]  /*13f50*/  LEA.HI.X R18, R2, UR5, R3, 0x1, P0 ;  /* 0x0000000502127c11 */ /* 0x000fe400080f0c03 */
[----:B------:R-:W-:-:S13]  /*13f60*/  PLOP3.LUT P0, PT, PT, PT, PT, 0x80, 0x0 ;  /* 0x000000000000781c */ /* 0x000fda0003f0f070 */
.L_x_1063:
        /* <DEDUP_REMOVED lines=11> */
.L_x_1064:
[C---:B------:R-:W-:Y:S01]  /*14020*/  ISETP.GT.AND P0, PT, R24.reuse, UR45, PT ;  /* 0x0000002d18007c0c */ /* 0x040fe2000bf04270 */
[----:B------:R1:W-:Y:S01]  /*14030*/  SYNCS.ARRIVE.TRANS64.A1T0 RZ, [R5+URZ+0x16850], RZ ;  /* 0x016850ff05ff79a7 */ /* 0x0003e2000810003f */
[----:B------:R-:W-:Y:S02]  /*14040*/  VIADD R7, R24, 0xffffffff ;  /* 0xffffffff18077836 */ /* 0x000fe40000000000 */
[----:B------:R-:W-:Y:S02]  /*14050*/  IMAD.MOV.U32 R6, RZ, RZ, R23 ;  /* 0x000000ffff067224 */ /* 0x000fe400078e0017 */
[----:B------:R-:W-:Y:S02]  /*14060*/  IMAD.MOV.U32 R20, RZ, RZ, R26 ;  /* 0x000000ffff147224 */ /* 0x000fe400078e001a */
[----:B------:R-:W-:-:S05]  /*14070*/  IMAD.MOV.U32 R27, RZ, RZ, R24 ;  /* 0x000000ffff1b7224 */ /* 0x000fca00078e0018 */
[----:B-1----:R-:W-:Y:S05]  /*14080*/  @P0 BRA `(.L_x_1065) ;  /* 0xfffffff0000c0947 */ /* 0x002fea000383ffff */
[----:B------:R-:W-:Y:S05]  /*14090*/  BSYNC B0 ;  /* 0x0000000000007941 */ /* 0x000fea0003800000 */
.L_x_1052:
        /* <DEDUP_REMOVED lines=16> */
[----:B0-----:R-:W-:-:S05]  /*141a0*/  IADD3 R0, R0, UR48, R7 ;  /* 0x0000003000007c10 */ /* 0x001fca000fffe007 */
[----:B------:R1:W-:Y:S02]  /*141b0*/  STL [R1+0xc], R0 ;  /* 0x00000c0001007387 */ /* 0x0003e40000100800 */
.L_x_1067:
[----:B------:R-:W-:Y:S05]  /*141c0*/  BSYNC B0 ;  /* 0x0000000000007941 */ /* 0x000fea0003800000 */
.L_x_1066:
[----:B-1----:R-:W-:-:S05]  /*141d0*/  IMAD.U32 R0, RZ, RZ, UR46 ;  /* 0x0000002eff007e24 */ /* 0x002fca000f8e00ff */
[----:B------:R-:W-:-:S13]  /*141e0*/  ISETP.NE.AND P0, PT, R0, 0x3, PT ;  /* 0x000000030000780c */ /* 0x000fda0003f05270 */
[----:B------:R-:W-:Y:S05]  /*141f0*/  @!P0 BRA `(.L_x_1068) ;  /* 0x0000000000048947 */ /* 0x000fea0003800000 */
[----:B------:R-:W-:Y:S01]  /*14200*/  BPT.TRAP 0x1 ;  /* 0x000000040000795c */ /* 0x000fe20000300000 */
.L_x_1068:
[----:B------:R-:W-:Y:S01]  /*14210*/  IMAD R4, R23, 0x8, R16 ;  /* 0x0000000817047824 */ /* 0x000fe200078e0210 */
[----:B0-----:R-:W-:Y:S01]  /*14220*/  SHF.L.U32 R3, R26, 0x1f, RZ ;  /* 0x0000001f1a037819 */ /* 0x001fe200000006ff */
[----:B------:R-:W-:Y:S03]  /*14230*/  BSSY B0, `(.L_x_1069) ;  /* 0x0000003000007945 */ /* 0x000fe60003800000 */
[----:B------:R-:W0:Y:S02]  /*14240*/  SYNCS.PHASECHK.TRANS64.TRYWAIT P0, [R4+URZ+0x16860], R3 ;  /* 0x01686003040075a7 */ /* 0x000e24000800017f */
[----:B0-----:R-:W-:Y:S05]  /*14250*/  @!P0 BRA `(.L_x_1070) ;  /* 0x0000003c00108947 */ /* 0x001fea0003800000 */
.L_x_1177:
[----:B------:R-:W-:Y:S05]  /*14260*/  BSYNC B0 ;  /* 0x0000000000007941 */ /* 0x000fea0003800000 */
.L_x_1069:
[----:B------:R-:W1:Y:S01]  /*14270*/  S2R R7, SR_TID.X ;  /* 0x0000000000077919 */ /* 0x000e620000002100 */
[----:B------:R-:W-:Y:S01]  /*14280*/  IMAD.MOV.U32 R5, RZ, RZ, -0x80 ;  /* 0xffffff80ff057424 */ /* 0x000fe200078e00ff */
[----:B------:R-:W-:Y:S01]  /*14290*/  UMOV UR4, 0xffffffff ;  /* 0xffffffff00047882 */ /* 0x000fe20000000000 */
[----:B------:R-:W-:Y:S02]  /*142a0*/  LOP3.LUT P2, RZ, R19, 0x2, RZ, 0xc0, !PT ;  /* 0x0000000213ff7812 */ /* 0x000fe4000784c0ff */
[----:B------:R-:W-:Y:S02]  /*142b0*/  IMAD R5, R24, R5, UR36 ;  /* 0x0000002418057e24 */ /* 0x000fe4000f8e0205 */
[C---:B-1----:R-:W-:Y:S01]  /*142c0*/  IMAD.SHL.U32 R0, R7.reuse, 0x8, RZ ;  /* 0x0000000807007824 */ /* 0x042fe200078e00ff */
[C---:B------:R-:W-:Y:S01]  /*142d0*/  LOP3.LUT R6, R7.reuse, 0x7f, RZ, 0xc0, !PT ;  /* 0x0000007f07067812 */ /* 0x040fe200078ec0ff */
[----:B------:R-:W-:-:S03]  /*142e0*/  IMAD.SHL.U32 R2, R7, 0x8, RZ ;  /* 0x0000000807027824 */ /* 0x000fc600078e00ff */
[----:B------:R-:W-:Y:S02]  /*142f0*/  LOP3.LUT R0, R0, 0x1f8, RZ, 0xc0, !PT ;  /* 0x000001f800007812 */ /* 0x000fe400078ec0ff */
[----:B------:R-:W-:Y:S02]  /*14300*/  SHF.R.U32.HI R6, RZ, 0x3, R6 ;  /* 0x00000003ff067819 */ /* 0x000fe40000011606 */
[----:B------:R-:W-:-:S03]  /*14310*/  LOP3.LUT R0, R0, 0x38, R7, 0x78, !PT ;  /* 0x0000003800007812 */ /* 0x000fc600078e7807 */
[----:B------:R-:W-:Y:S01]  /*14320*/  IMAD.IADD R5, R5, 0x1, -R6 ;  /* 0x0000000105057824 */ /* 0x000fe200078e0a06 */
[----:B------:R-:W-:-:S05]  /*14330*/  LOP3.LUT R0, R0, 0x200, R2, 0xf8, !PT ;  /* 0x0000020000007812 */ /* 0x000fca00078ef802 */
[----:B------:R-:W-:Y:S01]  /*14340*/  IMAD R0, R23, 0x2000, R0 ;  /* 0x0000200017007824 */ /* 0x000fe200078e0200 */
[----:B------:R-:W-:Y:S06]  /*14350*/  BRA.DIV UR4, `(.L_x_1071) ;  /* 0x0000003a04e47947 */ /* 0x000fec000b800000 */
[----:B------:R-:W1:Y:S01]  /*14360*/  S2R R2, SR_TID.X ;  /* 0x0000000000027919 */ /* 0x000e620000002100 */
[----:B------:R-:W-:Y:S01]  /*14370*/  IMAD R0, R0, 0x2, R16 ;  /* 0x0000000200007824 */ /* 0x000fe200078e0210 */
[----:B------:R-:W2:Y:S04]  /*14380*/  SHFL.IDX PT, R14, R17, RZ, 0x181f ;  /* 0x00181fff110e7589 */ /* 0x000ea800000e0000 */
[----:B0-----:R-:W0:Y:S04]  /*14390*/  SHFL.IDX PT, R3, R18, RZ, 0x181f ;  /* 0x00181fff12037589 */ /* 0x001e2800000e0000 */
[----:B------:R-:W-:Y:S04]  /*143a0*/  SHFL.IDX PT, R7, R18, 0x1, 0x181f ;  /* 0x00381f0012077f89 */ /* 0x000fe800000e0000 */
[----:B------:R-:W-:Y:S04]  /*143b0*/  SHFL.IDX PT, R9, R17, 0x2, 0x181f ;  /* 0x00581f0011097f89 */ /* 0x000fe800000e0000 */
[----:B------:R-:W-:Y:S01]  /*143c0*/  SHFL.IDX PT, R8, R18, 0x2, 0x181f ;  /* 0x00581f0012087f89 */ /* 0x000fe200000e0000 */
[----:B-1----:R-:W-:-:S05]  /*143d0*/  IMAD.SHL.U32 R2, R2, 0x8, RZ ;  /* 0x0000000802027824 */ /* 0x002fca00078e00ff */
[----:B------:R-:W-:-:S05]  /*143e0*/  LOP3.LUT R2, R2, 0x38, RZ, 0xc0, !PT ;  /* 0x0000003802027812 */ /* 0x000fca00078ec0ff */
[----:B------:R-:W-:-:S05]  /*143f0*/  IMAD.SHL.U32 R6, R2, 0x2, RZ ;  /* 0x0000000202067824 */ /* 0x000fca00078e00ff */
[----:B--2---:R-:W-:Y:S02]  /*14400*/  IADD3 R2, P0, R14, R6, RZ ;  /* 0x000000060e027210 */ /* 0x004fe40007f1e0ff */
[----:B------:R-:W1:Y:S03]  /*14410*/  SHFL.IDX PT, R14, R17, 0x1, 0x181f ;  /* 0x00381f00110e7f89 */ /* 0x000e6600000e0000 */
[----:B0-----:R-:W-:Y:S01]  /*14420*/  IMAD.X R3, RZ, RZ, R3, P0 ;  /* 0x000000ffff037224 */ /* 0x001fe200000e0603 */
[----:B------:R-:W-:-:S13]  /*14430*/  ISETP.LT.OR P0, PT, R5, 0x1, P2 ;  /* 0x000000010500780c */ /* 0x000fda0001701670 */
[----:B------:R1:W-:Y:S02]  /*14440*/  LDGSTS.E.BYPASS.LTC128B.128 [R0+0x400], desc[UR52][R2.64], !P0 ;  /* 0x0040000002007fae */ /* 0x0003e4000c101d74 */
[----:B-1----:R-:W-:Y:S02]  /*14450*/  IADD3 R2, P0, R14, R6, RZ ;  /* 0x000000060e027210 */ /* 0x002fe40007f1e0ff */
[----:B------:R-:W0:Y:S03]  /*14460*/  SHFL.IDX PT, R14, R17, 0x3, 0x181f ;  /* 0x00781f00110e7f89 */ /* 0x000e2600000e0000 */
[----:B------:R-:W-:Y:S01]  /*14470*/  IMAD.X R3, RZ, RZ, R7, P0 ;  /* 0x000000ffff037224 */ /* 0x000fe200000e0607 */
[----:B------:R-:W-:Y:S01]  /*14480*/  ISETP.LT.OR P0, PT, R5, 0x11, P2 ;  /* 0x000000110500780c */ /* 0x000fe20001701670 */
[----:B------:R-:W1:-:S12]  /*14490*/  SHFL.IDX PT, R7, R18, 0x3, 0x181f ;  /* 0x00781f0012077f89 */ /* 0x000e5800000e0000 */
[----:B------:R2:W-:Y:S02]  /*144a0*/  LDGSTS.E.BYPASS.LTC128B.128 [R0+0xc00], desc[UR52][R2.64], !P0 ;  /* 0x00c0000002007fae */ /* 0x0005e4000c101d74 */
[----:B--2---:R-:W-:Y:S02]  /*144b0*/  IADD3 R2, P0, R9, R6, RZ ;  /* 0x0000000609027210 */ /* 0x004fe40007f1e0ff */
[----:B------:R-:W2:Y:S03]  /*144c0*/  SHFL.IDX PT, R9, R17, 0x4, 0x181f ;  /* 0x00981f0011097f89 */ /* 0x000ea600000e0000 */
[----:B------:R-:W-:Y:S01]  /*144d0*/  IMAD.X R3, RZ, RZ, R8, P0 ;  /* 0x000000ffff037224 */ /* 0x000fe200000e0608 */
[----:B------:R-:W-:Y:S01]  /*144e0*/  ISETP.LT.OR P0, PT, R5, 0x21, P2 ;  /* 0x000000210500780c */ /* 0x000fe20001701670 */
[----:B------:R-:W3:-:S12]  /*144f0*/  SHFL.IDX PT, R8, R18, 0x4, 0x181f ;  /* 0x00981f0012087f89 */ /* 0x000ed800000e0000 */
[----:B------:R0:W-:Y:S02]  /*14500*/  LDGSTS.E.BYPASS.LTC128B.128 [R0+0x1400], desc[UR52][R2.64], !P0 ;  /* 0x0140000002007fae */ /* 0x0001e4000c101d74 */
[----:B0-----:R-:W-:Y:S02]  /*14510*/  IADD3 R2, P0, R14, R6, RZ ;  /* 0x000000060e027210 */ /* 0x001fe40007f1e0ff */
[----:B------:R-:W0:Y:S03]  /*14520*/  SHFL.IDX PT, R14, R17, 0x5, 0x181f ;  /* 0x00b81f00110e7f89 */ /* 0x000e2600000e0000 */
[----:B-1----:R-:W-:Y:S01]  /*14530*/  IMAD.X R3, RZ, RZ, R7, P0 ;  /* 0x000000ffff037224 */ /* 0x002fe200000e0607 */
[----:B------:R-:W-:Y:S01]  /*14540*/  ISETP.LT.OR P0, PT, R5, 0x31, P2 ;  /* 0x000000310500780c */ /* 0x000fe20001701670 */
[----:B------:R-:W1:-:S12]  /*14550*/  SHFL.IDX PT, R7, R18, 0x5, 0x181f ;  /* 0x00b81f0012077f89 */ /* 0x000e5800000e0000 */
[----:B------:R2:W-:Y:S02]  /*14560*/  LDGSTS.E.BYPASS.LTC128B.128 [R0+0x1c00], desc[UR52][R2.64], !P0 ;  /* 0x01c0000002007fae */ /* 0x0005e4000c101d74 */
[----:B--2---:R-:W-:Y:S02]  /*14570*/  IADD3 R2, P0, R9, R6, RZ ;  /* 0x0000000609027210 */ /* 0x004fe40007f1e0ff */
[----:B------:R-:W2:Y:S03]  /*14580*/  SHFL.IDX PT, R9, R17, 0x6, 0x181f ;  /* 0x00d81f0011097f89 */ /* 0x000ea600000e0000 */
[----:B---3--:R-:W-:Y:S01]  /*14590*/  IMAD.X R3, RZ, RZ, R8, P0 ;  /* 0x000000ffff037224 */ /* 0x008fe200000e0608 */
[----:B------:R-:W-:Y:S01]  /*145a0*/  ISETP.LT.OR P0, PT, R5, 0x41, P2 ;  /* 0x000000410500780c */ /* 0x000fe20001701670 */
[----:B------:R-:W3:-:S12]  /*145b0*/  SHFL.IDX PT, R8, R18, 0x6, 0x181f ;  /* 0x00d81f0012087f89 */ /* 0x000ed800000e0000 */
[----:B------:R0:W-:Y:S02]  /*145c0*/  LDGSTS.E.BYPASS.LTC128B.128 [R0+0x2400], desc[UR52][R2.64], !P0 ;  /* 0x0240000002007fae */ /* 0x0001e4000c101d74 */
[----:B0-----:R-:W-:Y:S02]  /*145d0*/  IADD3 R2, P0, R14, R6, RZ ;  /* 0x000000060e027210 */ /* 0x001fe40007f1e0ff */
[----:B------:R0:W4:Y:S03]  /*145e0*/  SHFL.IDX PT, R14, R17, 0x7, 0x181f ;  /* 0x00f81f00110e7f89 */ /* 0x00012600000e0000 */
[----:B-1----:R-:W-:Y:S01]  /*145f0*/  IMAD.X R3, RZ, RZ, R7, P0 ;  /* 0x000000ffff037224 */ /* 0x002fe200000e0607 */
[----:B------:R-:W-:Y:S01]  /*14600*/  ISETP.LT.OR P0, PT, R5, 0x51, P2 ;  /* 0x000000510500780c */ /* 0x000fe20001701670 */
[----:B------:R0:W1:-:S12]  /*14610*/  SHFL.IDX PT, R7, R18, 0x7, 0x181f ;  /* 0x00f81f0012077f89 */ /* 0x00005800000e0000 */
[----:B------:R2:W-:Y:S02]  /*14620*/  LDGSTS.E.BYPASS.LTC128B.128 [R0+0x2c00], desc[UR52][R2.64], !P0 ;  /* 0x02c0000002007fae */ /* 0x0005e4000c101d74 */
[----:B--2---:R-:W-:-:S05]  /*14630*/  IADD3 R2, P0, R9, R6, RZ ;  /* 0x0000000609027210 */ /* 0x004fca0007f1e0ff */
[----:B---3--:R-:W-:Y:S01]  /*14640*/  IMAD.X R3, RZ, RZ, R8, P0 ;  /* 0x000000ffff037224 */ /* 0x008fe200000e0608 */
[----:B------:R-:W-:-:S13]  /*14650*/  ISETP.LT.OR P0, PT, R5, 0x61, P2 ;  /* 0x000000610500780c */ /* 0x000fda0001701670 */
[----:B-1--4-:R0:W-:Y:S02]  /*14660*/  LDGSTS.E.BYPASS.LTC128B.128 [R0+0x3400], desc[UR52][R2.64], !P0 ;  /* 0x0340000002007fae */ /* 0x0121e4000c101d74 */
.L_x_1195:
[----:B0-----:R-:W-:-:S05]  /*14670*/  IADD3 R2, P0, R14, R6, RZ ;  /* 0x000000060e027210 */ /* 0x001fca0007f1e0ff */
[----:B------:R-:W-:Y:S01]  /*14680*/  IMAD.X R3, RZ, RZ, R7, P0 ;  /* 0x000000ffff037224 */ /* 0x000fe200000e0607 */
[----:B------:R-:W-:-:S13]  /*14690*/  ISETP.LT.OR P0, PT, R5, 0x71, P2 ;  /* 0x000000710500780c */ /* 0x000fda0001701670 */
[----:B------:R-:W-:Y:S01]  /*146a0*/  @!PT LDS RZ, [RZ] ;  /* 0x00000000fffff984 */ /* 0x000fe20000000800 */
[----:B------:R-:W-:Y:S01]  /*146b0*/  @!PT LDS RZ, [RZ] ;  /* 0x00000000fffff984 */ /* 0x000fe20000000800 */
[----:B------:R-:W-:Y:S01]  /*146c0*/  @!PT LDS RZ, [RZ] ;  /* 0x00000000fffff984 */ /* 0x000fe20000000800 */
[----:B------:R0:W-:Y:S01]  /*146d0*/  LDGSTS.E.BYPASS.LTC128B.128 [R0+0x3c00], desc[UR52][R2.64], !P0 ;  /* 0x03c0000002007fae */ /* 0x0001e2000c101d74 */
[----:B------:R-:W-:Y:S01]  /*146e0*/  PLOP3.LUT P0, PT, PT, PT, PT, 0x80, 0x0 ;  /* 0x000000000000781c */ /* 0x000fe20003f0f070 */
[----:B------:R-:W-:-:S12]  /*146f0*/  NOP ;  /* 0x0000000000007918 */ /* 0x000fd80000000000 */
.L_x_1072:
        /* <DEDUP_REMOVED lines=11> */
.L_x_1073:
[----:B------:R2:W-:Y:S01]  /*147b0*/  SYNCS.ARRIVE.TRANS64.A1T0 RZ, [R4+URZ+0x16850], RZ ;  /* 0x016850ff04ff79a7 */ /* 0x0005e2000810003f */
[----:B------:R-:W-:-:S05]  /*147c0*/  VIADD R23, R23, 0x1 ;  /* 0x0000000117177836 */ /* 0x000fca0000000000 */
[----:B------:R-:W-:-:S04]  /*147d0*/  ISETP.NE.AND P0, PT, R23, 0x2, PT ;  /* 0x000000021700780c */ /* 0x000fc80003f05270 */
[----:B------:R-:W-:Y:S02]  /*147e0*/  SEL R3, RZ, 0x1, P0 ;  /* 0x00000001ff037807 */ /* 0x000fe40000000000 */
[----:B------:R-:W-:Y:S02]  /*147f0*/  SEL R23, R23, RZ, P0 ;  /* 0x000000ff17177207 */ /* 0x000fe40000000000 */
[----:B--2---:R-:W-:-:S07]  /*14800*/  LOP3.LUT R26, R26, R3, RZ, 0x3c, !PT ;  /* 0x000000031a1a7212 */ /* 0x004fce00078e3cff */
.L_x_1033:
[----:B------:R-:W-:Y:S05]  /*14810*/  BSYNC B7 ;  /* 0x0000000000077941 */ /* 0x000fea0003800000 */
.L_x_1031:
[----:B------:R2:W5:Y:S01]  /*14820*/  LDL R2, [R1+0xc] ;  /* 0x00000c0001027983 */ /* 0x0005620000100800 */
[----:B------:R-:W-:-:S13]  /*14830*/  LOP3.LUT P0, RZ, R19, 0x20, RZ, 0xc0, !PT ;  /* 0x0000002013ff7812 */ /* 0x000fda000780c0ff */
[----:B--2---:R-:W-:Y:S05]  /*14840*/  @!P0 BRA `(.L_x_1074) ;  /* 0x0000000000288947 */ /* 0x004fea0003800000 */
[----:B------:R-:W-:Y:S05]  /*14850*/  WARPSYNC.ALL ;  /* 0x0000000000007948 */ /* 0x000fea0003800000 */
[----:B------:R-:W2:Y:S08]  /*14860*/  S2UR UR5, SR_CgaCtaId ;  /* 0x00000000000579c3 */ /* 0x000eb00000008800 */
[----:B------:R-:W-:Y:S06]  /*14870*/  BAR.SYNC.DEFER_BLOCKING 0x5, 0x200 ;  /* 0x0148000000007b1d */ /* 0x000fec0000010000 */
[----:B------:R-:W-:-:S02]  /*14880*/  UMOV UR4, 0x400 ;  /* 0x0000040000047882 */ /* 0x000fc40000000000 */
[----:B--2---:R-:W-:-:S06]  /*14890*/  ULEA UR4, UR5, UR4, 0x18 ;  /* 0x0000000405047291 */ /* 0x004fcc000f8ec03f */
[----:B------:R-:W-:-:S05]  /*148a0*/  IMAD.U32 R16, RZ, RZ, UR4 ;  /* 0x00000004ff107e24 */ /* 0x000fca000f8e00ff */
[----:B-----5:R-:W2:Y:S04]  /*148b0*/  LDS R2, [R16+0x168d0] ;  /* 0x0168d00010027984 */ /* 0x020ea80000000800 */
[----:B--2---:R3:W-:Y:S01]  /*148c0*/  STL [R1+0xc], R2 ;  /* 0x00000c0201007387 */ /* 0x0047e20000100800 */
[----:B------:R-:W-:Y:S06]  /*148d0*/  BAR.ARV 0x4, 0x200 ;  /* 0x0108000000007b1d */ /* 0x000fec0000002000 */
[----:B------:R-:W-:Y:S05]  /*148e0*/  BRA `(.L_x_1075) ;  /* 0x00000000002c7947 */ /* 0x000fea0003800000 */
.L_x_1074:
[----:B------:R-:W-:-:S03]  /*148f0*/  UMOV UR4, 0xffffffff ;  /* 0xffffffff00047882 */ /* 0x000fc60000000000 */
[----:B------:R-:W-:Y:S05]  /*14900*/  BRA.DIV UR4, `(.L_x_1076) ;  /* 0x0000003e04bc7947 */ /* 0x000fea000b800000 */
[----:B-----5:R2:W3:Y:S02]  /*14910*/  SHFL.IDX PT, R14, R2, RZ, 0x1f ;  /* 0x00001fff020e7589 */ /* 0x0204e400000e0000 */
.L_x_1198:
[----:B------:R-:W4:Y:S01]  /*14920*/  @!P1 S2R R3, SR_CgaCtaId ;  /* 0x0000000000039919 */ /* 0x000f220000008800 */
[----:B------:R-:W-:Y:S05]  /*14930*/  WARPSYNC.ALL ;  /* 0x0000000000007948 */ /* 0x000fea0003800000 */
[----:B------:R-:W-:Y:S01]  /*14940*/  BAR.SYNC.DEFER_BLOCKING 0x4, 0x200 ;  /* 0x0108000000007b1d */ /* 0x000fe20000010000 */
[----:B-1----:R-:W-:-:S05]  /*14950*/  @!P1 MOV R0, 0x400 ;  /* 0x0000040000009802 */ /* 0x002fca0000000f00 */
[----:B---3--:R1:W-:Y:S01]  /*14960*/  STL [R1+0xc], R14 ;  /* 0x00000c0e01007387 */ /* 0x0083e20000100800 */
[----:B----4-:R-:W-:-:S05]  /*14970*/  @!P1 LEA R16, R3, R0, 0x18 ;  /* 0x0000000003109211 */ /* 0x010fca00078ec0ff */
[----:B------:R1:W-:Y:S01]  /*14980*/  @!P1 STS [R16+0x168d0], R2 ;  /* 0x0168d00210009388 */ /* 0x0003e20000000800 */
[----:B------:R-:W-:Y:S06]  /*14990*/  BAR.ARV 0x5, 0x200 ;  /* 0x0148000000007b1d */ /* 0x000fec0000002000 */
.L_x_1075:
[----:B-1----:R-:W4:Y:S01]  /*149a0*/  LDL R0, [R1+0xc] ;  /* 0x00000c0001007983 */ /* 0x002f220000100800 */
[----:B------:R-:W-:Y:S02]  /*149b0*/  ULDC UR4, c[0x0][0xc38] ;  /* 0x00030e0000047ab9 */ /* 0x000fe40000000800 */
[----:B----4-:R-:W-:-:S13]  /*149c0*/  ISETP.GE.AND P0, PT, R0, UR4, PT ;  /* 0x0000000400007c0c */ /* 0x010fda000bf06270 */
[----:B------:R-:W-:Y:S05]  /*149d0*/  @!P0 BRA `(.L_x_1077) ;  /* 0xffffffbc006c8947 */ /* 0x000fea000383ffff */
.L_x_1022:
[----:B------:R-:W4:Y:S01]  /*149e0*/  LDL.LU R0, [R1+0x10] ;  /* 0x0000100001007983 */ /* 0x000f220000300800 */
[----:B------:R-:W-:Y:S01]  /*149f0*/  BSSY B0, `(.L_x_1078) ;  /* 0x000000b000007945 */ /* 0x000fe20003800000 */
[----:B------:R-:W5:Y:S01]  /*14a00*/  S2R R5, SR_CgaCtaId ;  /* 0x0000000000057919 */ /* 0x000f620000008800 */
[----:B----4-:R-:W-:-:S05]  /*14a10*/  VIADD R0, R0, 0x1 ;  /* 0x0000000100007836 */ /* 0x010fca0000000000 */
[----:B--23--:R-:W-:-:S04]  /*14a20*/  LEA.HI R2, R0, R0, RZ, 0x1 ;  /* 0x0000000000027211 */ /* 0x00cfc800078f08ff */
[----:B------:R-:W-:Y:S02]  /*14a30*/  LOP3.LUT R3, R2, 0xfffffffe, RZ, 0xc0, !PT ;  /* 0xfffffffe02037812 */ /* 0x000fe400078ec0ff */
[----:B------:R-:W-:-:S03]  /*14a40*/  MOV R2, 0x400 ;  /* 0x0000040000027802 */ /* 0x000fc60000000f00 */
[----:B------:R-:W-:Y:S01]  /*14a50*/  IMAD.IADD R0, R0, 0x1, -R3 ;  /* 0x0000000100007824 */ /* 0x000fe200078e0a03 */
[----:B-----5:R-:W-:-:S04]  /*14a60*/  LEA R4, R5, R2, 0x18 ;  /* 0x0000000205047211 */ /* 0x020fc800078ec0ff */
[----:B------:R-:W-:-:S04]  /*14a70*/  SHF.L.U32 R0, R0, 0x1f, RZ ;  /* 0x0000001f00007819 */ /* 0x000fc800000006ff */
[----:B------:R-:W2:Y:S02]  /*14a80*/  SYNCS.PHASECHK.TRANS64.TRYWAIT P0, [R4+URZ+0x16820], R0 ;  /* 0x01682000040075a7 */ /* 0x000ea4000800017f */
[----:B--2---:R-:W-:Y:S05]  /*14a90*/  @!P0 BRA `(.L_x_1079) ;  /* 0x0000003c00808947 */ /* 0x004fea0003800000 */
.L_x_1199:
[----:B-1----:R-:W-:Y:S05]  /*14aa0*/  BSYNC B0 ;  /* 0x0000000000007941 */ /* 0x002fea0003800000 */
.L_x_1078:
[----:B------:R-:W-:-:S03]  /*14ab0*/  UMOV UR4, 0xffffffff ;  /* 0xffffffff00047882 */ /* 0x000fc60000000000 */
[----:B------:R-:W-:Y:S05]  /*14ac0*/  BRA.DIV UR4, `(.L_x_1080) ;  /* 0x0000003e04887947 */ /* 0x000fea000b800000 */
[----:B--2---:R-:W1:Y:S02]  /*14ad0*/  S2R R0, SR_TID.X ;  /* 0x0000000000007919 */ /* 0x004e640000002100 */
[----:B-1----:R-:W-:-:S04]  /*14ae0*/  SHF.R.U32.HI R0, RZ, 0x5, R0 ;  /* 0x00000005ff007819 */ /* 0x002fc80000011600 */
[----:B------:R-:W-:-:S05]  /*14af0*/  LOP3.LUT R0, R0, 0x3, RZ, 0xc0, !PT ;  /* 0x0000000300007812 */ /* 0x000fca00078ec0ff */
[----:B------:R1:W2:Y:S02]  /*14b00*/  SHFL.IDX PT, R14, R0, RZ, 0x1f ;  /* 0x00001fff000e7589 */ /* 0x0002a400000e0000 */
.L_x_1202:
[----:B--2---:R-:W-:Y:S01]  /*14b10*/  ISETP.NE.AND P0, PT, R14, RZ, PT ;  /* 0x000000ff0e00720c */ /* 0x004fe20003f05270 */
[----:B------:R-:W-:-:S12]  /*14b20*/  BSSY B0, `(.L_x_1081) ;  /* 0x0000024000007945 */ /* 0x000fd80003800000 */
[----:B------:R-:W-:Y:S05]  /*14b30*/  @P0 BRA `(.L_x_1082) ;  /* 0x0000000000880947 */ /* 0x000fea0003800000 */
[----:B------:R-:W-:-:S03]  /*14b40*/  UMOV UR4, 0xffffffff ;  /* 0xffffffff00047882 */ /* 0x000fc60000000000 */
[----:B------:R-:W-:Y:S05]  /*14b50*/  BRA.DIV UR4, `(.L_x_1083) ;  /* 0x0000003e04987947 */ /* 0x000fea000b800000 */
[----:B------:R-:W-:-:S13]  /*14b60*/  ELECT P6, URZ, PT ;  /* 0x00000000003f782f */ /* 0x000fda00038c0000 */
.L_x_1205:
[----:B------:R-:W-:Y:S05]  /*14b70*/  @!P6 BRA `(.L_x_1082) ;  /* 0x000000000078e947 */ /* 0x000fea0003800000 */
[----:B------:R-:W-:-:S06]  /*14b80*/  ULOP3.LUT UR4, UR37, 0x2, URZ, 0xfc, !UPT ;  /* 0x0000000225047892 */ /* 0x000fcc000f8efc3f */
[----:B-1----:R-:W-:-:S05]  /*14b90*/  IMAD.U32 R0, RZ, RZ, UR4 ;  /* 0x00000004ff007e24 */ /* 0x002fca000f8e00ff */
[----:B------:R-:W-:-:S13]  /*14ba0*/  ISETP.NE.AND P0, PT, R0, 0x3, PT ;  /* 0x000000030000780c */ /* 0x000fda0003f05270 */
[----:B------:R-:W-:Y:S05]  /*14bb0*/  @!P0 BRA `(.L_x_1084) ;  /* 0x0000000000048947 */ /* 0x000fea0003800000 */
[----:B------:R-:W-:Y:S01]  /*14bc0*/  BPT.TRAP 0x1 ;  /* 0x000000040000795c */ /* 0x000fe20000300000 */
.L_x_1084:
[C---:B------:R-:W-:Y:S01]  /*14bd0*/  IMAD R5, R23.reuse, 0x8, R4 ;  /* 0x0000000817057824 */ /* 0x040fe200078e0204 */
[----:B------:R-:W-:Y:S01]  /*14be0*/  SHF.L.U32 R0, R26, 0x1f, RZ ;  /* 0x0000001f1a007819 */ /* 0x000fe200000006ff */
[----:B------:R-:W-:-:S03]  /*14bf0*/  VIADD R23, R23, 0x1 ;  /* 0x0000000117177836 */ /* 0x000fc60000000000 */
[----:B------:R-:W1:Y:S02]  /*14c00*/  SYNCS.PHASECHK.TRANS64.TRYWAIT P1, [R5+URZ+0x16840], R0 ;  /* 0x01684000050075a7 */ /* 0x000e64000802017f */
[----:B------:R-:W-:-:S04]  /*14c10*/  ISETP.NE.AND P2, PT, R23, 0x2, PT ;  /* 0x000000021700780c */ /* 0x000fc80003f45270 */
[----:B------:R-:W-:Y:S01]  /*14c20*/  SEL R3, RZ, 0x1, P2 ;  /* 0x00000001ff037807 */ /* 0x000fe20001000000 */
[----:B-1----:R-:W-:Y:S08]  /*14c30*/  @!P1 BRA `(.L_x_1085) ;  /* 0x0000003c00809947 */ /* 0x002ff00003800000 */
.L_x_1206:
[----:B------:R-:W-:Y:S02]  /*14c40*/  SEL R23, R23, RZ, P2 ;  /* 0x000000ff17177207 */ /* 0x000fe40001000000 */
[----:B------:R-:W-:Y:S01]  /*14c50*/  LOP3.LUT R2, R26, R3, RZ, 0x3c, !PT ;  /* 0x000000031a027212 */ /* 0x000fe200078e3cff */
[----:B------:R-:W-:Y:S06]  /*14c60*/  @!P0 BRA `(.L_x_1086) ;  /* 0x0000000000048947 */ /* 0x000fec0003800000 */
[----:B------:R-:W-:Y:S01]  /*14c70*/  BPT.TRAP 0x1 ;  /* 0x000000040000795c */ /* 0x000fe20000300000 */
.L_x_1086:
[----:B------:R-:W-:Y:S01]  /*14c80*/  IMAD R23, R23, 0x8, R4 ;  /* 0x0000000817177824 */ /* 0x000fe200078e0204 */
[----:B------:R-:W-:-:S04]  /*14c90*/  SHF.L.U32 R2, R2, 0x1f, RZ ;  /* 0x0000001f02027819 */ /* 0x000fc800000006ff */
[----:B------:R-:W2:Y:S02]  /*14ca0*/  SYNCS.PHASECHK.TRANS64.TRYWAIT P1, [R23+URZ+0x16840], R2 ;  /* 0x01684002170075a7 */ /* 0x000ea4000802017f */
[----:B--2---:R-:W-:Y:S05]  /*14cb0*/  @!P1 BRA `(.L_x_1087) ;  /* 0x0000003c00749947 */ /* 0x004fea0003800000 */
.L_x_1207:
[----:B------:R-:W-:Y:S05]  /*14cc0*/  @!P0 BRA `(.L_x_1088) ;  /* 0x0000000000048947 */ /* 0x000fea0003800000 */
[----:B------:R-:W-:Y:S01]  /*14cd0*/  BPT.TRAP 0x1 ;  /* 0x000000040000795c */ /* 0x000fe20000300000 */
.L_x_1088:
[----:B------:R-:W3:Y:S02]  /*14ce0*/  SYNCS.PHASECHK.TRANS64.TRYWAIT P1, [R5+URZ+0x16860], R0 ;  /* 0x01686000050075a7 */ /* 0x000ee4000802017f */
[----:B---3--:R-:W-:Y:S05]  /*14cf0*/  @!P1 BRA `(.L_x_1089) ;  /* 0x0000003c00789947 */ /* 0x008fea0003800000 */
.L_x_1208:
[----:B------:R-:W-:Y:S05]  /*14d00*/  @!P0 BRA `(.L_x_1090) ;  /* 0x0000000000048947 */ /* 0x000fea0003800000 */
[----:B------:R-:W-:Y:S01]  /*14d10*/  BPT.TRAP 0x1 ;  /* 0x000000040000795c */ /* 0x000fe20000300000 */
.L_x_1090:
[----:B----4-:R4:W0:Y:S02]  /*14d20*/  SYNCS.PHASECHK.TRANS64.TRYWAIT P0, [R23+URZ+0x16860], R2 ;  /* 0x01686002170075a7 */ /* 0x010824000800017f */
[----:B0-----:R-:W-:Y:S05]  /*14d30*/  @!P0 NANOSLEEP.SYNCS 0x989680 ;  /* 0x009896800000895d */ /* 0x001fea0003900000 */
[----:B------:R-:W0:Y:S02]  /*14d40*/  @!P0 SYNCS.PHASECHK.TRANS64 P0, [R23+URZ+0x16860], R2 ;  /* 0x01686002170085a7 */ /* 0x000e24000800007f */
[----:B0-----:R-:W-:Y:S05]  /*14d50*/  @!P0 BRA `(.L_x_1090) ;  /* 0xfffffffc00f08947 */ /* 0x001fea000383ffff */
.L_x_1082:
[----:B------:R-:W-:Y:S05]  /*14d60*/  BSYNC B0 ;  /* 0x0000000000007941 */ /* 0x000fea0003800000 */
.L_x_1081:
[----:B------:R-:W-:Y:S05]  /*14d70*/  EXIT ;  /* 0x000000000000794d */ /* 0x000fea0003800000 */
.L_x_939:
[----:B0-----:R-:W-:-:S04]  /*14d80*/  IMAD.U32 R3, RZ, RZ, UR45 ;  /* 0x0000002dff037e24 */ /* 0x001fc8000f8e00ff */
[----:B------:R0:W1:Y:S03]  /*14d90*/  SYNCS.PHASECHK.TRANS64.TRYWAIT P1, [R3+URZ+0x16800], R0 ;  /* 0x01680000030075a7 */ /* 0x000066000802017f */
[----:B-1----:R-:W-:Y:S05]  /*14da0*/  @!P1 NANOSLEEP.SYNCS 0x989680 ;  /* 0x009896800000995d */ /* 0x002fea0003900000 */
[----:B------:R-:W1:Y:S02]  /*14db0*/  @!P1 SYNCS.PHASECHK.TRANS64 P1, [R3+URZ+0x16800], R0 ;  /* 0x01680000030095a7 */ /* 0x000e64000802007f */
[----:B-1----:R-:W-:Y:S05]  /*14dc0*/  @!P1 BRA `(.L_x_939) ;  /* 0xfffffffc00ec9947 */ /* 0x002fea000383ffff */
[----:B------:R-:W-:Y:S05]  /*14dd0*/  BRA `(.L_x_1091) ;  /* 0xfffffec800bc7947 */ /* 0x000fea000383ffff */
.L_x_943:
[----:B-1----:R1:W2:Y:S02]  /*14de0*/  SYNCS.PHASECHK.TRANS64.TRYWAIT P1, [R89+URZ+0x16830], R0 ;  /* 0x01683000590075a7 */ /* 0x0022a4000802017f */
[----:B--2---:R-:W-:Y:S05]  /*14df0*/  @!P1 NANOSLEEP.SYNCS 0x989680 ;  /* 0x009896800000995d */ /* 0x004fea0003900000 */
[----:B------:R-:W2:Y:S02]  /*14e00*/  @!P1 SYNCS.PHASECHK.TRANS64 P1, [R89+URZ+0x16830], R0 ;  /* 0x01683000590095a7 */ /* 0x000ea4000802007f */
[----:B--2---:R-:W-:Y:S05]  /*14e10*/  @!P1 BRA `(.L_x_943) ;  /* 0xfffffffc00f09947 */ /* 0x004fea000383ffff */
[----:B------:R-:W-:Y:S05]  /*14e20*/  BRA `(.L_x_942) ;  /* 0xfffffec800d87947 */ /* 0x000fea000383ffff */
.L_x_960:
[----:B-1----:R-:W-:-:S04]  /*14e30*/  IMAD.U32 R7, RZ, RZ, UR6 ;  /* 0x00000006ff077e24 */ /* 0x002fc8000f8e00ff */
[----:B------:R1:W2:Y:S03]  /*14e40*/  SYNCS.PHASECHK.TRANS64.TRYWAIT P1, [R7+URZ+0x16830], R6 ;  /* 0x01683006070075a7 */ /* 0x0002a6000802017f */
[----:B--2---:R-:W-:Y:S05]  /*14e50*/  @!P1 NANOSLEEP.SYNCS 0x989680 ;  /* 0x009896800000995d */ /* 0x004fea0003900000 */
[----:B------:R-:W2:Y:S02]  /*14e60*/  @!P1 SYNCS.PHASECHK.TRANS64 P1, [R7+URZ+0x16830], R6 ;  /* 0x01683006070095a7 */ /* 0x000ea4000802007f */
[----:B--2---:R-:W-:Y:S05]  /*14e70*/  @!P1 BRA `(.L_x_960) ;  /* 0xfffffffc00ec9947 */ /* 0x004fea000383ffff */
[----:B------:R-:W-:Y:S05]  /*14e80*/  BRA `(.L_x_957) ;  /* 0xffffff0400747947 */ /* 0x000fea000383ffff */
.L_x_964:
[----:B-1----:R-:W-:-:S04]  /*14e90*/  IMAD.U32 R7, RZ, RZ, UR6 ;  /* 0x00000006ff077e24 */ /* 0x002fc8000f8e00ff */
[----:B------:R1:W2:Y:S03]  /*14ea0*/  SYNCS.PHASECHK.TRANS64.TRYWAIT P1, [R7+URZ+0x16850], R6 ;  /* 0x01685006070075a7 */ /* 0x0002a6000802017f */
[----:B--2---:R-:W-:Y:S05]  /*14eb0*/  @!P1 NANOSLEEP.SYNCS 0x989680 ;  /* 0x009896800000995d */ /* 0x004fea0003900000 */
[----:B------:R-:W2:Y:S02]  /*14ec0*/  @!P1 SYNCS.PHASECHK.TRANS64 P1, [R7+URZ+0x16850], R6 ;  /* 0x01685006070095a7 */ /* 0x000ea4000802007f */
[----:B--2---:R-:W-:Y:S05]  /*14ed0*/  @!P1 BRA `(.L_x_964) ;  /* 0xfffffffc00ec9947 */ /* 0x004fea000383ffff */
[----:B------:R-:W-:Y:S05]  /*14ee0*/  BRA `(.L_x_961) ;  /* 0xffffff0400f07947 */ /* 0x000fea000383ffff */
.L_x_983:
[----:B-1----:R-:W-:-:S04]  /*14ef0*/  IMAD.U32 R8, RZ, RZ, UR6 ;  /* 0x00000006ff087e24 */ /* 0x002fc8000f8e00ff */
[----:B------:R1:W2:Y:S03]  /*14f00*/  SYNCS.PHASECHK.TRANS64.TRYWAIT P1, [R8+URZ+0x16830], R7 ;  /* 0x01683007080075a7 */ /* 0x0002a6000802017f */
[----:B--2---:R-:W-:Y:S05]  /*14f10*/  @!P1 NANOSLEEP.SYNCS 0x989680 ;  /* 0x009896800000995d */ /* 0x004fea0003900000 */
[----:B------:R-:W2:Y:S02]  /*14f20*/  @!P1 SYNCS.PHASECHK.TRANS64 P1, [R8+URZ+0x16830], R7 ;  /* 0x01683007080095a7 */ /* 0x000ea4000802007f */
[----:B--2---:R-:W-:Y:S05]  /*14f30*/  @!P1 BRA `(.L_x_983) ;  /* 0xfffffffc00ec9947 */ /* 0x004fea000383ffff */
[----:B------:R-:W-:Y:S05]  /*14f40*/  BRA `(.L_x_980) ;  /* 0xffffff3c006c7947 */ /* 0x000fea000383ffff */
.L_x_987:
[----:B-1----:R-:W-:-:S04]  /*14f50*/  IMAD.U32 R8, RZ, RZ, UR6 ;  /* 0x00000006ff087e24 */ /* 0x002fc8000f8e00ff */
[----:B------:R1:W2:Y:S03]  /*14f60*/  SYNCS.PHASECHK.TRANS64.TRYWAIT P1, [R8+URZ+0x16850], R7 ;  /* 0x01685007080075a7 */ /* 0x0002a6000802017f */
[----:B--2---:R-:W-:Y:S05]  /*14f70*/  @!P1 NANOSLEEP.SYNCS 0x989680 ;  /* 0x009896800000995d */ /* 0x004fea0003900000 */
[----:B------:R-:W2:Y:S02]  /*14f80*/  @!P1 SYNCS.PHASECHK.TRANS64 P1, [R8+URZ+0x16850], R7 ;  /* 0x01685007080095a7 */ /* 0x000ea4000802007f */
[----:B--2---:R-:W-:Y:S05]  /*14f90*/  @!P1 BRA `(.L_x_987) ;  /* 0xfffffffc00ec9947 */ /* 0x004fea000383ffff */
[----:B------:R-:W-:Y:S05]  /*14fa0*/  BRA `(.L_x_984) ;  /* 0xffffff3c00e87947 */ /* 0x000fea000383ffff */
.L_x_995:
[----:B-1----:R-:W-:-:S04]  /*14fb0*/  IMAD.U32 R7, RZ, RZ, UR6 ;  /* 0x00000006ff077e24 */ /* 0x002fc8000f8e00ff */
[----:B------:R1:W2:Y:S03]  /*14fc0*/  SYNCS.PHASECHK.TRANS64.TRYWAIT P1, [R7+URZ+0x16830], R6 ;  /* 0x01683006070075a7 */ /* 0x0002a6000802017f */
[----:B--2---:R-:W-:Y:S05]  /*14fd0*/  @!P1 NANOSLEEP.SYNCS 0x989680 ;  /* 0x009896800000995d */ /* 0x004fea0003900000 */
[----:B------:R-:W2:Y:S02]  /*14fe0*/  @!P1 SYNCS.PHASECHK.TRANS64 P1, [R7+URZ+0x16830], R6 ;  /* 0x01683006070095a7 */ /* 0x000ea4000802007f */
[----:B--2---:R-:W-:Y:S05]  /*14ff0*/  @!P1 BRA `(.L_x_995) ;  /* 0xfffffffc00ec9947 */ /* 0x004fea000383ffff */
[----:B------:R-:W-:Y:S05]  /*15000*/  BRA `(.L_x_992) ;  /* 0xffffff6000987947 */ /* 0x000fea000383ffff */
.L_x_999:
[----:B-1----:R-:W-:-:S04]  /*15010*/  IMAD.U32 R7, RZ, RZ, UR6 ;  /* 0x00000006ff077e24 */ /* 0x002fc8000f8e00ff */
[----:B------:R1:W2:Y:S03]  /*15020*/  SYNCS.PHASECHK.TRANS64.TRYWAIT P1, [R7+URZ+0x16850], R6 ;  /* 0x01685006070075a7 */ /* 0x0002a6000802017f */
[----:B--2---:R-:W-:Y:S05]  /*15030*/  @!P1 NANOSLEEP.SYNCS 0x989680 ;  /* 0x009896800000995d */ /* 0x004fea0003900000 */
[----:B------:R-:W2:Y:S02]  /*15040*/  @!P1 SYNCS.PHASECHK.TRANS64 P1, [R7+URZ+0x16850], R6 ;  /* 0x01685006070095a7 */ /* 0x000ea4000802007f */
[----:B--2---:R-:W-:Y:S05]  /*15050*/  @!P1 BRA `(.L_x_999) ;  /* 0xfffffffc00ec9947 */ /* 0x004fea000383ffff */
[----:B------:R-:W-:Y:S05]  /*15060*/  BRA `(.L_x_996) ;  /* 0xffffff6400087947 */ /* 0x000fea000383ffff */
.L_x_1014:
[----:B-1----:R-:W-:-:S04]  /*15070*/  IMAD.U32 R4, RZ, RZ, UR5 ;  /* 0x00000005ff047e24 */ /* 0x002fc8000f8e00ff */
[----:B------:R1:W2:Y:S03]  /*15080*/  SYNCS.PHASECHK.TRANS64.TRYWAIT P1, [R4+URZ+0x16850], R3 ;  /* 0x01685003040075a7 */ /* 0x0002a6000802017f */
[----:B--2---:R-:W-:Y:S05]  /*15090*/  @!P1 NANOSLEEP.SYNCS 0x989680 ;  /* 0x009896800000995d */ /* 0x004fea0003900000 */
[----:B------:R-:W2:Y:S02]  /*150a0*/  @!P1 SYNCS.PHASECHK.TRANS64 P1, [R4+URZ+0x16850], R3 ;  /* 0x01685003040095a7 */ /* 0x000ea4000802007f */
[----:B--2---:R-:W-:Y:S05]  /*150b0*/  @!P1 BRA `(.L_x_1014) ;  /* 0xfffffffc00ec9947 */ /* 0x004fea000383ffff */
[----:B------:R-:W-:Y:S05]  /*150c0*/  BRA `(.L_x_1013) ;  /* 0xffffff9400bc7947 */ /* 0x000fea000383ffff */
.L_x_1039:
[----:B------:R-:W3:Y:S01]  /*150d0*/  S2R R17, SR_TID.X ;  /* 0x0000000000117919 */ /* 0x000ee20000002100 */
[----:B------:R-:W-:Y:S02]  /*150e0*/  IMAD.MOV.U32 R12, RZ, RZ, RZ ;  /* 0x000000ffff0c7224 */ /* 0x000fe400078e00ff */
[----:B------:R-:W-:Y:S02]  /*150f0*/  IMAD.MOV.U32 R11, RZ, RZ, 0x1f ;  /* 0x0000001fff0b7424 */ /* 0x000fe400078e00ff */
[----:B------:R-:W-:Y:S01]  /*15100*/  IMAD.MOV.U32 R15, RZ, RZ, -0x1 ;  /* 0xffffffffff0f7424 */ /* 0x000fe200078e00ff */
[----:B---3--:R-:W-:-:S04]  /*15110*/  SHF.R.U32.HI R17, RZ, 0x5, R17 ;  /* 0x00000005ff117819 */ /* 0x008fc80000011611 */
[----:B------:R-:W-:-:S05]  /*15120*/  LOP3.LUT R17, R17, 0x3, RZ, 0xc0, !PT ;  /* 0x0000000311117812 */ /* 0x000fca00078ec0ff */
[----:B------:R-:W-:-:S07]  /*15130*/  IMAD.MOV.U32 R13, RZ, RZ, R17 ;  /* 0x000000ffff0d7224 */ /* 0x000fce00078e0011 */
[----:B012--5:R-:W-:Y:S05]  /*15140*/  WARPSYNC.COLLECTIVE R15, `(.L_x_1092) ;  /* 0x000000000f087348 */ /* 0x027fea0003c00000 */
[----:B------:R3:W4:Y:S02]  /*15150*/  SHFL.IDX P6, R14, R13, R12, R11 ;  /* 0x0000000c0d0e7389 */ /* 0x00072400000c000b */
[----:B012345:R-:W-:Y:S01]  /*15160*/  ENDCOLLECTIVE ;  /* 0x000000000000791b */ /* 0x03ffe20003800000 */
.L_x_1092:
[----:B------:R-:W-:Y:S05]  /*15170*/  BRA `(.L_x_1093) ;  /* 0xffffffc000ec7947 */ /* 0x000fea000383ffff */
.L_x_1042:
[----:B0-----:R0:W1:Y:S02]  /*15180*/  SYNCS.PHASECHK.TRANS64.TRYWAIT P0, [R0+URZ+0x16840], R2 ;  /* 0x01684002000075a7 */ /* 0x001064000800017f */
[----:B-1----:R-:W-:Y:S05]  /*15190*/  @!P0 NANOSLEEP.SYNCS 0x989680 ;  /* 0x009896800000895d */ /* 0x002fea0003900000 */
[----:B------:R-:W1:Y:S02]  /*151a0*/  @!P0 SYNCS.PHASECHK.TRANS64 P0, [R0+URZ+0x16840], R2 ;  /* 0x01684002000085a7 */ /* 0x000e64000800007f */
[----:B-1----:R-:W-:Y:S05]  /*151b0*/  @!P0 BRA `(.L_x_1042) ;  /* 0xfffffffc00f08947 */ /* 0x002fea000383ffff */
[----:B------:R-:W-:Y:S05]  /*151c0*/  BRA `(.L_x_1094) ;  /* 0xffffffc400f47947 */ /* 0x000fea000383ffff */
.L_x_1043:
[----:B------:R-:W-:Y:S01]  /*151d0*/  BSSY B0, `(.L_x_1095) ;  /* 0x0000008000007945 */ /* 0x000fe20003800000 */
[----:B------:R-:W-:Y:S02]  /*151e0*/  IMAD.MOV.U32 R13, RZ, RZ, R5 ;  /* 0x000000ffff0d7224 */ /* 0x000fe400078e0005 */
[----:B------:R-:W-:Y:S02]  /*151f0*/  IMAD.MOV.U32 R12, RZ, RZ, RZ ;  /* 0x000000ffff0c7224 */ /* 0x000fe400078e00ff */
[----:B------:R-:W-:Y:S02]  /*15200*/  IMAD.MOV.U32 R11, RZ, RZ, 0x181f ;  /* 0x0000181fff0b7424 */ /* 0x000fe400078e00ff */
[----:B------:R-:W-:-:S07]  /*15210*/  IMAD.MOV.U32 R15, RZ, RZ, -0x1 ;  /* 0xffffffffff0f7424 */ /* 0x000fce00078e00ff */
[----:B------:R-:W-:Y:S05]  /*15220*/  WARPSYNC.COLLECTIVE R15, `(.L_x_1096) ;  /* 0x000000000f087348 */ /* 0x000fea0003c00000 */
[----:B------:R0:W1:Y:S02]  /*15230*/  SHFL.IDX P6, R14, R13, R12, R11 ;  /* 0x0000000c0d0e7389 */ /* 0x00006400000c000b */
[----:B01----:R-:W-:Y:S01]  /*15240*/  ENDCOLLECTIVE ;  /* 0x000000000000791b */ /* 0x003fe20003800000 */
.L_x_1096:
[----:B------:R-:W-:Y:S05]  /*15250*/  BSYNC B0 ;  /* 0x0000000000007941 */ /* 0x000fea0003800000 */
.L_x_1095:
[----:B------:R-:W-:Y:S02]  /*15260*/  IMAD.MOV.U32 R13, RZ, RZ, R4 ;  /* 0x000000ffff0d7224 */ /* 0x000fe400078e0004 */
[----:B------:R-:W-:Y:S02]  /*15270*/  IMAD.MOV.U32 R12, RZ, RZ, RZ ;  /* 0x000000ffff0c7224 */ /* 0x000fe400078e00ff */
[----:B------:R-:W-:Y:S02]  /*15280*/  IMAD.MOV.U32 R11, RZ, RZ, 0x181f ;  /* 0x0000181fff0b7424 */ /* 0x000fe400078e00ff */
[----:B------:R-:W-:Y:S02]  /*15290*/  IMAD.MOV.U32 R15, RZ, RZ, -0x1 ;  /* 0xffffffffff0f7424 */ /* 0x000fe400078e00ff */
[----:B------:R-:W-:Y:S02]  /*152a0*/  IMAD.MOV.U32 R2, RZ, RZ, R14 ;  /* 0x000000ffff027224 */ /* 0x000fe400078e000e */
[----:B------:R-:W-:-:S07]  /*152b0*/  @P0 IMAD R8, R6, 0x2, R16 ;  /* 0x0000000206080824 */ /* 0x000fce00078e0210 */
[----:B------:R-:W-:Y:S05]  /*152c0*/  WARPSYNC.COLLECTIVE R15, `(.L_x_1097) ;  /* 0x000000000f087348 */ /* 0x000fea0003c00000 */
[----:B------:R0:W1:Y:S02]  /*152d0*/  SHFL.IDX P6, R14, R13, R12, R11 ;  /* 0x0000000c0d0e7389 */ /* 0x00006400000c000b */
[----:B01----:R-:W-:Y:S01]  /*152e0*/  ENDCOLLECTIVE ;  /* 0x000000000000791b */ /* 0x003fe20003800000 */
.L_x_1097:
[----:B------:R-:W-:Y:S02]  /*152f0*/  IMAD.MOV.U32 R13, RZ, RZ, R5 ;  /* 0x000000ffff0d7224 */ /* 0x000fe400078e0005 */
[----:B------:R-:W-:Y:S02]  /*15300*/  IMAD.MOV.U32 R12, RZ, RZ, 0x1 ;  /* 0x00000001ff0c7424 */ /* 0x000fe400078e00ff */
[----:B------:R-:W-:-:S07]  /*15310*/  IMAD.MOV.U32 R3, RZ, RZ, R14 ;  /* 0x000000ffff037224 */ /* 0x000fce00078e000e */
[----:B------:R-:W-:Y:S05]  /*15320*/  WARPSYNC.COLLECTIVE R15, `(.L_x_1098) ;  /* 0x000000000f087348 */ /* 0x000fea0003c00000 */
[----:B------:R0:W1:Y:S02]  /*15330*/  SHFL.IDX P6, R14, R13, R12, R11 ;  /* 0x0000000c0d0e7389 */ /* 0x00006400000c000b */
[----:B01----:R-:W-:Y:S01]  /*15340*/  ENDCOLLECTIVE ;  /* 0x000000000000791b */ /* 0x003fe20003800000 */
.L_x_1098:
        /* <DEDUP_REMOVED lines=15> */
.L_x_1099:
[----:B------:R-:W-:Y:S02]  /*15440*/  @P1 IMAD R8, R6, 0x2, R16 ;  /* 0x0000000206081824 */ /* 0x000fe400078e0210 */
[----:B------:R-:W-:Y:S02]  /*15450*/  IMAD.MOV.U32 R13, RZ, RZ, R5 ;  /* 0x000000ffff0d7224 */ /* 0x000fe400078e0005 */
[----:B------:R-:W-:Y:S02]  /*15460*/  IMAD.MOV.U32 R12, RZ, RZ, 0x2 ;  /* 0x00000002ff0c7424 */ /* 0x000fe400078e00ff */
[----:B------:R-:W-:-:S07]  /*15470*/  IMAD.MOV.U32 R3, RZ, RZ, R14 ;  /* 0x000000ffff037224 */ /* 0x000fce00078e000e */
[----:B------:R-:W-:Y:S05]  /*15480*/  WARPSYNC.COLLECTIVE R15, `(.L_x_1100) ;  /* 0x000000000f087348 */ /* 0x000fea0003c00000 */
[----:B------:R0:W1:Y:S02]  /*15490*/  SHFL.IDX P6, R14, R13, R12, R11 ;  /* 0x0000000c0d0e7389 */ /* 0x00006400000c000b */
[----:B01----:R-:W-:Y:S01]  /*154a0*/  ENDCOLLECTIVE ;  /* 0x000000000000791b */ /* 0x003fe20003800000 */
.L_x_1100:
        /* <DEDUP_REMOVED lines=15> */
.L_x_1101:
[----:B------:R-:W-:Y:S02]  /*155a0*/  @P1 IMAD R8, R6, 0x2, R16 ;  /* 0x0000000206081824 */ /* 0x000fe400078e0210 */
[----:B------:R-:W-:Y:S02]  /*155b0*/  IMAD.MOV.U32 R13, RZ, RZ, R5 ;  /* 0x000000ffff0d7224 */ /* 0x000fe400078e0005 */
[----:B------:R-:W-:Y:S02]  /*155c0*/  IMAD.MOV.U32 R12, RZ, RZ, 0x3 ;  /* 0x00000003ff0c7424 */ /* 0x000fe400078e00ff */
[----:B------:R-:W-:-:S07]  /*155d0*/  IMAD.MOV.U32 R3, RZ, RZ, R14 ;  /* 0x000000ffff037224 */ /* 0x000fce00078e000e */
[----:B------:R-:W-:Y:S05]  /*155e0*/  WARPSYNC.COLLECTIVE R15, `(.L_x_1102) ;  /* 0x000000000f087348 */ /* 0x000fea0003c00000 */
[----:B------:R0:W1:Y:S02]  /*155f0*/  SHFL.IDX P6, R14, R13, R12, R11 ;  /* 0x0000000c0d0e7389 */ /* 0x00006400000c000b */
[----:B01----:R-:W-:Y:S01]  /*15600*/  ENDCOLLECTIVE ;  /* 0x000000000000791b */ /* 0x003fe20003800000 */
.L_x_1102:
        /* <DEDUP_REMOVED lines=15> */
.L_x_1103:
[----:B------:R-:W-:Y:S02]  /*15700*/  @P1 IMAD R8, R6, 0x2, R16 ;  /* 0x0000000206081824 */ /* 0x000fe400078e0210 */
[----:B------:R-:W-:Y:S02]  /*15710*/  IMAD.MOV.U32 R13, RZ, RZ, R5 ;  /* 0x000000ffff0d7224 */ /* 0x000fe400078e0005 */
[----:B------:R-:W-:Y:S02]  /*15720*/  IMAD.MOV.U32 R12, RZ, RZ, 0x4 ;  /* 0x00000004ff0c7424 */ /* 0x000fe400078e00ff */
[----:B------:R-:W-:-:S07]  /*15730*/  IMAD.MOV.U32 R3, RZ, RZ, R14 ;  /* 0x000000ffff037224 */ /* 0x000fce00078e000e */
[----:B------:R-:W-:Y:S05]  /*15740*/  WARPSYNC.COLLECTIVE R15, `(.L_x_1104) ;  /* 0x000000000f087348 */ /* 0x000fea0003c00000 */
[----:B------:R0:W1:Y:S02]  /*15750*/  SHFL.IDX P6, R14, R13, R12, R11 ;  /* 0x0000000c0d0e7389 */ /* 0x00006400000c000b */
[----:B01----:R-:W-:Y:S01]  /*15760*/  ENDCOLLECTIVE ;  /* 0x000000000000791b */ /* 0x003fe20003800000 */
.L_x_1104:
        /* <DEDUP_REMOVED lines=15> */
.L_x_1105:
[----:B------:R-:W-:Y:S02]  /*15860*/  @P1 IMAD R8, R6, 0x2, R16 ;  /* 0x0000000206081824 */ /* 0x000fe400078e0210 */
[----:B------:R-:W-:Y:S02]  /*15870*/  IMAD.MOV.U32 R13, RZ, RZ, R5 ;  /* 0x000000ffff0d7224 */ /* 0x000fe400078e0005 */
[----:B------:R-:W-:Y:S02]  /*15880*/  IMAD.MOV.U32 R12, RZ, RZ, 0x5 ;  /* 0x00000005ff0c7424 */ /* 0x000fe400078e00ff */
[----:B------:R-:W-:-:S07]  /*15890*/  IMAD.MOV.U32 R3, RZ, RZ, R14 ;  /* 0x000000ffff037224 */ /* 0x000fce00078e000e */
[----:B------:R-:W-:Y:S05]  /*158a0*/  WARPSYNC.COLLECTIVE R15, `(.L_x_1106) ;  /* 0x000000000f087348 */ /* 0x000fea0003c00000 */
[----:B------:R0:W1:Y:S02]  /*158b0*/  SHFL.IDX P6, R14, R13, R12, R11 ;  /* 0x0000000c0d0e7389 */ /* 0x00006400000c000b */
[----:B01----:R-:W-:Y:S01]  /*158c0*/  ENDCOLLECTIVE ;  /* 0x000000000000791b */ /* 0x003fe20003800000 */
.L_x_1106:
        /* <DEDUP_REMOVED lines=15> */
.L_x_1107:
[----:B------:R-:W-:Y:S02]  /*159c0*/  @P1 IMAD R8, R6, 0x2, R16 ;  /* 0x0000000206081824 */ /* 0x000fe400078e0210 */
[----:B------:R-:W-:Y:S02]  /*159d0*/  IMAD.MOV.U32 R13, RZ, RZ, R5 ;  /* 0x000000ffff0d7224 */ /* 0x000fe400078e0005 */
[----:B------:R-:W-:Y:S02]  /*159e0*/  IMAD.MOV.U32 R12, RZ, RZ, 0x6 ;  /* 0x00000006ff0c7424 */ /* 0x000fe400078e00ff */
[----:B------:R-:W-:-:S07]  /*159f0*/  IMAD.MOV.U32 R3, RZ, RZ, R14 ;  /* 0x000000ffff037224 */ /* 0x000fce00078e000e */
[----:B------:R-:W-:Y:S05]  /*15a00*/  WARPSYNC.COLLECTIVE R15, `(.L_x_1108) ;  /* 0x000000000f087348 */ /* 0x000fea0003c00000 */
[----:B------:R0:W1:Y:S02]  /*15a10*/  SHFL.IDX P6, R14, R13, R12, R11 ;  /* 0x0000000c0d0e7389 */ /* 0x00006400000c000b */
[----:B01----:R-:W-:Y:S01]  /*15a20*/  ENDCOLLECTIVE ;  /* 0x000000000000791b */ /* 0x003fe20003800000 */
.L_x_1108:
        /* <DEDUP_REMOVED lines=15> */
.L_x_1109:
[----:B------:R-:W-:Y:S02]  /*15b20*/  @P1 IMAD R8, R6, 0x2, R16 ;  /* 0x0000000206081824 */ /* 0x000fe400078e0210 */
[----:B------:R-:W-:Y:S02]  /*15b30*/  IMAD.MOV.U32 R13, RZ, RZ, R5 ;  /* 0x000000ffff0d7224 */ /* 0x000fe400078e0005 */
[----:B------:R-:W-:Y:S02]  /*15b40*/  IMAD.MOV.U32 R12, RZ, RZ, 0x7 ;  /* 0x00000007ff0c7424 */ /* 0x000fe400078e00ff */
[----:B------:R-:W-:-:S07]  /*15b50*/  IMAD.MOV.U32 R3, RZ, RZ, R14 ;  /* 0x000000ffff037224 */ /* 0x000fce00078e000e */
[----:B------:R-:W-:Y:S05]  /*15b60*/  WARPSYNC.COLLECTIVE R15, `(.L_x_1110) ;  /* 0x000000000f087348 */ /* 0x000fea0003c00000 */
[----:B------:R0:W1:Y:S02]  /*15b70*/  SHFL.IDX P6, R14, R13, R12, R11 ;  /* 0x0000000c0d0e7389 */ /* 0x00006400000c000b */
[----:B01----:R-:W-:Y:S01]  /*15b80*/  ENDCOLLECTIVE ;  /* 0x000000000000791b */ /* 0x003fe20003800000 */
.L_x_1110:
        /* <DEDUP_REMOVED lines=14> */
.L_x_1111:
[----:B------:R-:W-:Y:S05]  /*15c70*/  BRA `(.L_x_1112) ;  /* 0xffffffc000f47947 */ /* 0x000fea000383ffff */
.L_x_1048:
[----:B------:R-:W-:Y:S02]  /*15c80*/  IMAD.MOV.U32 R13, RZ, RZ, R4 ;  /* 0x000000ffff0d7224 */ /* 0x000fe400078e0004 */
[----:B------:R-:W-:Y:S02]  /*15c90*/  IMAD.MOV.U32 R12, RZ, RZ, RZ ;  /* 0x000000ffff0c7224 */ /* 0x000fe400078e00ff */
[----:B------:R-:W-:Y:S02]  /*15ca0*/  IMAD.MOV.U32 R11, RZ, RZ, 0x181f ;  /* 0x0000181fff0b7424 */ /* 0x000fe400078e00ff */
[----:B------:R-:W-:Y:S02]  /*15cb0*/  IMAD.MOV.U32 R15, RZ, RZ, -0x1 ;  /* 0xffffffffff0f7424 */ /* 0x000fe400078e00ff */
[----:B------:R-:W-:-:S07]  /*15cc0*/  VIADD R6, R20, UR43 ;  /* 0x0000002b14067c36 */ /* 0x000fce0008000000 */
[----:B-----5:R-:W-:Y:S05]  /*15cd0*/  WARPSYNC.COLLECTIVE R15, `(.L_x_1113) ;  /* 0x000000000f087348 */ /* 0x020fea0003c00000 */
[----:B------:R0:W1:Y:S02]  /*15ce0*/  SHFL.IDX P6, R14, R13, R12, R11 ;  /* 0x0000000c0d0e7389 */ /* 0x00006400000c000b */
[----:B01---5:R-:W-:Y:S01]  /*15cf0*/  ENDCOLLECTIVE ;  /* 0x000000000000791b */ /* 0x023fe20003800000 */
.L_x_1113:
[C---:B------:R-:W-:Y:S01]  /*15d00*/  VIADD R8, R6.reuse, 0x10 ;  /* 0x0000001006087836 */ /* 0x040fe20000000000 */
[----:B------:R-:W-:Y:S01]  /*15d10*/  ISETP.GE.AND P1, PT, R6, UR38, PT ;  /* 0x0000002606007c0c */ /* 0x000fe2000bf26270 */
[----:B------:R-:W-:Y:S02]  /*15d20*/  IMAD.MOV.U32 R13, RZ, RZ, R0 ;  /* 0x000000ffff0d7224 */ /* 0x000fe400078e0000 */
[----:B------:R-:W-:-:S10]  /*15d30*/  IMAD.MOV.U32 R2, RZ, RZ, R14 ;  /* 0x000000ffff027224 */ /* 0x000fd400078e000e */
[----:B------:R-:W-:Y:S05]  /*15d40*/  WARPSYNC.COLLECTIVE R15, `(.L_x_1114) ;  /* 0x000000000f087348 */ /* 0x000fea0003c00000 */
[----:B------:R0:W1:Y:S02]  /*15d50*/  SHFL.IDX P6, R14, R13, R12, R11 ;  /* 0x0000000c0d0e7389 */ /* 0x00006400000c000b */
[----:B01----:R-:W-:Y:S01]  /*15d60*/  ENDCOLLECTIVE ;  /* 0x000000000000791b */ /* 0x003fe20003800000 */
.L_x_1114:
[----:B------:R-:W-:Y:S02]  /*15d70*/  IMAD.MOV.U32 R13, RZ, RZ, R4 ;  /* 0x000000ffff0d7224 */ /* 0x000fe400078e0004 */
[----:B------:R-:W-:Y:S02]  /*15d80*/  IMAD.MOV.U32 R12, RZ, RZ, 0x1 ;  /* 0x00000001ff0c7424 */ /* 0x000fe400078e00ff */
[----:B------:R-:W-:-:S07]  /*15d90*/  IMAD.MOV.U32 R3, RZ, RZ, R14 ;  /* 0x000000ffff037224 */ /* 0x000fce00078e000e */
[----:B------:R-:W-:Y:S05]  /*15da0*/  WARPSYNC.COLLECTIVE R15, `(.L_x_1115) ;  /* 0x000000000f087348 */ /* 0x000fea0003c00000 */
[----:B------:R0:W1:Y:S02]  /*15db0*/  SHFL.IDX P6, R14, R13, R12, R11 ;  /* 0x0000000c0d0e7389 */ /* 0x00006400000c000b */
[----:B01----:R-:W-:Y:S01]  /*15dc0*/  ENDCOLLECTIVE ;  /* 0x000000000000791b */ /* 0x003fe20003800000 */
.L_x_1115:
        /* <DEDUP_REMOVED lines=15> */
.L_x_1116:
[----:B------:R-:W-:Y:S02]  /*15ec0*/  IMAD.MOV.U32 R13, RZ, RZ, R4 ;  /* 0x000000ffff0d7224 */ /* 0x000fe400078e0004 */
[----:B------:R-:W-:Y:S02]  /*15ed0*/  IMAD.MOV.U32 R12, RZ, RZ, 0x2 ;  /* 0x00000002ff0c7424 */ /* 0x000fe400078e00ff */
[----:B------:R-:W-:-:S07]  /*15ee0*/  IMAD.MOV.U32 R3, RZ, RZ, R14 ;  /* 0x000000ffff037224 */ /* 0x000fce00078e000e */
[----:B------:R-:W-:Y:S05]  /*15ef0*/  WARPSYNC.COLLECTIVE R15, `(.L_x_1117) ;  /* 0x000000000f087348 */ /* 0x000fea0003c00000 */
[----:B------:R0:W1:Y:S02]  /*15f00*/  SHFL.IDX P6, R14, R13, R12, R11 ;  /* 0x0000000c0d0e7389 */ /* 0x00006400000c000b */
[----:B01----:R-:W-:Y:S01]  /*15f10*/  ENDCOLLECTIVE ;  /* 0x000000000000791b */ /* 0x003fe20003800000 */
.L_x_1117:
        /* <DEDUP_REMOVED lines=11> */
[----:B------:R-:W-:Y:S01]  /*15fd0*/  ISETP.GE.AND P1, PT, R2, UR38, PT ;  /* 0x0000002602007c0c */ /* 0x000fe2000bf26270 */
[----:B------:R-:W-:-:S12]  /*15fe0*/  IMAD.MOV.U32 R2, RZ, RZ, R14 ;  /* 0x000000ffff027224 */ /* 0x000fd800078e000e */
[----:B------:R-:W-:Y:S05]  /*15ff0*/  WARPSYNC.COLLECTIVE R15, `(.L_x_1118) ;  /* 0x000000000f087348 */ /* 0x000fea0003c00000 */
[----:B------:R0:W1:Y:S02]  /*16000*/  SHFL.IDX P6, R14, R13, R12, R11 ;  /* 0x0000000c0d0e7389 */ /* 0x00006400000c000b */
[----:B01----:R-:W-:Y:S01]  /*16010*/  ENDCOLLECTIVE ;  /* 0x000000000000791b */ /* 0x003fe20003800000 */
.L_x_1118:
[----:B------:R-:W-:Y:S02]  /*16020*/  IMAD.MOV.U32 R13, RZ, RZ, R4 ;  /* 0x000000ffff0d7224 */ /* 0x000fe400078e0004 */
[----:B------:R-:W-:Y:S02]  /*16030*/  IMAD.MOV.U32 R12, RZ, RZ, 0x3 ;  /* 0x00000003ff0c7424 */ /* 0x000fe400078e00ff */
[----:B------:R-:W-:-:S07]  /*16040*/  IMAD.MOV.U32 R3, RZ, RZ, R14 ;  /* 0x000000ffff037224 */ /* 0x000fce00078e000e */
[----:B------:R-:W-:Y:S05]  /*16050*/  WARPSYNC.COLLECTIVE R15, `(.L_x_1119) ;  /* 0x000000000f087348 */ /* 0x000fea0003c00000 */
[----:B------:R0:W1:Y:S02]  /*16060*/  SHFL.IDX P6, R14, R13, R12, R11 ;  /* 0x0000000c0d0e7389 */ /* 0x00006400000c000b */
[----:B01----:R-:W-:Y:S01]  /*16070*/  ENDCOLLECTIVE ;  /* 0x000000000000791b */ /* 0x003fe20003800000 */
.L_x_1119:
        /* <DEDUP_REMOVED lines=16> */
.L_x_1120:
[----:B------:R-:W-:Y:S02]  /*16180*/  IMAD.MOV.U32 R13, RZ, RZ, R4 ;  /* 0x000000ffff0d7224 */ /* 0x000fe400078e0004 */
[----:B------:R-:W-:Y:S02]  /*16190*/  IMAD.MOV.U32 R12, RZ, RZ, 0x4 ;  /* 0x00000004ff0c7424 */ /* 0x000fe400078e00ff */
[----:B------:R-:W-:-:S07]  /*161a0*/  IMAD.MOV.U32 R3, RZ, RZ, R14 ;  /* 0x000000ffff037224 */ /* 0x000fce00078e000e */
[----:B------:R-:W-:Y:S05]  /*161b0*/  WARPSYNC.COLLECTIVE R15, `(.L_x_1121) ;  /* 0x000000000f087348 */ /* 0x000fea0003c00000 */
[----:B------:R0:W1:Y:S02]  /*161c0*/  SHFL.IDX P6, R14, R13, R12, R11 ;  /* 0x0000000c0d0e7389 */ /* 0x00006400000c000b */
[----:B01----:R-:W-:Y:S01]  /*161d0*/  ENDCOLLECTIVE ;  /* 0x000000000000791b */ /* 0x003fe20003800000 */
.L_x_1121:
        /* <DEDUP_REMOVED lines=16> */
.L_x_1122:
[----:B------:R-:W-:Y:S02]  /*162e0*/  IMAD.MOV.U32 R13, RZ, RZ, R4 ;  /* 0x000000ffff0d7224 */ /* 0x000fe400078e0004 */
[----:B------:R-:W-:Y:S02]  /*162f0*/  IMAD.MOV.U32 R12, RZ, RZ, 0x5 ;  /* 0x00000005ff0c7424 */ /* 0x000fe400078e00ff */
[----:B------:R-:W-:-:S07]  /*16300*/  IMAD.MOV.U32 R3, RZ, RZ, R14 ;  /* 0x000000ffff037224 */ /* 0x000fce00078e000e */
[----:B------:R-:W-:Y:S05]  /*16310*/  WARPSYNC.COLLECTIVE R15, `(.L_x_1123) ;  /* 0x000000000f087348 */ /* 0x000fea0003c00000 */
[----:B------:R0:W1:Y:S02]  /*16320*/  SHFL.IDX P6, R14, R13, R12, R11 ;  /* 0x0000000c0d0e7389 */ /* 0x00006400000c000b */
[----:B01----:R-:W-:Y:S01]  /*16330*/  ENDCOLLECTIVE ;  /* 0x000000000000791b */ /* 0x003fe20003800000 */
.L_x_1123:
        /* <DEDUP_REMOVED lines=16> */
.L_x_1124:
[----:B------:R-:W-:Y:S02]  /*16440*/  IMAD.MOV.U32 R13, RZ, RZ, R4 ;  /* 0x000000ffff0d7224 */ /* 0x000fe400078e0004 */
[----:B------:R-:W-:Y:S02]  /*16450*/  IMAD.MOV.U32 R12, RZ, RZ, 0x6 ;  /* 0x00000006ff0c7424 */ /* 0x000fe400078e00ff */
[----:B------:R-:W-:-:S07]  /*16460*/  IMAD.MOV.U32 R3, RZ, RZ, R14 ;  /* 0x000000ffff037224 */ /* 0x000fce00078e000e */
[----:B------:R-:W-:Y:S05]  /*16470*/  WARPSYNC.COLLECTIVE R15, `(.L_x_1125) ;  /* 0x000000000f087348 */ /* 0x000fea0003c00000 */
[----:B------:R0:W1:Y:S02]  /*16480*/  SHFL.IDX P6, R14, R13, R12, R11 ;  /* 0x0000000c0d0e7389 */ /* 0x00006400000c000b */
[----:B01----:R-:W-:Y:S01]  /*16490*/  ENDCOLLECTIVE ;  /* 0x000000000000791b */ /* 0x003fe20003800000 */
.L_x_1125:
        /* <DEDUP_REMOVED lines=16> */
.L_x_1126:
[----:B------:R-:W-:Y:S02]  /*165a0*/  IMAD.MOV.U32 R13, RZ, RZ, R4 ;  /* 0x000000ffff0d7224 */ /* 0x000fe400078e0004 */
[----:B------:R-:W-:Y:S02]  /*165b0*/  IMAD.MOV.U32 R12, RZ, RZ, 0x7 ;  /* 0x00000007ff0c7424 */ /* 0x000fe400078e00ff */
[----:B------:R-:W-:-:S07]  /*165c0*/  IMAD.MOV.U32 R3, RZ, RZ, R14 ;  /* 0x000000ffff037224 */ /* 0x000fce00078e000e */
[----:B------:R-:W-:Y:S05]  /*165d0*/  WARPSYNC.COLLECTIVE R15, `(.L_x_1127) ;  /* 0x000000000f087348 */ /* 0x000fea0003c00000 */
[----:B------:R0:W1:Y:S02]  /*165e0*/  SHFL.IDX P6, R14, R13, R12, R11 ;  /* 0x0000000c0d0e7389 */ /* 0x00006400000c000b */
[----:B01----:R-:W-:Y:S01]  /*165f0*/  ENDCOLLECTIVE ;  /* 0x000000000000791b */ /* 0x003fe20003800000 */
.L_x_1127:
[----:B------:R-:W-:-:S05]  /*16600*/  @!P1 LEA R3, P0, R10, R3, 0x1 ;  /* 0x000000030a039211 */ /* 0x000fca00078008ff */
[----:B------:R-:W-:-:S05]  /*16610*/  @!P1 IMAD.X R2, RZ, RZ, R2, P0 ;  /* 0x000000ffff029224 */ /* 0x000fca00000e0602 */
[----:B------:R-:W-:Y:S01]  /*16620*/  @!P1 LOP3.LUT R3, R3, R2, RZ, 0x3c, !PT ;  /* 0x0000000203039212 */ /* 0x000fe200078e3cff */
[----:B------:R-:W-:-:S03]  /*16630*/  IMAD.MOV.U32 R13, RZ, RZ, R0 ;  /* 0x000000ffff0d7224 */ /* 0x000fc600078e0000 */
[----:B------:R-:W-:-:S04]  /*16640*/  @!P1 LOP3.LUT R2, R3, R2, RZ, 0x3c, !PT ;  /* 0x0000000203029212 */ /* 0x000fc800078e3cff */
[----:B------:R-:W-:Y:S01]  /*16650*/  @!P1 LOP3.LUT R3, R3, R2, RZ, 0x3c, !PT ;  /* 0x0000000203039212 */ /* 0x000fe200078e3cff */
[----:B------:R-:W-:-:S07]  /*16660*/  IMAD.MOV.U32 R4, RZ, RZ, R14 ;  /* 0x000000ffff047224 */ /* 0x000fce00078e000e */
[----:B------:R-:W-:Y:S05]  /*16670*/  WARPSYNC.COLLECTIVE R15, `(.L_x_1128) ;  /* 0x000000000f087348 */ /* 0x000fea0003c00000 */
[----:B------:R0:W1:Y:S02]  /*16680*/  SHFL.IDX P6, R14, R13, R12, R11 ;  /* 0x0000000c0d0e7389 */ /* 0x00006400000c000b */
[----:B01----:R-:W-:Y:S01]  /*16690*/  ENDCOLLECTIVE ;  /* 0x000000000000791b */ /* 0x003fe20003800000 */
.L_x_1128:
[----:B------:R-:W-:Y:S01]  /*166a0*/  @!PT LDS RZ, [RZ] ;  /* 0x00000000fffff984 */ /* 0x000fe20000000800 */
[----:B------:R-:W-:Y:S01]  /*166b0*/  @!PT LDS RZ, [RZ] ;  /* 0x00000000fffff984 */ /* 0x000fe20000000800 */
[----:B------:R-:W-:Y:S01]  /*166c0*/  @!PT LDS RZ, [RZ] ;  /* 0x00000000fffff984 */ /* 0x000fe20000000800 */
[----:B------:R0:W-:Y:S01]  /*166d0*/  @!P1 LDGSTS.E.BYPASS.LTC128B.128 [R9+0xb400], desc[UR52][R2.64], !P5 ;  /* 0x0b40000002099fae */ /* 0x0001e2000e901d74 */
[----:B------:R-:W-:Y:S02]  /*166e0*/  IMAD.MOV.U32 R13, RZ, RZ, R7 ;  /* 0x000000ffff0d7224 */ /* 0x000fe400078e0007 */
[----:B0-----:R-:W-:Y:S02]  /*166f0*/  VIADD R2, R6, 0x70 ;  /* 0x0000007006027836 */ /* 0x001fe40000000000 */
[----:B------:R-:W-:-:S03]  /*16700*/  IMAD.MOV.U32 R12, RZ, RZ, RZ ;  /* 0x000000ffff0c7224 */ /* 0x000fc600078e00ff */
[----:B------:R-:W-:Y:S01]  /*16710*/  ISETP.GE.AND P1, PT, R2, UR38, PT ;  /* 0x0000002602007c0c */ /* 0x000fe2000bf26270 */
[----:B------:R-:W-:-:S12]  /*16720*/  IMAD.MOV.U32 R0, RZ, RZ, R14 ;  /* 0x000000ffff007224 */ /* 0x000fd800078e000e */
[----:B------:R-:W-:Y:S05]  /*16730*/  WARPSYNC.COLLECTIVE R15, `(.L_x_1129) ;  /* 0x000000000f087348 */ /* 0x000fea0003c00000 */
[----:B------:R0:W1:Y:S02]  /*16740*/  SHFL.IDX P6, R14, R13, R12, R11 ;  /* 0x0000000c0d0e7389 */ /* 0x00006400000c000b */
[----:B01----:R-:W-:Y:S01]  /*16750*/  ENDCOLLECTIVE ;  /* 0x000000000000791b */ /* 0x003fe20003800000 */
.L_x_1129:
[----:B------:R-:W-:Y:S01]  /*16760*/  @!P1 LEA R2, P0, R10, R0, 0x1 ;  /* 0x000000000a029211 */ /* 0x000fe200078008ff */
[----:B------:R-:W-:-:S04]  /*16770*/  VIADD R0, R6, 0x80 ;  /* 0x0000008006007836 */ /* 0x000fc80000000000 */
[----:B------:R-:W-:Y:S02]  /*16780*/  @!P1 IMAD.X R3, RZ, RZ, R4, P0 ;  /* 0x000000ffff039224 */ /* 0x000fe400000e0604 */
[----:B------:R-:W-:-:S03]  /*16790*/  IMAD.MOV.U32 R13, RZ, RZ, R5 ;  /* 0x000000ffff0d7224 */ /* 0x000fc600078e0005 */
[----:B------:R-:W-:Y:S01]  /*167a0*/  @!PT LDS RZ, [RZ] ;  /* 0x00000000fffff984 */ /* 0x000fe20000000800 */
[----:B------:R-:W-:Y:S01]  /*167b0*/  @!PT LDS RZ, [RZ] ;  /* 0x00000000fffff984 */ /* 0x000fe20000000800 */
[----:B------:R-:W-:Y:S01]  /*167c0*/  @!PT LDS RZ, [RZ] ;  /* 0x00000000fffff984 */ /* 0x000fe20000000800 */
[----:B------:R0:W-:Y:S01]  /*167d0*/  @!P1 LDGSTS.E.BYPASS.LTC128B.128 [R9+0xbc00], desc[UR52][R2.64], !P5 ;  /* 0x0bc0000002099fae */ /* 0x0001e2000e901d74 */
[----:B------:R-:W-:Y:S01]  /*167e0*/  ISETP.GE.AND P1, PT, R0, UR38, PT ;  /* 0x0000002600007c0c */ /* 0x000fe2000bf26270 */
[----:B------:R-:W-:-:S12]  /*167f0*/  IMAD.MOV.U32 R0, RZ, RZ, R14 ;  /* 0x000000ffff007224 */ /* 0x000fd800078e000e */
[----:B0-----:R-:W-:Y:S05]  /*16800*/  WARPSYNC.COLLECTIVE R15, `(.L_x_1130) ;  /* 0x000000000f087348 */ /* 0x001fea0003c00000 */
[----:B------:R1:W2:Y:S02]  /*16810*/  SHFL.IDX P6, R14, R13, R12, R11 ;  /* 0x0000000c0d0e7389 */ /* 0x0002a400000c000b */
[----:B012---:R-:W-:Y:S01]  /*16820*/  ENDCOLLECTIVE ;  /* 0x000000000000791b */ /* 0x007fe20003800000 */
.L_x_1130:
[----:B------:R-:W-:Y:S02]  /*16830*/  IMAD.MOV.U32 R13, RZ, RZ, R7 ;  /* 0x000000ffff0d7224 */ /* 0x000fe400078e0007 */
[----:B------:R-:W-:Y:S01]  /*16840*/  IMAD.MOV.U32 R12, RZ, RZ, 0x1 ;  /* 0x00000001ff0c7424 */ /* 0x000fe200078e00ff */
[----:B------:R-:W-:-:S13]  /*16850*/  @!P1 LEA R2, P0, R10, R14, 0x1 ;  /* 0x0000000e0a029211 */ /* 0x000fda00078008ff */
[----:B------:R-:W-:Y:S05]  /*16860*/  WARPSYNC.COLLECTIVE R15, `(.L_x_1131) ;  /* 0x000000000f087348 */ /* 0x000fea0003c00000 */
[----:B------:R0:W1:Y:S02]  /*16870*/  SHFL.IDX P6, R14, R13, R12, R11 ;  /* 0x0000000c0d0e7389 */ /* 0x00006400000c000b */
[----:B01----:R-:W-:Y:S01]  /*16880*/  ENDCOLLECTIVE ;  /* 0x000000000000791b */ /* 0x003fe20003800000 */
.L_x_1131:
[----:B------:R-:W-:Y:S02]  /*16890*/  @!P1 IMAD.X R3, RZ, RZ, R0, P0 ;  /* 0x000000ffff039224 */ /* 0x000fe400000e0600 */
[----:B------:R-:W-:-:S03]  /*168a0*/  VIADD R0, R6, 0x90 ;  /* 0x0000009006007836 */ /* 0x000fc60000000000 */
[----:B------:R-:W-:Y:S01]  /*168b0*/  @!PT LDS RZ, [RZ] ;  /* 0x00000000fffff984 */ /* 0x000fe20000000800 */
[----:B------:R-:W-:Y:S01]  /*168c0*/  @!PT LDS RZ, [RZ] ;  /* 0x00000000fffff984 */ /* 0x000fe20000000800 */
[----:B------:R-:W-:Y:S01]  /*168d0*/  @!PT LDS RZ, [RZ] ;  /* 0x00000000fffff984 */ /* 0x000fe20000000800 */
[----:B------:R0:W-:Y:S02]  /*168e0*/  @!P1 LDGSTS.E.BYPASS.LTC128B.128 [R9+0xc400], desc[UR52][R2.64], !P5 ;  /* 0x0c40000002099fae */ /* 0x0001e4000e901d74 */
[----:B------:R-:W-:Y:S01]  /*168f0*/  ISETP.GE.AND P1, PT, R0, UR38, PT ;  /* 0x0000002600007c0c */ /* 0x000fe2000bf26270 */
[----:B------:R-:W-:Y:S02]  /*16900*/  IMAD.MOV.U32 R13, RZ, RZ, R5 ;  /* 0x000000ffff0d7224 */ /* 0x000fe400078e0005 */
[----:B------:R-:W-:-:S10]  /*16910*/  IMAD.MOV.U32 R0, RZ, RZ, R14 ;  /* 0x000000ffff007224 */ /* 0x000fd400078e000e */
[----:B0-----:R-:W-:Y:S05]  /*16920*/  WARPSYNC.COLLECTIVE R15, `(.L_x_1132) ;  /* 0x000000000f087348 */ /* 0x001fea0003c00000 */
[----:B------:R1:W2:Y:S02]  /*16930*/  SHFL.IDX P6, R14, R13, R12, R11 ;  /* 0x0000000c0d0e7389 */ /* 0x0002a400000c000b */
[----:B012---:R-:W-:Y:S01]  /*16940*/  ENDCOLLECTIVE ;  /* 0x000000000000791b */ /* 0x007fe20003800000 */
.L_x_1132:
[----:B------:R-:W-:Y:S02]  /*16950*/  IMAD.MOV.U32 R13, RZ, RZ, R7 ;  /* 0x000000ffff0d7224 */ /* 0x000fe400078e0007 */
[----:B------:R-:W-:Y:S02]  /*16960*/  IMAD.MOV.U32 R12, RZ, RZ, 0x2 ;  /* 0x00000002ff0c7424 */ /* 0x000fe400078e00ff */
[----:B------:R-:W-:-:S07]  /*16970*/  IMAD.MOV.U32 R2, RZ, RZ, R14 ;  /* 0x000000ffff027224 */ /* 0x000fce00078e000e */
[----:B------:R-:W-:Y:S05]  /*16980*/  WARPSYNC.COLLECTIVE R15, `(.L_x_1133) ;  /* 0x000000000f087348 */ /* 0x000fea0003c00000 */
[----:B------:R0:W1:Y:S02]  /*16990*/  SHFL.IDX P6, R14, R13, R12, R11 ;  /* 0x0000000c0d0e7389 */ /* 0x00006400000c000b */
[----:B01----:R-:W-:Y:S01]  /*169a0*/  ENDCOLLECTIVE ;  /* 0x000000000000791b */ /* 0x003fe20003800000 */
.L_x_1133:
[----:B------:R-:W-:-:S05]  /*169b0*/  @!P1 LEA R2, P0, R10, R2, 0x1 ;  /* 0x000000020a029211 */ /* 0x000fca00078008ff */
[----:B------:R-:W-:-:S05]  /*169c0*/  @!P1 IMAD.X R3, RZ, RZ, R0, P0 ;  /* 0x000000ffff039224 */ /* 0x000fca00000e0600 */
[----:B------:R-:W-:Y:S01]  /*169d0*/  @!PT LDS RZ, [RZ] ;  /* 0x00000000fffff984 */ /* 0x000fe20000000800 */
[----:B------:R-:W-:Y:S01]  /*169e0*/  @!PT LDS RZ, [RZ] ;  /* 0x00000000fffff984 */ /* 0x000fe20000000800 */
[----:B------:R-:W-:Y:S01]  /*169f0*/  @!PT LDS RZ, [RZ] ;  /* 0x00000000fffff984 */ /* 0x000fe20000000800 */
[----:B------:R0:W-:Y:S01]  /*16a00*/  @!P1 LDGSTS.E.BYPASS.LTC128B.128 [R9+0xcc00], desc[UR52][R2.64], !P5 ;  /* 0x0cc0000002099fae */ /* 0x0001e2000e901d74 */
[----:B------:R-:W-:Y:S02]  /*16a10*/  IMAD.MOV.U32 R13, RZ, RZ, R5 ;  /* 0x000000ffff0d7224 */ /* 0x000fe400078e0005 */
[----:B------:R-:W-:-:S07]  /*16a20*/  IMAD.MOV.U32 R0, RZ, RZ, R14 ;  /* 0x000000ffff007224 */ /* 0x000fce00078e000e */
[----:B0-----:R-:W-:Y:S05]  /*16a30*/  WARPSYNC.COLLECTIVE R15, `(.L_x_1134) ;  /* 0x000000000f087348 */ /* 0x001fea0003c00000 */
[----:B------:R1:W2:Y:S02]  /*16a40*/  SHFL.IDX P6, R14, R13, R12, R11 ;  /* 0x0000000c0d0e7389 */ /* 0x0002a400000c000b */
[----:B012---:R-:W-:Y:S01]  /*16a50*/  ENDCOLLECTIVE ;  /* 0x000000000000791b */ /* 0x007fe20003800000 */
.L_x_1134:
[----:B------:R-:W-:-:S05]  /*16a60*/  VIADD R3, R6, 0xa0 ;  /* 0x000000a006037836 */ /* 0x000fca0000000000 */
[----:B------:R-:W-:Y:S01]  /*16a70*/  ISETP.GE.AND P1, PT, R3, UR38, PT ;  /* 0x0000002603007c0c */ /* 0x000fe2000bf26270 */
[----:B------:R-:W-:Y:S02]  /*16a80*/  IMAD.MOV.U32 R13, RZ, RZ, R7 ;  /* 0x000000ffff0d7224 */ /* 0x000fe400078e0007 */
[----:B------:R-:W-:Y:S02]  /*16a90*/  IMAD.MOV.U32 R12, RZ, RZ, 0x3 ;  /* 0x00000003ff0c7424 */ /* 0x000fe400078e00ff */
[----:B------:R-:W-:-:S08]  /*16aa0*/  IMAD.MOV.U32 R2, RZ, RZ, R14 ;  /* 0x000000ffff027224 */ /* 0x000fd000078e000e */
[----:B------:R-:W-:Y:S05]  /*16ab0*/  WARPSYNC.COLLECTIVE R15, `(.L_x_1135) ;  /* 0x000000000f087348 */ /* 0x000fea0003c00000 */
[----:B------:R0:W1:Y:S02]  /*16ac0*/  SHFL.IDX P6, R14, R13, R12, R11 ;  /* 0x0000000c0d0e7389 */ /* 0x00006400000c000b */
[----:B01----:R-:W-:Y:S01]  /*16ad0*/  ENDCOLLECTIVE ;  /* 0x000000000000791b */ /* 0x003fe20003800000 */
.L_x_1135:
        /* <DEDUP_REMOVED lines=11> */
.L_x_1136:
[----:B------:R-:W-:Y:S05]  /*16b90*/  BRA `(.L_x_1137) ;  /* 0xffffffc000b07947 */ /* 0x000fea000383ffff */
.L_x_1051:
[----:B0-----:R0:W1:Y:S02]  /*16ba0*/  SYNCS.PHASECHK.TRANS64.TRYWAIT P0, [R16+URZ+0x16820], R3 ;  /* 0x01682003100075a7 */ /* 0x001064000800017f */
[----:B-1----:R-:W-:Y:S05]  /*16bb0*/  @!P0 NANOSLEEP.SYNCS 0x989680 ;  /* 0x009896800000895d */ /* 0x002fea0003900000 */
[----:B------:R-:W1:Y:S02]  /*16bc0*/  @!P0 SYNCS.PHASECHK.TRANS64 P0, [R16+URZ+0x16820], R3 ;  /* 0x01682003100085a7 */ /* 0x000e64000800007f */
[----:B-1----:R-:W-:Y:S05]  /*16bd0*/  @!P0 BRA `(.L_x_1051) ;  /* 0xfffffffc00f08947 */ /* 0x002fea000383ffff */
[----:B------:R-:W-:Y:S05]  /*16be0*/  BRA `(.L_x_1138) ;  /* 0xffffffc4000c7947 */ /* 0x000fea000383ffff */
.L_x_1055:
[----:B0-----:R0:W1:Y:S02]  /*16bf0*/  SYNCS.PHASECHK.TRANS64.TRYWAIT P0, [R5+URZ+0x16840], R2 ;  /* 0x01684002050075a7 */ /* 0x001064000800017f */
[----:B-1----:R-:W-:Y:S05]  /*16c00*/  @!P0 NANOSLEEP.SYNCS 0x989680 ;  /* 0x009896800000895d */ /* 0x002fea0003900000 */
[----:B------:R-:W1:Y:S02]  /*16c10*/  @!P0 SYNCS.PHASECHK.TRANS64 P0, [R5+URZ+0x16840], R2 ;  /* 0x01684002050085a7 */ /* 0x000e64000800007f */
[----:B-1----:R-:W-:Y:S05]  /*16c20*/  @!P0 BRA `(.L_x_1055) ;  /* 0xfffffffc00f08947 */ /* 0x002fea000383ffff */
[----:B------:R-:W-:Y:S05]  /*16c30*/  BRA `(.L_x_1139) ;  /* 0xffffffc400d87947 */ /* 0x000fea000383ffff */
.L_x_1056:
        /* <DEDUP_REMOVED lines=8> */
.L_x_1141:
[----:B------:R-:W-:Y:S05]  /*16cc0*/  BSYNC B1 ;  /* 0x0000000000017941 */ /* 0x000fea0003800000 */
.L_x_1140:
[----:B------:R-:W0:Y:S01]  /*16cd0*/  S2R R7, SR_TID.X ;  /* 0x0000000000077919 */ /* 0x000e220000002100 */
[----:B------:R-:W-:Y:S02]  /*16ce0*/  IMAD.MOV.U32 R13, RZ, RZ, R8 ;  /* 0x000000ffff0d7224 */ /* 0x000fe400078e0008 */
[----:B------:R-:W-:Y:S02]  /*16cf0*/  IMAD.MOV.U32 R12, RZ, RZ, RZ ;  /* 0x000000ffff0c7224 */ /* 0x000fe400078e00ff */
[----:B------:R-:W-:Y:S02]  /*16d00*/  IMAD.MOV.U32 R11, RZ, RZ, 0x181f ;  /* 0x0000181fff0b7424 */ /* 0x000fe400078e00ff */
[----:B------:R-:W-:Y:S02]  /*16d10*/  IMAD.MOV.U32 R15, RZ, RZ, -0x1 ;  /* 0xffffffffff0f7424 */ /* 0x000fe400078e00ff */
[----:B------:R-:W-:Y:S02]  /*16d20*/  IMAD.MOV.U32 R3, RZ, RZ, R14 ;  /* 0x000000ffff037224 */ /* 0x000fe400078e000e */
[----:B------:R-:W-:-:S07]  /*16d30*/  IMAD R9, R9, 0x2, R16 ;  /* 0x0000000209097824 */ /* 0x000fce00078e0210 */
[----:B0-----:R-:W-:Y:S05]  /*16d40*/  WARPSYNC.COLLECTIVE R15, `(.L_x_1142) ;  /* 0x000000000f087348 */ /* 0x001fea0003c00000 */
[----:B------:R1:W2:Y:S02]  /*16d50*/  SHFL.IDX P6, R14, R13, R12, R11 ;  /* 0x0000000c0d0e7389 */ /* 0x0002a400000c000b */
[----:B012---:R-:W-:Y:S01]  /*16d60*/  ENDCOLLECTIVE ;  /* 0x000000000000791b */ /* 0x007fe20003800000 */
.L_x_1142:
[----:B------:R-:W-:Y:S02]  /*16d70*/  IMAD.MOV.U32 R13, RZ, RZ, R10 ;  /* 0x000000ffff0d7224 */ /* 0x000fe400078e000a */
[----:B------:R-:W-:Y:S02]  /*16d80*/  IMAD.MOV.U32 R12, RZ, RZ, 0x1 ;  /* 0x00000001ff0c7424 */ /* 0x000fe400078e00ff */
[----:B------:R-:W-:Y:S02]  /*16d90*/  IMAD.SHL.U32 R7, R7, 0x8, RZ ;  /* 0x0000000807077824 */ /* 0x000fe400078e00ff */
[----:B------:R-:W-:-:S03]  /*16da0*/  IMAD.MOV.U32 R2, RZ, RZ, R14 ;  /* 0x000000ffff027224 */ /* 0x000fc600078e000e */
[----:B------:R-:W-:-:S07]  /*16db0*/  LOP3.LUT R7, R7, 0x38, RZ, 0xc0, !PT ;  /* 0x0000003807077812 */ /* 0x000fce00078ec0ff */
[----:B------:R-:W-:Y:S05]  /*16dc0*/  WARPSYNC.COLLECTIVE R15, `(.L_x_1143) ;  /* 0x000000000f087348 */ /* 0x000fea0003c00000 */
[----:B------:R0:W1:Y:S02]  /*16dd0*/  SHFL.IDX P6, R14, R13, R12, R11 ;  /* 0x0000000c0d0e7389 */ /* 0x00006400000c000b */
[----:B01----:R-:W-:Y:S01]  /*16de0*/  ENDCOLLECTIVE ;  /* 0x000000000000791b */ /* 0x003fe20003800000 */
.L_x_1143:
[----:B------:R-:W-:-:S05]  /*16df0*/  IMAD.SHL.U32 R7, R7, 0x2, RZ ;  /* 0x0000000207077824 */ /* 0x000fca00078e00ff */
[----:B------:R-:W-:-:S05]  /*16e00*/  IADD3 R2, P0, R2, R7, RZ ;  /* 0x0000000702027210 */ /* 0x000fca0007f1e0ff */
[----:B------:R-:W-:Y:S02]  /*16e10*/  IMAD.X R3, RZ, RZ, R3, P0 ;  /* 0x000000ffff037224 */ /* 0x000fe400000e0603 */
[----:B------:R-:W-:-:S03]  /*16e20*/  IMAD.MOV.U32 R13, RZ, RZ, R8 ;  /* 0x000000ffff0d7224 */ /* 0x000fc600078e0008 */
        /* <DEDUP_REMOVED lines=8> */
.L_x_1144:
[----:B------:R-:W-:Y:S02]  /*16eb0*/  IMAD.MOV.U32 R13, RZ, RZ, R10 ;  /* 0x000000ffff0d7224 */ /* 0x000fe400078e000a */
[----:B------:R-:W-:Y:S02]  /*16ec0*/  IMAD.MOV.U32 R12, RZ, RZ, 0x2 ;  /* 0x00000002ff0c7424 */ /* 0x000fe400078e00ff */
[----:B------:R-:W-:-:S07]  /*16ed0*/  IMAD.MOV.U32 R2, RZ, RZ, R14 ;  /* 0x000000ffff027224 */ /* 0x000fce00078e000e */
[----:B------:R-:W-:Y:S05]  /*16ee0*/  WARPSYNC.COLLECTIVE R15, `(.L_x_1145) ;  /* 0x000000000f087348 */ /* 0x000fea0003c00000 */
[----:B------:R0:W1:Y:S02]  /*16ef0*/  SHFL.IDX P6, R14, R13, R12, R11 ;  /* 0x0000000c0d0e7389 */ /* 0x00006400000c000b */
[----:B01----:R-:W-:Y:S01]  /*16f00*/  ENDCOLLECTIVE ;  /* 0x000000000000791b */ /* 0x003fe20003800000 */
.L_x_1145:
        /* <DEDUP_REMOVED lines=11> */
.L_x_1146:
[----:B------:R-:W-:Y:S02]  /*16fc0*/  IMAD.MOV.U32 R13, RZ, RZ, R10 ;  /* 0x000000ffff0d7224 */ /* 0x000fe400078e000a */
[----:B------:R-:W-:Y:S02]  /*16fd0*/  IMAD.MOV.U32 R12, RZ, RZ, 0x3 ;  /* 0x00000003ff0c7424 */ /* 0x000fe400078e00ff */
[----:B------:R-:W-:-:S07]  /*16fe0*/  IMAD.MOV.U32 R2, RZ, RZ, R14 ;  /* 0x000000ffff027224 */ /* 0x000fce00078e000e */
[----:B------:R-:W-:Y:S05]  /*16ff0*/  WARPSYNC.COLLECTIVE R15, `(.L_x_1147) ;  /* 0x000000000f087348 */ /* 0x000fea0003c00000 */
[----:B------:R0:W1:Y:S02]  /*17000*/  SHFL.IDX P6, R14, R13, R12, R11 ;  /* 0x0000000c0d0e7389 */ /* 0x00006400000c000b */
[----:B01----:R-:W-:Y:S01]  /*17010*/  ENDCOLLECTIVE ;  /* 0x000000000000791b */ /* 0x003fe20003800000 */
.L_x_1147:
        /* <DEDUP_REMOVED lines=11> */
.L_x_1148:
[----:B------:R-:W-:Y:S02]  /*170d0*/  IMAD.MOV.U32 R13, RZ, RZ, R10 ;  /* 0x000000ffff0d7224 */ /* 0x000fe400078e000a */
[----:B------:R-:W-:Y:S02]  /*170e0*/  IMAD.MOV.U32 R12, RZ, RZ, 0x4 ;  /* 0x00000004ff0c7424 */ /* 0x000fe400078e00ff */
[----:B------:R-:W-:-:S07]  /*170f0*/  IMAD.MOV.U32 R2, RZ, RZ, R14 ;  /* 0x000000ffff027224 */ /* 0x000fce00078e000e */
[----:B------:R-:W-:Y:S05]  /*17100*/  WARPSYNC.COLLECTIVE R15, `(.L_x_1149) ;  /* 0x000000000f087348 */ /* 0x000fea0003c00000 */
[----:B------:R0:W1:Y:S02]  /*17110*/  SHFL.IDX P6, R14, R13, R12, R11 ;  /* 0x0000000c0d0e7389 */ /* 0x00006400000c000b */
[----:B01----:R-:W-:Y:S01]  /*17120*/  ENDCOLLECTIVE ;  /* 0x000000000000791b */ /* 0x003fe20003800000 */
.L_x_1149:
        /* <DEDUP_REMOVED lines=11> */
.L_x_1150:
[----:B------:R-:W-:Y:S02]  /*171e0*/  IMAD.MOV.U32 R13, RZ, RZ, R10 ;  /* 0x000000ffff0d7224 */ /* 0x000fe400078e000a */
[----:B------:R-:W-:Y:S02]  /*171f0*/  IMAD.MOV.U32 R12, RZ, RZ, 0x5 ;  /* 0x00000005ff0c7424 */ /* 0x000fe400078e00ff */
[----:B------:R-:W-:-:S07]  /*17200*/  IMAD.MOV.U32 R2, RZ, RZ, R14 ;  /* 0x000000ffff027224 */ /* 0x000fce00078e000e */
[----:B------:R-:W-:Y:S05]  /*17210*/  WARPSYNC.COLLECTIVE R15, `(.L_x_1151) ;  /* 0x000000000f087348 */ /* 0x000fea0003c00000 */
[----:B------:R0:W1:Y:S02]  /*17220*/  SHFL.IDX P6, R14, R13, R12, R11 ;  /* 0x0000000c0d0e7389 */ /* 0x00006400000c000b */
[----:B01----:R-:W-:Y:S01]  /*17230*/  ENDCOLLECTIVE ;  /* 0x000000000000791b */ /* 0x003fe20003800000 */
.L_x_1151:
        /* <DEDUP_REMOVED lines=11> */
.L_x_1152:
[----:B------:R-:W-:Y:S02]  /*172f0*/  IMAD.MOV.U32 R13, RZ, RZ, R10 ;  /* 0x000000ffff0d7224 */ /* 0x000fe400078e000a */
[----:B------:R-:W-:Y:S02]  /*17300*/  IMAD.MOV.U32 R12, RZ, RZ, 0x6 ;  /* 0x00000006ff0c7424 */ /* 0x000fe400078e00ff */
[----:B------:R-:W-:-:S07]  /*17310*/  IMAD.MOV.U32 R2, RZ, RZ, R14 ;  /* 0x000000ffff027224 */ /* 0x000fce00078e000e */
[----:B------:R-:W-:Y:S05]  /*17320*/  WARPSYNC.COLLECTIVE R15, `(.L_x_1153) ;  /* 0x000000000f087348 */ /* 0x000fea0003c00000 */
[----:B------:R0:W1:Y:S02]  /*17330*/  SHFL.IDX P6, R14, R13, R12, R11 ;  /* 0x0000000c0d0e7389 */ /* 0x00006400000c000b */
[----:B01----:R-:W-:Y:S01]  /*17340*/  ENDCOLLECTIVE ;  /* 0x000000000000791b */ /* 0x003fe20003800000 */
.L_x_1153:
        /* <DEDUP_REMOVED lines=11> */
.L_x_1154:
[----:B------:R-:W-:Y:S02]  /*17400*/  IMAD.MOV.U32 R13, RZ, RZ, R10 ;  /* 0x000000ffff0d7224 */ /* 0x000fe400078e000a */
[----:B------:R-:W-:Y:S02]  /*17410*/  IMAD.MOV.U32 R12, RZ, RZ, 0x7 ;  /* 0x00000007ff0c7424 */ /* 0x000fe400078e00ff */
[----:B------:R-:W-:-:S07]  /*17420*/  IMAD.MOV.U32 R2, RZ, RZ, R14 ;  /* 0x000000ffff027224 */ /* 0x000fce00078e000e */
[----:B------:R-:W-:Y:S05]  /*17430*/  WARPSYNC.COLLECTIVE R15, `(.L_x_1155) ;  /* 0x000000000f087348 */ /* 0x000fea0003c00000 */
[----:B------:R0:W1:Y:S02]  /*17440*/  SHFL.IDX P6, R14, R13, R12, R11 ;  /* 0x0000000c0d0e7389 */ /* 0x00006400000c000b */
[----:B01----:R-:W-:Y:S01]  /*17450*/  ENDCOLLECTIVE ;  /* 0x000000000000791b */ /* 0x003fe20003800000 */
.L_x_1155:
        /* <DEDUP_REMOVED lines=11> */
.L_x_1156:
[----:B------:R-:W-:Y:S01]  /*17510*/  IMAD.MOV.U32 R2, RZ, RZ, R14 ;  /* 0x000000ffff027224 */ /* 0x000fe200078e000e */
[----:B------:R-:W-:Y:S06]  /*17520*/  BRA `(.L_x_1157) ;  /* 0xffffffc000c07947 */ /* 0x000fec000383ffff */
.L_x_1061:
[----:B-1----:R1:W2:Y:S02]  /*17530*/  SYNCS.PHASECHK.TRANS64.TRYWAIT P0, [R5+URZ+0x16860], R2 ;  /* 0x01686002050075a7 */ /* 0x0022a4000800017f */
[----:B--2---:R-:W-:Y:S05]  /*17540*/  @!P0 NANOSLEEP.SYNCS 0x989680 ;  /* 0x009896800000895d */ /* 0x004fea0003900000 */
[----:B------:R-:W2:Y:S02]  /*17550*/  @!P0 SYNCS.PHASECHK.TRANS64 P0, [R5+URZ+0x16860], R2 ;  /* 0x01686002050085a7 */ /* 0x000ea4000800007f */
[----:B--2---:R-:W-:Y:S05]  /*17560*/  @!P0 BRA `(.L_x_1061) ;  /* 0xfffffffc00f08947 */ /* 0x004fea000383ffff */
[----:B------:R-:W-:Y:S05]  /*17570*/  BRA `(.L_x_1158) ;  /* 0xffffffc400187947 */ /* 0x000fea000383ffff */
.L_x_1062:
        /* <DEDUP_REMOVED lines=8> */
.L_x_1160:
[----:B------:R-:W-:Y:S05]  /*17600*/  BSYNC B1 ;  /* 0x0000000000017941 */ /* 0x000fea0003800000 */
.L_x_1159:
[----:B------:R-:W-:Y:S02]  /*17610*/  IMAD.MOV.U32 R13, RZ, RZ, R17 ;  /* 0x000000ffff0d7224 */ /* 0x000fe400078e0011 */
[----:B------:R-:W-:Y:S02]  /*17620*/  IMAD.MOV.U32 R12, RZ, RZ, RZ ;  /* 0x000000ffff0c7224 */ /* 0x000fe400078e00ff */
[----:B------:R-:W-:Y:S02]  /*17630*/  IMAD.MOV.U32 R11, RZ, RZ, 0x181f ;  /* 0x0000181fff0b7424 */ /* 0x000fe400078e00ff */
[----:B------:R-:W-:Y:S02]  /*17640*/  IMAD.MOV.U32 R15, RZ, RZ, -0x1 ;  /* 0xffffffffff0f7424 */ /* 0x000fe400078e00ff */
[----:B------:R-:W-:Y:S02]  /*17650*/  IMAD.MOV.U32 R3, RZ, RZ, R14 ;  /* 0x000000ffff037224 */ /* 0x000fe400078e000e */
[----:B------:R-:W-:-:S07]  /*17660*/  IMAD R6, R6, 0x2, R16 ;  /* 0x0000000206067824 */ /* 0x000fce00078e0210 */
[----:B------:R-:W-:Y:S05]  /*17670*/  WARPSYNC.COLLECTIVE R15, `(.L_x_1161) ;  /* 0x000000000f087348 */ /* 0x000fea0003c00000 */
[----:B------:R0:W1:Y:S02]  /*17680*/  SHFL.IDX P6, R14, R13, R12, R11 ;  /* 0x0000000c0d0e7389 */ /* 0x00006400000c000b */
[----:B01----:R-:W-:Y:S01]  /*17690*/  ENDCOLLECTIVE ;  /* 0x000000000000791b */ /* 0x003fe20003800000 */
.L_x_1161:
[----:B------:R-:W-:Y:S02]  /*176a0*/  IMAD.MOV.U32 R13, RZ, RZ, R18 ;  /* 0x000000ffff0d7224 */ /* 0x000fe400078e0012 */
[----:B------:R-:W-:Y:S02]  /*176b0*/  IMAD.MOV.U32 R12, RZ, RZ, 0x1 ;  /* 0x00000001ff0c7424 */ /* 0x000fe400078e00ff */
[----:B------:R-:W-:-:S07]  /*176c0*/  IMAD.MOV.U32 R2, RZ, RZ, R14 ;  /* 0x000000ffff027224 */ /* 0x000fce00078e000e */
[----:B------:R-:W-:Y:S05]  /*176d0*/  WARPSYNC.COLLECTIVE R15, `(.L_x_1162) ;  /* 0x000000000f087348 */ /* 0x000fea0003c00000 */
[----:B------:R0:W1:Y:S02]  /*176e0*/  SHFL.IDX P6, R14, R13, R12, R11 ;  /* 0x0000000c0d0e7389 */ /* 0x00006400000c000b */
[----:B01----:R-:W-:Y:S01]  /*176f0*/  ENDCOLLECTIVE ;  /* 0x000000000000791b */ /* 0x003fe20003800000 */
.L_x_1162:
[----:B------:R-:W-:-:S05]  /*17700*/  IADD3 R2, P0, R2, R7, RZ ;  /* 0x0000000702027210 */ /* 0x000fca0007f1e0ff */
[----:B------:R-:W-:Y:S01]  /*17710*/  IMAD.X R3, RZ, RZ, R3, P0 ;  /* 0x000000ffff037224 */ /* 0x000fe200000e0603 */
[----:B------:R-:W-:Y:S01]  /*17720*/  ISETP.LT.OR P0, PT, R8, 0x1, P1 ;  /* 0x000000010800780c */ /* 0x000fe20000f01670 */
[----:B------:R-:W-:-:S12]  /*17730*/  IMAD.MOV.U32 R13, RZ, RZ, R17 ;  /* 0x000000ffff0d7224 */ /* 0x000fd800078e0011 */
        /* <DEDUP_REMOVED lines=8> */
.L_x_1163:
[----:B------:R-:W-:Y:S02]  /*177c0*/  IMAD.MOV.U32 R13, RZ, RZ, R18 ;  /* 0x000000ffff0d7224 */ /* 0x000fe400078e0012 */
[----:B------:R-:W-:Y:S02]  /*177d0*/  IMAD.MOV.U32 R12, RZ, RZ, 0x2 ;  /* 0x00000002ff0c7424 */ /* 0x000fe400078e00ff */
[----:B------:R-:W-:-:S07]  /*177e0*/  IMAD.MOV.U32 R2, RZ, RZ, R14 ;  /* 0x000000ffff027224 */ /* 0x000fce00078e000e */
[----:B------:R-:W-:Y:S05]  /*177f0*/  WARPSYNC.COLLECTIVE R15, `(.L_x_1164) ;  /* 0x000000000f087348 */ /* 0x000fea0003c00000 */
[----:B------:R0:W1:Y:S02]  /*17800*/  SHFL.IDX P6, R14, R13, R12, R11 ;  /* 0x0000000c0d0e7389 */ /* 0x00006400000c000b */
[----:B01----:R-:W-:Y:S01]  /*17810*/  ENDCOLLECTIVE ;  /* 0x000000000000791b */ /* 0x003fe20003800000 */
.L_x_1164:
        /* <DEDUP_REMOVED lines=12> */
.L_x_1165:
[----:B------:R-:W-:Y:S02]  /*178e0*/  IMAD.MOV.U32 R13, RZ, RZ, R18 ;  /* 0x000000ffff0d7224 */ /* 0x000fe400078e0012 */
[----:B------:R-:W-:Y:S02]  /*178f0*/  IMAD.MOV.U32 R12, RZ, RZ, 0x3 ;  /* 0x00000003ff0c7424 */ /* 0x000fe400078e00ff */
[----:B------:R-:W-:-:S07]  /*17900*/  IMAD.MOV.U32 R2, RZ, RZ, R14 ;  /* 0x000000ffff027224 */ /* 0x000fce00078e000e */
[----:B------:R-:W-:Y:S05]  /*17910*/  WARPSYNC.COLLECTIVE R15, `(.L_x_1166) ;  /* 0x000000000f087348 */ /* 0x000fea0003c00000 */
[----:B------:R0:W1:Y:S02]  /*17920*/  SHFL.IDX P6, R14, R13, R12, R11 ;  /* 0x0000000c0d0e7389 */ /* 0x00006400000c000b */
[----:B01----:R-:W-:Y:S01]  /*17930*/  ENDCOLLECTIVE ;  /* 0x000000000000791b */ /* 0x003fe20003800000 */
.L_x_1166:
        /* <DEDUP_REMOVED lines=12> */
.L_x_1167:
[----:B------:R-:W-:Y:S02]  /*17a00*/  IMAD.MOV.U32 R13, RZ, RZ, R18 ;  /* 0x000000ffff0d7224 */ /* 0x000fe400078e0012 */
[----:B------:R-:W-:Y:S02]  /*17a10*/  IMAD.MOV.U32 R12, RZ, RZ, 0x4 ;  /* 0x00000004ff0c7424 */ /* 0x000fe400078e00ff */
[----:B------:R-:W-:-:S07]  /*17a20*/  IMAD.MOV.U32 R2, RZ, RZ, R14 ;  /* 0x000000ffff027224 */ /* 0x000fce00078e000e */
[----:B------:R-:W-:Y:S05]  /*17a30*/  WARPSYNC.COLLECTIVE R15, `(.L_x_1168) ;  /* 0x000000000f087348 */ /* 0x000fea0003c00000 */
[----:B------:R0:W1:Y:S02]  /*17a40*/  SHFL.IDX P6, R14, R13, R12, R11 ;  /* 0x0000000c0d0e7389 */ /* 0x00006400000c000b */
[----:B01----:R-:W-:Y:S01]  /*17a50*/  ENDCOLLECTIVE ;  /* 0x000000000000791b */ /* 0x003fe20003800000 */
.L_x_1168:
        /* <DEDUP_REMOVED lines=12> */
.L_x_1169:
[----:B------:R-:W-:Y:S02]  /*17b20*/  IMAD.MOV.U32 R13, RZ, RZ, R18 ;  /* 0x000000ffff0d7224 */ /* 0x000fe400078e0012 */
[----:B------:R-:W-:Y:S02]  /*17b30*/  IMAD.MOV.U32 R12, RZ, RZ, 0x5 ;  /* 0x00000005ff0c7424 */ /* 0x000fe400078e00ff */
[----:B------:R-:W-:-:S07]  /*17b40*/  IMAD.MOV.U32 R2, RZ, RZ, R14 ;  /* 0x000000ffff027224 */ /* 0x000fce00078e000e */
[----:B------:R-:W-:Y:S05]  /*17b50*/  WARPSYNC.COLLECTIVE R15, `(.L_x_1170) ;  /* 0x000000000f087348 */ /* 0x000fea0003c00000 */
[----:B------:R0:W1:Y:S02]  /*17b60*/  SHFL.IDX P6, R14, R13, R12, R11 ;  /* 0x0000000c0d0e7389 */ /* 0x00006400000c000b */
[----:B01----:R-:W-:Y:S01]  /*17b70*/  ENDCOLLECTIVE ;  /* 0x000000000000791b */ /* 0x003fe20003800000 */
.L_x_1170:
        /* <DEDUP_REMOVED lines=12> */
.L_x_1171:
[----:B------:R-:W-:Y:S02]  /*17c40*/  IMAD.MOV.U32 R13, RZ, RZ, R18 ;  /* 0x000000ffff0d7224 */ /* 0x000fe400078e0012 */
[----:B------:R-:W-:Y:S02]  /*17c50*/  IMAD.MOV.U32 R12, RZ, RZ, 0x6 ;  /* 0x00000006ff0c7424 */ /* 0x000fe400078e00ff */
[----:B------:R-:W-:-:S07]  /*17c60*/  IMAD.MOV.U32 R2, RZ, RZ, R14 ;  /* 0x000000ffff027224 */ /* 0x000fce00078e000e */
[----:B------:R-:W-:Y:S05]  /*17c70*/  WARPSYNC.COLLECTIVE R15, `(.L_x_1172) ;  /* 0x000000000f087348 */ /* 0x000fea0003c00000 */
[----:B------:R0:W1:Y:S02]  /*17c80*/  SHFL.IDX P6, R14, R13, R12, R11 ;  /* 0x0000000c0d0e7389 */ /* 0x00006400000c000b */
[----:B01----:R-:W-:Y:S01]  /*17c90*/  ENDCOLLECTIVE ;  /* 0x000000000000791b */ /* 0x003fe20003800000 */
.L_x_1172:
        /* <DEDUP_REMOVED lines=12> */
.L_x_1173:
[----:B------:R-:W-:Y:S02]  /*17d60*/  IMAD.MOV.U32 R13, RZ, RZ, R18 ;  /* 0x000000ffff0d7224 */ /* 0x000fe400078e0012 */
[----:B------:R-:W-:Y:S02]  /*17d70*/  IMAD.MOV.U32 R12, RZ, RZ, 0x7 ;  /* 0x00000007ff0c7424 */ /* 0x000fe400078e00ff */
[----:B------:R-:W-:-:S07]  /*17d80*/  IMAD.MOV.U32 R2, RZ, RZ, R14 ;  /* 0x000000ffff027224 */ /* 0x000fce00078e000e */
[----:B------:R-:W-:Y:S05]  /*17d90*/  WARPSYNC.COLLECTIVE R15, `(.L_x_1174) ;  /* 0x000000000f087348 */ /* 0x000fea0003c00000 */
[----:B------:R0:W1:Y:S02]  /*17da0*/  SHFL.IDX P6, R14, R13, R12, R11 ;  /* 0x0000000c0d0e7389 */ /* 0x00006400000c000b */
[----:B01----:R-:W-:Y:S01]  /*17db0*/  ENDCOLLECTIVE ;  /* 0x000000000000791b */ /* 0x003fe20003800000 */
.L_x_1174:
[----:B------:R-:W-:-:S05]  /*17dc0*/  IADD3 R2, P0, R2, R7, RZ ;  /* 0x0000000702027210 */ /* 0x000fca0007f1e0ff */
[----:B------:R-:W-:Y:S01]  /*17dd0*/  IMAD.X R3, RZ, RZ, R3, P0 ;  /* 0x000000ffff037224 */ /* 0x000fe200000e0603 */
[----:B------:R-:W-:Y:S01]  /*17de0*/  ISETP.LT.OR P0, PT, R8, 0x61, P1 ;  /* 0x000000610800780c */ /* 0x000fe20000f01670 */
[----:B------:R-:W-:-:S12]  /*17df0*/  IMAD.MOV.U32 R13, RZ, RZ, R17 ;  /* 0x000000ffff0d7224 */ /* 0x000fd800078e0011 */
[----:B------:R-:W-:Y:S01]  /*17e00*/  @!PT LDS RZ, [RZ] ;  /* 0x00000000fffff984 */ /* 0x000fe20000000800 */
[----:B------:R-:W-:Y:S01]  /*17e10*/  @!PT LDS RZ, [RZ] ;  /* 0x00000000fffff984 */ /* 0x000fe20000000800 */
[----:B------:R-:W-:Y:S01]  /*17e20*/  @!PT LDS RZ, [RZ] ;  /* 0x00000000fffff984 */ /* 0x000fe20000000800 */
[----:B------:R0:W-:Y:S01]  /*17e30*/  LDGSTS.E.BYPASS.LTC128B.128 [R6+0x3400], desc[UR52][R2.64], !P0 ;  /* 0x0340000002067fae */ /* 0x0001e2000c101d74 */
[----:B------:R-:W-:-:S07]  /*17e40*/  IMAD.MOV.U32 R18, RZ, RZ, R14 ;  /* 0x000000ffff127224 */ /* 0x000fce00078e000e */
[----:B0-----:R-:W-:Y:S05]  /*17e50*/  WARPSYNC.COLLECTIVE R15, `(.L_x_1175) ;  /* 0x000000000f087348 */ /* 0x001fea0003c00000 */
[----:B------:R1:W2:Y:S02]  /*17e60*/  SHFL.IDX P6, R14, R13, R12, R11 ;  /* 0x0000000c0d0e7389 */ /* 0x0002a400000c000b */
[----:B012---:R-:W-:Y:S01]  /*17e70*/  ENDCOLLECTIVE ;  /* 0x000000000000791b */ /* 0x007fe20003800000 */
.L_x_1175:
[----:B------:R-:W-:Y:S01]  /*17e80*/  IMAD.MOV.U32 R2, RZ, RZ, R14 ;  /* 0x000000ffff027224 */ /* 0x000fe200078e000e */
[----:B------:R-:W-:Y:S06]  /*17e90*/  BRA `(.L_x_1176) ;  /* 0xffffffbc00c87947 */ /* 0x000fec000383ffff */
.L_x_1070:
[----:B0-----:R0:W1:Y:S02]  /*17ea0*/  SYNCS.PHASECHK.TRANS64.TRYWAIT P0, [R4+URZ+0x16860], R3 ;  /* 0x01686003040075a7 */ /* 0x001064000800017f */
[----:B-1----:R-:W-:Y:S05]  /*17eb0*/  @!P0 NANOSLEEP.SYNCS 0x989680 ;  /* 0x009896800000895d */ /* 0x002fea0003900000 */
[----:B------:R-:W1:Y:S02]  /*17ec0*/  @!P0 SYNCS.PHASECHK.TRANS64 P0, [R4+URZ+0x16860], R3 ;  /* 0x01686003040085a7 */ /* 0x000e64000800007f */
[----:B-1----:R-:W-:Y:S05]  /*17ed0*/  @!P0 BRA `(.L_x_1070) ;  /* 0xfffffffc00f08947 */ /* 0x002fea000383ffff */
[----:B------:R-:W-:Y:S05]  /*17ee0*/  BRA `(.L_x_1177) ;  /* 0xffffffc000dc7947 */ /* 0x000fea000383ffff */
.L_x_1071:
[----:B------:R-:W-:Y:S01]  /*17ef0*/  BSSY B0, `(.L_x_1178) ;  /* 0x0000008000007945 */ /* 0x000fe20003800000 */
[----:B------:R-:W-:Y:S02]  /*17f00*/  IMAD.MOV.U32 R13, RZ, RZ, R18 ;  /* 0x000000ffff0d7224 */ /* 0x000fe400078e0012 */
[----:B------:R-:W-:Y:S02]  /*17f10*/  IMAD.MOV.U32 R12, RZ, RZ, RZ ;  /* 0x000000ffff0c7224 */ /* 0x000fe400078e00ff */
[----:B------:R-:W-:Y:S02]  /*17f20*/  IMAD.MOV.U32 R11, RZ, RZ, 0x181f ;  /* 0x0000181fff0b7424 */ /* 0x000fe400078e00ff */
[----:B------:R-:W-:-:S07]  /*17f30*/  IMAD.MOV.U32 R15, RZ, RZ, -0x1 ;  /* 0xffffffffff0f7424 */ /* 0x000fce00078e00ff */
[----:B0-----:R-:W-:Y:S05]  /*17f40*/  WARPSYNC.COLLECTIVE R15, `(.L_x_1179) ;  /* 0x000000000f087348 */ /* 0x001fea0003c00000 */
[----:B------:R1:W2:Y:S02]  /*17f50*/  SHFL.IDX P6, R14, R13, R12, R11 ;  /* 0x0000000c0d0e7389 */ /* 0x0002a400000c000b */
[----:B012---:R-:W-:Y:S01]  /*17f60*/  ENDCOLLECTIVE ;  /* 0x000000000000791b */ /* 0x007fe20003800000 */
.L_x_1179:
[----:B------:R-:W-:Y:S05]  /*17f70*/  BSYNC B0 ;  /* 0x0000000000007941 */ /* 0x000fea0003800000 */
.L_x_1178:
        /* <DEDUP_REMOVED lines=10> */
.L_x_1180:
[----:B------:R-:W-:Y:S02]  /*18020*/  IMAD.MOV.U32 R13, RZ, RZ, R18 ;  /* 0x000000ffff0d7224 */ /* 0x000fe400078e0012 */
[----:B------:R-:W-:Y:S02]  /*18030*/  IMAD.MOV.U32 R12, RZ, RZ, 0x1 ;  /* 0x00000001ff0c7424 */ /* 0x000fe400078e00ff */
[----:B------:R-:W-:-:S05]  /*18040*/  IMAD.SHL.U32 R2, R2, 0x8, RZ ;  /* 0x0000000802027824 */ /* 0x000fca00078e00ff */
[----:B------:R-:W-:-:S05]  /*18050*/  LOP3.LUT R2, R2, 0x38, RZ, 0xc0, !PT ;  /* 0x0000003802027812 */ /* 0x000fca00078ec0ff */
[----:B------:R-:W-:-:S05]  /*18060*/  IMAD.SHL.U32 R6, R2, 0x2, RZ ;  /* 0x0000000202067824 */ /* 0x000fca00078e00ff */
[----:B------:R-:W-:-:S13]  /*18070*/  IADD3 R2, P0, R14, R6, RZ ;  /* 0x000000060e027210 */ /* 0x000fda0007f1e0ff */
[----:B------:R-:W-:Y:S05]  /*18080*/  WARPSYNC.COLLECTIVE R15, `(.L_x_1181) ;  /* 0x000000000f087348 */ /* 0x000fea0003c00000 */
[----:B------:R0:W1:Y:S02]  /*18090*/  SHFL.IDX P6, R14, R13, R12, R11 ;  /* 0x0000000c0d0e7389 */ /* 0x00006400000c000b */
[----:B01----:R-:W-:Y:S01]  /*180a0*/  ENDCOLLECTIVE ;  /* 0x000000000000791b */ /* 0x003fe20003800000 */
.L_x_1181:
        /* <DEDUP_REMOVED lines=11> */
.L_x_1182:
[----:B------:R-:W-:Y:S02]  /*18160*/  IMAD.MOV.U32 R13, RZ, RZ, R18 ;  /* 0x000000ffff0d7224 */ /* 0x000fe400078e0012 */
[----:B------:R-:W-:Y:S01]  /*18170*/  IMAD.MOV.U32 R12, RZ, RZ, 0x2 ;  /* 0x00000002ff0c7424 */ /* 0x000fe200078e00ff */
[----:B------:R-:W-:-:S13]  /*18180*/  IADD3 R2, P0, R14, R6, RZ ;  /* 0x000000060e027210 */ /* 0x000fda0007f1e0ff */
[----:B------:R-:W-:Y:S05]  /*18190*/  WARPSYNC.COLLECTIVE R15, `(.L_x_1183) ;  /* 0x000000000f087348 */ /* 0x000fea0003c00000 */
[----:B------:R0:W1:Y:S02]  /*181a0*/  SHFL.IDX P6, R14, R13, R12, R11 ;  /* 0x0000000c0d0e7389 */ /* 0x00006400000c000b */
[----:B01----:R-:W-:Y:S01]  /*181b0*/  ENDCOLLECTIVE ;  /* 0x000000000000791b */ /* 0x003fe20003800000 */
.L_x_1183:
        /* <DEDUP_REMOVED lines=11> */
.L_x_1184:
[----:B------:R-:W-:Y:S02]  /*18270*/  IMAD.MOV.U32 R13, RZ, RZ, R18 ;  /* 0x000000ffff0d7224 */ /* 0x000fe400078e0012 */
[----:B------:R-:W-:Y:S02]  /*18280*/  IMAD.MOV.U32 R12, RZ, RZ, 0x3 ;  /* 0x00000003ff0c7424 */ /* 0x000fe400078e00ff */
[----:B------:R-:W-:-:S07]  /*18290*/  IMAD.MOV.U32 R9, RZ, RZ, R14 ;  /* 0x000000ffff097224 */ /* 0x000fce00078e000e */
[----:B------:R-:W-:Y:S05]  /*182a0*/  WARPSYNC.COLLECTIVE R15, `(.L_x_1185) ;  /* 0x000000000f087348 */ /* 0x000fea0003c00000 */
[----:B------:R0:W1:Y:S02]  /*182b0*/  SHFL.IDX P6, R14, R13, R12, R11 ;  /* 0x0000000c0d0e7389 */ /* 0x00006400000c000b */
[----:B01----:R-:W-:Y:S01]  /*182c0*/  ENDCOLLECTIVE ;  /* 0x000000000000791b */ /* 0x003fe20003800000 */
.L_x_1185:
        /* <DEDUP_REMOVED lines=12> */
.L_x_1186:
[----:B------:R-:W-:Y:S02]  /*18390*/  IMAD.MOV.U32 R13, RZ, RZ, R18 ;  /* 0x000000ffff0d7224 */ /* 0x000fe400078e0012 */
[----:B------:R-:W-:Y:S01]  /*183a0*/  IMAD.MOV.U32 R12, RZ, RZ, 0x4 ;  /* 0x00000004ff0c7424 */ /* 0x000fe200078e00ff */
[----:B------:R-:W-:-:S13]  /*183b0*/  IADD3 R2, P0, R14, R6, RZ ;  /* 0x000000060e027210 */ /* 0x000fda0007f1e0ff */
[----:B------:R-:W-:Y:S05]  /*183c0*/  WARPSYNC.COLLECTIVE R15, `(.L_x_1187) ;  /* 0x000000000f087348 */ /* 0x000fea0003c00000 */
[----:B------:R0:W1:Y:S02]  /*183d0*/  SHFL.IDX P6, R14, R13, R12, R11 ;  /* 0x0000000c0d0e7389 */ /* 0x00006400000c000b */
[----:B01----:R-:W-:Y:S01]  /*183e0*/  ENDCOLLECTIVE ;  /* 0x000000000000791b */ /* 0x003fe20003800000 */
.L_x_1187:
        /* <DEDUP_REMOVED lines=11> */
.L_x_1188:
[----:B------:R-:W-:Y:S02]  /*184a0*/  IMAD.MOV.U32 R13, RZ, RZ, R18 ;  /* 0x000000ffff0d7224 */ /* 0x000fe400078e0012 */
[----:B------:R-:W-:Y:S02]  /*184b0*/  IMAD.MOV.U32 R12, RZ, RZ, 0x5 ;  /* 0x00000005ff0c7424 */ /* 0x000fe400078e00ff */
[----:B------:R-:W-:-:S07]  /*184c0*/  IMAD.MOV.U32 R9, RZ, RZ, R14 ;  /* 0x000000ffff097224 */ /* 0x000fce00078e000e */
[----:B------:R-:W-:Y:S05]  /*184d0*/  WARPSYNC.COLLECTIVE R15, `(.L_x_1189) ;  /* 0x000000000f087348 */ /* 0x000fea0003c00000 */
[----:B------:R0:W1:Y:S02]  /*184e0*/  SHFL.IDX P6, R14, R13, R12, R11 ;  /* 0x0000000c0d0e7389 */ /* 0x00006400000c000b */
[----:B01----:R-:W-:Y:S01]  /*184f0*/  ENDCOLLECTIVE ;  /* 0x000000000000791b */ /* 0x003fe20003800000 */
.L_x_1189:
        /* <DEDUP_REMOVED lines=12> */
.L_x_1190:
[----:B------:R-:W-:Y:S02]  /*185c0*/  IMAD.MOV.U32 R13, RZ, RZ, R18 ;  /* 0x000000ffff0d7224 */ /* 0x000fe400078e0012 */
[----:B------:R-:W-:Y:S01]  /*185d0*/  IMAD.MOV.U32 R12, RZ, RZ, 0x6 ;  /* 0x00000006ff0c7424 */ /* 0x000fe200078e00ff */
[----:B------:R-:W-:-:S13]  /*185e0*/  IADD3 R2, P0, R14, R6, RZ ;  /* 0x000000060e027210 */ /* 0x000fda0007f1e0ff */
[----:B------:R-:W-:Y:S05]  /*185f0*/  WARPSYNC.COLLECTIVE R15, `(.L_x_1191) ;  /* 0x000000000f087348 */ /* 0x000fea0003c00000 */
[----:B------:R0:W1:Y:S02]  /*18600*/  SHFL.IDX P6, R14, R13, R12, R11 ;  /* 0x0000000c0d0e7389 */ /* 0x00006400000c000b */
[----:B01----:R-:W-:Y:S01]  /*18610*/  ENDCOLLECTIVE ;  /* 0x000000000000791b */ /* 0x003fe20003800000 */
.L_x_1191:
        /* <DEDUP_REMOVED lines=11> */
.L_x_1192:
[----:B------:R-:W-:Y:S02]  /*186d0*/  IMAD.MOV.U32 R13, RZ, RZ, R18 ;  /* 0x000000ffff0d7224 */ /* 0x000fe400078e0012 */
[----:B------:R-:W-:Y:S02]  /*186e0*/  IMAD.MOV.U32 R12, RZ, RZ, 0x7 ;  /* 0x00000007ff0c7424 */ /* 0x000fe400078e00ff */
[----:B------:R-:W-:-:S07]  /*186f0*/  IMAD.MOV.U32 R9, RZ, RZ, R14 ;  /* 0x000000ffff097224 */ /* 0x000fce00078e000e */
[----:B------:R-:W-:Y:S05]  /*18700*/  WARPSYNC.COLLECTIVE R15, `(.L_x_1193) ;  /* 0x000000000f087348 */ /* 0x000fea0003c00000 */
[----:B------:R0:W1:Y:S02]  /*18710*/  SHFL.IDX P6, R14, R13, R12, R11 ;  /* 0x0000000c0d0e7389 */ /* 0x00006400000c000b */
[----:B01----:R-:W-:Y:S01]  /*18720*/  ENDCOLLECTIVE ;  /* 0x000000000000791b */ /* 0x003fe20003800000 */
.L_x_1193:
        /* <DEDUP_REMOVED lines=12> */
.L_x_1194:
[----:B------:R-:W-:Y:S05]  /*187f0*/  BRA `(.L_x_1195) ;  /* 0xffffffbc009c7947 */ /* 0x000fea000383ffff */
.L_x_1076:
[----:B------:R-:W-:Y:S01]  /*18800*/  BSSY B0, `(.L_x_1196) ;  /* 0x0000008000007945 */ /* 0x000fe20003800000 */
[----:B-----5:R-:W-:Y:S02]  /*18810*/  IMAD.MOV.U32 R13, RZ, RZ, R2 ;  /* 0x000000ffff0d7224 */ /* 0x020fe400078e0002 */
[----:B------:R-:W-:Y:S02]  /*18820*/  IMAD.MOV.U32 R12, RZ, RZ, RZ ;  /* 0x000000ffff0c7224 */ /* 0x000fe400078e00ff */
[----:B------:R-:W-:Y:S02]  /*18830*/  IMAD.MOV.U32 R11, RZ, RZ, 0x1f ;  /* 0x0000001fff0b7424 */ /* 0x000fe400078e00ff */
[----:B------:R-:W-:-:S07]  /*18840*/  IMAD.MOV.U32 R15, RZ, RZ, -0x1 ;  /* 0xffffffffff0f7424 */ /* 0x000fce00078e00ff */
[----:B01----:R-:W-:Y:S05]  /*18850*/  WARPSYNC.COLLECTIVE R15, `(.L_x_1197) ;  /* 0x000000000f087348 */ /* 0x003fea0003c00000 */
[----:B------:R2:W3:Y:S02]  /*18860*/  SHFL.IDX P6, R14, R13, R12, R11 ;  /* 0x0000000c0d0e7389 */ /* 0x0004e400000c000b */
[----:B0123--:R-:W-:Y:S01]  /*18870*/  ENDCOLLECTIVE ;  /* 0x000000000000791b */ /* 0x00ffe20003800000 */
.L_x_1197:
[----:B------:R-:W-:Y:S05]  /*18880*/  BSYNC B0 ;  /* 0x0000000000007941 */ /* 0x000fea0003800000 */
.L_x_1196:
[----:B------:R-:W-:Y:S05]  /*18890*/  BRA `(.L_x_1198) ;  /* 0xffffffc000207947 */ /* 0x000fea000383ffff */
.L_x_1079:
[----:B--2---:R2:W3:Y:S02]  /*188a0*/  SYNCS.PHASECHK.TRANS64.TRYWAIT P0, [R4+URZ+0x16820], R0 ;  /* 0x01682000040075a7 */ /* 0x0044e4000800017f */
[----:B---3--:R-:W-:Y:S05]  /*188b0*/  @!P0 NANOSLEEP.SYNCS 0x989680 ;  /* 0x009896800000895d */ /* 0x008fea0003900000 */
[----:B------:R-:W3:Y:S02]  /*188c0*/  @!P0 SYNCS.PHASECHK.TRANS64 P0, [R4+URZ+0x16820], R0 ;  /* 0x01682000040085a7 */ /* 0x000ee4000800007f */
[----:B---3--:R-:W-:Y:S05]  /*188d0*/  @!P0 BRA `(.L_x_1079) ;  /* 0xfffffffc00f08947 */ /* 0x008fea000383ffff */
[----:B------:R-:W-:Y:S05]  /*188e0*/  BRA `(.L_x_1199) ;  /* 0xffffffc0006c7947 */ /* 0x000fea000383ffff */
.L_x_1080:
[----:B------:R-:W1:Y:S01]  /*188f0*/  S2R R2, SR_TID.X ;  /* 0x0000000000027919 */ /* 0x000e620000002100 */
[----:B------:R-:W-:Y:S01]  /*18900*/  BSSY B0, `(.L_x_1200) ;  /* 0x000000a000007945 */ /* 0x000fe20003800000 */
[----:B------:R-:W-:Y:S02]  /*18910*/  IMAD.MOV.U32 R12, RZ, RZ, RZ ;  /* 0x000000ffff0c7224 */ /* 0x000fe400078e00ff */
[----:B------:R-:W-:Y:S02]  /*18920*/  IMAD.MOV.U32 R11, RZ, RZ, 0x1f ;  /* 0x0000001fff0b7424 */ /* 0x000fe400078e00ff */
[----:B------:R-:W-:Y:S01]  /*18930*/  IMAD.MOV.U32 R15, RZ, RZ, -0x1 ;  /* 0xffffffffff0f7424 */ /* 0x000fe200078e00ff */
[----:B-1----:R-:W-:-:S04]  /*18940*/  SHF.R.U32.HI R2, RZ, 0x5, R2 ;  /* 0x00000005ff027819 */ /* 0x002fc80000011602 */
[----:B------:R-:W-:-:S05]  /*18950*/  LOP3.LUT R2, R2, 0x3, RZ, 0xc0, !PT ;  /* 0x0000000302027812 */ /* 0x000fca00078ec0ff */
[----:B------:R-:W-:-:S07]  /*18960*/  IMAD.MOV.U32 R13, RZ, RZ, R2 ;  /* 0x000000ffff0d7224 */ /* 0x000fce00078e0002 */
[----:B0-2---:R-:W-:Y:S05]  /*18970*/  WARPSYNC.COLLECTIVE R15, `(.L_x_1201) ;  /* 0x000000000f087348 */ /* 0x005fea0003c00000 */
[----:B------:R1:W3:Y:S02]  /*18980*/  SHFL.IDX P6, R14, R13, R12, R11 ;  /* 0x0000000c0d0e7389 */ /* 0x0002e400000c000b */
[----:B0123--:R-:W-:Y:S01]  /*18990*/  ENDCOLLECTIVE ;  /* 0x000000000000791b */ /* 0x00ffe20003800000 */
.L_x_1201:
[----:B------:R-:W-:Y:S05]  /*189a0*/  BSYNC B0 ;  /* 0x0000000000007941 */ /* 0x000fea0003800000 */
.L_x_1200:
[----:B------:R-:W-:Y:S05]  /*189b0*/  BRA `(.L_x_1202) ;  /* 0xffffffc000547947 */ /* 0x000fea000383ffff */
.L_x_1083:
[----:B------:R-:W-:Y:S01]  /*189c0*/  BSSY B1, `(.L_x_1203) ;  /* 0x0000006000017945 */ /* 0x000fe20003800000 */
[----:B------:R-:W-:-:S07]  /*189d0*/  IMAD.MOV.U32 R15, RZ, RZ, -0x1 ;  /* 0xffffffffff0f7424 */ /* 0x000fce00078e00ff */
[----:B01----:R-:W-:Y:S05]  /*189e0*/  WARPSYNC.COLLECTIVE R15, `(.L_x_1204) ;  /* 0x000000000f0c7348 */ /* 0x003fea0003c00000 */
[----:B------:R-:W-:Y:S02]  /*189f0*/  ELECT P6, UR62, PT ;  /* 0x00000000003e782f */ /* 0x000fe400038c0000 */
[----:B------:R-:W-:Y:S01]  /*18a00*/  MOV R14, UR62 ;  /* 0x0000003e000e7c02 */ /* 0x000fe20008000f00 */
[----:B01----:R-:W-:Y:S10]  /*18a10*/  ENDCOLLECTIVE ;  /* 0x000000000000791b */ /* 0x003ff40003800000 */
.L_x_1204:
[----:B------:R-:W-:Y:S05]  /*18a20*/  BSYNC B1 ;  /* 0x0000000000017941 */ /* 0x000fea0003800000 */
.L_x_1203:
[----:B------:R-:W-:Y:S05]  /*18a30*/  BRA `(.L_x_1205) ;  /* 0xffffffc0004c7947 */ /* 0x000fea000383ffff */
.L_x_1085:
[----:B-1----:R1:W2:Y:S02]  /*18a40*/  SYNCS.PHASECHK.TRANS64.TRYWAIT P1, [R5+URZ+0x16840], R0 ;  /* 0x01684000050075a7 */ /* 0x0022a4000802017f */
[----:B--2---:R-:W-:Y:S05]  /*18a50*/  @!P1 NANOSLEEP.SYNCS 0x989680 ;  /* 0x009896800000995d */ /* 0x004fea0003900000 */
[----:B------:R-:W2:Y:S02]  /*18a60*/  @!P1 SYNCS.PHASECHK.TRANS64 P1, [R5+URZ+0x16840], R0 ;  /* 0x01684000050095a7 */ /* 0x000ea4000802007f */
[----:B--2---:R-:W-:Y:S05]  /*18a70*/  @!P1 BRA `(.L_x_1085) ;  /* 0xfffffffc00f09947 */ /* 0x004fea000383ffff */
[----:B------:R-:W-:Y:S05]  /*18a80*/  BRA `(.L_x_1206) ;  /* 0xffffffc0006c7947 */ /* 0x000fea000383ffff */
.L_x_1087:
[----:B--2---:R2:W3:Y:S02]  /*18a90*/  SYNCS.PHASECHK.TRANS64.TRYWAIT P1, [R23+URZ+0x16840], R2 ;  /* 0x01684002170075a7 */ /* 0x0044e4000802017f */
[----:B---3--:R-:W-:Y:S05]  /*18aa0*/  @!P1 NANOSLEEP.SYNCS 0x989680 ;  /* 0x009896800000995d */ /* 0x008fea0003900000 */
[----:B------:R-:W3:Y:S02]  /*18ab0*/  @!P1 SYNCS.PHASECHK.TRANS64 P1, [R23+URZ+0x16840], R2 ;  /* 0x01684002170095a7 */ /* 0x000ee4000802007f */
[----:B---3--:R-:W-:Y:S05]  /*18ac0*/  @!P1 BRA `(.L_x_1087) ;  /* 0xfffffffc00f09947 */ /* 0x008fea000383ffff */
[----:B------:R-:W-:Y:S05]  /*18ad0*/  BRA `(.L_x_1207) ;  /* 0xffffffc000787947 */ /* 0x000fea000383ffff */
.L_x_1089:
[----:B---3--:R3:W4:Y:S02]  /*18ae0*/  SYNCS.PHASECHK.TRANS64.TRYWAIT P1, [R5+URZ+0x16860], R0 ;  /* 0x01686000050075a7 */ /* 0x008724000802017f */
[----:B----4-:R-:W-:Y:S05]  /*18af0*/  @!P1 NANOSLEEP.SYNCS 0x989680 ;  /* 0x009896800000995d */ /* 0x010fea0003900000 */
[----:B------:R-:W4:Y:S02]  /*18b00*/  @!P1 SYNCS.PHASECHK.TRANS64 P1, [R5+URZ+0x16860], R0 ;  /* 0x01686000050095a7 */ /* 0x000f24000802007f */
[----:B----4-:R-:W-:Y:S05]  /*18b10*/  @!P1 BRA `(.L_x_1089) ;  /* 0xfffffffc00f09947 */ /* 0x010fea000383ffff */
[----:B------:R-:W-:Y:S05]  /*18b20*/  BRA `(.L_x_1208) ;  /* 0xffffffc000747947 */ /* 0x000fea000383ffff */
.L_x_1209:
        /* <DEDUP_REMOVED lines=13> */
.L_x_3108:


//--------------------- .text._ZN7cutlass13device_kernelIN5flash11enable_sm90INS1_16FlashAttnFwdSm90INS1_25CollectiveMainloopFwdSm90ILi2EN4cute5tupleIJNS5_1CILi1EEES8_S8_EEENS6_IJNS7_ILi192EEENS7_ILi128EEENS7_ILi64EEEEEELi64ENS_6half_tEfNS_4arch4Sm90ELb0ELb1ELb1ELb1ELb1ELb0ELb0ELb1ELb1ELb1ELb0ELb0EEENS1_21CollectiveEpilogueFwdINS6_IJSA_SC_SB_EEES9_SE_SG_Li384ELb1ELb1ELb0ELb0EEENS1_36VarlenDynamicPersistentTileSchedulerILi192ELi128ELi384ELi128ELb0ELb1ELb1ELb1ELb0ELb1EEEEEEEEEvNT_6ParamsE --------------------------
	.section	.text._ZN7cutlass13device_kernelIN5flash11enable_sm90INS1_16FlashAttnFwdSm90INS1_25CollectiveMainloopFwdSm90ILi2EN4cute5tupleIJNS5_1CILi1EEES8_S8_EEENS6_IJNS7_ILi192EEENS7_ILi128EEENS7_ILi64EEEEEELi64ENS_6half_tEfNS_4arch4Sm90ELb0ELb1ELb1ELb1ELb1ELb0ELb0ELb1ELb1ELb1ELb0ELb0EEENS1_21CollectiveEpilogueFwdINS6_IJSA_SC_SB_EEES9_SE_SG_Li384ELb1ELb1ELb0ELb0EEENS1_36VarlenDynamicPersistentTileSchedulerILi192ELi128ELi384ELi128ELb0ELb1ELb1ELb1ELb0ELb1EEEEEEEEEvNT_6ParamsE,"ax",@progbits
	.align	128
.text._ZN7cutlass13device_kernelIN5flash11enable_sm90INS1_16FlashAttnFwdSm90INS1_25CollectiveMainloopFwdSm90ILi2EN4cute5tupleIJNS5_1CILi1EEES8_S8_EEENS6_IJNS7_ILi192EEENS7_ILi128EEENS7_ILi64EEEEEELi64ENS_6half_tEfNS_4arch4Sm90ELb0ELb1ELb1ELb1ELb1ELb0ELb0ELb1ELb1ELb1ELb0ELb0EEENS1_21CollectiveEpilogueFwdINS6_IJSA_SC_SB_EEES9_SE_SG_Li384ELb1ELb1ELb0ELb0EEENS1_36VarlenDynamicPersistentTileSchedulerILi192ELi128ELi384ELi128ELb0ELb1ELb1ELb1ELb0ELb1EEEEEEEEEvNT_6ParamsE:
        .type           _ZN7cutlass13device_kernelIN5flash11enable_sm90INS1_16FlashAttnFwdSm90INS1_25CollectiveMainloopFwdSm90ILi2EN4cute5tupleIJNS5_1CILi1EEES8_S8_EEENS6_IJNS7_ILi192EEENS7_ILi128EEENS7_ILi64EEEEEELi64ENS_6half_tEfNS_4arch4Sm90ELb0ELb1ELb1ELb1ELb1ELb0ELb0ELb1ELb1ELb1ELb0ELb0EEENS1_21CollectiveEpilogueFwdINS6_IJSA_SC_SB_EEES9_SE_SG_Li384ELb1ELb1ELb0ELb0EEENS1_36VarlenDynamicPersistentTileSchedulerILi192ELi128ELi384ELi128ELb0ELb1ELb1ELb1ELb0ELb1EEEEEEEEEvNT_6ParamsE,@function
        .size           _ZN7cutlass13device_kernelIN5flash11enable_sm90INS1_16FlashAttnFwdSm90INS1_25CollectiveMainloopFwdSm90ILi2EN4cute5tupleIJNS5_1CILi1EEES8_S8_EEENS6_IJNS7_ILi192EEENS7_ILi128EEENS7_ILi64EEEEEELi64ENS_6half_tEfNS_4arch4Sm90ELb0ELb1ELb1ELb1ELb1ELb0ELb0ELb1ELb1ELb1ELb0ELb0EEENS1_21CollectiveEpilogueFwdINS6_IJSA_SC_SB_EEES9_SE_SG_Li384ELb1ELb1ELb0ELb0EEENS1_36VarlenDynamicPersistentTileSchedulerILi192ELi128ELi384ELi128ELb0ELb1ELb1ELb1ELb0ELb1EEEEEEEEEvNT_6ParamsE,(.L_x_3109 - _ZN7cutlass13device_kernelIN5flash11enable_sm90INS1_16FlashAttnFwdSm90INS1_25CollectiveMainloopFwdSm90ILi2EN4cute5tupleIJNS5_1CILi1EEES8_S8_EEENS6_IJNS7_ILi192EEENS7_ILi128EEENS7_ILi64EEEEEELi64ENS_6half_tEfNS_4arch4Sm90ELb0ELb1ELb1ELb1ELb1ELb0ELb0ELb1ELb1ELb1ELb0ELb0EEENS1_21CollectiveEpilogueFwdINS6_IJSA_SC_SB_EEES9_SE_SG_Li384ELb1ELb1ELb0ELb0EEENS1_36VarlenDynamicPersistentTileSchedulerILi192ELi128ELi384ELi128ELb0ELb1ELb1ELb1ELb0ELb1EEEEEEEEEvNT_6ParamsE)
        .other          _ZN7cutlass13device_kernelIN5flash11enable_sm90INS1_16FlashAttnFwdSm90INS1_25CollectiveMainloopFwdSm90ILi2EN4cute5tupleIJNS5_1CILi1EEES8_S8_EEENS6_IJNS7_ILi192EEENS7_ILi128EEENS7_ILi64EEEEEELi64ENS_6half_tEfNS_4arch4Sm90ELb0ELb1ELb1ELb1ELb1ELb0ELb0ELb1ELb1ELb1ELb0ELb0EEENS1_21CollectiveEpilogueFwdINS6_IJSA_SC_SB_EEES9_SE_SG_Li384ELb1ELb1ELb0ELb0EEENS1_36VarlenDynamicPersistentTileSchedulerILi192ELi128ELi384ELi128ELb0ELb1ELb1ELb1ELb0ELb1EEEEEEEEEvNT_6ParamsE,@"STO_CUDA_ENTRY STV_DEFAULT"
_ZN7cutlass13device_kernelIN5flash11enable_sm90INS1_16FlashAttnFwdSm90INS1_25CollectiveMainloopFwdSm90ILi2EN4cute5tupleIJNS5_1CILi1EEES8_S8_EEENS6_IJNS7_ILi192EEENS7_ILi128EEENS7_ILi64EEEEEELi64ENS_6half_tEfNS_4arch4Sm90ELb0ELb1ELb1ELb1ELb1ELb0ELb0ELb1ELb1ELb1ELb0ELb0EEENS1_21CollectiveEpilogueFwdINS6_IJSA_SC_SB_EEES9_SE_SG_Li384ELb1ELb1ELb0ELb0EEENS1_36VarlenDynamicPersistentTileSchedulerILi192ELi128ELi384ELi128ELb0ELb1ELb1ELb1ELb0ELb1EEEEEEEEEvNT_6ParamsE:
        /* <DEDUP_REMOVED lines=45> */
.L_x_1210:
        /* <DEDUP_REMOVED lines=22> */
.L_x_1211:
        /* <DEDUP_REMOVED lines=18> */
.L_x_1212:
        /* <DEDUP_REMOVED lines=22> */
.L_x_1213:
        /* <DEDUP_REMOVED lines=23> */
.L_x_1214:
        /* <DEDUP_REMOVED lines=8> */
.L_x_1216:
        /* <DEDUP_REMOVED lines=25> */
[----:B------:R-:W-:Y:S01]  /*0a30*/  R2UR UR5, R5 ;  /* 0x00000000050572ca */ /* 0x000fe200000e0000 */
[----:B------:R-:W-:Y:S01]  /*0a40*/  UMOV UR46, URZ ;  /* 0x0000003f002e7c82 */ /* 0x000fe20008000000 */
[CC--:B------:R-:W-:Y:S02]  /*0a50*/  LEA.HI R153, R0.reuse, R157.reuse, RZ, 0x7 ;  /* 0x0000009d00997211 */ /* 0x0c0fe400078f38ff */
[----:B------:R-:W-:-:S02]  /*0a60*/  LEA.HI R3, R0, R157, RZ, 0x5 ;  /* 0x0000009d00037211 */ /* 0x000fc400078f28ff */
[----:B------:R-:W-:Y:S02]  /*0a70*/  LOP3.LUT R152, R153, 0xffffff80, RZ, 0xc0, !PT ;  /* 0xffffff8099987812 */ /* 0x000fe400078ec0ff */
[CC--:B------:R-:W-:Y:S01]  /*0a80*/  LEA.HI R2, R0.reuse, R157.reuse, RZ, 0x4 ;  /* 0x0000009d00027211 */ /* 0x0c0fe200078f20ff */
[----:B------:R-:W-:Y:S01]  /*0a90*/  IMAD.SHL.U32 R3, R3, 0x20, RZ ;  /* 0x0000002003037824 */ /* 0x000fe200078e00ff */
[----:B------:R-:W-:Y:S01]  /*0aa0*/  LEA.HI R10, R0, R157, RZ, 0x2 ;  /* 0x0000009d000a7211 */ /* 0x000fe200078f10ff */
[C---:B------:R-:W-:Y:S01]  /*0ab0*/  IMAD.IADD R152, R157.reuse, 0x1, -R152 ;  /* 0x000000019d987824 */ /* 0x040fe200078e0a98 */
[----:B------:R-:W-:Y:S02]  /*0ac0*/  LOP3.LUT R4, R2, 0x3fffff0, RZ, 0xc0, !PT ;  /* 0x03fffff002047812 */ /* 0x000fe400078ec0ff */
[----:B------:R-:W-:Y:S02]  /*0ad0*/  SHF.R.S32.HI R5, RZ, 0x4, R2 ;  /* 0x00000004ff057819 */ /* 0x000fe40000011402 */
[----:B------:R-:W-:Y:S01]  /*0ae0*/  SHF.R.S32.HI R7, RZ, 0x1f, R152 ;  /* 0x0000001fff077819 */ /* 0x000fe20000011498 */
[----:B------:R-:W-:Y:S01]  /*0af0*/  IMAD.IADD R4, R157, 0x1, -R4 ;  /* 0x000000019d047824 */ /* 0x000fe200078e0a04 */
[----:B------:R-:W-:-:S02]  /*0b00*/  LOP3.LUT R3, R3, 0xfffffc00, RZ, 0xc0, !PT ;  /* 0xfffffc0003037812 */ /* 0x000fc400078ec0ff */
[----:B------:R-:W-:Y:S02]  /*0b10*/  LEA.HI R6, R7, R152, RZ, 0x2 ;  /* 0x0000009807067211 */ /* 0x000fe400078f10ff */
[----:B------:R-:W-:Y:S01]  /*0b20*/  LEA.HI R2, R2, R5, RZ, 0x1 ;  /* 0x0000000502027211 */ /* 0x000fe200078f08ff */
[----:B------:R-:W-:Y:S01]  /*0b30*/  IMAD R3, R4, 0x40, R3 ;  /* 0x0000004004037824 */ /* 0x000fe200078e0203 */
[--C-:B------:R-:W-:Y:S02]  /*0b40*/  SHF.R.S32.HI R8, RZ, 0x2, R6.reuse ;  /* 0x00000002ff087819 */ /* 0x100fe40000011406 */
[----:B------:R-:W-:Y:S02]  /*0b50*/  SHF.R.S32.HI R9, RZ, 0x1f, R6 ;  /* 0x0000001fff097819 */ /* 0x000fe40000011406 */
[----:B------:R-:W-:Y:S02]  /*0b60*/  SHF.R.S32.HI R153, RZ, 0x7, R153 ;  /* 0x00000007ff997819 */ /* 0x000fe40000011499 */
[----:B------:R-:W-:-:S02]  /*0b70*/  LOP3.LUT R10, R10, 0xfffffffc, RZ, 0xc0, !PT ;  /* 0xfffffffc0a0a7812 */ /* 0x000fc400078ec0ff */
[----:B------:R-:W-:Y:S01]  /*0b80*/  LEA.HI R9, R9, R8, RZ, 0x3 ;  /* 0x0000000809097211 */ /* 0x000fe200078f18ff */
[----:B------:R-:W-:Y:S01]  /*0b90*/  IMAD.HI R4, R153, 0x55555556, RZ ;  /* 0x5555555699047827 */ /* 0x000fe200078e02ff */
[----:B------:R-:W-:Y:S02]  /*0ba0*/  LOP3.LUT R2, R2, 0x1ffffffe, RZ, 0xc0, !PT ;  /* 0x1ffffffe02027812 */ /* 0x000fe400078ec0ff */
[----:B------:R-:W-:Y:S01]  /*0bb0*/  LEA.HI R0, R0, R157, RZ, 0x3 ;  /* 0x0000009d00007211 */ /* 0x000fe200078f18ff */
[----:B------:R-:W-:Y:S01]  /*0bc0*/  IMAD.IADD R10, R157, 0x1, -R10 ;  /* 0x000000019d0a7824 */ /* 0x000fe200078e0a0a */
[----:B------:R-:W-:Y:S01]  /*0bd0*/  LOP3.LUT R9, R9, 0xfffffff8, RZ, 0xc0, !PT ;  /* 0xfffffff809097812 */ /* 0x000fe200078ec0ff */
[----:B------:R-:W-:Y:S01]  /*0be0*/  IMAD.IADD R2, R5, 0x1, -R2 ;  /* 0x0000000105027824 */ /* 0x000fe200078e0a02 */
[----:B------:R-:W-:Y:S02]  /*0bf0*/  LEA.HI R7, R7, R152, RZ, 0x5 ;  /* 0x0000009807077211 */ /* 0x000fe400078f28ff */
[----:B------:R-:W-:Y:S01]  /*0c00*/  LOP3.LUT R18, R0, 0xfffffff8, RZ, 0xc0, !PT ;  /* 0xfffffff800127812 */ /* 0x000fe200078ec0ff */
[----:B------:R-:W-:Y:S01]  /*0c10*/  IMAD.IADD R8, R8, 0x1, -R9 ;  /* 0x0000000108087824 */ /* 0x000fe200078e0a09 */
[----:B------:R-:W-:Y:S01]  /*0c20*/  LEA.HI R4, R4, R4, RZ, 0x1 ;  /* 0x0000000404047211 */ /* 0x000fe200078f08ff */
[----:B------:R-:W-:Y:S01]  /*0c30*/  IMAD R155, R2, 0x8, R3 ;  /* 0x00000008029b7824 */ /* 0x000fe200078e0203 */
[----:B------:R-:W-:Y:S01]  /*0c40*/  LEA.HI R5, R10, R10, RZ, 0x1 ;  /* 0x0000000a0a057211 */ /* 0x000fe200078f08ff */
[----:B------:R-:W-:Y:S01]  /*0c50*/  IMAD.IADD R18, R157, 0x1, -R18 ;  /* 0x000000019d127824 */ /* 0x000fe200078e0a12 */
[----:B------:R-:W-:Y:S01]  /*0c60*/  SHF.R.S32.HI R7, RZ, 0x5, R7 ;  /* 0x00000005ff077819 */ /* 0x000fe20000011407 */
[----:B------:R-:W-:Y:S01]  /*0c70*/  IMAD R4, R4, -0x3, R153 ;  /* 0xfffffffd04047824 */ /* 0x000fe200078e0299 */
[----:B------:R-:W-:Y:S01]  /*0c80*/  LOP3.LUT R5, R5, 0x1ffffffe, RZ, 0xc0, !PT ;  /* 0x1ffffffe05057812 */ /* 0x000fe200078ec0ff */
[----:B------:R-:W-:Y:S01]  /*0c90*/  IMAD.SHL.U32 R19, R18, 0x8, RZ ;  /* 0x0000000812137824 */ /* 0x000fe200078e00ff */
[----:B------:R-:W-:Y:S01]  /*0ca0*/  LOP3.LUT R3, R6, 0x7ffffffc, RZ, 0xc0, !PT ;  /* 0x7ffffffc06037812 */ /* 0x000fe200078ec0ff */
[----:B------:R-:W-:Y:S01]  /*0cb0*/  IMAD R7, R7, 0x10, R8 ;  /* 0x0000001007077824 */ /* 0x000fe200078e0208 */
[----:B------:R-:W-:Y:S01]  /*0cc0*/  SHF.R.S32.HI R23, RZ, 0x3, R0 ;  /* 0x00000003ff177819 */ /* 0x000fe20000011400 */
[----:B------:R-:W-:Y:S01]  /*0cd0*/  IMAD.IADD R5, R10, 0x1, -R5 ;  /* 0x000000010a057824 */ /* 0x000fe200078e0a05 */
[----:B------:R-:W-:Y:S01]  /*0ce0*/  SHF.R.S32.HI R156, RZ, 0x1f, R19 ;  /* 0x0000001fff9c7819 */ /* 0x000fe20000011413 */
[----:B------:R-:W-:-:S02]  /*0cf0*/  IMAD R154, R4, 0x40, R7 ;  /* 0x00000040049a7824 */ /* 0x000fc400078e0207 */
[----:B------:R-:W-:Y:S02]  /*0d00*/  IMAD.IADD R16, R152, 0x1, -R3 ;  /* 0x0000000198107824 */ /* 0x000fe400078e0a03 */
[----:B------:R-:W-:-:S07]  /*0d10*/  IMAD R17, R5, 0x8, R154 ;  /* 0x0000000805117824 */ /* 0x000fce00078e029a */
.L_x_1312:
[----:B------:R-:W-:Y:S01]  /*0d20*/  ULDC.64 UR8, c[0x0][0xa28] ;  /* 0x00028a0000087ab9 */ /* 0x000fe20000000a00 */
[----:B------:R-:W-:Y:S01]  /*0d30*/  ULDC UR4, c[0x0][0x424] ;  /* 0x0001090000047ab9 */ /* 0x000fe20000000800 */
[----:B------:R-:W-:-:S04]  /*0d40*/  UISETP.NE.U32.AND UP0, UPT, UR8, URZ, UPT ;  /* 0x0000003f0800728c */ /* 0x000fc8000bf05070 */
[----:B------:R-:W-:-:S03]  /*0d50*/  UISETP.NE.AND.EX UP0, UPT, UR9, URZ, UPT, UP0 ;  /* 0x0000003f0900728c */ /* 0x000fc6000bf05300 */
[----:B------:R-:W-:Y:S02]  /*0d60*/  ULDC.64 UR8, c[0x0][0xa18] ;  /* 0x0002860000087ab9 */ /* 0x000fe40000000a00 */
[----:B------:R-:W-:Y:S01]  /*0d70*/  UISETP.NE.U32.AND UP1, UPT, UR8, URZ, UPT ;  /* 0x0000003f0800728c */ /* 0x000fe2000bf25070 */
[----:B------:R-:W-:-:S03]  /*0d80*/  PLOP3.LUT P0, PT, PT, PT, UP0, 0x80, 0x0 ;  /* 0x000000000000781c */ /* 0x000fc60003f0f008 */
[----:B------:R-:W-:-:S03]  /*0d90*/  UISETP.NE.AND.EX UP1, UPT, UR9, URZ, UPT, UP1 ;  /* 0x0000003f0900728c */ /* 0x000fc6000bf25310 */
[----:B------:R-:W-:Y:S02]  /*0da0*/  @UP0 ULDC.64 UR8, c[0x0][0xa28] ;  /* 0x00028a0000080ab9 */ /* 0x000fe40000000a00 */
[----:B------:R-:W-:Y:S01]  /*0db0*/  @UP0 UIMAD.WIDE UR8, UR6, 0x4, UR8 ;  /* 0x00000004060808a5 */ /* 0x000fe2000f8e0208 */
[----:B------:R-:W-:-:S05]  /*0dc0*/  PLOP3.LUT P2, PT, PT, PT, UP1, 0x80, 0x0 ;  /* 0x000000000000781c */ /* 0x000fca0003f4f018 */
[----:B------:R-:W-:Y:S01]  /*0dd0*/  @UP1 ULDC.64 UR10, c[0x0][0xa18] ;  /* 0x00028600000a1ab9 */ /* 0x000fe20000000a00 */
[----:B012---:R-:W-:Y:S02]  /*0de0*/  IMAD.U32 R2, RZ, RZ, UR8 ;  /* 0x00000008ff027e24 */ /* 0x007fe4000f8e00ff */
[----:B------:R-:W-:Y:S01]  /*0df0*/  IMAD.U32 R3, RZ, RZ, UR9 ;  /* 0x00000009ff037e24 */ /* 0x000fe2000f8e00ff */
[----:B------:R-:W-:-:S04]  /*0e00*/  @UP1 UIMAD.WIDE UR8, UR6, 0x4, UR10 ;  /* 0x00000004060818a5 */ /* 0x000fc8000f8e020a */
[----:B------:R-:W2:Y:S02]  /*0e10*/  @P0 LDG.E R2, desc[UR52][R2.64] ;  /* 0x0000003402020981 */ /* 0x000ea4000c1e1900 */
[----:B------:R-:W-:Y:S02]  /*0e20*/  IMAD.U32 R4, RZ, RZ, UR8 ;  /* 0x00000008ff047e24 */ /* 0x000fe4000f8e00ff */
[----:B------:R-:W-:Y:S01]  /*0e30*/  IMAD.U32 R5, RZ, RZ, UR9 ;  /* 0x00000009ff057e24 */ /* 0x000fe2000f8e00ff */
[----:B------:R-:W-:-:S04]  /*0e40*/  ULDC.64 UR8, c[0x0][0x418] ;  /* 0x0001060000087ab9 */ /* 0x000fc80000000a00 */
[----:B------:R-:W3:Y:S01]  /*0e50*/  @P2 LDG.E R4, desc[UR52][R4.64] ;  /* 0x0000003404042981 */ /* 0x000ee2000c1e1900 */
[----:B------:R-:W-:Y:S01]  /*0e60*/  UISETP.NE.U32.AND UP0, UPT, UR8, URZ, UPT ;  /* 0x0000003f0800728c */ /* 0x000fe2000bf05070 */
[----:B------:R-:W-:Y:S01]  /*0e70*/  UMOV UR41, URZ ;  /* 0x0000003f00297c82 */ /* 0x000fe20008000000 */
[----:B------:R-:W-:Y:S02]  /*0e80*/  UMOV UR38, UR7 ;  /* 0x0000000700267c82 */ /* 0x000fe40008000000 */
[----:B------:R-:W-:-:S03]  /*0e90*/  UISETP.NE.AND.EX UP0, UPT, UR9, URZ, UPT, UP0 ;  /* 0x0000003f0900728c */ /* 0x000fc6000bf05300 */
[----:B------:R-:W-:Y:S01]  /*0ea0*/  ULDC.64 UR8, c[0x0][0xa20] ;  /* 0x0002880000087ab9 */ /* 0x000fe20000000a00 */
[----:B------:R-:W-:Y:S01]  /*0eb0*/  USEL UR4, UR4, 0x1, UP0 ;  /* 0x0000000104047887 */ /* 0x000fe20008000000 */
[----:B------:R-:W-:Y:S01]  /*0ec0*/  ISETP.NE.U32.AND P1, PT, RZ, UR8, PT ;  /* 0x00000008ff007c0c */ /* 0x000fe2000bf25070 */
[----:B------:R-:W-:Y:S02]  /*0ed0*/  ULDC UR8, c[0x0][0x2f0] ;  /* 0x0000bc0000087ab9 */ /* 0x000fe40000000800 */
[----:B------:R-:W-:Y:S01]  /*0ee0*/  UIMAD UR4, UR4, UR8, URZ ;  /* 0x00000008040472a4 */ /* 0x000fe2000f8e023f */
[----:B------:R-:W-:Y:S02]  /*0ef0*/  ISETP.NE.AND.EX P1, PT, RZ, UR9, PT, P1 ;  /* 0x00000009ff007c0c */ /* 0x000fe4000bf25310 */
[----:B--2---:R-:W-:Y:S02]  /*0f00*/  @P0 R2UR UR41, R2 ;  /* 0x00000000022902ca */ /* 0x004fe400000e0000 */
[----:B---3--:R-:W-:Y:S01]  /*0f10*/  @P2 R2UR UR37, R4 ;  /* 0x00000000042522ca */ /* 0x008fe200000e0000 */
[----:B-----5:R-:W-:-:S14]  /*0f20*/  @P2 BRA `(.L_x_1217) ;  /* 0x0000000000382947 */ /* 0x020fdc0003800000 */
[----:B------:R-:W-:Y:S01]  /*0f30*/  ULDC.64 UR8, c[0x0][0xa00] ;  /* 0x0002800000087ab9 */ /* 0x000fe20000000a00 */
[----:B------:R-:W-:Y:S01]  /*0f40*/  ULDC UR37, c[0x0][0x288] ;  /* 0x0000a20000257ab9 */ /* 0x000fe20000000800 */
        /* <DEDUP_REMOVED lines=12> */
.L_x_1217:
[----:B------:R-:W-:Y:S01]  /*1010*/  UMOV UR39, UR6 ;  /* 0x0000000600277c82 */ /* 0x000fe20008000000 */
[----:B------:R-:W-:Y:S05]  /*1020*/  @!P1 BRA `(.L_x_1218) ;  /* 0x00000000001c9947 */ /* 0x000fea0003800000 */
[----:B------:R-:W-:Y:S02]  /*1030*/  ULDC.64 UR8, c[0x0][0xa20] ;  /* 0x0002880000087ab9 */ /* 0x000fe40000000a00 */
[----:B------:R-:W-:-:S06]  /*1040*/  UIMAD.WIDE UR6, UR6, 0x4, UR8 ;  /* 0x00000004060678a5 */ /* 0x000fcc000f8e0208 */
[----:B------:R-:W-:Y:S02]  /*1050*/  IMAD.U32 R2, RZ, RZ, UR6 ;  /* 0x00000006ff027e24 */ /* 0x000fe4000f8e00ff */
[----:B------:R-:W-:-:S05]  /*1060*/  IMAD.U32 R3, RZ, RZ, UR7 ;  /* 0x00000007ff037e24 */ /* 0x000fca000f8e00ff */
[----:B------:R-:W2:Y:S02]  /*1070*/  LDG.E R2, desc[UR52][R2.64] ;  /* 0x0000003402027981 */ /* 0x000ea4000c1e1900 */
[----:B--2---:R-:W-:Y:S01]  /*1080*/  R2UR UR4, R2 ;  /* 0x00000000020472ca */ /* 0x004fe200000e0000 */
[----:B------:R-:W-:-:S14]  /*1090*/  BRA `(.L_x_1219) ;  /* 0x0000000000347947 */ /* 0x000fdc0003800000 */
.L_x_1218:
        /* <DEDUP_REMOVED lines=13> */
.L_x_1219:
[----:B------:R-:W-:Y:S01]  /*1170*/  ULDC UR6, c[0x0][0x448] ;  /* 0x0001120000067ab9 */ /* 0x000fe20000000800 */
[----:B------:R-:W-:Y:S02]  /*1180*/  UIMAD UR40, UR5, 0xc0, URZ ;  /* 0x000000c0052878a4 */ /* 0x000fe4000f8e023f */
[----:B------:R-:W-:Y:S02]  /*1190*/  UISETP.NE.AND UP0, UPT, UR6, 0x1, UPT ;  /* 0x000000010600788c */ /* 0x000fe4000bf05270 */
[----:B------:R-:W-:Y:S02]  /*11a0*/  UIADD3 UR8, UR40, 0xbf, URZ ;  /* 0x000000bf28087890 */ /* 0x000fe4000fffe03f */
[----:B------:R-:W-:Y:S02]  /*11b0*/  UIADD3 UR41, -UR41, UR4, URZ ;  /* 0x0000000429297290 */ /* 0x000fe4000fffe13f */
[----:B------:R-:W-:Y:S01]  /*11c0*/  UP2UR UR51, UPR, URZ, 0x1 ;  /* 0x000000013f337883 */ /* 0x000fe20008000000 */
[----:B------:R-:W-:Y:S01]  /*11d0*/  ULDC.64 UR4, c[0x0][0x9e0] ;  /* 0x0002780000047ab9 */ /* 0x000fe20000000a00 */
[----:B------:R-:W-:-:S03]  /*11e0*/  UIADD3 UR9, UR41, 0x1, -UR37 ;  /* 0x0000000129097890 */ /* 0x000fc6000fffe825 */
[----:B------:R-:W-:Y:S01]  /*11f0*/  @UP0 ULDC UR6, c[0x0][0x44c] ;  /* 0x0001130000060ab9 */ /* 0x000fe20000000800 */
[----:B------:R-:W-:Y:S01]  /*1200*/  @UP0 ULDC UR10, c[0x0][0x450] ;  /* 0x00011400000a0ab9 */ /* 0x000fe20000000800 */
[----:B------:R-:W-:-:S04]  /*1210*/  UIMAD.WIDE.U32 UR6, UR8, UR6, URZ ;  /* 0x00000006080672a5 */ /* 0x000fc8000f8e003f */
[----:B------:R-:W-:Y:S02]  /*1220*/  @UP0 USHF.R.U32.HI UR8, URZ, UR10, UR7 ;  /* 0x0000000a3f080299 */ /* 0x000fe40008011607 */
[----:B------:R-:W-:Y:S02]  /*1230*/  UISETP.GE.AND UP0, UPT, UR5, 0x1, UPT ;  /* 0x000000010500788c */ /* 0x000fe4000bf06270 */
[----:B------:R-:W-:Y:S02]  /*1240*/  UIADD3 UR8, UR9, UR8, URZ ;  /* 0x0000000809087290 */ /* 0x000fe4000fffe03f */
[----:B------:R-:W-:Y:S02]  /*1250*/  UP2UR UR50, UPR, URZ, 0x1 ;  /* 0x000000013f327883 */ /* 0x000fe40008000000 */
[----:B------:R-:W-:Y:S01]  /*1260*/  PLOP3.LUT P0, PT, PT, PT, UP0, 0x40, 0x0 ;  /* 0x000000000000781c */ /* 0x000fe20003f0e808 */
[----:B------:R-:W-:-:S06]  /*1270*/  UIADD3 UR4, UR8, UR4, URZ ;  /* 0x0000000408047290 */ /* 0x000fcc000fffe03f */
[----:B------:R-:W-:-:S06]  /*1280*/  IMAD.U32 R0, RZ, RZ, UR4 ;  /* 0x00000004ff007e24 */ /* 0x000fcc000f8e00ff */
[----:B------:R-:W-:Y:S05]  /*1290*/  @P0 BRA `(.L_x_1220) ;  /* 0x0000000000400947 */ /* 0x000fea0003800000 */
        /* <DEDUP_REMOVED lines=10> */
.L_x_1221:
[----:B------:R-:W-:-:S11]  /*1340*/  UISETP.NE.AND UP0, UPT, UR5, 0x1, UPT ;  /* 0x000000010500788c */ /* 0x000fd6000bf05270 */
[----:B------:R-:W-:Y:S02]  /*1350*/  @UP0 ULDC.64 UR8, c[0x0][0x9e8] ;  /* 0x00027a0000080ab9 */ /* 0x000fe40000000a00 */
[----:B------:R-:W-:-:S04]  /*1360*/  UIMAD.WIDE.U32 UR6, UR4, UR8, URZ ;  /* 0x00000008040672a5 */ /* 0x000fc8000f8e003f */
[----:B------:R-:W-:-:S12]  /*1370*/  @UP0 USHF.R.U32.HI UR4, URZ, UR9, UR7 ;  /* 0x000000093f040299 */ /* 0x000fd80008011607 */
.L_x_1222:
[----:B------:R-:W-:-:S06]  /*1380*/  UIMAD UR4, UR4, UR5, UR5 ;  /* 0x00000005040472a4 */ /* 0x000fcc000f8e0205 */
[----:B------:R-:W-:-:S07]  /*1390*/  VIMNMX R0, R0, UR4, PT ;  /* 0x0000000400007c48 */ /* 0x000fce000bfe0100 */
.L_x_1220:
[----:B------:R-:W-:Y:S01]  /*13a0*/  UISETP.NE.AND UP0, UPT, UR51, URZ, UPT ;  /* 0x0000003f3300728c */ /* 0x000fe2000bf05270 */
[----:B------:R-:W-:Y:S01]  /*13b0*/  VIADD R0, R0, 0x7f ;  /* 0x0000007f00007836 */ /* 0x000fe20000000000 */
[----:B------:R-:W-:Y:S01]  /*13c0*/  UMOV UR9, UR40 ;  /* 0x0000002800097c82 */ /* 0x000fe20008000000 */
[----:B------:R-:W-:Y:S02]  /*13d0*/  UIADD3 UR4, UR41, 0x7f, URZ ;  /* 0x0000007f29047890 */ /* 0x000fe4000fffe03f */
[----:B------:R-:W-:Y:S01]  /*13e0*/  UIADD3 UR54, UR41, -UR37, URZ ;  /* 0x8000002529367290 */ /* 0x000fe2000fffe03f */
        /* <DEDUP_REMOVED lines=27> */
.L_x_1224:
[----:B------:R-:W-:-:S11]  /*15a0*/  UISETP.NE.AND UP0, UPT, UR5, 0x1, UPT ;  /* 0x000000010500788c */ /* 0x000fd6000bf05270 */
[----:B------:R-:W-:Y:S02]  /*15b0*/  @UP0 ULDC.64 UR10, c[0x0][0x9e8] ;  /* 0x00027a00000a0ab9 */ /* 0x000fe40000000a00 */
[----:B------:R-:W-:-:S04]  /*15c0*/  UIMAD.WIDE.U32 UR6, UR4, UR10, URZ ;  /* 0x0000000a040672a5 */ /* 0x000fc8000f8e003f */
[----:B------:R-:W-:-:S12]  /*15d0*/  @UP0 USHF.R.U32.HI UR4, URZ, UR11, UR7 ;  /* 0x0000000b3f040299 */ /* 0x000fd80008011607 */
.L_x_1225:
[----:B------:R-:W-:-:S04]  /*15e0*/  UIMAD UR4, UR4, UR5, URZ ;  /* 0x00000005040472a4 */ /* 0x000fc8000f8e023f */
[----:B------:R-:W-:-:S04]  /*15f0*/  UISETP.LT.AND UP0, UPT, UR9, UR4, UPT ;  /* 0x000000040900728c */ /* 0x000fc8000bf01270 */
[----:B------:R-:W-:-:S12]  /*1600*/  USEL UR9, UR9, UR4, !UP0 ;  /* 0x0000000409097287 */ /* 0x000fd8000c000000 */
.L_x_1223:
[----:B------:R-:W-:Y:S01]  /*1610*/  USHF.R.S32.HI UR4, URZ, 0x1f, UR9 ;  /* 0x0000001f3f047899 */ /* 0x000fe20008011409 */
[----:B------:R-:W-:Y:S01]  /*1620*/  PLOP3.LUT P0, PT, PT, PT, PT, 0x80, 0x0 ;  /* 0x000000000000781c */ /* 0x000fe20003f0f070 */
[----:B------:R-:W-:Y:S01]  /*1630*/  IMAD.MOV.U32 R0, RZ, RZ, RZ ;  /* 0x000000ffff007224 */ /* 0x000fe200078e00ff */
[----:B------:R-:W-:Y:S01]  /*1640*/  CS2R R118, SRZ ;  /* 0x0000000000767805 */ /* 0x000fe2000001ff00 */
[----:B------:R-:W-:Y:S01]  /*1650*/  ULEA.HI UR4, UR4, UR9, URZ, 0x7 ;  /* 0x0000000904047291 */ /* 0x000fe2000f8f383f */
[----:B------:R-:W-:Y:S01]  /*1660*/  IMAD.MOV.U32 R20, RZ, RZ, RZ ;  /* 0x000000ffff147224 */ /* 0x000fe200078e00ff */
[----:B------:R-:W-:Y:S02]  /*1670*/  CS2R R116, SRZ ;  /* 0x0000000000747805 */ /* 0x000fe4000001ff00 */
[----:B------:R-:W-:Y:S01]  /*1680*/  CS2R R114, SRZ ;  /* 0x0000000000727805 */ /* 0x000fe2000001ff00 */
[----:B------:R-:W-:Y:S01]  /*1690*/  USHF.R.S32.HI UR4, URZ, 0x7, UR4 ;  /* 0x000000073f047899 */ /* 0x000fe20008011404 */
[----:B------:R-:W-:-:S02]  /*16a0*/  CS2R R112, SRZ ;  /* 0x0000000000707805 */ /* 0x000fc4000001ff00 */
[----:B------:R-:W-:Y:S01]  /*16b0*/  CS2R R14, SRZ ;  /* 0x00000000000e7805 */ /* 0x000fe2000001ff00 */
[----:B------:R-:W-:Y:S01]  /*16c0*/  IMAD.MOV.U32 R110, RZ, RZ, RZ ;  /* 0x000000ffff6e7224 */ /* 0x000fe200078e00ff */
[----:B------:R-:W-:Y:S01]  /*16d0*/  UISETP.LT.AND UP0, UPT, URZ, UR4, UPT ;  /* 0x000000043f00728c */ /* 0x000fe2000bf01270 */
[----:B------:R-:W-:Y:S02]  /*16e0*/  CS2R R24, SRZ ;  /* 0x0000000000187805 */ /* 0x000fe4000001ff00 */
[----:B------:R-:W-:Y:S01]  /*16f0*/  CS2R R12, SRZ ;  /* 0x00000000000c7805 */ /* 0x000fe2000001ff00 */
[----:B------:R-:W-:Y:S01]  /*1700*/  IMAD.MOV.U32 R106, RZ, RZ, RZ ;  /* 0x000000ffff6a7224 */ /* 0x000fe200078e00ff */
[----:B------:R-:W-:Y:S01]  /*1710*/  USEL UR42, URZ, UR4, !UP0 ;  /* 0x000000043f2a7287 */ /* 0x000fe2000c000000 */
[----:B------:R-:W-:Y:S01]  /*1720*/  IMAD.MOV.U32 R27, RZ, RZ, RZ ;  /* 0x000000ffff1b7224 */ /* 0x000fe200078e00ff */
[----:B------:R-:W-:Y:S02]  /*1730*/  CS2R R102, SRZ ;  /* 0x0000000000667805 */ /* 0x000fe4000001ff00 */
[----:B------:R-:W-:-:S02]  /*1740*/  CS2R R100, SRZ ;  /* 0x0000000000647805 */ /* 0x000fc4000001ff00 */
[----:B------:R-:W-:Y:S02]  /*1750*/  CS2R R98, SRZ ;  /* 0x0000000000627805 */ /* 0x000fe4000001ff00 */
[----:B------:R-:W-:Y:S02]  /*1760*/  CS2R R96, SRZ ;  /* 0x0000000000607805 */ /* 0x000fe4000001ff00 */
[----:B------:R-:W-:Y:S02]  /*1770*/  ISETP.GT.AND P1, PT, R88, UR42, PT ;  /* 0x0000002a58007c0c */ /* 0x000fe4000bf24270 */
[----:B------:R-:W-:Y:S02]  /*1780*/  CS2R R94, SRZ ;  /* 0x00000000005e7805 */ /* 0x000fe4000001ff00 */
[----:B------:R-:W-:Y:S02]  /*1790*/  CS2R R92, SRZ ;  /* 0x00000000005c7805 */ /* 0x000fe4000001ff00 */
[----:B------:R-:W-:Y:S01]  /*17a0*/  CS2R R90, SRZ ;  /* 0x00000000005a7805 */ /* 0x000fe2000001ff00 */
[----:B------:R-:W-:-:S06]  /*17b0*/  IMAD.MOV.U32 R89, RZ, RZ, RZ ;  /* 0x000000ffff597224 */ /* 0x000fcc00078e00ff */
        /* <DEDUP_REMOVED lines=32> */
.L_x_1227:
        /* <DEDUP_REMOVED lines=9> */
.L_x_1405:
[----:B------:R-:W-:Y:S05]  /*1a50*/  @!P0 BRA `(.L_x_1229) ;  /* 0x0000000000048947 */ /* 0x000fea0003800000 */
[----:B------:R-:W-:Y:S01]  /*1a60*/  BPT.TRAP 0x1 ;  /* 0x000000040000795c */ /* 0x000fe20000300000 */
.L_x_1229:
[----:B------:R-:W-:Y:S02]  /*1a70*/  IMAD.U32 R13, RZ, RZ, UR46 ;  /* 0x0000002eff0d7e24 */ /* 0x000fe4000f8e00ff */
[----:B0-----:R-:W-:-:S03]  /*1a80*/  IMAD.U32 R0, RZ, RZ, UR47 ;  /* 0x0000002fff007e24 */ /* 0x001fc6000f8e00ff */
[----:B------:R-:W-:Y:S02]  /*1a90*/  LEA R13, R13, UR45, 0x3 ;  /* 0x0000002d0d0d7c11 */ /* 0x000fe4000f8e18ff */
[----:B------:R-:W-:-:S04]  /*1aa0*/  SHF.L.U32 R0, R0, 0x1f, RZ ;  /* 0x0000001f00007819 */ /* 0x000fc800000006ff */
[----:B------:R0:W1:Y:S01]  /*1ab0*/  SYNCS.PHASECHK.TRANS64.TRYWAIT P1, [R13+URZ+0x16830], R0 ;  /* 0x016830000d0075a7 */ /* 0x000062000802017f */
[----:B------:R-:W-:Y:S05]  /*1ac0*/  @!P0 BRA `(.L_x_1230) ;  /* 0x0000000000048947 */ /* 0x000fea0003800000 */
[----:B------:R-:W-:Y:S01]  /*1ad0*/  BPT.TRAP 0x1 ;  /* 0x000000040000795c */ /* 0x000fe20000300000 */
.L_x_1230:
[----:B-1----:R-:W-:Y:S05]  /*1ae0*/  @P1 BRA `(.L_x_1231) ;  /* 0x0000000000081947 */ /* 0x002fea0003800000 */
[----:B------:R-:W1:Y:S02]  /*1af0*/  SYNCS.PHASECHK.TRANS64.TRYWAIT P1, [R13+URZ+0x16830], R0 ;  /* 0x016830000d0075a7 */ /* 0x000e64000802017f */
[----:B-1----:R-:W-:Y:S05]  /*1b00*/  @!P1 BRA `(.L_x_1232) ;  /* 0x0000014c00849947 */ /* 0x002fea0003800000 */
.L_x_1231:
        /* <DEDUP_REMOVED lines=35> */
.L_x_1233:
[----:B------:R-:W-:Y:S01]  /*1d40*/  UISETP.NE.AND UP1, UPT, UR51, URZ, UPT ;  /* 0x0000003f3300728c */ /* 0x000fe2000bf25270 */
[----:B------:R-:W-:Y:S01]  /*1d50*/  R2UR UR6, R13 ;  /* 0x000000000d0672ca */ /* 0x000fe200000e0000 */
[----:B------:R-:W-:Y:S01]  /*1d60*/  ULDC UR7, c[0x0][0x9d8] ;  /* 0x0002760000077ab9 */ /* 0x000fe20000000800 */
[----:B------:R-:W-:Y:S01]  /*1d70*/  UISETP.NE.AND UP0, UPT, UR50, URZ, UPT ;  /* 0x0000003f3200728c */ /* 0x000fe2000bf05270 */
[----:B------:R-:W-:Y:S01]  /*1d80*/  FMUL.FTZ R7, R34, UR7 ;  /* 0x0000000722077c20 */ /* 0x000fe20008410000 */
[----:B------:R-:W-:Y:S01]  /*1d90*/  FMUL.FTZ R34, R63, UR7 ;  /* 0x000000073f227c20 */ /* 0x000fe20008410000 */
[----:B------:R-:W-:Y:S01]  /*1da0*/  PLOP3.LUT P1, PT, PT, PT, UP1, 0x80, 0x0 ;  /* 0x000000000000781c */ /* 0x000fe20003f2f018 */
[----:B------:R-:W-:Y:S01]  /*1db0*/  VIADD R63, R17, UR40 ;  /* 0x00000028113f7c36 */ /* 0x000fe20008000000 */
[----:B------:R-:W-:Y:S01]  /*1dc0*/  PLOP3.LUT P2, PT, PT, PT, UP1, 0x80, 0x0 ;  /* 0x000000000000781c */ /* 0x000fe20003f4f018 */
[----:B------:R-:W-:Y:S01]  /*1dd0*/  FMUL.FTZ R9, R38, UR7 ;  /* 0x0000000726097c20 */ /* 0x000fe20008410000 */
[----:B------:R-:W-:Y:S01]  /*1de0*/  FMUL.FTZ R6, R35, UR7 ;  /* 0x0000000723067c20 */ /* 0x000fe20008410000 */
[----:B------:R-:W-:Y:S01]  /*1df0*/  @UP1 ULDC UR10, c[0x0][0x44c] ;  /* 0x00011300000a1ab9 */ /* 0x000fe20000000800 */
[----:B------:R-:W-:Y:S01]  /*1e00*/  FMUL.FTZ R38, R40, UR7 ;  /* 0x0000000728267c20 */ /* 0x000fe20008410000 */
[----:B------:R-:W-:Y:S01]  /*1e10*/  FMUL.FTZ R35, R62, UR7 ;  /* 0x000000073e237c20 */ /* 0x000fe20008410000 */
[----:B------:R-:W-:Y:S01]  /*1e20*/  FMUL.FTZ R40, R66, UR7 ;  /* 0x0000000742287c20 */ /* 0x000fe20008410000 */
[----:B------:R-:W-:Y:S01]  /*1e30*/  FMUL.FTZ R66, R69, UR7 ;  /* 0x0000000745427c20 */ /* 0x000fe20008410000 */
[----:B------:R-:W-:Y:S01]  /*1e40*/  UIADD3 UR6, UR6, 0x16840, URZ ;  /* 0x0001684006067890 */ /* 0x000fe2000fffe03f */
[----:B------:R-:W-:Y:S01]  /*1e50*/  FMUL.FTZ R5, R24, UR7 ;  /* 0x0000000718057c20 */ /* 0x000fe20008410000 */
[----:B------:R-:W-:Y:S01]  /*1e60*/  FMUL.FTZ R12, R25, UR7 ;  /* 0x00000007190c7c20 */ /* 0x000fe20008410000 */
[----:B01----:R-:W-:Y:S01]  /*1e70*/  @P1 IMAD.HI.U32 R13, R63, UR10, RZ ;  /* 0x0000000a3f0d1c27 */ /* 0x003fe2000f8e00ff */
[----:B------:R-:W-:-:S03]  /*1e80*/  @UP1 ULDC UR10, c[0x0][0x450] ;  /* 0x00011400000a1ab9 */ /* 0x000fc60000000800 */
[----:B------:R-:W-:Y:S01]  /*1e90*/  FMUL.FTZ R4, R30, UR7 ;  /* 0x000000071e047c20 */ /* 0x000fe20008410000 */
[----:B------:R-:W-:Y:S01]  /*1ea0*/  FMUL.FTZ R3, R31, UR7 ;  /* 0x000000071f037c20 */ /* 0x000fe20008410000 */
[----:B------:R-:W-:Y:S01]  /*1eb0*/  FMUL.FTZ R92, R33, UR7 ;  /* 0x00000007215c7c20 */ /* 0x000fe20008410000 */
[----:B------:R-:W-:Y:S01]  /*1ec0*/  @P2 SHF.R.U32.HI R63, RZ, UR10, R13 ;  /* 0x0000000aff3f2c19 */ /* 0x000fe2000801160d */
[----:B------:R-:W-:Y:S02]  /*1ed0*/  IMAD.MOV.U32 R13, RZ, RZ, -0x80 ;  /* 0xffffff80ff0d7424 */ /* 0x000fe400078e00ff */
[----:B------:R-:W-:Y:S01]  /*1ee0*/  FMUL.FTZ R91, R32, UR7 ;  /* 0x00000007205b7c20 */ /* 0x000fe20008410000 */
[----:B------:R-:W-:Y:S01]  /*1ef0*/  FMUL.FTZ R8, R39, UR7 ;  /* 0x0000000727087c20 */ /* 0x000fe20008410000 */
[----:B------:R-:W-:Y:S01]  /*1f00*/  FMUL.FTZ R11, R42, UR7 ;  /* 0x000000072a0b7c20 */ /* 0x000fe20008410000 */
[----:B------:R-:W0:Y:S01]  /*1f10*/  SHFL.IDX PT, R62, R63, RZ, 0x1c1f ;  /* 0x001c1fff3f3e7589 */ /* 0x000e2200000e0000 */
[----:B------:R-:W-:-:S02]  /*1f20*/  IMAD R69, R88, R13, 0x80 ;  /* 0x0000008058457424 */ /* 0x000fc400078e020d */
        /* <DEDUP_REMOVED lines=24> */
[----:B------:R-:W-:-:S02]  /*20b0*/  VIADD R13, R69, 0x1 ;  /* 0x00000001450d7836 */ /* 0x000fc40000000000 */
        /* <DEDUP_REMOVED lines=27> */
[----:B------:R-:W-:Y:S01]  /*2270*/  IMAD.U32 R57, RZ, RZ, UR37 ;  /* 0x00000025ff397e24 */ /* 0x000fe2000f8e00ff */
[----:B------:R-:W1:Y:S01]  /*2280*/  MUFU.TANH R5, R5 ;  /* 0x0000000500057308 */ /* 0x000e620000002400 */
[----:B------:R-:W-:Y:S01]  /*2290*/  ULDC UR22, c[0x0][0x9dc] ;  /* 0x0002770000167ab9 */ /* 0x000fe20000000800 */
[----:B------:R-:W-:Y:S01]  /*22a0*/  SYNCS.ARRIVE.TRANS64.RED.A1T0 RZ, [UR6], RZ ;  /* 0x000000ffffff79a7 */ /* 0x000fe20008100406 */
[----:B------:R-:W-:Y:S01]  /*22b0*/  ULOP3.LUT UR6, URZ, UR22, URZ, 0x33, !UPT ;  /* 0x000000163f067292 */ /* 0x000fe2000f8e333f */
[----:B------:R-:W-:Y:S01]  /*22c0*/  IADD3 R56, -R57, UR41, R56 ;  /* 0x0000002939387c10 */ /* 0x000fe2000fffe138 */
[----:B------:R-:W-:Y:S01]  /*22d0*/  VIADD R13, R69, UR41 ;  /* 0x00000029450d7c36 */ /* 0x000fe20008000000 */
[----:B------:R-:W-:Y:S01]  /*22e0*/  ULDC UR11, c[0x0][0x9e0] ;  /* 0x00027800000b7ab9 */ /* 0x000fe20000000800 */
[----:B------:R-:W-:Y:S01]  /*22f0*/  LEA R74, R88, 0xffffff80, 0x7 ;  /* 0xffffff80584a7811 */ /* 0x000fe200078e38ff */
[----:B------:R-:W2:Y:S01]  /*2300*/  MUFU.TANH R12, R12 ;  /* 0x0000000c000c7308 */ /* 0x000ea20000002400 */
[----:B------:R-:W-:-:S02]  /*2310*/  IMAD R71, R16, -0x2, R13 ;  /* 0xfffffffe10477824 */ /* 0x000fc400078e020d */
[C---:B------:R-:W-:Y:S02]  /*2320*/  VIADD R78, R56.reuse, UR11 ;  /* 0x0000000b384e7c36 */ /* 0x040fe40008000000 */
[----:B------:R-:W-:-:S03]  /*2330*/  VIADD R73, R56, UR6 ;  /* 0x0000000638497c36 */ /* 0x000fc60008000000 */
[----:B------:R-:W3:Y:S01]  /*2340*/  MUFU.TANH R0, R0 ;  /* 0x0000000000007308 */ /* 0x000ee20000002400 */
[----:B0-----:R-:W-:Y:S01]  /*2350*/  VIADDMNMX R13, R62, R78, R71, PT ;  /* 0x0000004e3e0d7246 */ /* 0x001fe20003800147 */
[----:B------:R-:W-:-:S06]  /*2360*/  IMAD.IADD R65, R73, 0x1, R62 ;  /* 0x0000000149417824 */ /* 0x000fcc00078e023e */
[----:B------:R-:W0:Y:S08]  /*2370*/  MUFU.TANH R2, R2 ;  /* 0x0000000200027308 */ /* 0x000e300000002400 */
        /* <DEDUP_REMOVED lines=61> */
[----:B------:R-:W-:Y:S01]  /*2750*/  IMAD.U32 R67, RZ, RZ, UR37 ;  /* 0x00000025ff437e24 */ /* 0x000fe2000f8e00ff */
[----:B------:R-:W-:Y:S04]  /*2760*/  BSSY B0, `(.L_x_1235) ;  /* 0x0000013000007945 */ /* 0x000fe80003800000 */
[----:B------:R-:W-:-:S04]  /*2770*/  IADD3 R67, -R67, UR41, R62 ;  /* 0x0000002943437c10 */ /* 0x000fc8000fffe13e */
        /* <DEDUP_REMOVED lines=11> */
.L_x_1236:
[----:B------:R-:W-:Y:S02]  /*2830*/  ULDC UR6, c[0x0][0x9e4] ;  /* 0x0002790000067ab9 */ /* 0x000fe40000000800 */
[----:B------:R-:W-:-:S05]  /*2840*/  IMAD.U32 R62, RZ, RZ, UR6 ;  /* 0x00000006ff3e7e24 */ /* 0x000fca000f8e00ff */
[----:B------:R-:W-:-:S13]  /*2850*/  ISETP.NE.AND P1, PT, R62, 0x1, PT ;  /* 0x000000013e00780c */ /* 0x000fda0003f25270 */
[----:B------:R-:W1:Y:S02]  /*2860*/  @P1 LDC.64 R56, c[0x0][0x9e8] ;  /* 0x00027a00ff381b82 */ /* 0x000e640000000a00 */
[----:B-1----:R-:W-:-:S05]  /*2870*/  @P1 IMAD.HI.U32 R56, R67, R56, RZ ;  /* 0x0000003843381227 */ /* 0x002fca00078e00ff */
[----:B------:R-:W-:-:S07]  /*2880*/  @P1 SHF.R.U32.HI R67, RZ, R57, R56 ;  /* 0x00000039ff431219 */ /* 0x000fce0000011638 */
.L_x_1237:
[----:B------:R-:W-:Y:S05]  /*2890*/  BSYNC B0 ;  /* 0x0000000000007941 */ /* 0x000fea0003800000 */
.L_x_1235:
[----:B------:R-:W-:-:S04]  /*28a0*/  IMAD R67, R67, R62, -R74 ;  /* 0x0000003e43437224 */ /* 0x000fc800078e0a4a */
[----:B------:R-:W-:-:S05]  /*28b0*/  IMAD R56, R16, -0x2, R67 ;  /* 0xfffffffe10387824 */ /* 0x000fca00078e0243 */
[----:B------:R-:W-:Y:S02]  /*28c0*/  VIADDMNMX R13, R56, R62, R13, PT ;  /* 0x0000003e380d7246 */ /* 0x000fe4000380010d */
[----:B------:R-:W-:-:S07]  /*28d0*/  VIMNMX R65, R65, R56, !PT ;  /* 0x0000003841417248 */ /* 0x000fce0007fe0100 */
.L_x_1234:
[----:B------:R-:W2:Y:S01]  /*28e0*/  LDL.LU R57, [R1] ;  /* 0x0000000001397983 */ /* 0x000ea20000300800 */
[C---:B------:R-:W-:Y:S01]  /*28f0*/  ISETP.GE.AND P6, PT, R69.reuse, 0xa, PT ;  /* 0x0000000a4500780c */ /* 0x040fe20003fc6270 */
[----:B------:R-:W-:Y:S01]  /*2900*/  UISETP.NE.AND UP0, UPT, UR50, URZ, UPT ;  /* 0x0000003f3200728c */ /* 0x000fe2000bf05270 */
[C---:B------:R-:W-:Y:S02]  /*2910*/  ISETP.GE.AND P1, PT, R69.reuse, 0x2, PT ;  /* 0x000000024500780c */ /* 0x040fe40003f26270 */
[C---:B------:R-:W-:Y:S02]  /*2920*/  ISETP.GE.AND P2, PT, R69.reuse, 0x9, PT ;  /* 0x000000094500780c */ /* 0x040fe40003f46270 */
[----:B------:R-:W-:Y:S02]  /*2930*/  ISETP.GE.AND P5, PT, R69, 0x11, PT ;  /* 0x000000114500780c */ /* 0x000fe40003fa6270 */
[C---:B------:R-:W-:Y:S02]  /*2940*/  ISETP.GT.AND P4, PT, R65.reuse, 0x1, !P1 ;  /* 0x000000014100780c */ /* 0x040fe40004f84270 */
[----:B------:R-:W-:-:S02]  /*2950*/  ISETP.GT.AND P3, PT, R65, 0x8, !P2 ;  /* 0x000000084100780c */ /* 0x000fc40005764270 */
[C---:B------:R-:W-:Y:S02]  /*2960*/  ISETP.LT.OR P4, PT, R13.reuse, 0x2, P4 ;  /* 0x000000020d00780c */ /* 0x040fe40002781670 */
[----:B------:R-:W-:Y:S02]  /*2970*/  ISETP.LT.OR P3, PT, R13, 0x9, P3 ;  /* 0x000000090d00780c */ /* 0x000fe40001f61670 */
[----:B------:R-:W-:Y:S02]  /*2980*/  FSEL R130, R12, -INF , !P4 ;  /* 0xff8000000c827808 */ /* 0x000fe40006000000 */
[----:B------:R-:W-:Y:S01]  /*2990*/  FSEL R128, R89, -INF , !P3 ;  /* 0xff80000059807808 */ /* 0x000fe20005800000 */
[----:B------:R-:W1:Y:S01]  /*29a0*/  SHFL.IDX PT, R12, R63, 0x1, 0x1c1f ;  /* 0x003c1f003f0c7f89 */ /* 0x000e6200000e0000 */
[C---:B------:R-:W-:Y:S02]  /*29b0*/  ISETP.GT.AND P4, PT, R65.reuse, 0x9, !P6 ;  /* 0x000000094100780c */ /* 0x040fe40007784270 */
[----:B------:R-:W-:-:S02]  /*29c0*/  ISETP.GT.AND P3, PT, R65, 0x10, !P5 ;  /* 0x000000104100780c */ /* 0x000fc40006f64270 */
[C---:B------:R-:W-:Y:S02]  /*29d0*/  ISETP.LT.OR P4, PT, R13.reuse, 0xa, P4 ;  /* 0x0000000a0d00780c */ /* 0x040fe40002781670 */
[----:B------:R-:W-:Y:S02]  /*29e0*/  ISETP.LT.OR P3, PT, R13, 0x11, P3 ;  /* 0x000000110d00780c */ /* 0x000fe40001f61670 */
[----:B0-----:R-:W-:Y:S02]  /*29f0*/  FSEL R126, R90, -INF , !P4 ;  /* 0xff8000005a7e7808 */ /* 0x001fe40006000000 */
[----:B------:R-:W-:Y:S02]  /*2a00*/  ISETP.GE.AND P4, PT, R69, 0x19, PT ;  /* 0x000000194500780c */ /* 0x000fe40003f86270 */
[----:B------:R-:W-:Y:S02]  /*2a10*/  FSEL R124, R91, -INF , !P3 ;  /* 0xff8000005b7c7808 */ /* 0x000fe40005800000 */
[----:B--2---:R-:W-:-:S04]  /*2a20*/  LOP3.LUT R57, R57, 0xfffffffb, RZ, 0xc0, !PT ;  /* 0xfffffffb39397812 */ /* 0x004fc800078ec0ff */
[----:B------:R-:W-:-:S04]  /*2a30*/  @P6 LOP3.LUT R57, R57, 0x4, RZ, 0xfc, !PT ;  /* 0x0000000439396812 */ /* 0x000fc800078efcff */
[----:B------:R-:W-:-:S04]  /*2a40*/  LOP3.LUT R57, R57, 0xfffffff7, RZ, 0xc0, !PT ;  /* 0xfffffff739397812 */ /* 0x000fc800078ec0ff */
[----:B------:R-:W-:Y:S02]  /*2a50*/  @P5 LOP3.LUT R57, R57, 0x8, RZ, 0xfc, !PT ;  /* 0x0000000839395812 */ /* 0x000fe400078efcff */
[----:B------:R-:W-:Y:S02]  /*2a60*/  ISETP.GE.AND P5, PT, R69, 0x12, PT ;  /* 0x000000124500780c */ /* 0x000fe40003fa6270 */
[----:B------:R-:W-:Y:S02]  /*2a70*/  LOP3.LUT R57, R57, 0xffffffef, RZ, 0xc0, !PT ;  /* 0xffffffef39397812 */ /* 0x000fe400078ec0ff */
[----:B------:R-:W-:-:S04]  /*2a80*/  ISETP.GT.AND P3, PT, R65, 0x11, !P5 ;  /* 0x000000114100780c */ /* 0x000fc80006f64270 */
[----:B------:R-:W-:-:S04]  /*2a90*/  ISETP.LT.OR P3, PT, R13, 0x12, P3 ;  /* 0x000000120d00780c */ /* 0x000fc80001f61670 */
[----:B------:R-:W-:Y:S02]  /*2aa0*/  FSEL R120, R92, -INF , !P3 ;  /* 0xff8000005c787808 */ /* 0x000fe40005800000 */
[----:B------:R-:W-:Y:S02]  /*2ab0*/  @P5 LOP3.LUT R57, R57, 0x10, RZ, 0xfc, !PT ;  /* 0x0000001039395812 */ /* 0x000fe400078efcff */
[----:B------:R-:W-:Y:S02]  /*2ac0*/  ISETP.GT.AND P3, PT, R65, 0x18, !P4 ;  /* 0x000000184100780c */ /* 0x000fe40006764270 */
[----:B------:R-:W-:Y:S02]  /*2ad0*/  LOP3.LUT R57, R57, 0xfdffffff, RZ, 0xc0, !PT ;  /* 0xfdffffff39397812 */ /* 0x000fe400078ec0ff */
[----:B------:R-:W-:Y:S02]  /*2ae0*/  ISETP.LT.OR P3, PT, R13, 0x19, P3 ;  /* 0x000000190d00780c */ /* 0x000fe40001f61670 */
[----:B------:R-:W-:-:S02]  /*2af0*/  @P4 LOP3.LUT R57, R57, 0x2000000, RZ, 0xfc, !PT ;  /* 0x0200000039394812 */ /* 0x000fc400078efcff */
        /* <DEDUP_REMOVED lines=150> */
[----:B------:R-:W-:-:S03]  /*3460*/  ISETP.GT.AND P6, PT, R65, 0x79, !P6 ;  /* 0x000000794100780c */ /* 0x000fc600077c4270 */
[----:B------:R0:W-:Y:S01]  /*3470*/  STL [R1], R57 ;  /* 0x0000003901007387 */ /* 0x0001e20000100800 */
[----:B------:R-:W-:-:S04]  /*3480*/  ISETP.LT.OR P6, PT, R13, 0x7a, P6 ;  /* 0x0000007a0d00780c */ /* 0x000fc800037c1670 */
[----:B------:R-:W-:Y:S02]  /*3490*/  FSEL R42, R85, -INF , !P6 ;  /* 0xff800000552a7808 */ /* 0x000fe40007000000 */
[----:B------:R-:W-:-:S13]  /*34a0*/  PLOP3.LUT P6, PT, PT, PT, UP0, 0x40, 0x0 ;  /* 0x000000000000781c */ /* 0x000fda0003fce808 */
[----:B0-----:R-:W-:Y:S05]  /*34b0*/  @P6 BRA `(.L_x_1238) ;  /* 0x0000000000646947 */ /* 0x001fea0003800000 */
        /* <DEDUP_REMOVED lines=14> */
.L_x_1240:
[----:B------:R-:W-:Y:S02]  /*35a0*/  ULDC UR6, c[0x0][0x9e4] ;  /* 0x0002790000067ab9 */ /* 0x000fe40000000800 */
[----:B------:R-:W-:-:S05]  /*35b0*/  IMAD.U32 R47, RZ, RZ, UR6 ;  /* 0x00000006ff2f7e24 */ /* 0x000fca000f8e00ff */
[----:B------:R-:W-:-:S13]  /*35c0*/  ISETP.NE.AND P6, PT, R47, 0x1, PT ;  /* 0x000000012f00780c */ /* 0x000fda0003fc5270 */
[----:B------:R-:W0:Y:S02]  /*35d0*/  @P6 LDC.64 R12, c[0x0][0x9e8] ;  /* 0x00027a00ff0c6b82 */ /* 0x000e240000000a00 */
[----:B0-----:R-:W-:-:S05]  /*35e0*/  @P6 IMAD.HI.U32 R12, R43, R12, RZ ;  /* 0x0000000c2b0c6227 */ /* 0x001fca00078e00ff */
[----:B------:R-:W-:-:S07]  /*35f0*/  @P6 SHF.R.U32.HI R43, RZ, R13, R12 ;  /* 0x0000000dff2b6219 */ /* 0x000fce000001160c */
.L_x_1241:
[----:B------:R-:W-:Y:S05]  /*3600*/  BSYNC B0 ;  /* 0x0000000000007941 */ /* 0x000fea0003800000 */
.L_x_1239:
[----:B------:R-:W-:-:S04]  /*3610*/  IMAD R43, R43, R47, -R74 ;  /* 0x0000002f2b2b7224 */ /* 0x000fc800078e0a4a */
[----:B------:R-:W-:-:S05]  /*3620*/  IMAD R12, R16, -0x2, R43 ;  /* 0xfffffffe100c7824 */ /* 0x000fca00078e022b */
[----:B------:R-:W-:Y:S02]  /*3630*/  VIADDMNMX R5, R12, R47, R5, PT ;  /* 0x0000002f0c057246 */ /* 0x000fe40003800105 */
[----:B------:R-:W-:-:S07]  /*3640*/  VIMNMX R37, R37, R12, !PT ;  /* 0x0000000c25257248 */ /* 0x000fce0007fe0100 */
.L_x_1238:
        /* <DEDUP_REMOVED lines=110> */
[C---:B------:R-:W-:Y:S02]  /*3d30*/  ISETP.GT.AND P5, PT, R37.reuse, 0x78, !P5 ;  /* 0x000000782500780c */ /* 0x040fe40006fa4270 */
[----:B------:R-:W-:Y:S02]  /*3d40*/  ISETP.GT.AND P1, PT, R37, 0x41, !P1 ;  /* 0x000000412500780c */ /* 0x000fe40004f24270 */
[C---:B------:R-:W-:Y:S02]  /*3d50*/  ISETP.LT.OR P3, PT, R5.reuse, 0x71, P3 ;  /* 0x000000710500780c */ /* 0x040fe40001f61670 */
        /* <DEDUP_REMOVED lines=51> */
[----:B------:R-:W-:Y:S01]  /*4090*/  ISETP.GT.AND P6, PT, R37, 0x79, !P6 ;  /* 0x000000792500780c */ /* 0x000fe200077c4270 */
[-CC-:B------:R-:W-:Y:S01]  /*40a0*/  FFMA.FTZ R148, R39, R9.reuse, -R31.reuse ;  /* 0x0000000927947223 */ /* 0x180fe2000001081f */
[----:B------:R-:W-:Y:S01]  /*40b0*/  FSEL R0, R0, -INF , !P1 ;  /* 0xff80000000007808 */ /* 0x000fe20004800000 */
[-CC-:B------:R-:W-:Y:S01]  /*40c0*/  FFMA.FTZ R3, R130, R9.reuse, -R31.reuse ;  /* 0x0000000982037223 */ /* 0x180fe2000001081f */
[----:B------:R-:W-:Y:S01]  /*40d0*/  LOP3.LUT P1, RZ, R57, 0x4000000, RZ, 0xc0, !PT ;  /* 0x0400000039ff7812 */ /* 0x000fe2000782c0ff */
[-CC-:B------:R-:W-:Y:S01]  /*40e0*/  FFMA.FTZ R150, R128, R9.reuse, -R31.reuse ;  /* 0x0000000980967223 */ /* 0x180fe2000001081f */
[----:B------:R-:W-:Y:S01]  /*40f0*/  FMNMX.FTZ R11, R0, R94, !PT ;  /* 0x0000005e000b7209 */ /* 0x000fe20007810000 */
[----:B------:R-:W-:Y:S01]  /*4100*/  MUFU.EX2 R148, R148 ;  /* 0x0000009400947308 */ /* 0x000fe20000000800 */
[----:B------:R-:W-:Y:S01]  /*4110*/  ISETP.GT.AND P1, PT, R37, 0x68, !P1 ;  /* 0x000000682500780c */ /* 0x000fe20004f24270 */
[--C-:B------:R-:W-:Y:S01]  /*4120*/  FFMA.FTZ R7, R126, R9, -R31.reuse ;  /* 0x000000097e077223 */ /* 0x100fe2000001081f */
[----:B------:R-:W-:Y:S01]  /*4130*/  FMNMX.FTZ R11, R76, R11, !PT ;  /* 0x0000000b4c0b7209 */ /* 0x000fe20007810000 */
[-CC-:B------:R-:W-:Y:S01]  /*4140*/  FFMA.FTZ R144, R124, R9.reuse, -R31.reuse ;  /* 0x000000097c907223 */ /* 0x180fe2000001081f */
[----:B------:R-:W-:Y:S01]  /*4150*/  ISETP.LT.OR P1, PT, R5, 0x69, P1 ;  /* 0x000000690500780c */ /* 0x000fe20000f21670 */
[--C-:B------:R-:W-:Y:S01]  /*4160*/  FFMA.FTZ R120, R120, R9, -R31.reuse ;  /* 0x0000000978787223 */ /* 0x100fe2000001081f */
[----:B------:R-:W-:Y:S01]  /*4170*/  FMNMX.FTZ R11, R92, R11, !PT ;  /* 0x0000000b5c0b7209 */ /* 0x000fe20007810000 */
[----:B------:R-:W0:Y:S01]  /*4180*/  MUFU.EX2 R3, R3 ;  /* 0x0000000300037308 */ /* 0x000e220000000800 */
        /* <DEDUP_REMOVED lines=21> */
[--C-:B------:R-:W-:Y:S01]  /*42e0*/  FFMA.FTZ R138, R108, R9, -R31.reuse ;  /* 0x000000096c8a7223 */ /* 0x100fe2000001081f */
[----:B------:R-:W-:Y:S01]  /*42f0*/  FMNMX.FTZ R15, R84, R15, !PT ;  /* 0x0000000f540f7209 */ /* 0x000fe20007810000 */
[----:B------:R0:W-:Y:S01]  /*4300*/  MUFU.EX2 R13, R96 ;  /* 0x00000060000d7308 */ /* 0x0001e20000000800 */
[-CC-:B------:R-:W-:Y:S01]  /*4310*/  FFMA.FTZ R104, R104, R9.reuse, -R31.reuse ;  /* 0x0000000968687223 */ /* 0x180fe2000001081f */
[--C-:B------:R-:W-:Y:S01]  /*4320*/  FFMA.FTZ R134, R62, R9, -R31.reuse ;  /* 0x000000093e867223 */ /* 0x100fe2000001081f */
[----:B------:R-:W-:Y:S01]  /*4330*/  FMNMX.FTZ R15, R10, R15, !PT ;  /* 0x0000000f0a0f7209 */ /* 0x000fe20007810000 */
[-CC-:B------:R-:W-:Y:S01]  /*4340*/  FFMA.FTZ R128, R58, R9.reuse, -R31.reuse ;  /* 0x000000093a807223 */ /* 0x180fe2000001081f */
[-CC-:B------:R-:W-:Y:S01]  /*4350*/  FFMA.FTZ R130, R60, R9.reuse, -R31.reuse ;  /* 0x000000093c827223 */ /* 0x180fe2000001081f */
[--C-:B------:R-:W-:Y:S01]  /*4360*/  FFMA.FTZ R29, R66, R9, -R31.reuse ;  /* 0x00000009421d7223 */ /* 0x100fe2000001081f */
[----:B------:R-:W-:Y:S01]  /*4370*/  FMNMX.FTZ R15, R82, R15, !PT ;  /* 0x0000000f520f7209 */ /* 0x000fe20007810000 */
[----:B------:R-:W3:Y:S01]  /*4380*/  MUFU.EX2 R144, R144 ;  /* 0x0000009000907308 */ /* 0x000ee20000000800 */
[----:B0-----:R-:W-:Y:S01]  /*4390*/  FSEL R96, R21, -INF , !P2 ;  /* 0xff80000015607808 */ /* 0x001fe20005000000 */
[--C-:B------:R-:W-:Y:S01]  /*43a0*/  FFMA.FTZ R21, R54, R9, -R31.reuse ;  /* 0x0000000936157223 */ /* 0x100fe2000001081f */
[----:B------:R-:W-:Y:S01]  /*43b0*/  FMNMX.FTZ R25, R14, R15, !PT ;  /* 0x0000000f0e197209 */ /* 0x000fe20007810000 */
[-CC-:B------:R-:W-:Y:S01]  /*43c0*/  FFMA.FTZ R124, R56, R9.reuse, -R31.reuse ;  /* 0x00000009387c7223 */ /* 0x180fe2000001081f */
[-CC-:B------:R-:W-:Y:S01]  /*43d0*/  FFMA.FTZ R126, R52, R9.reuse, -R31.reuse ;  /* 0x00000009347e7223 */ /* 0x180fe2000001081f */
[--C-:B------:R-:W-:Y:S01]  /*43e0*/  FFMA.FTZ R39, R50, R9, -R31.reuse ;  /* 0x0000000932277223 */ /* 0x100fe2000001081f */
[----:B------:R-:W-:Y:S01]  /*43f0*/  FMNMX.FTZ R25, R80, R25, !PT ;  /* 0x0000001950197209 */ /* 0x000fe20007810000 */
[----:B------:R0:W4:Y:S01]  /*4400*/  MUFU.EX2 R11, R120 ;  /* 0x00000078000b7308 */ /* 0x0001220000000800 */
[----:B------:R-:W-:Y:S01]  /*4410*/  FFMA.FTZ R36, R36, R9, -R31 ;  /* 0x0000000924247223 */ /* 0x000fe2000001081f */
[----:B------:R-:W-:-:S02]  /*4420*/  F2FP.F16.F32.PACK_AB R148, R3, R148 ;  /* 0x000000940394723e */ /* 0x000fc400000000ff */
[----:B------:R-:W-:-:S04]  /*4430*/  FMNMX.FTZ R25, R78, R25, !PT ;  /* 0x000000194e197209 */ /* 0x000fc80007810000 */
[----:B------:R-:W-:Y:S01]  /*4440*/  FMNMX.FTZ R25, R30, R25, !PT ;  /* 0x000000191e197209 */ /* 0x000fe20007810000 */
[----:B------:R-:W5:Y:S01]  /*4450*/  MUFU.EX2 R146, R146 ;  /* 0x0000009200927308 */ /* 0x000f620000000800 */
[----:B0-----:R-:W-:Y:S01]  /*4460*/  FFMA.FTZ R120, R46, R9, -R31 ;  /* 0x000000092e787223 */ /* 0x001fe2000001081f */
[----:B-1----:R-:W-:Y:S01]  /*4470*/  FADD.FTZ R46, R150, R45 ;  /* 0x0000002d962e7221 */ /* 0x002fe20000010000 */
[----:B------:R-:W-:Y:S02]  /*4480*/  FMNMX.FTZ R33, R24, R25, !PT ;  /* 0x0000001918217209 */ /* 0x000fe40007810000 */
[C---:B--2---:R-:W-:Y:S01]  /*4490*/  F2FP.F16.F32.PACK_AB R150, R7.reuse, R150 ;  /* 0x000000960796723e */ /* 0x044fe200000000ff */
[----:B------:R-:W-:Y:S01]  /*44a0*/  FADD.FTZ R45, R7, R46 ;  /* 0x0000002e072d7221 */ /* 0x000fe20000010000 */
[----:B------:R-:W-:Y:S01]  /*44b0*/  FMNMX.FTZ R33, R32, R33, !PT ;  /* 0x0000002120217209 */ /* 0x000fe20007810000 */
[----:B------:R-:W0:Y:S02]  /*44c0*/  MUFU.EX2 R140, R140 ;  /* 0x0000008c008c7308 */ /* 0x000e240000000800 */
[----:B---3--:R-:W-:Y:S01]  /*44d0*/  FADD.FTZ R46, R144, R45 ;  /* 0x0000002d902e7221 */ /* 0x008fe20000010000 */
[----:B------:R-:W-:-:S02]  /*44e0*/  FMNMX.FTZ R33, R2, R33, !PT ;  /* 0x0000002102217209 */ /* 0x000fc40007810000 */
[C---:B----4-:R-:W-:Y:S01]  /*44f0*/  F2FP.F16.F32.PACK_AB R144, R11.reuse, R144 ;  /* 0x000000900b90723e */ /* 0x050fe200000000ff */
[----:B------:R-:W-:Y:S01]  /*4500*/  FADD.FTZ R45, R11, R46 ;  /* 0x0000002e0b2d7221 */ /* 0x000fe20000010000 */
[----:B------:R-:W-:Y:S01]  /*4510*/  FMNMX.FTZ R33, R34, R33, !PT ;  /* 0x0000002122217209 */ /* 0x000fe20007810000 */
[----:B------:R-:W1:Y:S03]  /*4520*/  MUFU.EX2 R15, R102 ;  /* 0x00000066000f7308 */ /* 0x000e660000000800 */
[----:B------:R-:W-:-:S04]  /*4530*/  FMNMX.FTZ R35, R40, R33, !PT ;  /* 0x0000002128237209 */ /* 0x000fc80007810000 */
[----:B------:R-:W-:Y:S01]  /*4540*/  FMNMX.FTZ R35, R106, R35, !PT ;  /* 0x000000236a237209 */ /* 0x000fe20007810000 */
[----:B------:R-:W2:Y:S03]  /*4550*/  MUFU.EX2 R142, R142 ;  /* 0x0000008e008e7308 */ /* 0x000ea60000000800 */
[----:B------:R-:W-:-:S04]  /*4560*/  FMNMX.FTZ R35, R44, R35, !PT ;  /* 0x000000232c237209 */ /* 0x000fc80007810000 */
[----:B------:R-:W-:Y:S01]  /*4570*/  FMNMX.FTZ R35, R118, R35, !PT ;  /* 0x0000002376237209 */ /* 0x000fe20007810000 */
[----:B------:R-:W3:Y:S03]  /*4580*/  MUFU.EX2 R25, R98 ;  /* 0x0000006200197308 */ /* 0x000ee60000000800 */
[----:B------:R-:W-:-:S04]  /*4590*/  FMNMX.FTZ R37, R122, R35, !PT ;  /* 0x000000237a257209 */ /* 0x000fc80007810000 */
[----:B------:R-:W-:Y:S01]  /*45a0*/  FMNMX.FTZ R37, R48, R37, !PT ;  /* 0x0000002530257209 */ /* 0x000fe20007810000 */
[----:B------:R-:W4:Y:S03]  /*45b0*/  MUFU.EX2 R136, R136 ;  /* 0x0000008800887308 */ /* 0x000f260000000800 */
        /* <DEDUP_REMOVED lines=9> */
[----:B-----5:R-:W-:-:S03]  /*4650*/  FFMA.FTZ R27, R68, R9, -R31 ;  /* 0x00000009441b7223 */ /* 0x020fc6000001081f */
[----:B------:R-:W5:Y:S04]  /*4660*/  SHFL.BFLY PT, R6, R37, 0x2, 0x1f ;  /* 0x0c401f0025067f89 */ /* 0x000f6800000e0000 */
[----:B------:R-:W-:Y:S08]  /*4670*/  MUFU.EX2 R35, R104 ;  /* 0x0000006800237308 */ /* 0x000ff00000000800 */
[----:B------:R-:W-:Y:S08]  /*4680*/  MUFU.EX2 R132, R132 ;  /* 0x0000008400847308 */ /* 0x000ff00000000800 */
[----:B------:R-:W-:Y:S01]  /*4690*/  MUFU.EX2 R134, R134 ;  /* 0x0000008600867308 */ /* 0x000fe20000000800 */
[----:B-----5:R-:W-:Y:S01]  /*46a0*/  FMNMX.FTZ R43, R37, R6, !PT ;  /* 0x00000006252b7209 */ /* 0x020fe20007810000 */
[-CC-:B------:R-:W-:Y:S01]  /*46b0*/  FFMA.FTZ R37, R64, R9.reuse, -R31.reuse ;  /* 0x0000000940257223 */ /* 0x180fe2000001081f */
[----:B------:R-:W-:-:S05]  /*46c0*/  FFMA.FTZ R31, R42, R9, -R31 ;  /* 0x000000092a1f7223 */ /* 0x000fca000001081f */
[----:B------:R-:W-:Y:S01]  /*46d0*/  MUFU.EX2 R21, R21 ;  /* 0x0000001500157308 */ /* 0x000fe20000000800 */
[----:B------:R-:W5:Y:S07]  /*46e0*/  SHFL.BFLY PT, R6, R43, 0x1, 0x1f ;  /* 0x0c201f002b067f89 */ /* 0x000f6e00000e0000 */
[----:B------:R-:W-:Y:S08]  /*46f0*/  MUFU.EX2 R128, R128 ;  /* 0x0000008000807308 */ /* 0x000ff00000000800 */
[----:B------:R-:W-:Y:S08]  /*4700*/  MUFU.EX2 R27, R27 ;  /* 0x0000001b001b7308 */ /* 0x000ff00000000800 */
        /* <DEDUP_REMOVED lines=16> */
[----:B------:R-:W-:Y:S01]  /*4810*/  FADD.FTZ R45, R13, R24 ;  /* 0x000000180d2d7221 */ /* 0x000fe20000010000 */
[-CC-:B------:R-:W-:Y:S01]  /*4820*/  FFMA.FTZ R24, R32, R9.reuse, -R43.reuse ;  /* 0x0000000920187223 */ /* 0x180fe2000001082b */
[-CC-:B------:R-:W-:Y:S01]  /*4830*/  FFMA.FTZ R147, R74, R9.reuse, -R43.reuse ;  /* 0x000000094a937223 */ /* 0x180fe2000001082b */
[-C--:B------:R-:W-:Y:S01]  /*4840*/  FFMA.FTZ R135, R2, R9.reuse, -R43 ;  /* 0x0000000902877223 */ /* 0x080fe2000001082b */
[----:B0-----:R-:W-:Y:S01]  /*4850*/  FADD.FTZ R32, R140, R45 ;  /* 0x0000002d8c207221 */ /* 0x001fe20000010000 */
[----:B------:R-:W0:Y:S01]  /*4860*/  MUFU.EX2 R0, R0 ;  /* 0x0000000000007308 */ /* 0x000e220000000800 */
[-CC-:B------:R-:W-:Y:S01]  /*4870*/  FFMA.FTZ R42, R86, R9.reuse, -R43.reuse ;  /* 0x00000009562a7223 */ /* 0x180fe2000001082b */
[-CC-:B------:R-:W-:Y:S01]  /*4880*/  FFMA.FTZ R141, R8, R9.reuse, -R43.reuse ;  /* 0x00000009088d7223 */ /* 0x180fe2000001082b */
[----:B-1----:R-:W-:Y:S01]  /*4890*/  FADD.FTZ R45, R15, R32 ;  /* 0x000000200f2d7221 */ /* 0x002fe20000010000 */
[-CC-:B------:R-:W-:Y:S01]  /*48a0*/  FFMA.FTZ R8, R84, R9.reuse, -R43.reuse ;  /* 0x0000000954087223 */ /* 0x180fe2000001082b */
[-CC-:B------:R-:W-:Y:S01]  /*48b0*/  FFMA.FTZ R143, R10, R9.reuse, -R43.reuse ;  /* 0x000000090a8f7223 */ /* 0x180fe2000001082b */
[-C--:B------:R-:W-:Y:S01]  /*48c0*/  FFMA.FTZ R10, R82, R9.reuse, -R43 ;  /* 0x00000009520a7223 */ /* 0x080fe2000001082b */
[----:B--2---:R-:W-:Y:S01]  /*48d0*/  FADD.FTZ R32, R142, R45 ;  /* 0x0000002d8e207221 */ /* 0x004fe20000010000 */
[----:B------:R-:W1:Y:S01]  /*48e0*/  MUFU.EX2 R151, R151 ;  /* 0x0000009700977308 */ /* 0x000e620000000800 */
[-CC-:B------:R-:W-:Y:S01]  /*48f0*/  FFMA.FTZ R129, R40, R9.reuse, -R43.reuse ;  /* 0x0000000928817223 */ /* 0x180fe2000001082b */
[-CC-:B------:R-:W-:Y:S01]  /*4900*/  FFMA.FTZ R137, R14, R9.reuse, -R43.reuse ;  /* 0x000000090e897223 */ /* 0x180fe2000001082b */
[----:B---3--:R-:W-:Y:S01]  /*4910*/  FADD.FTZ R47, R25, R32 ;  /* 0x00000020192f7221 */ /* 0x008fe20000010000 */
[-CC-:B------:R-:W-:Y:S01]  /*4920*/  FFMA.FTZ R32, R34, R9.reuse, -R43.reuse ;  /* 0x0000000922207223 */ /* 0x180fe2000001082b */
[-CC-:B------:R-:W-:Y:S01]  /*4930*/  FFMA.FTZ R14, R80, R9.reuse, -R43.reuse ;  /* 0x00000009500e7223 */ /* 0x180fe2000001082b */
[-C--:B------:R-:W-:Y:S01]  /*4940*/  FFMA.FTZ R139, R78, R9.reuse, -R43 ;  /* 0x000000094e8b7223 */ /* 0x080fe2000001082b */
[----:B----4-:R-:W-:Y:S01]  /*4950*/  FADD.FTZ R34, R136, R47 ;  /* 0x0000002f88227221 */ /* 0x010fe20000010000 */
        /* <DEDUP_REMOVED lines=13> */
[-CC-:B------:R-:W-:Y:S01]  /*4a30*/  FFMA.FTZ R20, R20, R9.reuse, -R43.reuse ;  /* 0x0000000914147223 */ /* 0x180fe2000001082b */
[-C--:B------:R-:W-:Y:S01]  /*4a40*/  FFMA.FTZ R96, R96, R9.reuse, -R43 ;  /* 0x0000000960607223 */ /* 0x080fe2000001082b */
[----:B------:R-:W-:Y:S01]  /*4a50*/  FADD.FTZ R40, R132, R47 ;  /* 0x0000002f84287221 */ /* 0x000fe20000010000 */
[----:B------:R-:W1:Y:S01]  /*4a60*/  MUFU.EX2 R4, R4 ;  /* 0x0000000400047308 */ /* 0x000e620000000800 */
[----:B--2---:R-:W-:Y:S01]  /*4a70*/  FADD.FTZ R2, R38, R45 ;  /* 0x0000002d26027221 */ /* 0x004fe20000010000 */
[C---:B------:R-:W-:Y:S01]  /*4a80*/  F2FP.F16.F32.PACK_AB R132, R5.reuse, R132 ;  /* 0x000000840584723e */ /* 0x040fe200000000ff */
[----:B------:R-:W-:Y:S01]  /*4a90*/  FADD.FTZ R47, R5, R40 ;  /* 0x00000028052f7221 */ /* 0x000fe20000010000 */
[--C-:B------:R-:W-:Y:S01]  /*4aa0*/  FFMA.FTZ R26, R26, R9, -R43.reuse ;  /* 0x000000091a1a7223 */ /* 0x100fe2000001082b */
[----:B------:R-:W-:Y:S01]  /*4ab0*/  F2FP.F16.F32.PACK_AB R149, R0, R149 ;  /* 0x000000950095723e */ /* 0x000fe200000000ff */
[-C--:B------:R-:W-:Y:S01]  /*4ac0*/  FFMA.FTZ R72, R72, R9.reuse, -R43 ;  /* 0x0000000948487223 */ /* 0x080fe2000001082b */
[----:B------:R-:W-:Y:S01]  /*4ad0*/  FADD.FTZ R40, R134, R47 ;  /* 0x0000002f86287221 */ /* 0x000fe20000010000 */
[----:B------:R-:W2:Y:S01]  /*4ae0*/  MUFU.EX2 R147, R147 ;  /* 0x0000009300937308 */ /* 0x000ea20000000800 */
[----:B0-----:R-:W-:Y:S01]  /*4af0*/  FADD.FTZ R45, R145, R2 ;  /* 0x00000002912d7221 */ /* 0x001fe20000010000 */
[-CC-:B------:R-:W-:Y:S01]  /*4b00*/  FFMA.FTZ R28, R28, R9.reuse, -R43.reuse ;  /* 0x000000091c1c7223 */ /* 0x180fe2000001082b */
[----:B------:R-:W-:Y:S01]  /*4b10*/  FADD.FTZ R47, R21, R40 ;  /* 0x00000028152f7221 */ /* 0x000fe20000010000 */
[----:B------:R-:W-:Y:S01]  /*4b20*/  FFMA.FTZ R43, R70, R9, -R43 ;  /* 0x00000009462b7223 */ /* 0x000fe2000001082b */
[----:B------:R-:W-:-:S02]  /*4b30*/  F2FP.F16.F32.PACK_AB R146, R13, R146 ;  /* 0x000000920d92723e */ /* 0x000fc400000000ff */
[----:B------:R-:W-:Y:S01]  /*4b40*/  FADD.FTZ R40, R128, R47 ;  /* 0x0000002f80287221 */ /* 0x000fe20000010000 */
[----:B------:R-:W0:Y:S01]  /*4b50*/  MUFU.EX2 R42, R42 ;  /* 0x0000002a002a7308 */ /* 0x000e220000000800 */
[----:B-1----:R-:W-:Y:S01]  /*4b60*/  FADD.FTZ R2, R4, R45 ;  /* 0x0000002d04027221 */ /* 0x002fe20000010000 */
[----:B------:R-:W-:Y:S02]  /*4b70*/  F2FP.F16.F32.PACK_AB R140, R15, R140 ;  /* 0x0000008c0f8c723e */ /* 0x000fe400000000ff */
[----:B------:R-:W-:Y:S02]  /*4b80*/  F2FP.F16.F32.PACK_AB R142, R25, R142 ;  /* 0x0000008e198e723e */ /* 0x000fe400000000ff */
[----:B------:R-:W-:Y:S02]  /*4b90*/  F2FP.F16.F32.PACK_AB R136, R33, R136 ;  /* 0x000000882188723e */ /* 0x000fe400000000ff */
[----:B------:R-:W1:Y:S01]  /*4ba0*/  MUFU.EX2 R141, R141 ;  /* 0x0000008d008d7308 */ /* 0x000e620000000800 */
[----:B--2---:R-:W-:Y:S01]  /*4bb0*/  FADD.FTZ R45, R147, R2 ;  /* 0x00000002932d7221 */ /* 0x004fe20000010000 */
[----:B------:R-:W-:-:S02]  /*4bc0*/  F2FP.F16.F32.PACK_AB R138, R35, R138 ;  /* 0x0000008a238a723e */ /* 0x000fc400000000ff */
[----:B------:R-:W-:Y:S02]  /*4bd0*/  F2FP.F16.F32.PACK_AB R134, R21, R134 ;  /* 0x000000861586723e */ /* 0x000fe400000000ff */
[----:B------:R-:W-:Y:S02]  /*4be0*/  F2FP.F16.F32.PACK_AB R128, R27, R128 ;  /* 0x000000801b80723e */ /* 0x000fe400000000ff */
[----:B------:R-:W2:Y:S01]  /*4bf0*/  MUFU.EX2 R8, R8 ;  /* 0x0000000800087308 */ /* 0x000ea20000000800 */
[----:B0-----:R-:W-:Y:S01]  /*4c00*/  FADD.FTZ R2, R42, R45 ;  /* 0x0000002d2a027221 */ /* 0x001fe20000010000 */
[----:B------:R-:W-:Y:S02]  /*4c10*/  F2FP.F16.F32.PACK_AB R151, R38, R151 ;  /* 0x000000972697723e */ /* 0x000fe400000000ff */
[----:B------:R-:W-:Y:S02]  /*4c20*/  F2FP.F16.F32.PACK_AB R145, R4, R145 ;  /* 0x000000910491723e */ /* 0x000fe400000000ff */
[----:B------:R-:W-:-:S02]  /*4c30*/  F2FP.F16.F32.PACK_AB R147, R42, R147 ;  /* 0x000000932a93723e */ /* 0x000fc400000000ff */
        /* <DEDUP_REMOVED lines=95> */
.L_x_1243:
[----:B------:R-:W-:Y:S02]  /*5230*/  ULDC UR14, c[0x0][0x9e4] ;  /* 0x00027900000e7ab9 */ /* 0x000fe40000000800 */
[----:B------:R-:W-:-:S11]  /*5240*/  UISETP.NE.AND UP0, UPT, UR14, 0x1, UPT ;  /* 0x000000010e00788c */ /* 0x000fd6000bf05270 */
[----:B------:R-:W-:Y:S02]  /*5250*/  @UP0 ULDC.64 UR18, c[0x0][0x9e8] ;  /* 0x00027a0000120ab9 */ /* 0x000fe40000000a00 */
[----:B------:R-:W-:-:S04]  /*5260*/  UIMAD.WIDE.U32 UR6, UR11, UR18, URZ ;  /* 0x000000120b0672a5 */ /* 0x000fc8000f8e003f */
[----:B------:R-:W-:-:S12]  /*5270*/  @UP0 USHF.R.U32.HI UR11, URZ, UR19, UR7 ;  /* 0x000000133f0b0299 */ /* 0x000fd80008011607 */
.L_x_1244:
[----:B------:R-:W-:-:S04]  /*5280*/  UIMAD UR11, UR11, UR14, UR14 ;  /* 0x0000000e0b0b72a4 */ /* 0x000fc8000f8e020e */
[----:B------:R-:W-:-:S04]  /*5290*/  UISETP.LT.AND UP0, UPT, UR10, UR11, UPT ;  /* 0x0000000b0a00728c */ /* 0x000fc8000bf01270 */
[----:B------:R-:W-:-:S12]  /*52a0*/  USEL UR10, UR10, UR11, UP0 ;  /* 0x0000000b0a0a7287 */ /* 0x000fd80008000000 */
.L_x_1242:
        /* <DEDUP_REMOVED lines=32> */
.L_x_1264:
[----:B------:R-:W-:Y:S01]  /*54b0*/  ISETP.NE.AND P2, PT, RZ, UR44, PT ;  /* 0x0000002cff007c0c */ /* 0x000fe2000bf45270 */
[----:B------:R-:W-:-:S04]  /*54c0*/  UISETP.NE.AND UP0, UPT, UR26, 0x1, UPT ;  /* 0x000000011a00788c */ /* 0x000fc8000bf05270 */
[----:B------:R-:W-:-:S04]  /*54d0*/  USEL UR47, URZ, 0x1, UP0 ;  /* 0x000000013f2f7887 */ /* 0x000fc80008000000 */
[----:B------:R-:W-:-:S04]  /*54e0*/  ULOP3.LUT UR47, UR27, UR47, URZ, 0x3c, !UPT ;  /* 0x0000002f1b2f7292 */ /* 0x000fc8000f8e3c3f */
[----:B------:R-:W-:Y:S08]  /*54f0*/  @P2 BRA `(.L_x_1246) ;  /* 0x0000000000382947 */ /* 0x000ff00003800000 */
[----:B------:R-:W-:Y:S05]  /*5500*/  @!P0 BRA `(.L_x_1247) ;  /* 0x0000000000048947 */ /* 0x000fea0003800000 */
[----:B------:R-:W-:Y:S01]  /*5510*/  BPT.TRAP 0x1 ;  /* 0x000000040000795c */ /* 0x000fe20000300000 */
.L_x_1247:
        /* <DEDUP_REMOVED lines=9> */
.L_x_1248:
[----:B-1----:R-:W-:Y:S05]  /*55b0*/  @P1 BRA `(.L_x_1246) ;  /* 0x0000000000081947 */ /* 0x002fea0003800000 */
[----:B------:R-:W1:Y:S02]  /*55c0*/  SYNCS.PHASECHK.TRANS64.TRYWAIT P1, [UR6+0x16830], R6 ;  /* 0x01683006ff0075a7 */ /* 0x000e640008020146 */
[----:B-1----:R-:W-:Y:S05]  /*55d0*/  @!P1 BRA `(.L_x_1249) ;  /* 0x0000011000e49947 */ /* 0x002fea0003800000 */
.L_x_1246:
        /* <DEDUP_REMOVED lines=28> */
.L_x_1251:
[----:B------:R-:W-:Y:S01]  /*57a0*/  ULEA UR6, UR26, UR45, 0x3 ;  /* 0x0000002d1a067291 */ /* 0x000fe2000f8e183f */
[----:B------:R-:W-:-:S05]  /*57b0*/  IMAD.U32 R6, RZ, RZ, UR27 ;  /* 0x0000001bff067e24 */ /* 0x000fca000f8e00ff */
[----:B------:R-:W-:-:S04]  /*57c0*/  SHF.L.U32 R6, R6, 0x1f, RZ ;  /* 0x0000001f06067819 */ /* 0x000fc800000006ff */
[----:B------:R0:W1:Y:S01]  /*57d0*/  SYNCS.PHASECHK.TRANS64.TRYWAIT P1, [UR6+0x16850], R6 ;  /* 0x01685006ff0075a7 */ /* 0x0000620008020146 */
[----:B------:R-:W-:Y:S05]  /*57e0*/  @!P0 BRA `(.L_x_1252) ;  /* 0x0000000000048947 */ /* 0x000fea0003800000 */
[----:B------:R-:W-:Y:S01]  /*57f0*/  BPT.TRAP 0x1 ;  /* 0x000000040000795c */ /* 0x000fe20000300000 */
.L_x_1252:
[----:B-1----:R-:W-:Y:S05]  /*5800*/  @P1 BRA `(.L_x_1250) ;  /* 0x0000000000081947 */ /* 0x002fea0003800000 */
[----:B------:R-:W1:Y:S02]  /*5810*/  SYNCS.PHASECHK.TRANS64.TRYWAIT P1, [UR6+0x16850], R6 ;  /* 0x01685006ff0075a7 */ /* 0x000e640008020146 */
[----:B-1----:R-:W-:Y:S05]  /*5820*/  @!P1 BRA `(.L_x_1253) ;  /* 0x0000011000689947 */ /* 0x002fea0003800000 */
.L_x_1250:
        /* <DEDUP_REMOVED lines=51> */
.L_x_1254:
[----:B------:R-:W-:Y:S01]  /*5b60*/  UISETP.NE.AND UP1, UPT, UR51, URZ, UPT ;  /* 0x0000003f3300728c */ /* 0x000fe2000bf25270 */
[----:B------:R-:W-:Y:S01]  /*5b70*/  FMUL.FTZ R126, R64, UR24 ;  /* 0x00000018407e7c20 */ /* 0x000fe20008410000 */
[----:B------:R-:W-:Y:S01]  /*5b80*/  VIADD R64, R17, UR40 ;  /* 0x0000002811407c36 */ /* 0x000fe20008000000 */
[----:B------:R-:W-:Y:S01]  /*5b90*/  ULEA UR6, UR46, UR45, 0x3 ;  /* 0x0000002d2e067291 */ /* 0x000fe2000f8e183f */
[----:B------:R-:W-:Y:S01]  /*5ba0*/  FMUL.FTZ R128, R65, UR24 ;  /* 0x0000001841807c20 */ /* 0x000fe20008410000 */
[----:B------:R-:W-:Y:S01]  /*5bb0*/  IMAD.SHL.U32 R65, R5, 0x80, RZ ;  /* 0x0000008005417824 */ /* 0x000fe200078e00ff */
[----:B------:R-:W-:Y:S01]  /*5bc0*/  PLOP3.LUT P1, PT, PT, PT, UP1, 0x80, 0x0 ;  /* 0x000000000000781c */ /* 0x000fe20003f2f018 */
[----:B------:R-:W-:Y:S01]  /*5bd0*/  UIADD3 UR6, UR6, 0x16840, URZ ;  /* 0x0001684006067890 */ /* 0x000fe2000fffe03f */
[----:B------:R-:W-:Y:S01]  /*5be0*/  PLOP3.LUT P2, PT, PT, PT, UP1, 0x80, 0x0 ;  /* 0x000000000000781c */ /* 0x000fe20003f4f018 */
[----:B------:R-:W-:Y:S01]  /*5bf0*/  FMUL.FTZ R20, R35, UR24 ;  /* 0x0000001823147c20 */ /* 0x000fe20008410000 */
[----:B------:R-:W-:Y:S01]  /*5c00*/  FMUL.FTZ R7, R27, UR24 ;  /* 0x000000181b077c20 */ /* 0x000fe20008410000 */
[----:B------:R-:W-:Y:S01]  /*5c10*/  @UP1 ULDC UR7, c[0x0][0x44c] ;  /* 0x0001130000071ab9 */ /* 0x000fe20000000800 */
[----:B------:R-:W-:Y:S01]  /*5c20*/  FMUL.FTZ R15, R28, UR24 ;  /* 0x000000181c0f7c20 */ /* 0x000fe20008410000 */
[----:B------:R-:W-:Y:S01]  /*5c30*/  FMUL.FTZ R10, R31, UR24 ;  /* 0x000000181f0a7c20 */ /* 0x000fe20008410000 */
[----:B------:R-:W-:Y:S01]  /*5c40*/  FMUL.FTZ R35, R41, UR24 ;  /* 0x0000001829237c20 */ /* 0x000fe20008410000 */
[----:B------:R-:W-:Y:S01]  /*5c50*/  UISETP.NE.AND UP0, UPT, UR50, URZ, UPT ;  /* 0x0000003f3200728c */ /* 0x000fe2000bf05270 */
[----:B------:R-:W-:Y:S01]  /*5c60*/  FMUL.FTZ R9, R24, UR24 ;  /* 0x0000001818097c20 */ /* 0x000fe20008410000 */
[----:B------:R-:W-:Y:S01]  /*5c70*/  FMUL.FTZ R11, R25, UR24 ;  /* 0x00000018190b7c20 */ /* 0x000fe20008410000 */
[----:B0-----:R-:W-:Y:S01]  /*5c80*/  FMUL.FTZ R6, R26, UR24 ;  /* 0x000000181a067c20 */ /* 0x001fe20008410000 */
        /* <DEDUP_REMOVED lines=8> */
[----:B------:R-:W-:Y:S01]  /*5d10*/  FMUL.FTZ R41, R55, UR24 ;  /* 0x0000001837297c20 */ /* 0x000fe20008410000 */
[----:B------:R-:W-:Y:S01]  /*5d20*/  FMUL.FTZ R25, R32, UR24 ;  /* 0x0000001820197c20 */ /* 0x000fe20008410000 */
        /* <DEDUP_REMOVED lines=51> */
[----:B------:R-:W-:Y:S01]  /*6060*/  IMAD R13, R16, -0x2, R13 ;  /* 0xfffffffe100d7824 */ /* 0x000fe200078e020d */
[----:B------:R-:W1:Y:S01]  /*6070*/  MUFU.TANH R9, R9 ;  /* 0x0000000900097308 */ /* 0x000e620000002400 */
[----:B------:R-:W-:Y:S01]  /*6080*/  IMAD.U32 R66, RZ, RZ, UR37 ;  /* 0x00000025ff427e24 */ /* 0x000fe2000f8e00ff */
[----:B------:R-:W-:Y:S01]  /*6090*/  SYNCS.ARRIVE.TRANS64.RED.A1T0 RZ, [UR6], RZ ;  /* 0x000000ffffff79a7 */ /* 0x000fe20008100406 */
[----:B------:R-:W-:-:S03]  /*60a0*/  ULOP3.LUT UR6, URZ, UR22, URZ, 0x33, !UPT ;  /* 0x000000163f067292 */ /* 0x000fc6000f8e333f */
[----:B------:R-:W-:Y:S02]  /*60b0*/  IADD3 R13, -R66, UR41, R13 ;  /* 0x00000029420d7c10 */ /* 0x000fe4000fffe10d */
[----:B------:R-:W2:Y:S03]  /*60c0*/  MUFU.TANH R11, R11 ;  /* 0x0000000b000b7308 */ /* 0x000ea60000002400 */
[C---:B------:R-:W-:Y:S02]  /*60d0*/  VIADD R67, R13.reuse, UR23 ;  /* 0x000000170d437c36 */ /* 0x040fe40008000000 */
[----:B------:R-:W-:Y:S02]  /*60e0*/  VIADD R69, R13, UR6 ;  /* 0x000000060d457c36 */ /* 0x000fe40008000000 */
[--C-:B0-----:R-:W-:Y:S01]  /*60f0*/  IMAD.IADD R71, R67, 0x1, R12.reuse ;  /* 0x0000000143477824 */ /* 0x101fe200078e020c */
        /* <DEDUP_REMOVED lines=77> */
.L_x_1257:
[----:B------:R-:W-:-:S05]  /*65d0*/  IMAD.U32 R66, RZ, RZ, UR21 ;  /* 0x00000015ff427e24 */ /* 0x000fca000f8e00ff */
[----:B------:R-:W-:-:S13]  /*65e0*/  ISETP.NE.AND P1, PT, R66, 0x1, PT ;  /* 0x000000014200780c */ /* 0x000fda0003f25270 */
[----:B------:R-:W1:Y:S02]  /*65f0*/  @P1 LDC.64 R12, c[0x0][0x9e8] ;  /* 0x00027a00ff0c1b82 */ /* 0x000e640000000a00 */
[----:B-1----:R-:W-:-:S05]  /*6600*/  @P1 IMAD.HI.U32 R12, R63, R12, RZ ;  /* 0x0000000c3f0c1227 */ /* 0x002fca00078e00ff */
[----:B------:R-:W-:-:S07]  /*6610*/  @P1 SHF.R.U32.HI R63, RZ, R13, R12 ;  /* 0x0000000dff3f1219 */ /* 0x000fce000001160c */
.L_x_1258:
[----:B------:R-:W-:Y:S05]  /*6620*/  BSYNC B0 ;  /* 0x0000000000007941 */ /* 0x000fea0003800000 */
.L_x_1256:
[----:B------:R-:W-:-:S04]  /*6630*/  IMAD R63, R63, R66, -R65 ;  /* 0x000000423f3f7224 */ /* 0x000fc800078e0a41 */
[----:B------:R-:W-:-:S05]  /*6640*/  IMAD R12, R16, -0x2, R63 ;  /* 0xfffffffe100c7824 */ /* 0x000fca00078e023f */
[----:B------:R-:W-:Y:S02]  /*6650*/  VIADDMNMX R71, R12, R66, R71, PT ;  /* 0x000000420c477246 */ /* 0x000fe40003800147 */
[----:B------:R-:W-:-:S07]  /*6660*/  VIMNMX R73, R73, R12, !PT ;  /* 0x0000000c49497248 */ /* 0x000fce0007fe0100 */
.L_x_1255:
[----:B------:R-:W-:Y:S01]  /*6670*/  ISETP.GT.AND P1, PT, R5, -0x1, PT ;  /* 0xffffffff0500780c */ /* 0x000fe20003f24270 */
[----:B------:R-:W1:Y:S01]  /*6680*/  SHFL.IDX PT, R12, R64, 0x1, 0x1c1f ;  /* 0x003c1f00400c7f89 */ /* 0x000e6200000e0000 */
[----:B------:R-:W-:Y:S02]  /*6690*/  UISETP.NE.AND UP0, UPT, UR50, URZ, UPT ;  /* 0x0000003f3200728c */ /* 0x000fe4000bf05270 */
[C---:B------:R-:W-:Y:S02]  /*66a0*/  ISETP.GT.AND P3, PT, R73.reuse, 0x8, P1 ;  /* 0x000000084900780c */ /* 0x040fe40000f64270 */
[----:B------:R-:W-:Y:S02]  /*66b0*/  ISETP.GT.AND P6, PT, R73, RZ, P1 ;  /* 0x000000ff4900720c */ /* 0x000fe40000fc4270 */
[----:B------:R-:W-:Y:S02]  /*66c0*/  ISETP.LT.OR P3, PT, R71, 0x9, P3 ;  /* 0x000000094700780c */ /* 0x000fe40001f61670 */
[----:B------:R-:W-:-:S02]  /*66d0*/  ISETP.GT.AND P2, PT, R73, 0x1, P1 ;  /* 0x000000014900780c */ /* 0x000fc40000f44270 */
[----:B------:R-:W-:Y:S02]  /*66e0*/  FSEL R66, R15, -INF , !P3 ;  /* 0xff8000000f427808 */ /* 0x000fe40005800000 */
[----:B------:R-:W-:Y:S02]  /*66f0*/  ISETP.GT.AND P3, PT, R73, 0x19, P1 ;  /* 0x000000194900780c */ /* 0x000fe40000f64270 */
[C---:B------:R-:W-:Y:S02]  /*6700*/  ISETP.LT.OR P6, PT, R71.reuse, 0x1, P6 ;  /* 0x000000014700780c */ /* 0x040fe400037c1670 */
[C---:B------:R-:W-:Y:S02]  /*6710*/  ISETP.LT.OR P2, PT, R71.reuse, 0x2, P2 ;  /* 0x000000024700780c */ /* 0x040fe40001741670 */
[----:B------:R-:W-:Y:S02]  /*6720*/  ISETP.LT.OR P3, PT, R71, 0x1a, P3 ;  /* 0x0000001a4700780c */ /* 0x000fe40001f61670 */
[----:B------:R-:W-:-:S02]  /*6730*/  FSEL R63, R9, -INF , !P6 ;  /* 0xff800000093f7808 */ /* 0x000fc40007000000 */
[----:B------:R-:W-:Y:S01]  /*6740*/  FSEL R150, R11, -INF , !P2 ;  /* 0xff8000000b967808 */ /* 0x000fe20005000000 */
[--C-:B-1----:R-:W-:Y:S01]  /*6750*/  IMAD.IADD R11, R67, 0x1, R12.reuse ;  /* 0x00000001430b7824 */ /* 0x102fe200078e020c */
[----:B------:R-:W-:Y:S01]  /*6760*/  ISETP.GT.AND P5, PT, R73, 0x9, P1 ;  /* 0x000000094900780c */ /* 0x000fe20000fa4270 */
[----:B------:R-:W-:Y:S01]  /*6770*/  IMAD.IADD R15, R69, 0x1, R12 ;  /* 0x00000001450f7824 */ /* 0x000fe200078e020c */
        /* <DEDUP_REMOVED lines=99> */
.L_x_1261:
[----:B------:R-:W-:-:S05]  /*6db0*/  IMAD.U32 R21, RZ, RZ, UR21 ;  /* 0x00000015ff157e24 */ /* 0x000fca000f8e00ff */
[----:B------:R-:W-:-:S13]  /*6dc0*/  ISETP.NE.AND P2, PT, R21, 0x1, PT ;  /* 0x000000011500780c */ /* 0x000fda0003f45270 */
[----:B------:R-:W0:Y:S02]  /*6dd0*/  @P2 LDC.64 R12, c[0x0][0x9e8] ;  /* 0x00027a00ff0c2b82 */ /* 0x000e240000000a00 */
[----:B0-----:R-:W-:-:S05]  /*6de0*/  @P2 IMAD.HI.U32 R12, R9, R12, RZ ;  /* 0x0000000c090c2227 */ /* 0x001fca00078e00ff */
[----:B------:R-:W-:-:S07]  /*6df0*/  @P2 SHF.R.U32.HI R9, RZ, R13, R12 ;  /* 0x0000000dff092219 */ /* 0x000fce000001160c */
.L_x_1262:
[----:B------:R-:W-:Y:S05]  /*6e00*/  BSYNC B0 ;  /* 0x0000000000007941 */ /* 0x000fea0003800000 */
.L_x_1260:
[----:B------:R-:W-:-:S04]  /*6e10*/  IMAD R9, R9, R21, -R65 ;  /* 0x0000001509097224 */ /* 0x000fc800078e0a41 */
[----:B------:R-:W-:-:S05]  /*6e20*/  IMAD R12, R16, -0x2, R9 ;  /* 0xfffffffe100c7824 */ /* 0x000fca00078e0209 */
[----:B------:R-:W-:Y:S02]  /*6e30*/  VIADDMNMX R11, R12, R21, R11, PT ;  /* 0x000000150c0b7246 */ /* 0x000fe4000380010b */
[----:B------:R-:W-:-:S07]  /*6e40*/  VIMNMX R15, R15, R12, !PT ;  /* 0x0000000c0f0f7248 */ /* 0x000fce0007fe0100 */
.L_x_1259:
[----:B------:R-:W-:Y:S02]  /*6e50*/  FMNMX.FTZ R9, R63, R4, !PT ;  /* 0x000000043f097209 */ /* 0x000fe40007810000 */
[----:B------:R-:W-:Y:S02]  /*6e60*/  ISETP.GT.AND P5, PT, R15, 0x10, P1 ;  /* 0x000000100f00780c */ /* 0x000fe40000fa4270 */
[----:B------:R-:W-:Y:S02]  /*6e70*/  FMNMX.FTZ R9, R150, R9, !PT ;  /* 0x0000000996097209 */ /* 0x000fe40007810000 */
[----:B------:R-:W-:Y:S02]  /*6e80*/  ISETP.LT.OR P5, PT, R11, 0x11, P5 ;  /* 0x000000110b00780c */ /* 0x000fe40002fa1670 */
[----:B------:R-:W-:Y:S02]  /*6e90*/  FMNMX.FTZ R9, R66, R9, !PT ;  /* 0x0000000942097209 */ /* 0x000fe40007810000 */
[----:B------:R-:W-:-:S02]  /*6ea0*/  ISETP.GT.AND P6, PT, R15, 0x1, P1 ;  /* 0x000000010f00780c */ /* 0x000fc40000fc4270 */
[----:B------:R-:W-:Y:S02]  /*6eb0*/  FMNMX.FTZ R9, R64, R9, !PT ;  /* 0x0000000940097209 */ /* 0x000fe40007810000 */
[----:B------:R-:W-:Y:S02]  /*6ec0*/  FSEL R14, R14, -INF , !P5 ;  /* 0xff8000000e0e7808 */ /* 0x000fe40006800000 */
[----:B------:R-:W-:Y:S02]  /*6ed0*/  FMNMX.FTZ R9, R68, R9, !PT ;  /* 0x0000000944097209 */ /* 0x000fe40007810000 */
[----:B------:R-:W-:Y:S02]  /*6ee0*/  ISETP.GT.AND P5, PT, R15, 0x20, P1 ;  /* 0x000000200f00780c */ /* 0x000fe40000fa4270 */
[----:B------:R-:W-:Y:S02]  /*6ef0*/  FMNMX.FTZ R9, R70, R9, !PT ;  /* 0x0000000946097209 */ /* 0x000fe40007810000 */
[----:B------:R-:W-:-:S02]  /*6f00*/  ISETP.LT.OR P6, PT, R11, 0x2, P6 ;  /* 0x000000020b00780c */ /* 0x000fc400037c1670 */
[----:B------:R-:W-:Y:S02]  /*6f10*/  FMNMX.FTZ R9, R72, R9, !PT ;  /* 0x0000000948097209 */ /* 0x000fe40007810000 */
[----:B------:R-:W-:Y:S02]  /*6f20*/  ISETP.LT.OR P5, PT, R11, 0x21, P5 ;  /* 0x000000210b00780c */ /* 0x000fe40002fa1670 */
[----:B------:R-:W-:Y:S02]  /*6f30*/  FMNMX.FTZ R9, R74, R9, !PT ;  /* 0x000000094a097209 */ /* 0x000fe40007810000 */
[----:B------:R-:W-:Y:S02]  /*6f40*/  FSEL R7, R7, -INF , !P6 ;  /* 0xff80000007077808 */ /* 0x000fe40007000000 */
[----:B------:R-:W-:Y:S02]  /*6f50*/  FMNMX.FTZ R9, R76, R9, !PT ;  /* 0x000000094c097209 */ /* 0x000fe40007810000 */
[----:B------:R-:W-:-:S02]  /*6f60*/  FSEL R28, R28, -INF , !P5 ;  /* 0xff8000001c1c7808 */ /* 0x000fc40006800000 */
[----:B------:R-:W-:Y:S02]  /*6f70*/  FMNMX.FTZ R9, R78, R9, !PT ;  /* 0x000000094e097209 */ /* 0x000fe40007810000 */
[----:B------:R-:W-:Y:S02]  /*6f80*/  ISETP.GT.AND P5, PT, R15, RZ, P1 ;  /* 0x000000ff0f00720c */ /* 0x000fe40000fa4270 */
[----:B------:R-:W-:Y:S02]  /*6f90*/  FMNMX.FTZ R9, R80, R9, !PT ;  /* 0x0000000950097209 */ /* 0x000fe40007810000 */
[----:B------:R-:W-:Y:S02]  /*6fa0*/  ISETP.LT.OR P5, PT, R11, 0x1, P5 ;  /* 0x000000010b00780c */ /* 0x000fe40002fa1670 */
[----:B------:R-:W-:Y:S02]  /*6fb0*/  FMNMX.FTZ R9, R82, R9, !PT ;  /* 0x0000000952097209 */ /* 0x000fe40007810000 */
[----:B------:R-:W-:-:S02]  /*6fc0*/  ISETP.GT.AND P3, PT, R15, 0x8, P1 ;  /* 0x000000080f00780c */ /* 0x000fc40000f64270 */
[----:B------:R-:W-:Y:S02]  /*6fd0*/  FMNMX.FTZ R9, R84, R9, !PT ;  /* 0x0000000954097209 */ /* 0x000fe40007810000 */
[----:B------:R-:W-:Y:S02]  /*6fe0*/  ISETP.GT.AND P4, PT, R15, 0x9, P1 ;  /* 0x000000090f00780c */ /* 0x000fe40000f84270 */
[----:B------:R-:W-:Y:S02]  /*6ff0*/  FMNMX.FTZ R9, R120, R9, !PT ;  /* 0x0000000978097209 */ /* 0x000fe40007810000 */
[C---:B------:R-:W-:Y:S02]  /*7000*/  ISETP.LT.OR P3, PT, R11.reuse, 0x9, P3 ;  /* 0x000000090b00780c */ /* 0x040fe40001f61670 */
[----:B------:R-:W-:Y:S02]  /*7010*/  FMNMX.FTZ R9, R122, R9, !PT ;  /* 0x000000097a097209 */ /* 0x000fe40007810000 */
[----:B------:R-:W-:-:S02]  /*7020*/  ISETP.LT.OR P4, PT, R11, 0xa, P4 ;  /* 0x0000000a0b00780c */ /* 0x000fc40002781670 */
[----:B------:R-:W-:Y:S02]  /*7030*/  FMNMX.FTZ R9, R52, R9, !PT ;  /* 0x0000000934097209 */ /* 0x000fe40007810000 */
[----:B------:R-:W-:Y:S02]  /*7040*/  FSEL R8, R8, -INF , !P3 ;  /* 0xff80000008087808 */ /* 0x000fe40005800000 */
[----:B------:R-:W-:Y:S02]  /*7050*/  FMNMX.FTZ R9, R56, R9, !PT ;  /* 0x0000000938097209 */ /* 0x000fe40007810000 */
[----:B------:R-:W-:Y:S02]  /*7060*/  ISETP.GT.AND P2, PT, R15, 0x11, P1 ;  /* 0x000000110f00780c */ /* 0x000fe40000f44270 */
[----:B------:R-:W-:Y:S02]  /*7070*/  FMNMX.FTZ R9, R86, R9, !PT ;  /* 0x0000000956097209 */ /* 0x000fe40007810000 */
[----:B------:R-:W-:-:S02]  /*7080*/  FSEL R10, R10, -INF , !P4 ;  /* 0xff8000000a0a7808 */ /* 0x000fc40006000000 */
[----:B------:R-:W-:Y:S02]  /*7090*/  FMNMX.FTZ R9, R58, R9, !PT ;  /* 0x000000093a097209 */ /* 0x000fe40007810000 */
[----:B------:R-:W-:Y:S02]  /*70a0*/  ISETP.GT.AND P3, PT, R15, 0x18, P1 ;  /* 0x000000180f00780c */ /* 0x000fe40000f64270 */
[----:B------:R-:W-:Y:S02]  /*70b0*/  FMNMX.FTZ R9, R124, R9, !PT ;  /* 0x000000097c097209 */ /* 0x000fe40007810000 */
[----:B------:R-:W-:Y:S02]  /*70c0*/  ISETP.LT.OR P2, PT, R11, 0x12, P2 ;  /* 0x000000120b00780c */ /* 0x000fe40001741670 */
[----:B------:R-:W-:Y:S02]  /*70d0*/  FMNMX.FTZ R9, R126, R9, !PT ;  /* 0x000000097e097209 */ /* 0x000fe40007810000 */
[----:B------:R-:W-:-:S02]  /*70e0*/  ISETP.GT.AND P4, PT, R15, 0x19, P1 ;  /* 0x000000190f00780c */ /* 0x000fc40000f84270 */
[----:B------:R-:W-:Y:S02]  /*70f0*/  FMNMX.FTZ R9, R128, R9, !PT ;  /* 0x0000000980097209 */ /* 0x000fe40007810000 */
[C---:B------:R-:W-:Y:S02]  /*7100*/  ISETP.LT.OR P3, PT, R11.reuse, 0x19, P3 ;  /* 0x000000190b00780c */ /* 0x040fe40001f61670 */
[----:B------:R-:W-:Y:S02]  /*7110*/  FMNMX.FTZ R9, R130, R9, !PT ;  /* 0x0000000982097209 */ /* 0x000fe40007810000 */
[----:B------:R-:W-:Y:S02]  /*7120*/  FSEL R20, R20, -INF , !P2 ;  /* 0xff80000014147808 */ /* 0x000fe40005000000 */
        /* <DEDUP_REMOVED lines=15> */
[----:B------:R-:W-:Y:S02]  /*7220*/  ISETP.LT.OR P3, PT, R11, 0x29, P3 ;  /* 0x000000290b00780c */ /* 0x000fe40001f61670 */
[----:B------:R-:W-:Y:S02]  /*7230*/  FMNMX.FTZ R13, R134, R9, !PT ;  /* 0x00000009860d7209 */ /* 0x000fe40007810000 */
[----:B------:R-:W0:Y:S01]  /*7240*/  LDC R9, c[0x0][0x988] ;  /* 0x00026200ff097b82 */ /* 0x000e220000000800 */
[----:B------:R-:W-:Y:S02]  /*7250*/  FSEL R30, R30, -INF , !P2 ;  /* 0xff8000001e1e7808 */ /* 0x000fe40005000000 */
[----:B------:R-:W1:Y:S01]  /*7260*/  SHFL.BFLY PT, R12, R13, 0x2, 0x1f ;  /* 0x0c401f000d0c7f89 */ /* 0x000e6200000e0000 */
[----:B------:R-:W-:-:S02]  /*7270*/  ISETP.GT.AND P2, PT, R15, 0x30, P1 ;  /* 0x000000300f00780c */ /* 0x000fc40000f44270 */
[----:B------:R-:W-:Y:S02]  /*7280*/  FSEL R32, R32, -INF , !P3 ;  /* 0xff80000020207808 */ /* 0x000fe40005800000 */
[----:B------:R-:W-:Y:S02]  /*7290*/  ISETP.LT.OR P4, PT, R11, 0x2a, P4 ;  /* 0x0000002a0b00780c */ /* 0x000fe40002781670 */
[----:B------:R-:W-:Y:S02]  /*72a0*/  ISETP.GT.AND P3, PT, R15, 0x31, P1 ;  /* 0x000000310f00780c */ /* 0x000fe40000f64270 */
[C---:B------:R-:W-:Y:S02]  /*72b0*/  ISETP.LT.OR P2, PT, R11.reuse, 0x31, P2 ;  /* 0x000000310b00780c */ /* 0x040fe40001741670 */
[----:B------:R-:W-:-:S04]  /*72c0*/  ISETP.LT.OR P3, PT, R11, 0x32, P3 ;  /* 0x000000320b00780c */ /* 0x000fc80001f61670 */
[----:B------:R-:W-:Y:S02]  /*72d0*/  FSEL R38, R38, -INF , !P3 ;  /* 0xff80000026267808 */ /* 0x000fe40005800000 */
[----:B------:R-:W-:-:S04]  /*72e0*/  ISETP.GT.AND P3, PT, R15, 0x41, P1 ;  /* 0x000000410f00780c */ /* 0x000fc80000f64270 */
[----:B------:R-:W-:Y:S02]  /*72f0*/  ISETP.LT.OR P3, PT, R11, 0x42, P3 ;  /* 0x000000420b00780c */ /* 0x000fe40001f61670 */
[----:B-1----:R-:W-:-:S05]  /*7300*/  FMNMX.FTZ R21, R13, R12, !PT ;  /* 0x0000000c0d157209 */ /* 0x002fca0007810000 */
[----:B------:R-:W1:Y:S02]  /*7310*/  SHFL.BFLY PT, R12, R21, 0x1, 0x1f ;  /* 0x0c201f00150c7f89 */ /* 0x000e6400000e0000 */
[----:B-1----:R-:W-:-:S04]  /*7320*/  FMNMX.FTZ R12, R21, R12, !PT ;  /* 0x0000000c150c7209 */ /* 0x002fc80007810000 */
[C---:B------:R-:W-:Y:S01]  /*7330*/  FSETP.NEU.FTZ.AND P6, PT, R12.reuse, -INF , PT ;  /* 0xff8000000c00780b */ /* 0x040fe20003fdd000 */
[----:B0-----:R-:W-:-:S05]  /*7340*/  FMUL.FTZ R13, R12, R9 ;  /* 0x000000090c0d7220 */ /* 0x001fca0000410000 */
[----:B------:R-:W-:-:S05]  /*7350*/  FSEL R13, R13, RZ, P6 ;  /* 0x000000ff0d0d7208 */ /* 0x000fca0003000000 */
[-CC-:B------:R-:W-:Y:S01]  /*7360*/  FFMA.FTZ R29, R64, R9.reuse, -R13.reuse ;  /* 0x00000009401d7223 */ /* 0x180fe2000001080d */
[----:B------:R-:W-:Y:S01]  /*7370*/  FSEL R64, R6, -INF , !P5 ;  /* 0xff80000006407808 */ /* 0x000fe20006800000 */
[-CC-:B------:R-:W-:Y:S01]  /*7380*/  FFMA.FTZ R35, R72, R9.reuse, -R13.reuse ;  /* 0x0000000948237223 */ /* 0x180fe2000001080d */
[-CC-:B------:R-:W-:Y:S01]  /*7390*/  FFMA.FTZ R27, R150, R9.reuse, -R13.reuse ;  /* 0x00000009961b7223 */ /* 0x180fe2000001080d */
[--C-:B------:R-:W-:Y:S01]  /*73a0*/  FFMA.FTZ R150, R66, R9, -R13.reuse ;  /* 0x0000000942967223 */ /* 0x100fe2000001080d */
[----:B------:R-:W-:Y:S01]  /*73b0*/  FMNMX.FTZ R6, R64, R3, !PT ;  /* 0x0000000340067209 */ /* 0x000fe20007810000 */
[-CC-:B------:R-:W-:Y:S01]  /*73c0*/  FFMA.FTZ R21, R63, R9.reuse, -R13.reuse ;  /* 0x000000093f157223 */ /* 0x180fe2000001080d */
[----:B------:R-:W-:Y:S01]  /*73d0*/  FSEL R66, R34, -INF , !P4 ;  /* 0xff80000022427808 */ /* 0x000fe20006000000 */
[----:B------:R0:W-:Y:S01]  /*73e0*/  MUFU.EX2 R26, R27 ;  /* 0x0000001b001a7308 */ /* 0x0001e20000000800 */
[----:B------:R-:W-:Y:S01]  /*73f0*/  FMNMX.FTZ R31, R7, R6, !PT ;  /* 0x00000006071f7209 */ /* 0x000fe20007810000 */
[-CC-:B------:R-:W-:Y:S01]  /*7400*/  FFMA.FTZ R34, R70, R9.reuse, -R13.reuse ;  /* 0x0000000946227223 */ /* 0x180fe2000001080d */
[C---:B------:R-:W-:Y:S01]  /*7410*/  ISETP.GT.AND P5, PT, R15.reuse, 0x38, P1 ;  /* 0x000000380f00780c */ /* 0x040fe20000fa4270 */
[--C-:B------:R-:W-:Y:S01]  /*7420*/  FFMA.FTZ R58, R58, R9, -R13.reuse ;  /* 0x000000093a3a7223 */ /* 0x100fe2000001080d */
[----:B------:R-:W-:Y:S01]  /*7430*/  FMNMX.FTZ R31, R8, R31, !PT ;  /* 0x0000001f081f7209 */ /* 0x000fe20007810000 */
[--C-:B------:R-:W-:Y:S01]  /*7440*/  FFMA.FTZ R122, R122, R9, -R13.reuse ;  /* 0x000000097a7a7223 */ /* 0x100fe2000001080d */
[----:B------:R-:W-:Y:S01]  /*7450*/  ISETP.GT.AND P4, PT, R15, 0x39, P1 ;  /* 0x000000390f00780c */ /* 0x000fe20000f84270 */
[----:B------:R-:W-:Y:S01]  /*7460*/  MUFU.EX2 R21, R21 ;  /* 0x0000001500157308 */ /* 0x000fe20000000800 */
[----:B------:R-:W-:Y:S01]  /*7470*/  FMNMX.FTZ R31, R10, R31, !PT ;  /* 0x0000001f0a1f7209 */ /* 0x000fe20007810000 */
[-CC-:B0-----:R-:W-:Y:S01]  /*7480*/  FFMA.FTZ R27, R68, R9.reuse, -R13.reuse ;  /* 0x00000009441b7223 */ /* 0x181fe2000001080d */
[----:B------:R-:W-:Y:S01]  /*7490*/  FSEL R68, R36, -INF , !P2 ;  /* 0xff80000024447808 */ /* 0x000fe20005000000 */
[--C-:B------:R-:W-:Y:S01]  /*74a0*/  FFMA.FTZ R36, R74, R9, -R13.reuse ;  /* 0x000000094a247223 */ /* 0x100fe2000001080d */
[----:B------:R-:W-:Y:S01]  /*74b0*/  FMNMX.FTZ R31, R14, R31, !PT ;  /* 0x0000001f0e1f7209 */ /* 0x000fe20007810000 */
[--C-:B------:R-:W-:Y:S01]  /*74c0*/  FFMA.FTZ R128, R128, R9, -R13.reuse ;  /* 0x0000000980807223 */ /* 0x100fe2000001080d */
[----:B------:R-:W-:Y:S01]  /*74d0*/  ISETP.LT.OR P5, PT, R11, 0x39, P5 ;  /* 0x000000390b00780c */ /* 0x000fe20002fa1670 */
[----:B------:R-:W-:Y:S01]  /*74e0*/  MUFU.EX2 R150, R150 ;  /* 0x0000009600967308 */ /* 0x000fe20000000800 */
[----:B------:R-:W-:Y:S01]  /*74f0*/  FMNMX.FTZ R33, R20, R31, !PT ;  /* 0x0000001f14217209 */ /* 0x000fe20007810000 */
[----:B------:R-:W-:Y:S01]  /*7500*/  FFMA.FTZ R130, R130, R9, -R13 ;  /* 0x0000000982827223 */ /* 0x000fe2000001080d */
[----:B------:R-:W-:-:S02]  /*7510*/  ISETP.GT.AND P2, PT, R15, 0x40, P1 ;  /* 0x000000400f00780c */ /* 0x000fc40000f44270 */
[----:B------:R-:W-:Y:S02]  /*7520*/  FMNMX.FTZ R6, R24, R33, !PT ;  /* 0x0000002118067209 */ /* 0x000fe40007810000 */
[----:B------:R-:W-:Y:S01]  /*7530*/  FSEL R70, R40, -INF , !P5 ;  /* 0xff80000028467808 */ /* 0x000fe20006800000 */
[----:B------:R0:W-:Y:S01]  /*7540*/  MUFU.EX2 R31, R35 ;  /* 0x00000023001f7308 */ /* 0x0001e20000000800 */
[----:B------:R-:W-:Y:S01]  /*7550*/  FMNMX.FTZ R33, R25, R6, !PT ;  /* 0x0000000619217209 */ /* 0x000fe20007810000 */
[-CC-:B------:R-:W-:Y:S01]  /*7560*/  FFMA.FTZ R6, R76, R9.reuse, -R13.reuse ;  /* 0x000000094c067223 */ /* 0x180fe2000001080d */
[C---:B------:R-:W-:Y:S01]  /*7570*/  ISETP.LT.OR P4, PT, R11.reuse, 0x3a, P4 ;  /* 0x0000003a0b00780c */ /* 0x040fe20002781670 */
[----:B------:R-:W-:Y:S01]  /*7580*/  FFMA.FTZ R40, R78, R9, -R13 ;  /* 0x000000094e287223 */ /* 0x000fe2000001080d */
[----:B------:R-:W-:Y:S02]  /*7590*/  FMNMX.FTZ R33, R28, R33, !PT ;  /* 0x000000211c217209 */ /* 0x000fe40007810000 */
[----:B------:R-:W-:Y:S01]  /*75a0*/  ISETP.LT.OR P2, PT, R11, 0x41, P2 ;  /* 0x000000410b00780c */ /* 0x000fe20001741670 */
[----:B------:R-:W-:Y:S01]  /*75b0*/  MUFU.EX2 R29, R29 ;  /* 0x0000001d001d7308 */ /* 0x000fe20000000800 */
[----:B0-----:R-:W-:-:S02]  /*75c0*/  FMNMX.FTZ R35, R30, R33, !PT ;  /* 0x000000211e237209 */ /* 0x001fc40007810000 */
[----:B------:R-:W-:Y:S02]  /*75d0*/  FSEL R72, R41, -INF , !P4 ;  /* 0xff80000029487808 */ /* 0x000fe40006000000 */
[----:B------:R-:W-:Y:S02]  /*75e0*/  FMNMX.FTZ R35, R32, R35, !PT ;  /* 0x0000002320237209 */ /* 0x000fe40007810000 */
[----:B------:R-:W-:Y:S01]  /*75f0*/  ISETP.GT.AND P5, PT, R15, 0x48, P1 ;  /* 0x000000480f00780c */ /* 0x000fe20000fa4270 */
[----:B------:R0:W-:Y:S01]  /*7600*/  MUFU.EX2 R33, R6 ;  /* 0x0000000600217308 */ /* 0x0001e20000000800 */
[----:B------:R-:W-:Y:S02]  /*7610*/  FMNMX.FTZ R35, R66, R35, !PT ;  /* 0x0000002342237209 */ /* 0x000fe40007810000 */
[----:B------:R-:W-:Y:S01]  /*7620*/  FSEL R74, R42, -INF , !P2 ;  /* 0xff8000002a4a7808 */ /* 0x000fe20005000000 */
[----:B------:R-:W-:Y:S01]  /*7630*/  FFMA.FTZ R42, R82, R9, -R13 ;  /* 0x00000009522a7223 */ /* 0x000fe2000001080d */
[----:B------:R-:W-:-:S02]  /*7640*/  FMNMX.FTZ R35, R68, R35, !PT ;  /* 0x0000002344237209 */ /* 0x000fc40007810000 */
[----:B------:R-:W-:Y:S01]  /*7650*/  ISETP.GT.AND P4, PT, R15, 0x49, P1 ;  /* 0x000000490f00780c */ /* 0x000fe20000f84270 */
[----:B------:R-:W-:Y:S01]  /*7660*/  MUFU.EX2 R27, R27 ;  /* 0x0000001b001b7308 */ /* 0x000fe20000000800 */
[----:B------:R-:W-:Y:S01]  /*7670*/  FMNMX.FTZ R37, R38, R35, !PT ;  /* 0x0000002326257209 */ /* 0x000fe20007810000 */
[--C-:B0-----:R-:W-:Y:S01]  /*7680*/  FFMA.FTZ R6, R80, R9, -R13.reuse ;  /* 0x0000000950067223 */ /* 0x101fe2000001080d */
[----:B------:R-:W-:Y:S02]  /*7690*/  ISETP.LT.OR P5, PT, R11, 0x49, P5 ;  /* 0x000000490b00780c */ /* 0x000fe40002fa1670 */
[----:B------:R-:W-:Y:S02]  /*76a0*/  FMNMX.FTZ R37, R70, R37, !PT ;  /* 0x0000002546257209 */ /* 0x000fe40007810000 */
[----:B------:R-:W-:Y:S01]  /*76b0*/  FSEL R76, R43, -INF , !P3 ;  /* 0xff8000002b4c7808 */ /* 0x000fe20005800000 */
[----:B------:R0:W-:Y:S01]  /*76c0*/  MUFU.EX2 R35, R6 ;  /* 0x0000000600237308 */ /* 0x0001e20000000800 */
[----:B------:R-:W-:Y:S01]  /*76d0*/  FMNMX.FTZ R37, R72, R37, !PT ;  /* 0x0000002548257209 */ /* 0x000fe20007810000 */
[----:B------:R-:W-:Y:S01]  /*76e0*/  FFMA.FTZ R43, R84, R9, -R13 ;  /* 0x00000009542b7223 */ /* 0x000fe2000001080d */
[----:B------:R-:W-:-:S02]  /*76f0*/  ISETP.GT.AND P2, PT, R15, 0x50, P1 ;  /* 0x000000500f00780c */ /* 0x000fc40000f44270 */
[----:B------:R-:W-:Y:S02]  /*7700*/  FMNMX.FTZ R37, R74, R37, !PT ;  /* 0x000000254a257209 */ /* 0x000fe40007810000 */
[----:B------:R-:W-:Y:S01]  /*7710*/  FSEL R78, R44, -INF , !P5 ;  /* 0xff8000002c4e7808 */ /* 0x000fe20006800000 */
[----:B------:R-:W-:Y:S01]  /*7720*/  MUFU.EX2 R34, R34 ;  /* 0x0000002200227308 */ /* 0x000fe20000000800 */
[----:B------:R-:W-:Y:S01]  /*7730*/  ISETP.LT.OR P4, PT, R11, 0x4a, P4 ;  /* 0x0000004a0b00780c */ /* 0x000fe20002781670 */
[--C-:B------:R-:W-:Y:S01]  /*7740*/  FFMA.FTZ R44, R120, R9, -R13.reuse ;  /* 0x00000009782c7223 */ /* 0x100fe2000001080d */
[----:B------:R-:W-:Y:S01]  /*7750*/  FMNMX.FTZ R39, R76, R37, !PT ;  /* 0x000000254c277209 */ /* 0x000fe20007810000 */
[----:B------:R-:W-:Y:S01]  /*7760*/  FFMA.FTZ R120, R144, R9, -R13 ;  /* 0x0000000990787223 */ /* 0x000fe2000001080d */
[----:B------:R-:W-:Y:S02]  /*7770*/  ISETP.GT.AND P3, PT, R15, 0x51, P1 ;  /* 0x000000510f00780c */ /* 0x000fe40000f64270 */
[----:B------:R-:W-:Y:S01]  /*7780*/  ISETP.LT.OR P2, PT, R11, 0x51, P2 ;  /* 0x000000510b00780c */ /* 0x000fe20001741670 */
[----:B------:R1:W-:Y:S01]  /*7790*/  MUFU.EX2 R37, R43 ;  /* 0x0000002b00257308 */ /* 0x0003e20000000800 */
[----:B------:R-:W-:-:S02]  /*77a0*/  FSEL R80, R45, -INF , !P4 ;  /* 0xff8000002d507808 */ /* 0x000fc40006000000 */
[----:B------:R-:W-:Y:S02]  /*77b0*/  FMNMX.FTZ R39, R78, R39, !PT ;  /* 0x000000274e277209 */ /* 0x000fe40007810000 */
[----:B------:R-:W-:Y:S02]  /*77c0*/  ISETP.GT.AND P5, PT, R15, 0x58, P1 ;  /* 0x000000580f00780c */ /* 0x000fe40000fa4270 */
[----:B------:R-:W-:Y:S01]  /*77d0*/  FSEL R41, R46, -INF , !P2 ;  /* 0xff8000002e297808 */ /* 0x000fe20005000000 */
[----:B------:R-:W-:Y:S01]  /*77e0*/  FFMA.FTZ R46, R52, R9, -R13 ;  /* 0x00000009342e7223 */ /* 0x000fe2000001080d */
[----:B------:R-:W-:Y:S01]  /*77f0*/  ISETP.LT.OR P3, PT, R11, 0x52, P3 ;  /* 0x000000520b00780c */ /* 0x000fe20001f61670 */
[----:B------:R-:W-:Y:S01]  /*7800*/  MUFU.EX2 R36, R36 ;  /* 0x0000002400247308 */ /* 0x000fe20000000800 */
[----:B0-----:R-:W-:Y:S02]  /*7810*/  FMNMX.FTZ R6, R80, R39, !PT ;  /* 0x0000002750067209 */ /* 0x001fe40007810000 */
[----:B------:R-:W-:-:S02]  /*7820*/  ISETP.GT.AND P4, PT, R15, 0x59, P1 ;  /* 0x000000590f00780c */ /* 0x000fc40000f84270 */
[----:B------:R-:W-:Y:S02]  /*7830*/  ISETP.LT.OR P5, PT, R11, 0x59, P5 ;  /* 0x000000590b00780c */ /* 0x000fe40002fa1670 */
[----:B------:R-:W-:Y:S01]  /*7840*/  FSEL R82, R47, -INF , !P3 ;  /* 0xff8000002f527808 */ /* 0x000fe20005800000 */
[----:B------:R-:W-:Y:S01]  /*7850*/  MUFU.EX2 R40, R40 ;  /* 0x0000002800287308 */ /* 0x000fe20000000800 */
[----:B------:R-:W-:Y:S01]  /*7860*/  FMNMX.FTZ R39, R41, R6, !PT ;  /* 0x0000000629277209 */ /* 0x000fe20007810000 */
[-CC-:B------:R-:W-:Y:S01]  /*7870*/  FFMA.FTZ R47, R142, R9.reuse, -R13.reuse ;  /* 0x000000098e2f7223 */ /* 0x180fe2000001080d */
[----:B------:R-:W-:Y:S02]  /*7880*/  ISETP.GT.AND P2, PT, R15, 0x60, P1 ;  /* 0x000000600f00780c */ /* 0x000fe40000f44270 */
[----:B------:R-:W-:Y:S01]  /*7890*/  FSEL R84, R48, -INF , !P5 ;  /* 0xff80000030547808 */ /* 0x000fe20006800000 */
[----:B------:R-:W-:Y:S01]  /*78a0*/  FFMA.FTZ R48, R86, R9, -R13 ;  /* 0x0000000956307223 */ /* 0x000fe2000001080d */
[----:B------:R-:W-:Y:S01]  /*78b0*/  ISETP.LT.OR P4, PT, R11, 0x5a, P4 ;  /* 0x0000005a0b00780c */ /* 0x000fe20002781670 */
[----:B------:R-:W-:Y:S01]  /*78c0*/  MUFU.EX2 R42, R42 ;  /* 0x0000002a002a7308 */ /* 0x000fe20000000800 */
[----:B-1----:R-:W-:-:S02]  /*78d0*/  FMNMX.FTZ R43, R82, R39, !PT ;  /* 0x00000027522b7209 */ /* 0x002fc40007810000 */
[----:B------:R-:W-:Y:S02]  /*78e0*/  ISETP.GT.AND P3, PT, R15, 0x61, P1 ;  /* 0x000000610f00780c */ /* 0x000fe40000f64270 */
[----:B------:R-:W-:Y:S02]  /*78f0*/  ISETP.LT.OR P2, PT, R11, 0x61, P2 ;  /* 0x000000610b00780c */ /* 0x000fe40001741670 */
[----:B------:R-:W-:Y:S01]  /*7900*/  FSEL R55, R49, -INF , !P4 ;  /* 0xff80000031377808 */ /* 0x000fe20006000000 */
[----:B------:R-:W-:Y:S01]  /*7910*/  MUFU.EX2 R44, R44 ;  /* 0x0000002c002c7308 */ /* 0x000fe20000000800 */
[----:B------:R-:W-:Y:S01]  /*7920*/  FMNMX.FTZ R6, R84, R43, !PT ;  /* 0x0000002b54067209 */ /* 0x000fe20007810000 */
[-CC-:B------:R-:W-:Y:S01]  /*7930*/  FFMA.FTZ R49, R148, R9.reuse, -R13.reuse ;  /* 0x0000000994317223 */ /* 0x180fe2000001080d */
[----:B------:R-:W-:Y:S02]  /*7940*/  ISETP.GT.AND P5, PT, R15, 0x68, P1 ;  /* 0x000000680f00780c */ /* 0x000fe40000fa4270 */
[----:B------:R-:W-:Y:S01]  /*7950*/  FSEL R57, R50, -INF , !P2 ;  /* 0xff80000032397808 */ /* 0x000fe20005000000 */
[-CC-:B------:R-:W-:Y:S01]  /*7960*/  FFMA.FTZ R50, R124, R9.reuse, -R13.reuse ;  /* 0x000000097c327223 */ /* 0x180fe2000001080d */
[----:B------:R-:W-:Y:S01]  /*7970*/  ISETP.LT.OR P3, PT, R11, 0x62, P3 ;  /* 0x000000620b00780c */ /* 0x000fe20001f61670 */
[----:B------:R0:W-:Y:S01]  /*7980*/  MUFU.EX2 R39, R122 ;  /* 0x0000007a00277308 */ /* 0x0001e20000000800 */
[----:B------:R-:W-:Y:S01]  /*7990*/  FMNMX.FTZ R6, R55, R6, !PT ;  /* 0x0000000637067209 */ /* 0x000fe20007810000 */
[----:B------:R-:W-:Y:S01]  /*79a0*/  FFMA.FTZ R124, R136, R9, -R13 ;  /* 0x00000009887c7223 */ /* 0x000fe2000001080d */
[----:B------:R-:W-:-:S02]  /*79b0*/  ISETP.GT.AND P4, PT, R15, 0x69, P1 ;  /* 0x000000690f00780c */ /* 0x000fc40000f84270 */
[----:B------:R-:W-:Y:S02]  /*79c0*/  ISETP.LT.OR P5, PT, R11, 0x69, P5 ;  /* 0x000000690b00780c */ /* 0x000fe40002fa1670 */
[----:B------:R-:W-:Y:S01]  /*79d0*/  FSEL R63, R51, -INF , !P3 ;  /* 0xff800000333f7808 */ /* 0x000fe20005800000 */
[----:B------:R-:W-:Y:S01]  /*79e0*/  MUFU.EX2 R46, R46 ;  /* 0x0000002e002e7308 */ /* 0x000fe20000000800 */
[----:B------:R-:W-:Y:S01]  /*79f0*/  FMNMX.FTZ R6, R57, R6, !PT ;  /* 0x0000000639067209 */ /* 0x000fe20007810000 */
[-CC-:B------:R-:W-:Y:S01]  /*7a00*/  FFMA.FTZ R51, R132, R9.reuse, -R13.reuse ;  /* 0x0000000984337223 */ /* 0x180fe2000001080d */
[----:B------:R-:W-:Y:S01]  /*7a10*/  ISETP.GT.AND P2, PT, R15, 0x70, P1 ;  /* 0x000000700f00780c */ /* 0x000fe20000f44270 */
[----:B0-----:R-:W-:Y:S01]  /*7a20*/  FFMA.FTZ R122, R140, R9, -R13 ;  /* 0x000000098c7a7223 */ /* 0x001fe2000001080d */
[----:B------:R-:W-:Y:S02]  /*7a30*/  FSEL R52, R53, -INF , !P5 ;  /* 0xff80000035347808 */ /* 0x000fe40006800000 */
[----:B------:R-:W-:Y:S01]  /*7a40*/  ISETP.LT.OR P4, PT, R11, 0x6a, P4 ;  /* 0x0000006a0b00780c */ /* 0x000fe20002781670 */
[----:B------:R-:W-:Y:S01]  /*7a50*/  MUFU.EX2 R48, R48 ;  /* 0x0000003000307308 */ /* 0x000fe20000000800 */
[----:B------:R-:W-:-:S02]  /*7a60*/  FMNMX.FTZ R43, R63, R6, !PT ;  /* 0x000000063f2b7209 */ /* 0x000fc40007810000 */
[----:B------:R-:W-:Y:S02]  /*7a70*/  ISETP.GT.AND P3, PT, R15, 0x71, P1 ;  /* 0x000000710f00780c */ /* 0x000fe40000f64270 */
[----:B------:R-:W-:Y:S02]  /*7a80*/  ISETP.LT.OR P2, PT, R11, 0x71, P2 ;  /* 0x000000710b00780c */ /* 0x000fe40001741670 */
[----:B------:R-:W-:Y:S01]  /*7a90*/  FSEL R54, R54, -INF , !P4 ;  /* 0xff80000036367808 */ /* 0x000fe20006000000 */
[----:B------:R-:W-:Y:S01]  /*7aa0*/  MUFU.EX2 R50, R50 ;  /* 0x0000003200327308 */ /* 0x000fe20000000800 */
[----:B------:R-:W-:Y:S02]  /*7ab0*/  FMNMX.FTZ R43, R52, R43, !PT ;  /* 0x0000002b342b7209 */ /* 0x000fe40007810000 */
[C---:B------:R-:W-:Y:S02]  /*7ac0*/  ISETP.GT.AND P5, PT, R15.reuse, 0x78, P1 ;  /* 0x000000780f00780c */ /* 0x040fe40000fa4270 */
[----:B------:R-:W-:Y:S01]  /*7ad0*/  ISETP.GT.AND P1, PT, R15, 0x79, P1 ;  /* 0x000000790f00780c */ /* 0x000fe20000f24270 */
[----:B------:R-:W-:Y:S01]  /*7ae0*/  FFMA.FTZ R15, R56, R9, -R13 ;  /* 0x00000009380f7223 */ /* 0x000fe2000001080d */
[----:B------:R-:W-:Y:S01]  /*7af0*/  ISETP.LT.OR P3, PT, R11, 0x72, P3 ;  /* 0x000000720b00780c */ /* 0x000fe20001f61670 */
[----:B------:R-:W-:Y:S01]  /*7b00*/  MUFU.EX2 R128, R128 ;  /* 0x0000008000807308 */ /* 0x000fe20000000800 */
[----:B------:R-:W-:-:S02]  /*7b10*/  FSEL R56, R59, -INF , !P2 ;  /* 0xff8000003b387808 */ /* 0x000fc40005000000 */
[----:B------:R-:W-:Y:S02]  /*7b20*/  FMNMX.FTZ R43, R54, R43, !PT ;  /* 0x0000002b362b7209 */ /* 0x000fe40007810000 */
[C---:B------:R-:W-:Y:S02]  /*7b30*/  ISETP.LT.OR P5, PT, R11.reuse, 0x79, P5 ;  /* 0x000000790b00780c */ /* 0x040fe40002fa1670 */
[----:B------:R-:W-:Y:S01]  /*7b40*/  FSEL R60, R60, -INF , !P3 ;  /* 0xff8000003c3c7808 */ /* 0x000fe20005800000 */
[----:B------:R-:W-:Y:S01]  /*7b50*/  MUFU.EX2 R15, R15 ;  /* 0x0000000f000f7308 */ /* 0x000fe20000000800 */
[----:B------:R-:W-:Y:S02]  /*7b60*/  FMNMX.FTZ R43, R56, R43, !PT ;  /* 0x0000002b382b7209 */ /* 0x000fe40007810000 */
[----:B------:R-:W-:Y:S02]  /*7b70*/  ISETP.LT.OR P1, PT, R11, 0x7a, P1 ;  /* 0x0000007a0b00780c */ /* 0x000fe40000f21670 */
[----:B------:R-:W-:-:S02]  /*7b80*/  FSEL R86, R61, -INF , !P5 ;  /* 0xff8000003d567808 */ /* 0x000fc40006800000 */
[----:B------:R-:W-:Y:S01]  /*7b90*/  FMNMX.FTZ R11, R60, R43, !PT ;  /* 0x0000002b3c0b7209 */ /* 0x000fe20007810000 */
[----:B------:R-:W-:Y:S01]  /*7ba0*/  MUFU.EX2 R130, R130 ;  /* 0x0000008200827308 */ /* 0x000fe20000000800 */
[----:B------:R-:W-:Y:S02]  /*7bb0*/  FSEL R62, R62, -INF , !P1 ;  /* 0xff8000003e3e7808 */ /* 0x000fe40004800000 */
[----:B------:R-:W-:Y:S02]  /*7bc0*/  FMNMX.FTZ R11, R86, R11, !PT ;  /* 0x0000000b560b7209 */ /* 0x000fe40007810000 */
[----:B------:R-:W-:Y:S02]  /*7bd0*/  FSEL R59, R12, RZ, P6 ;  /* 0x000000ff0c3b7208 */ /* 0x000fe40003000000 */
[----:B------:R-:W-:Y:S01]  /*7be0*/  FMNMX.FTZ R6, R62, R11, !PT ;  /* 0x0000000b3e067209 */ /* 0x000fe20007810000 */
[----:B------:R0:W-:Y:S01]  /*7bf0*/  MUFU.EX2 R43, R58 ;  /* 0x0000003a002b7308 */ /* 0x0001e20000000800 */
[-CC-:B------:R-:W-:Y:S01]  /*7c00*/  FFMA.FTZ R11, R126, R9.reuse, -R13.reuse ;  /* 0x000000097e0b7223 */ /* 0x180fe2000001080d */
[----:B------:R-:W-:Y:S01]  /*7c10*/  FADD.FTZ R4, -R59, R4 ;  /* 0x000000043b047221 */ /* 0x000fe20000010100 */
[-C--:B------:R-:W-:Y:S01]  /*7c20*/  FFMA.FTZ R126, R138, R9.reuse, -R13 ;  /* 0x000000098a7e7223 */ /* 0x080fe2000001080d */
[----:B------:R-:W1:Y:S02]  /*7c30*/  SHFL.BFLY PT, R45, R6, 0x2, 0x1f ;  /* 0x0c401f00062d7f89 */ /* 0x000e6400000e0000 */
[----:B------:R-:W-:-:S02]  /*7c40*/  FMUL.FTZ R4, R4, R9 ;  /* 0x0000000904047220 */ /* 0x000fc40000410000 */
[----:B------:R-:W-:Y:S08]  /*7c50*/  MUFU.EX2 R11, R11 ;  /* 0x0000000b000b7308 */ /* 0x000ff00000000800 */
[----:B------:R-:W2:Y:S08]  /*7c60*/  MUFU.EX2 R4, R4 ;  /* 0x0000000400047308 */ /* 0x000eb00000000800 */
[----:B------:R-:W-:Y:S01]  /*7c70*/  MUFU.EX2 R51, R51 ;  /* 0x0000003300337308 */ /* 0x000fe20000000800 */
[----:B-1----:R-:W-:Y:S01]  /*7c80*/  FMNMX.FTZ R53, R6, R45, !PT ;  /* 0x0000002d06357209 */ /* 0x002fe20007810000 */
[-CC-:B------:R-:W-:Y:S01]  /*7c90*/  FFMA.FTZ R45, R146, R9.reuse, -R13.reuse ;  /* 0x00000009922d7223 */ /* 0x180fe2000001080d */
[----:B------:R-:W-:-:S05]  /*7ca0*/  FFMA.FTZ R13, R134, R9, -R13 ;  /* 0x00000009860d7223 */ /* 0x000fca000001080d */
[----:B------:R-:W-:Y:S01]  /*7cb0*/  MUFU.EX2 R124, R124 ;  /* 0x0000007c007c7308 */ /* 0x000fe20000000800 */
[----:B------:R-:W1:Y:S07]  /*7cc0*/  SHFL.BFLY PT, R6, R53, 0x1, 0x1f ;  /* 0x0c201f0035067f89 */ /* 0x000e6e00000e0000 */
[----:B------:R-:W-:Y:S08]  /*7cd0*/  MUFU.EX2 R49, R49 ;  /* 0x0000003100317308 */ /* 0x000ff00000000800 */
[----:B------:R-:W-:Y:S08]  /*7ce0*/  MUFU.EX2 R126, R126 ;  /* 0x0000007e007e7308 */ /* 0x000ff00000000800 */
[----:B------:R-:W-:Y:S01]  /*7cf0*/  MUFU.EX2 R47, R47 ;  /* 0x0000002f002f7308 */ /* 0x000fe20000000800 */
[----:B-1----:R-:W-:-:S04]  /*7d00*/  FMNMX.FTZ R6, R53, R6, !PT ;  /* 0x0000000635067209 */ /* 0x002fc80007810000 */
[C---:B------:R-:W-:Y:S01]  /*7d10*/  FSETP.NEU.FTZ.AND P1, PT, R6.reuse, -INF , PT ;  /* 0xff8000000600780b */ /* 0x040fe20003f3d000 */
[----:B------:R-:W-:Y:S02]  /*7d20*/  FMUL.FTZ R53, R6, R9 ;  /* 0x0000000906357220 */ /* 0x000fe40000410000 */
[----:B------:R-:W-:Y:S03]  /*7d30*/  MUFU.EX2 R120, R120 ;  /* 0x0000007800787308 */ /* 0x000fe60000000800 */
[----:B------:R-:W-:-:S05]  /*7d40*/  FSEL R53, R53, RZ, P1 ;  /* 0x000000ff35357208 */ /* 0x000fca0000800000 */
[-CC-:B------:R-:W-:Y:S01]  /*7d50*/  FFMA.FTZ R151, R8, R9.reuse, -R53.reuse ;  /* 0x0000000908977223 */ /* 0x180fe20000010835 */
[-CC-:B------:R-:W-:Y:S01]  /*7d60*/  FFMA.FTZ R8, R10, R9.reuse, -R53.reuse ;  /* 0x000000090a087223 */ /* 0x180fe20000010835 */
[-CC-:B------:R-:W-:Y:S01]  /*7d70*/  FFMA.FTZ R10, R20, R9.reuse, -R53.reuse ;  /* 0x00000009140a7223 */ /* 0x180fe20000010835 */
[-CC-:B------:R-:W-:Y:S01]  /*7d80*/  FFMA.FTZ R20, R30, R9.reuse, -R53.reuse ;  /* 0x000000091e147223 */ /* 0x180fe20000010835 */
[----:B------:R-:W-:Y:S01]  /*7d90*/  FSEL R30, R6, RZ, P1 ;  /* 0x000000ff061e7208 */ /* 0x000fe20000800000 */
[-CC-:B0-----:R-:W-:Y:S01]  /*7da0*/  FFMA.FTZ R58, R64, R9.reuse, -R53.reuse ;  /* 0x00000009403a7223 */ /* 0x181fe20000010835 */
[-CC-:B------:R-:W-:Y:S01]  /*7db0*/  FFMA.FTZ R149, R7, R9.reuse, -R53.reuse ;  /* 0x0000000907957223 */ /* 0x180fe20000010835 */
[----:B------:R-:W-:Y:S01]  /*7dc0*/  MUFU.EX2 R151, R151 ;  /* 0x0000009700977308 */ /* 0x000fe20000000800 */
[-C--:B------:R-:W-:Y:S01]  /*7dd0*/  FFMA.FTZ R145, R14, R9.reuse, -R53 ;  /* 0x000000090e917223 */ /* 0x080fe20000010835 */
[----:B------:R-:W-:Y:S01]  /*7de0*/  FADD.FTZ R30, -R30, R3 ;  /* 0x000000031e1e7221 */ /* 0x000fe20000010100 */
[----:B--2---:R-:W-:Y:S01]  /*7df0*/  FFMA.FTZ R7, R4, R2, R21 ;  /* 0x0000000204077223 */ /* 0x004fe20000010015 */
[-CC-:B------:R-:W-:Y:S01]  /*7e00*/  FFMA.FTZ R147, R24, R9.reuse, -R53.reuse ;  /* 0x0000000918937223 */ /* 0x180fe20000010835 */
[-C--:B------:R-:W-:Y:S01]  /*7e10*/  FFMA.FTZ R14, R25, R9.reuse, -R53 ;  /* 0x00000009190e7223 */ /* 0x080fe20000010835 */
[-C--:B------:R-:W-:Y:S01]  /*7e20*/  FMUL.FTZ R3, R30, R9.reuse ;  /* 0x000000091e037220 */ /* 0x080fe20000410000 */
[----:B------:R-:W-:Y:S01]  /*7e30*/  FADD.FTZ R7, R26, R7 ;  /* 0x000000071a077221 */ /* 0x000fe20000010000 */
[----:B------:R-:W-:Y:S01]  /*7e40*/  MUFU.EX2 R58, R58 ;  /* 0x0000003a003a7308 */ /* 0x000fe20000000800 */
[-CC-:B------:R-:W-:Y:S01]  /*7e50*/  FFMA.FTZ R141, R28, R9.reuse, -R53.reuse ;  /* 0x000000091c8d7223 */ /* 0x180fe20000010835 */
[-C--:B------:R-:W-:Y:S01]  /*7e60*/  FFMA.FTZ R143, R32, R9.reuse, -R53 ;  /* 0x00000009208f7223 */ /* 0x080fe20000010835 */
[----:B------:R-:W-:Y:S01]  /*7e70*/  FADD.FTZ R2, R150, R7 ;  /* 0x0000000796027221 */ /* 0x000fe20000010000 */
[-CC-:B------:R-:W-:Y:S01]  /*7e80*/  FFMA.FTZ R24, R66, R9.reuse, -R53.reuse ;  /* 0x0000000942187223 */ /* 0x180fe20000010835 */
[-CC-:B------:R-:W-:Y:S01]  /*7e90*/  FFMA.FTZ R137, R68, R9.reuse, -R53.reuse ;  /* 0x0000000944897223 */ /* 0x180fe20000010835 */
[-CC-:B------:R-:W-:Y:S01]  /*7ea0*/  FFMA.FTZ R28, R38, R9.reuse, -R53.reuse ;  /* 0x00000009261c7223 */ /* 0x180fe20000010835 */
[----:B------:R-:W-:Y:S01]  /*7eb0*/  FADD.FTZ R2, R29, R2 ;  /* 0x000000021d027221 */ /* 0x000fe20000010000 */
[----:B------:R-:W0:Y:S01]  /*7ec0*/  MUFU.EX2 R3, R3 ;  /* 0x0000000300037308 */ /* 0x000e220000000800 */
[-CC-:B------:R-:W-:Y:S01]  /*7ed0*/  FFMA.FTZ R139, R70, R9.reuse, -R53.reuse ;  /* 0x00000009468b7223 */ /* 0x180fe20000010835 */
[-CC-:B------:R-:W-:Y:S01]  /*7ee0*/  FFMA.FTZ R30, R72, R9.reuse, -R53.reuse ;  /* 0x00000009481e7223 */ /* 0x180fe20000010835 */
[-CC-:B------:R-:W-:Y:S01]  /*7ef0*/  FFMA.FTZ R133, R74, R9.reuse, -R53.reuse ;  /* 0x000000094a857223 */ /* 0x180fe20000010835 */
        /* <DEDUP_REMOVED lines=16> */
[-CC-:B------:R-:W-:Y:S01]  /*8000*/  FFMA.FTZ R123, R86, R9.reuse, -R53.reuse ;  /* 0x00000009567b7223 */ /* 0x180fe20000010835 */
[----:B------:R-:W-:-:S03]  /*8010*/  FFMA.FTZ R56, R62, R9, -R53 ;  /* 0x000000093e387223 */ /* 0x000fc60000010835 */
[----:B------:R-:W0:Y:S01]  /*8020*/  MUFU.EX2 R145, R145 ;  /* 0x0000009100917308 */ /* 0x000e220000000800 */
[----:B-1----:R-:W-:-:S04]  /*8030*/  FADD.FTZ R0, R149, R0 ;  /* 0x0000000095007221 */ /* 0x002fc80000010000 */
[----:B------:R-:W-:-:S03]  /*8040*/  FADD.FTZ R7, R151, R0 ;  /* 0x0000000097077221 */ /* 0x000fc60000010000 */
[----:B------:R-:W1:Y:S01]  /*8050*/  MUFU.EX2 R10, R10 ;  /* 0x0000000a000a7308 */ /* 0x000e620000000800 */
[----:B--2---:R-:W-:Y:S01]  /*8060*/  FADD.FTZ R0, R8, R7 ;  /* 0x0000000708007221 */ /* 0x004fe20000010000 */
[----:B------:R-:W-:-:S06]  /*8070*/  FADD.FTZ R7, R27, R2 ;  /* 0x000000021b077221 */ /* 0x000fcc0000010000 */
        /* <DEDUP_REMOVED lines=34> */
[----:B------:R-:W-:-:S06]  /*82a0*/  FADD.FTZ R7, R128, R7 ;  /* 0x0000000780077221 */ /* 0x000fcc0000010000 */
        /* <DEDUP_REMOVED lines=16> */
[----:B------:R-:W-:-:S06]  /*83b0*/  FADD.FTZ R2, R130, R7 ;  /* 0x0000000782027221 */ /* 0x000fcc0000010000 */
        /* <DEDUP_REMOVED lines=34> */
.L_x_1263:
        /* <DEDUP_REMOVED lines=75> */
.L_x_1245:
[----:B------:R-:W-:Y:S02]  /*8a90*/  UISETP.NE.AND UP1, UPT, UR51, URZ, UPT ;  /* 0x0000003f3300728c */ /* 0x000fe4000bf25270 */
[----:B------:R-:W-:Y:S02]  /*8aa0*/  UISETP.NE.AND UP0, UPT, UR50, URZ, UPT ;  /* 0x0000003f3200728c */ /* 0x000fe4000bf05270 */
[----:B------:R-:W-:Y:S02]  /*8ab0*/  UIADD3 UR10, UR40, 0xbf, URZ ;  /* 0x000000bf280a7890 */ /* 0x000fe4000fffe03f */
[----:B------:R-:W-:Y:S02]  /*8ac0*/  UIADD3 UR11, UR41, 0x1, -UR37 ;  /* 0x00000001290b7890 */ /* 0x000fe4000fffe825 */
[----:B------:R-:W-:-:S03]  /*8ad0*/  PLOP3.LUT P1, PT, PT, PT, UP0, 0x40, 0x0 ;  /* 0x000000000000781c */ /* 0x000fc60003f2e808 */
[----:B------:R-:W-:Y:S01]  /*8ae0*/  @UP1 ULDC UR6, c[0x0][0x44c] ;  /* 0x0001130000061ab9 */ /* 0x000fe20000000800 */
[----:B------:R-:W-:Y:S01]  /*8af0*/  @UP1 ULDC UR14, c[0x0][0x450] ;  /* 0x00011400000e1ab9 */ /* 0x000fe20000000800 */
[----:B------:R-:W-:-:S04]  /*8b00*/  UIMAD.WIDE.U32 UR6, UR10, UR6, URZ ;  /* 0x000000060a0672a5 */ /* 0x000fc8000f8e003f */
[----:B------:R-:W-:-:S04]  /*8b10*/  @UP1 USHF.R.U32.HI UR10, URZ, UR14, UR7 ;  /* 0x0000000e3f0a1299 */ /* 0x000fc80008011607 */
[----:B------:R-:W-:-:S04]  /*8b20*/  UIADD3 UR10, UR11, UR10, URZ ;  /* 0x0000000a0b0a7290 */ /* 0x000fc8000fffe03f */
[----:B------:R-:W-:Y:S01]  /*8b30*/  UIADD3 UR22, UR10, -UR22, URZ ;  /* 0x800000160a167290 */ /* 0x000fe2000fffe03f */
[----:B------:R-:W-:Y:S11]  /*8b40*/  @P1 BRA `(.L_x_1265) ;  /* 0x00000000004c1947 */ /* 0x000ff60003800000 */
[----:B------:R-:W-:-:S06]  /*8b50*/  UISETP.GT.AND UP0, UPT, UR10, -0x1, UPT ;  /* 0xffffffff0a00788c */ /* 0x000fcc000bf04270 */
[----:B------:R-:W-:-:S13]  /*8b60*/  PLOP3.LUT P1, PT, PT, PT, UP0, 0x80, 0x0 ;  /* 0x000000000000781c */ /* 0x000fda0003f2f008 */
[----:B------:R-:W-:Y:S05]  /*8b70*/  @P1 BRA `(.L_x_1266) ;  /* 0x0000000000201947 */ /* 0x000fea0003800000 */
[----:B------:R-:W-:Y:S01]  /*8b80*/  ULDC UR11, c[0x0][0x9e4] ;  /* 0x00027900000b7ab9 */ /* 0x000fe20000000800 */
[----:B------:R-:W-:Y:S02]  /*8b90*/  ULOP3.LUT UR10, URZ, UR10, URZ, 0x33, !UPT ;  /* 0x0000000a3f0a7292 */ /* 0x000fe4000f8e333f */
[----:B------:R-:W-:-:S11]  /*8ba0*/  UISETP.NE.AND UP0, UPT, UR11, 0x1, UPT ;  /* 0x000000010b00788c */ /* 0x000fd6000bf05270 */
[----:B------:R-:W-:Y:S02]  /*8bb0*/  @UP0 ULDC.64 UR14, c[0x0][0x9e8] ;  /* 0x00027a00000e0ab9 */ /* 0x000fe40000000a00 */
[----:B------:R-:W-:-:S04]  /*8bc0*/  UIMAD.WIDE.U32 UR6, UR10, UR14, URZ ;  /* 0x0000000e0a0672a5 */ /* 0x000fc8000f8e003f */
[----:B------:R-:W-:-:S04]  /*8bd0*/  @UP0 USHF.R.U32.HI UR10, URZ, UR15, UR7 ;  /* 0x0000000f3f0a0299 */ /* 0x000fc80008011607 */
[----:B------:R-:W-:Y:S01]  /*8be0*/  ULOP3.LUT UR10, URZ, UR10, URZ, 0x33, !UPT ;  /* 0x0000000a3f0a7292 */ /* 0x000fe2000f8e333f */
[----:B------:R-:W-:Y:S11]  /*8bf0*/  BRA `(.L_x_1267) ;  /* 0x0000000000147947 */ /* 0x000ff60003800000 */
.L_x_1266:
[----:B------:R-:W-:Y:S02]  /*8c00*/  ULDC UR11, c[0x0][0x9e4] ;  /* 0x00027900000b7ab9 */ /* 0x000fe40000000800 */
[----:B------:R-:W-:-:S11]  /*8c10*/  UISETP.NE.AND UP0, UPT, UR11, 0x1, UPT ;  /* 0x000000010b00788c */ /* 0x000fd6000bf05270 */
[----:B------:R-:W-:Y:S02]  /*8c20*/  @UP0 ULDC.64 UR14, c[0x0][0x9e8] ;  /* 0x00027a00000e0ab9 */ /* 0x000fe40000000a00 */
[----:B------:R-:W-:-:S04]  /*8c30*/  UIMAD.WIDE.U32 UR6, UR10, UR14, URZ ;  /* 0x0000000e0a0672a5 */ /* 0x000fc8000f8e003f */
[----:B------:R-:W-:-:S12]  /*8c40*/  @UP0 USHF.R.U32.HI UR10, URZ, UR15, UR7 ;  /* 0x0000000f3f0a0299 */ /* 0x000fd80008011607 */
.L_x_1267:
[----:B------:R-:W-:-:S04]  /*8c50*/  UIMAD UR10, UR10, UR11, URZ ;  /* 0x0000000b0a0a72a4 */ /* 0x000fc8000f8e023f */
[----:B------:R-:W-:-:S04]  /*8c60*/  UISETP.LT.AND UP0, UPT, UR22, UR10, UPT ;  /* 0x0000000a1600728c */ /* 0x000fc8000bf01270 */
[----:B------:R-:W-:-:S12]  /*8c70*/  USEL UR22, UR22, UR10, !UP0 ;  /* 0x0000000a16167287 */ /* 0x000fd8000c000000 */
.L_x_1265:
[----:B------:R-:W-:-:S04]  /*8c80*/  UIADD3 UR22, UR22, 0x7f, URZ ;  /* 0x0000007f16167890 */ /* 0x000fc8000fffe03f */
[----:B------:R-:W-:-:S04]  /*8c90*/  USHF.R.S32.HI UR6, URZ, 0x1f, UR22 ;  /* 0x0000001f3f067899 */ /* 0x000fc80008011416 */
[----:B------:R-:W-:-:S04]  /*8ca0*/  ULEA.HI UR6, UR6, UR22, URZ, 0x7 ;  /* 0x0000001606067291 */ /* 0x000fc8000f8f383f */
[----:B------:R-:W-:-:S04]  /*8cb0*/  USHF.R.S32.HI UR6, URZ, 0x7, UR6 ;  /* 0x000000073f067899 */ /* 0x000fc80008011406 */
[----:B------:R-:W-:-:S04]  /*8cc0*/  UISETP.LT.AND UP0, UPT, UR42, UR6, UPT ;  /* 0x000000062a00728c */ /* 0x000fc8000bf01270 */
[----:B------:R-:W-:-:S06]  /*8cd0*/  USEL UR22, UR42, UR6, !UP0 ;  /* 0x000000062a167287 */ /* 0x000fcc000c000000 */
[----:B------:R-:W-:-:S13]  /*8ce0*/  ISETP.GE.AND P1, PT, R5, UR22, PT ;  /* 0x0000001605007c0c */ /* 0x000fda000bf26270 */
[----:B------:R-:W-:Y:S05]  /*8cf0*/  @!P1 BRA `(.L_x_1268) ;  /* 0x0000002400489947 */ /* 0x000fea0003800000 */
[----:B------:R-:W-:Y:S01]  /*8d00*/  IMAD.MOV.U32 R4, RZ, RZ, R6 ;  /* 0x000000ffff047224 */ /* 0x000fe200078e0006 */
[----:B------:R-:W-:Y:S01]  /*8d10*/  UMOV UR24, UR47 ;  /* 0x0000002f00187c82 */ /* 0x000fe20008000000 */
[----:B------:R-:W-:Y:S01]  /*8d20*/  IMAD.MOV.U32 R3, RZ, RZ, R12 ;  /* 0x000000ffff037224 */ /* 0x000fe200078e000c */
[----:B------:R-:W-:Y:S01]  /*8d30*/  UMOV UR23, UR46 ;  /* 0x0000002e00177c82 */ /* 0x000fe20008000000 */
[----:B------:R-:W-:-:S05]  /*8d40*/  ULDC UR21, c[0x0][0x9d8] ;  /* 0x0002760000157ab9 */ /* 0x000fca0000000800 */
.L_x_1279:
[----:B------:R-:W-:Y:S01]  /*8d50*/  ISETP.NE.AND P2, PT, RZ, UR44, PT ;  /* 0x0000002cff007c0c */ /* 0x000fe2000bf45270 */
[----:B------:R-:W-:-:S04]  /*8d60*/  UISETP.NE.AND UP0, UPT, UR23, 0x1, UPT ;  /* 0x000000011700788c */ /* 0x000fc8000bf05270 */
[----:B------:R-:W-:-:S04]  /*8d70*/  USEL UR47, URZ, 0x1, UP0 ;  /* 0x000000013f2f7887 */ /* 0x000fc80008000000 */
[----:B------:R-:W-:-:S04]  /*8d80*/  ULOP3.LUT UR47, UR24, UR47, URZ, 0x3c, !UPT ;  /* 0x0000002f182f7292 */ /* 0x000fc8000f8e3c3f */
[----:B------:R-:W-:Y:S08]  /*8d90*/  @P2 BRA `(.L_x_1269) ;  /* 0x0000000000382947 */ /* 0x000ff00003800000 */
[----:B------:R-:W-:Y:S05]  /*8da0*/  @!P0 BRA `(.L_x_1270) ;  /* 0x0000000000048947 */ /* 0x000fea0003800000 */
[----:B------:R-:W-:Y:S01]  /*8db0*/  BPT.TRAP 0x1 ;  /* 0x000000040000795c */ /* 0x000fe20000300000 */
.L_x_1270:
        /* <DEDUP_REMOVED lines=9> */
.L_x_1271:
[----:B-1----:R-:W-:Y:S05]  /*8e50*/  @P1 BRA `(.L_x_1269) ;  /* 0x0000000000081947 */ /* 0x002fea0003800000 */
[----:B------:R-:W1:Y:S02]  /*8e60*/  SYNCS.PHASECHK.TRANS64.TRYWAIT P1, [UR6+0x16830], R6 ;  /* 0x01683006ff0075a7 */ /* 0x000e640008020146 */
[----:B-1----:R-:W-:Y:S05]  /*8e70*/  @!P1 BRA `(.L_x_1272) ;  /* 0x000000d800ec9947 */ /* 0x002fea0003800000 */
.L_x_1269:
        /* <DEDUP_REMOVED lines=28> */
.L_x_1274:
[----:B------:R-:W-:Y:S01]  /*9040*/  ULEA UR6, UR23, UR45, 0x3 ;  /* 0x0000002d17067291 */ /* 0x000fe2000f8e183f */
[----:B------:R-:W-:-:S05]  /*9050*/  IMAD.U32 R6, RZ, RZ, UR24 ;  /* 0x00000018ff067e24 */ /* 0x000fca000f8e00ff */
[----:B------:R-:W-:-:S04]  /*9060*/  SHF.L.U32 R6, R6, 0x1f, RZ ;  /* 0x0000001f06067819 */ /* 0x000fc800000006ff */
[----:B------:R0:W1:Y:S01]  /*9070*/  SYNCS.PHASECHK.TRANS64.TRYWAIT P1, [UR6+0x16850], R6 ;  /* 0x01685006ff0075a7 */ /* 0x0000620008020146 */
[----:B------:R-:W-:Y:S05]  /*9080*/  @!P0 BRA `(.L_x_1275) ;  /* 0x0000000000048947 */ /* 0x000fea0003800000 */
[----:B------:R-:W-:Y:S01]  /*9090*/  BPT.TRAP 0x1 ;  /* 0x000000040000795c */ /* 0x000fe20000300000 */
.L_x_1275:
[----:B-1----:R-:W-:Y:S05]  /*90a0*/  @P1 BRA `(.L_x_1273) ;  /* 0x0000000000081947 */ /* 0x002fea0003800000 */
[----:B------:R-:W1:Y:S02]  /*90b0*/  SYNCS.PHASECHK.TRANS64.TRYWAIT P1, [UR6+0x16850], R6 ;  /* 0x01685006ff0075a7 */ /* 0x000e640008020146 */
[----:B-1----:R-:W-:Y:S05]  /*90c0*/  @!P1 BRA `(.L_x_1276) ;  /* 0x000000d800709947 */ /* 0x002fea0003800000 */
.L_x_1273:
        /* <DEDUP_REMOVED lines=51> */
.L_x_1277:
        /* <DEDUP_REMOVED lines=19> */
[----:B------:R-:W-:Y:S01]  /*9530*/  FMUL.FTZ R126, R41, UR21 ;  /* 0x00000015297e7c20 */ /* 0x000fe20008410000 */
[----:B------:R-:W-:Y:S01]  /*9540*/  FMUL.FTZ R42, R42, UR21 ;  /* 0x000000152a2a7c20 */ /* 0x000fe20008410000 */
[----:B------:R-:W-:Y:S01]  /*9550*/  FMUL.FTZ R128, R43, UR21 ;  /* 0x000000152b807c20 */ /* 0x000fe20008410000 */
[----:B------:R-:W3:Y:S01]  /*9560*/  MUFU.TANH R7, R7 ;  /* 0x0000000700077308 */ /* 0x000ee20000002400 */
        /* <DEDUP_REMOVED lines=16> */
[----:B---3--:R-:W-:Y:S01]  /*9670*/  FMNMX.FTZ R11, R7, R4, !PT ;  /* 0x00000004070b7209 */ /* 0x008fe20007810000 */
        /* <DEDUP_REMOVED lines=42> */
[----:B------:R-:W-:-:S04]  /*9920*/  ULEA UR6, UR46, UR45, 0x3 ;  /* 0x0000002d2e067291 */ /* 0x000fc8000f8e183f */
[----:B------:R-:W2:Y:S01]  /*9930*/  MUFU.TANH R34, R34 ;  /* 0x0000002200227308 */ /* 0x000ea20000002400 */
[----:B---3--:R-:W-:Y:S01]  /*9940*/  FMNMX.FTZ R9, R30, R9, !PT ;  /* 0x000000091e097209 */ /* 0x008fe20007810000 */
[----:B------:R-:W-:-:S04]  /*9950*/  UIADD3 UR6, UR6, 0x16840, URZ ;  /* 0x0001684006067890 */ /* 0x000fc8000fffe03f */
[----:B------:R-:W-:Y:S02]  /*9960*/  UPRMT UR6, UR43, 0x654, UR6 ;  /* 0x000006542b067896 */ /* 0x000fe40008000006 */
[----:B------:R-:W3:Y:S01]  /*9970*/  MUFU.TANH R120, R120 ;  /* 0x0000007800787308 */ /* 0x000ee20000002400 */
[----:B-1----:R-:W-:-:S06]  /*9980*/  FMNMX.FTZ R9, R32, R9, !PT ;  /* 0x0000000920097209 */ /* 0x002fcc0007810000 */
[----:B------:R-:W-:Y:S01]  /*9990*/  SYNCS.ARRIVE.TRANS64.RED.A1T0 RZ, [UR6], RZ ;  /* 0x000000ffffff79a7 */ /* 0x000fe20008100406 */
[----:B------:R-:W1:Y:S01]  /*99a0*/  MUFU.TANH R36, R36 ;  /* 0x0000002400247308 */ /* 0x000e620000002400 */
[----:B--2---:R-:W-:-:S07]  /*99b0*/  FMNMX.FTZ R11, R34, R11, !PT ;  /* 0x0000000b220b7209 */ /* 0x004fce0007810000 */
[----:B------:R-:W2:Y:S01]  /*99c0*/  MUFU.TANH R122, R122 ;  /* 0x0000007a007a7308 */ /* 0x000ea20000002400 */
[----:B---3--:R-:W-:-:S07]  /*99d0*/  FMNMX.FTZ R11, R120, R11, !PT ;  /* 0x0000000b780b7209 */ /* 0x008fce0007810000 */
[----:B------:R-:W3:Y:S01]  /*99e0*/  MUFU.TANH R38, R38 ;  /* 0x0000002600267308 */ /* 0x000ee20000002400 */
[----:B-1----:R-:W-:-:S07]  /*99f0*/  FMNMX.FTZ R9, R36, R9, !PT ;  /* 0x0000000924097209 */ /* 0x002fce0007810000 */
        /* <DEDUP_REMOVED lines=50> */
[----:B------:R-:W0:Y:S01]  /*9d20*/  MUFU.TANH R150, R150 ;  /* 0x0000009600967308 */ /* 0x000e220000002400 */
[----:B---3--:R-:W-:-:S07]  /*9d30*/  FMNMX.FTZ R11, R60, R11, !PT ;  /* 0x0000000b3c0b7209 */ /* 0x008fce0007810000 */
[----:B------:R-:W2:Y:S01]  /*9d40*/  MUFU.TANH R13, R13 ;  /* 0x0000000d000d7308 */ /* 0x000ea20000002400 */
[----:B-1----:R-:W-:-:S07]  /*9d50*/  FMNMX.FTZ R11, R62, R11, !PT ;  /* 0x0000000b3e0b7209 */ /* 0x002fce0007810000 */
[----:B------:R-:W1:Y:S01]  /*9d60*/  MUFU.TANH R64, R64 ;  /* 0x0000004000407308 */ /* 0x000e620000002400 */
[----:B0-----:R-:W-:Y:S02]  /*9d70*/  FMNMX.FTZ R6, R150, R9, !PT ;  /* 0x0000000996067209 */ /* 0x001fe40007810000 */
[----:B------:R-:W0:Y:S05]  /*9d80*/  LDC R9, c[0x0][0x988] ;  /* 0x00026200ff097b82 */ /* 0x000e2a0000000800 */
[----:B------:R-:W3:Y:S01]  /*9d90*/  MUFU.TANH R66, R66 ;  /* 0x0000004200427308 */ /* 0x000ee20000002400 */
[----:B--2---:R-:W-:-:S07]  /*9da0*/  FMNMX.FTZ R6, R13, R6, !PT ;  /* 0x000000060d067209 */ /* 0x004fce0007810000 */
[----:B------:R-:W2:Y:S01]  /*9db0*/  MUFU.TANH R15, R15 ;  /* 0x0000000f000f7308 */ /* 0x000ea20000002400 */
[----:B-1----:R-:W-:-:S07]  /*9dc0*/  FMNMX.FTZ R11, R64, R11, !PT ;  /* 0x0000000b400b7209 */ /* 0x002fce0007810000 */
[----:B------:R-:W1:Y:S01]  /*9dd0*/  MUFU.TANH R21, R21 ;  /* 0x0000001500157308 */ /* 0x000e620000002400 */
[----:B---3--:R-:W-:-:S07]  /*9de0*/  FMNMX.FTZ R11, R66, R11, !PT ;  /* 0x0000000b420b7209 */ /* 0x008fce0007810000 */
        /* <DEDUP_REMOVED lines=35> */
[----:B---3--:R-:W-:-:S05]  /*a020*/  FMNMX.FTZ R33, R69, R6, !PT ;  /* 0x0000000645217209 */ /* 0x008fca0007810000 */
[----:B------:R-:W3:Y:S01]  /*a030*/  SHFL.BFLY PT, R6, R33, 0x2, 0x1f ;  /* 0x0c401f0021067f89 */ /* 0x000ee200000e0000 */
[----:B--2---:R-:W-:-:S04]  /*a040*/  FMNMX.FTZ R11, R84, R11, !PT ;  /* 0x0000000b540b7209 */ /* 0x004fc80007810000 */
[----:B-1----:R-:W-:-:S05]  /*a050*/  FMNMX.FTZ R11, R86, R11, !PT ;  /* 0x0000000b560b7209 */ /* 0x002fca0007810000 */
[----:B------:R-:W1:Y:S01]  /*a060*/  SHFL.BFLY PT, R12, R11, 0x2, 0x1f ;  /* 0x0c401f000b0c7f89 */ /* 0x000e6200000e0000 */
[----:B---3--:R-:W-:Y:S02]  /*a070*/  FMNMX.FTZ R35, R33, R6, !PT ;  /* 0x0000000621237209 */ /* 0x008fe40007810000 */
[----:B-1----:R-:W-:-:S03]  /*a080*/  FMNMX.FTZ R37, R11, R12, !PT ;  /* 0x0000000c0b257209 */ /* 0x002fc60007810000 */
[----:B------:R-:W1:Y:S04]  /*a090*/  SHFL.BFLY PT, R12, R35, 0x1, 0x1f ;  /* 0x0c201f00230c7f89 */ /* 0x000e6800000e0000 */
[----:B------:R-:W2:Y:S01]  /*a0a0*/  SHFL.BFLY PT, R6, R37, 0x1, 0x1f ;  /* 0x0c201f0025067f89 */ /* 0x000ea200000e0000 */
[----:B-1----:R-:W-:Y:S02]  /*a0b0*/  FMNMX.FTZ R12, R35, R12, !PT ;  /* 0x0000000c230c7209 */ /* 0x002fe40007810000 */
[----:B--2---:R-:W-:-:S03]  /*a0c0*/  FMNMX.FTZ R6, R37, R6, !PT ;  /* 0x0000000625067209 */ /* 0x004fc60007810000 */
[C---:B------:R-:W-:Y:S01]  /*a0d0*/  FADD.FTZ R3, -R12.reuse, R3 ;  /* 0x000000030c037221 */ /* 0x040fe20000010100 */
[----:B0-----:R-:W-:-:S03]  /*a0e0*/  FMUL.FTZ R71, R12, R9 ;  /* 0x000000090c477220 */ /* 0x001fc60000410000 */
[-C--:B------:R-:W-:Y:S01]  /*a0f0*/  FMUL.FTZ R41, R3, R9.reuse ;  /* 0x0000000903297220 */ /* 0x080fe20000410000 */
[----:B------:R-:W-:Y:S01]  /*a100*/  FADD.FTZ R4, -R6, R4 ;  /* 0x0000000406047221 */ /* 0x000fe20000010100 */
[-CC-:B------:R-:W-:Y:S01]  /*a110*/  FFMA.FTZ R57, R32, R9.reuse, -R71.reuse ;  /* 0x0000000920397223 */ /* 0x180fe20000010847 */
[-CC-:B------:R-:W-:Y:S01]  /*a120*/  FFMA.FTZ R39, R8, R9.reuse, -R71.reuse ;  /* 0x0000000908277223 */ /* 0x180fe20000010847 */
[----:B------:R0:W-:Y:S01]  /*a130*/  MUFU.EX2 R11, R41 ;  /* 0x00000029000b7308 */ /* 0x0001e20000000800 */
[-CC-:B------:R-:W-:Y:S01]  /*a140*/  FFMA.FTZ R32, R40, R9.reuse, -R71.reuse ;  /* 0x0000000928207223 */ /* 0x180fe20000010847 */
[-C--:B------:R-:W-:Y:S01]  /*a150*/  FMUL.FTZ R3, R4, R9.reuse ;  /* 0x0000000904037220 */ /* 0x080fe20000410000 */
[-CC-:B------:R-:W-:Y:S01]  /*a160*/  FFMA.FTZ R61, R10, R9.reuse, -R71.reuse ;  /* 0x000000090a3d7223 */ /* 0x180fe20000010847 */
[-CC-:B------:R-:W-:Y:S01]  /*a170*/  FFMA.FTZ R37, R20, R9.reuse, -R71.reuse ;  /* 0x0000000914257223 */ /* 0x180fe20000010847 */
[-CC-:B------:R-:W-:Y:S01]  /*a180*/  FFMA.FTZ R59, R24, R9.reuse, -R71.reuse ;  /* 0x00000009183b7223 */ /* 0x180fe20000010847 */
[-CC-:B------:R-:W-:Y:S01]  /*a190*/  FFMA.FTZ R35, R30, R9.reuse, -R71.reuse ;  /* 0x000000091e237223 */ /* 0x180fe20000010847 */
[-CC-:B------:R-:W-:Y:S01]  /*a1a0*/  FFMA.FTZ R33, R36, R9.reuse, -R71.reuse ;  /* 0x0000000924217223 */ /* 0x180fe20000010847 */
[----:B------:R-:W1:Y:S01]  /*a1b0*/  MUFU.EX2 R39, R39 ;  /* 0x0000002700277308 */ /* 0x000e620000000800 */
[-CC-:B0-----:R-:W-:Y:S01]  /*a1c0*/  FFMA.FTZ R41, R21, R9.reuse, -R71.reuse ;  /* 0x0000000915297223 */ /* 0x181fe20000010847 */
[-CC-:B------:R-:W-:Y:S01]  /*a1d0*/  FFMA.FTZ R21, R27, R9.reuse, -R71.reuse ;  /* 0x000000091b157223 */ /* 0x180fe20000010847 */
[-C--:B------:R-:W-:Y:S01]  /*a1e0*/  FMUL.FTZ R27, R6, R9.reuse ;  /* 0x00000009061b7220 */ /* 0x080fe20000410000 */
[-CC-:B------:R-:W-:Y:S01]  /*a1f0*/  FFMA.FTZ R36, R122, R9.reuse, -R71.reuse ;  /* 0x000000097a247223 */ /* 0x180fe20000010847 */
[-CC-:B------:R-:W-:Y:S01]  /*a200*/  FFMA.FTZ R55, R126, R9.reuse, -R71.reuse ;  /* 0x000000097e377223 */ /* 0x180fe20000010847 */
[-C--:B------:R-:W-:Y:S01]  /*a210*/  FFMA.FTZ R30, R44, R9.reuse, -R71 ;  /* 0x000000092c1e7223 */ /* 0x080fe20000010847 */
[-CC-:B------:R-:W-:Y:S01]  /*a220*/  FFMA.FTZ R40, R7, R9.reuse, -R27.reuse ;  /* 0x0000000907287223 */ /* 0x180fe2000001081b */
[-CC-:B------:R-:W-:Y:S01]  /*a230*/  FFMA.FTZ R149, R14, R9.reuse, -R27.reuse ;  /* 0x000000090e957223 */ /* 0x180fe2000001081b */
[----:B------:R-:W-:Y:S01]  /*a240*/  MUFU.EX2 R3, R3 ;  /* 0x0000000300037308 */ /* 0x000fe20000000800 */
[-CC-:B------:R-:W-:Y:S01]  /*a250*/  FFMA.FTZ R151, R26, R9.reuse, -R27.reuse ;  /* 0x000000091a977223 */ /* 0x180fe2000001081b */
[-CC-:B------:R-:W-:Y:S01]  /*a260*/  FFMA.FTZ R14, R28, R9.reuse, -R27.reuse ;  /* 0x000000091c0e7223 */ /* 0x180fe2000001081b */
[-CC-:B------:R-:W-:Y:S01]  /*a270*/  FFMA.FTZ R145, R34, R9.reuse, -R27.reuse ;  /* 0x0000000922917223 */ /* 0x180fe2000001081b */
[-CC-:B------:R-:W-:Y:S01]  /*a280*/  FFMA.FTZ R26, R120, R9.reuse, -R27.reuse ;  /* 0x00000009781a7223 */ /* 0x180fe2000001081b */
[-CC-:B------:R-:W-:Y:S01]  /*a290*/  FFMA.FTZ R147, R38, R9.reuse, -R27.reuse ;  /* 0x0000000926937223 */ /* 0x180fe2000001081b */
[-CC-:B------:R-:W-:Y:S01]  /*a2a0*/  FFMA.FTZ R28, R124, R9.reuse, -R27.reuse ;  /* 0x000000097c1c7223 */ /* 0x180fe2000001081b */
[-C--:B------:R-:W-:Y:S01]  /*a2b0*/  FFMA.FTZ R141, R42, R9.reuse, -R27 ;  /* 0x000000092a8d7223 */ /* 0x080fe2000001081b */
[----:B------:R-:W0:Y:S01]  /*a2c0*/  MUFU.EX2 R40, R40 ;  /* 0x0000002800287308 */ /* 0x000e220000000800 */
[----:B-1----:R-:W-:Y:S01]  /*a2d0*/  FFMA.FTZ R2, R11, R2, R39 ;  /* 0x000000020b027223 */ /* 0x002fe20000010027 */
[-CC-:B------:R-:W-:Y:S01]  /*a2e0*/  FFMA.FTZ R34, R128, R9.reuse, -R27.reuse ;  /* 0x0000000980227223 */ /* 0x180fe2000001081b */
[-C--:B------:R-:W-:Y:S01]  /*a2f0*/  FFMA.FTZ R143, R46, R9.reuse, -R27 ;  /* 0x000000092e8f7223 */ /* 0x080fe2000001081b */
[-C--:B------:R-:W-:Y:S01]  /*a300*/  FFMA.FTZ R53, R130, R9.reuse, -R71 ;  /* 0x0000000982357223 */ /* 0x080fe20000010847 */
[-C--:B------:R-:W-:Y:S01]  /*a310*/  FFMA.FTZ R38, R132, R9.reuse, -R27 ;  /* 0x0000000984267223 */ /* 0x080fe2000001081b */
[-CC-:B------:R-:W-:Y:S01]  /*a320*/  FFMA.FTZ R126, R29, R9.reuse, -R71.reuse ;  /* 0x000000091d7e7223 */ /* 0x180fe20000010847 */
[-C--:B------:R-:W-:Y:S01]  /*a330*/  FFMA.FTZ R24, R134, R9.reuse, -R71 ;  /* 0x0000000986187223 */ /* 0x080fe20000010847 */
[----:B------:R-:W1:Y:S01]  /*a340*/  MUFU.EX2 R61, R61 ;  /* 0x0000003d003d7308 */ /* 0x000e620000000800 */
        /* <DEDUP_REMOVED lines=16> */
[----:B-1----:R-:W-:Y:S01]  /*a450*/  FADD.FTZ R2, R61, R2 ;  /* 0x000000023d027221 */ /* 0x002fe20000010000 */
[-C--:B------:R-:W-:Y:S01]  /*a460*/  FFMA.FTZ R45, R148, R9.reuse, -R71 ;  /* 0x00000009942d7223 */ /* 0x080fe20000010847 */
[-C--:B------:R-:W-:Y:S01]  /*a470*/  FFMA.FTZ R48, R62, R9.reuse, -R27 ;  /* 0x000000093e307223 */ /* 0x080fe2000001081b */
[-C--:B------:R-:W-:Y:S01]  /*a480*/  FFMA.FTZ R10, R150, R9.reuse, -R71 ;  /* 0x00000009960a7223 */ /* 0x080fe20000010847 */
[-C--:B------:R-:W-:Y:S01]  /*a490*/  FFMA.FTZ R129, R64, R9.reuse, -R27 ;  /* 0x0000000940817223 */ /* 0x080fe2000001081b */
[-C--:B------:R-:W-:Y:S01]  /*a4a0*/  FFMA.FTZ R43, R13, R9.reuse, -R71 ;  /* 0x000000090d2b7223 */ /* 0x080fe20000010847 */
[-C--:B------:R-:W-:Y:S01]  /*a4b0*/  FFMA.FTZ R50, R66, R9.reuse, -R27 ;  /* 0x0000000942327223 */ /* 0x080fe2000001081b */
[----:B------:R-:W1:Y:S01]  /*a4c0*/  MUFU.EX2 R151, R151 ;  /* 0x0000009700977308 */ /* 0x000e620000000800 */
[----:B--2---:R-:W-:Y:S01]  /*a4d0*/  FADD.FTZ R0, R149, R0 ;  /* 0x0000000095007221 */ /* 0x004fe20000010000 */
[-C--:B------:R-:W-:Y:S01]  /*a4e0*/  FFMA.FTZ R130, R15, R9.reuse, -R71 ;  /* 0x000000090f827223 */ /* 0x080fe20000010847 */
[-CC-:B------:R-:W-:Y:S01]  /*a4f0*/  FFMA.FTZ R131, R68, R9.reuse, -R27.reuse ;  /* 0x0000000944837223 */ /* 0x180fe2000001081b */
[-C--:B------:R-:W-:Y:S01]  /*a500*/  FFMA.FTZ R52, R70, R9.reuse, -R27 ;  /* 0x0000000946347223 */ /* 0x080fe2000001081b */
[-C--:B------:R-:W-:Y:S01]  /*a510*/  FFMA.FTZ R8, R25, R9.reuse, -R71 ;  /* 0x0000000919087223 */ /* 0x080fe20000010847 */
[-CC-:B------:R-:W-:Y:S01]  /*a520*/  FFMA.FTZ R125, R72, R9.reuse, -R27.reuse ;  /* 0x00000009487d7223 */ /* 0x180fe2000001081b */
[-CC-:B------:R-:W-:Y:S01]  /*a530*/  FFMA.FTZ R54, R74, R9.reuse, -R27.reuse ;  /* 0x000000094a367223 */ /* 0x180fe2000001081b */
[----:B------:R-:W2:Y:S01]  /*a540*/  MUFU.EX2 R59, R59 ;  /* 0x0000003b003b7308 */ /* 0x000ea20000000800 */
[----:B0-----:R-:W-:Y:S01]  /*a550*/  FADD.FTZ R2, R37, R2 ;  /* 0x0000000225027221 */ /* 0x001fe20000010000 */
        /* <DEDUP_REMOVED lines=12> */
[----:B------:R-:W-:-:S02]  /*a620*/  FFMA.FTZ R60, R86, R9, -R27 ;  /* 0x00000009563c7223 */ /* 0x000fc4000001081b */
        /* <DEDUP_REMOVED lines=116> */
.L_x_1278:
[----:B------:R-:W-:Y:S01]  /*ad70*/  ULEA UR6, UR23, UR45, 0x3 ;  /* 0x0000002d17067291 */ /* 0x000fe2000f8e183f */
[----:B------:R-:W-:Y:S01]  /*ad80*/  ISETP.GT.AND P1, PT, R5, UR22, PT ;  /* 0x0000001605007c0c */ /* 0x000fe2000bf24270 */
        /* <DEDUP_REMOVED lines=73> */
.L_x_1268:
        /* <DEDUP_REMOVED lines=9> */
[----:B------:R-:W-:-:S05]  /*b2b0*/  ULDC UR22, c[0x0][0x9e0] ;  /* 0x0002780000167ab9 */ /* 0x000fca0000000800 */
.L_x_1299:
        /* <DEDUP_REMOVED lines=9> */
.L_x_1282:
[----:B------:R-:W-:Y:S01]  /*b350*/  ULEA UR6, UR46, UR45, 0x3 ;  /* 0x0000002d2e067291 */ /* 0x000fe2000f8e183f */
[----:B------:R-:W-:-:S05]  /*b360*/  IMAD.U32 R6, RZ, RZ, UR47 ;  /* 0x0000002fff067e24 */ /* 0x000fca000f8e00ff */
[----:B------:R-:W-:-:S04]  /*b370*/  SHF.L.U32 R6, R6, 0x1f, RZ ;  /* 0x0000001f06067819 */ /* 0x000fc800000006ff */
[----:B------:R0:W1:Y:S01]  /*b380*/  SYNCS.PHASECHK.TRANS64.TRYWAIT P1, [UR6+0x16830], R6 ;  /* 0x01683006ff0075a7 */ /* 0x0000620008020146 */
[----:B------:R-:W-:Y:S05]  /*b390*/  @!P0 BRA `(.L_x_1283) ;  /* 0x0000000000048947 */ /* 0x000fea0003800000 */
[----:B------:R-:W-:Y:S01]  /*b3a0*/  BPT.TRAP 0x1 ;  /* 0x000000040000795c */ /* 0x000fe20000300000 */
.L_x_1283:
[----:B-1----:R-:W-:Y:S05]  /*b3b0*/  @P1 BRA `(.L_x_1281) ;  /* 0x0000000000081947 */ /* 0x002fea0003800000 */
[----:B------:R-:W1:Y:S02]  /*b3c0*/  SYNCS.PHASECHK.TRANS64.TRYWAIT P1, [UR6+0x16830], R6 ;  /* 0x01683006ff0075a7 */ /* 0x000e640008020146 */
[----:B-1----:R-:W-:Y:S05]  /*b3d0*/  @!P1 BRA `(.L_x_1284) ;  /* 0x000000b400c49947 */ /* 0x002fea0003800000 */
.L_x_1281:
        /* <DEDUP_REMOVED lines=25> */
.L_x_1286:
[----:B------:R-:W-:Y:S01]  /*b570*/  ULEA UR6, UR25, UR45, 0x3 ;  /* 0x0000002d19067291 */ /* 0x000fe2000f8e183f */
[----:B------:R-:W-:-:S05]  /*b580*/  IMAD.U32 R6, RZ, RZ, UR26 ;  /* 0x0000001aff067e24 */ /* 0x000fca000f8e00ff */
[----:B------:R-:W-:-:S04]  /*b590*/  SHF.L.U32 R6, R6, 0x1f, RZ ;  /* 0x0000001f06067819 */ /* 0x000fc800000006ff */
[----:B------:R0:W1:Y:S01]  /*b5a0*/  SYNCS.PHASECHK.TRANS64.TRYWAIT P1, [UR6+0x16850], R6 ;  /* 0x01685006ff0075a7 */ /* 0x0000620008020146 */
[----:B------:R-:W-:Y:S05]  /*b5b0*/  @!P0 BRA `(.L_x_1287) ;  /* 0x0000000000048947 */ /* 0x000fea0003800000 */
[----:B------:R-:W-:Y:S01]  /*b5c0*/  BPT.TRAP 0x1 ;  /* 0x000000040000795c */ /* 0x000fe20000300000 */
.L_x_1287:
[----:B-1----:R-:W-:Y:S05]  /*b5d0*/  @P1 BRA `(.L_x_1285) ;  /* 0x0000000000081947 */ /* 0x002fea0003800000 */
[----:B------:R-:W1:Y:S02]  /*b5e0*/  SYNCS.PHASECHK.TRANS64.TRYWAIT P1, [UR6+0x16850], R6 ;  /* 0x01685006ff0075a7 */ /* 0x000e640008020146 */
[----:B-1----:R-:W-:Y:S05]  /*b5f0*/  @!P1 BRA `(.L_x_1288) ;  /* 0x000000b400549947 */ /* 0x002fea0003800000 */
.L_x_1285:
        /* <DEDUP_REMOVED lines=51> */
.L_x_1289:
[----:B------:R-:W-:Y:S01]  /*b930*/  UISETP.NE.AND UP1, UPT, UR51, URZ, UPT ;  /* 0x0000003f3300728c */ /* 0x000fe2000bf25270 */
[----:B------:R-:W-:Y:S01]  /*b940*/  FMUL.FTZ R126, R64, UR24 ;  /* 0x00000018407e7c20 */ /* 0x000fe20008410000 */
[----:B------:R-:W-:Y:S02]  /*b950*/  VIADD R64, R17, UR40 ;  /* 0x0000002811407c36 */ /* 0x000fe40008000000 */
[----:B0-----:R-:W-:Y:S01]  /*b960*/  FMUL.FTZ R6, R26, UR24 ;  /* 0x000000181a067c20 */ /* 0x001fe20008410000 */
[----:B------:R-:W-:Y:S01]  /*b970*/  ULEA UR6, UR46, UR45, 0x3 ;  /* 0x0000002d2e067291 */ /* 0x000fe2000f8e183f */
[----:B------:R-:W-:Y:S01]  /*b980*/  FMUL.FTZ R26, R39, UR24 ;  /* 0x00000018271a7c20 */ /* 0x000fe20008410000 */
[----:B------:R-:W-:Y:S01]  /*b990*/  PLOP3.LUT P1, PT, PT, PT, UP1, 0x80, 0x0 ;  /* 0x000000000000781c */ /* 0x000fe20003f2f018 */
[----:B------:R-:W-:Y:S01]  /*b9a0*/  FMUL.FTZ R39, R45, UR24 ;  /* 0x000000182d277c20 */ /* 0x000fe20008410000 */
[----:B------:R-:W-:Y:S01]  /*b9b0*/  PLOP3.LUT P2, PT, PT, PT, UP1, 0x80, 0x0 ;  /* 0x000000000000781c */ /* 0x000fe20003f4f018 */
[----:B------:R-:W-:Y:S01]  /*b9c0*/  FMUL.FTZ R45, R63, UR24 ;  /* 0x000000183f2d7c20 */ /* 0x000fe20008410000 */
[----:B------:R-:W-:Y:S01]  /*b9d0*/  UIADD3 UR6, UR6, 0x16840, URZ ;  /* 0x0001684006067890 */ /* 0x000fe2000fffe03f */
[----:B------:R-:W-:Y:S01]  /*b9e0*/  IMAD.SHL.U32 R63, R5, 0x80, RZ ;  /* 0x00000080053f7824 */ /* 0x000fe200078e00ff */
[----:B------:R-:W-:Y:S01]  /*b9f0*/  @UP1 ULDC UR7, c[0x0][0x44c] ;  /* 0x0001130000071ab9 */ /* 0x000fe20000000800 */
[----:B------:R-:W-:Y:S01]  /*ba00*/  FMUL.FTZ R20, R35, UR24 ;  /* 0x0000001823147c20 */ /* 0x000fe20008410000 */
[----:B------:R-:W-:Y:S01]  /*ba10*/  FMUL.FTZ R7, R27, UR24 ;  /* 0x000000181b077c20 */ /* 0x000fe20008410000 */
[----:B------:R-:W-:Y:S01]  /*ba20*/  FMUL.FTZ R15, R28, UR24 ;  /* 0x000000181c0f7c20 */ /* 0x000fe20008410000 */
[----:B------:R-:W-:Y:S01]  /*ba30*/  FMUL.FTZ R10, R31, UR24 ;  /* 0x000000181f0a7c20 */ /* 0x000fe20008410000 */
[----:B------:R-:W-:Y:S01]  /*ba40*/  FMUL.FTZ R35, R41, UR24 ;  /* 0x0000001829237c20 */ /* 0x000fe20008410000 */
[----:B------:R-:W-:Y:S01]  /*ba50*/  UISETP.NE.AND UP0, UPT, UR50, URZ, UPT ;  /* 0x0000003f3200728c */ /* 0x000fe2000bf05270 */
        /* <DEDUP_REMOVED lines=148> */
.L_x_1292:
[----:B------:R-:W-:-:S05]  /*c3a0*/  IMAD.U32 R66, RZ, RZ, UR21 ;  /* 0x00000015ff427e24 */ /* 0x000fca000f8e00ff */
[----:B------:R-:W-:-:S13]  /*c3b0*/  ISETP.NE.AND P1, PT, R66, 0x1, PT ;  /* 0x000000014200780c */ /* 0x000fda0003f25270 */
[----:B------:R-:W1:Y:S02]  /*c3c0*/  @P1 LDC.64 R12, c[0x0][0x9e8] ;  /* 0x00027a00ff0c1b82 */ /* 0x000e640000000a00 */
[----:B-1----:R-:W-:-:S05]  /*c3d0*/  @P1 IMAD.HI.U32 R12, R65, R12, RZ ;  /* 0x0000000c410c1227 */ /* 0x002fca00078e00ff */
[----:B------:R-:W-:-:S07]  /*c3e0*/  @P1 SHF.R.U32.HI R65, RZ, R13, R12 ;  /* 0x0000000dff411219 */ /* 0x000fce000001160c */
.L_x_1293:
[----:B------:R-:W-:Y:S05]  /*c3f0*/  BSYNC B0 ;  /* 0x0000000000007941 */ /* 0x000fea0003800000 */
.L_x_1291:
[----:B------:R-:W-:-:S04]  /*c400*/  IMAD R65, R65, R66, -R63 ;  /* 0x0000004241417224 */ /* 0x000fc800078e0a3f */
[----:B------:R-:W-:-:S05]  /*c410*/  IMAD R12, R16, -0x2, R65 ;  /* 0xfffffffe100c7824 */ /* 0x000fca00078e0241 */
[----:B------:R-:W-:Y:S02]  /*c420*/  VIADDMNMX R71, R12, R66, R71, PT ;  /* 0x000000420c477246 */ /* 0x000fe40003800147 */
[----:B------:R-:W-:-:S07]  /*c430*/  VIMNMX R73, R73, R12, !PT ;  /* 0x0000000c49497248 */ /* 0x000fce0007fe0100 */
.L_x_1290:
        /* <DEDUP_REMOVED lines=116> */
.L_x_1296:
[----:B------:R-:W-:-:S05]  /*cb80*/  IMAD.U32 R21, RZ, RZ, UR21 ;  /* 0x00000015ff157e24 */ /* 0x000fca000f8e00ff */
[----:B------:R-:W-:-:S13]  /*cb90*/  ISETP.NE.AND P2, PT, R21, 0x1, PT ;  /* 0x000000011500780c */ /* 0x000fda0003f45270 */
[----:B------:R-:W0:Y:S02]  /*cba0*/  @P2 LDC.64 R12, c[0x0][0x9e8] ;  /* 0x00027a00ff0c2b82 */ /* 0x000e240000000a00 */
[----:B0-----:R-:W-:-:S05]  /*cbb0*/  @P2 IMAD.HI.U32 R12, R9, R12, RZ ;  /* 0x0000000c090c2227 */ /* 0x001fca00078e00ff */
[----:B------:R-:W-:-:S07]  /*cbc0*/  @P2 SHF.R.U32.HI R9, RZ, R13, R12 ;  /* 0x0000000dff092219 */ /* 0x000fce000001160c */
.L_x_1297:
[----:B------:R-:W-:Y:S05]  /*cbd0*/  BSYNC B0 ;  /* 0x0000000000007941 */ /* 0x000fea0003800000 */
.L_x_1295:
[----:B------:R-:W-:-:S04]  /*cbe0*/  IMAD R9, R9, R21, -R63 ;  /* 0x0000001509097224 */ /* 0x000fc800078e0a3f */
[----:B------:R-:W-:-:S05]  /*cbf0*/  IMAD R12, R16, -0x2, R9 ;  /* 0xfffffffe100c7824 */ /* 0x000fca00078e0209 */
[----:B------:R-:W-:Y:S02]  /*cc00*/  VIADDMNMX R11, R12, R21, R11, PT ;  /* 0x000000150c0b7246 */ /* 0x000fe4000380010b */
[----:B------:R-:W-:-:S07]  /*cc10*/  VIMNMX R15, R15, R12, !PT ;  /* 0x0000000c0f0f7248 */ /* 0x000fce0007fe0100 */
.L_x_1294:
        /* <DEDUP_REMOVED lines=92> */
[----:B------:R-:W-:Y:S01]  /*d1e0*/  ISETP.GT.AND P5, PT, R15, 0x38, P1 ;  /* 0x000000380f00780c */ /* 0x000fe20000fa4270 */
        /* <DEDUP_REMOVED lines=284> */
.L_x_1298:
        /* <DEDUP_REMOVED lines=75> */
.L_x_1280:
[----:B------:R-:W-:Y:S06]  /*e860*/  BAR.ARV 0x8, 0x200 ;  /* 0x0208000000007b1d */ /* 0x000fec0000002000 */
[----:B------:R-:W-:Y:S05]  /*e870*/  @!P0 BRA `(.L_x_1300) ;  /* 0x0000000000048947 */ /* 0x000fea0003800000 */
[----:B------:R-:W-:Y:S01]  /*e880*/  BPT.TRAP 0x1 ;  /* 0x000000040000795c */ /* 0x000fe20000300000 */
.L_x_1300:
[----:B------:R-:W-:Y:S01]  /*e890*/  ULEA UR5, UR46, UR45, 0x3 ;  /* 0x0000002d2e057291 */ /* 0x000fe2000f8e183f */
[----:B------:R-:W-:-:S05]  /*e8a0*/  IMAD.U32 R3, RZ, RZ, UR47 ;  /* 0x0000002fff037e24 */ /* 0x000fca000f8e00ff */
[----:B------:R-:W-:-:S04]  /*e8b0*/  SHF.L.U32 R3, R3, 0x1f, RZ ;  /* 0x0000001f03037819 */ /* 0x000fc800000006ff */
[----:B------:R0:W1:Y:S01]  /*e8c0*/  SYNCS.PHASECHK.TRANS64.TRYWAIT P1, [UR5+0x16850], R3 ;  /* 0x01685003ff0075a7 */ /* 0x0000620008020145 */
[----:B------:R-:W-:Y:S05]  /*e8d0*/  @!P0 BRA `(.L_x_1301) ;  /* 0x0000000000048947 */ /* 0x000fea0003800000 */
[----:B------:R-:W-:Y:S01]  /*e8e0*/  BPT.TRAP 0x1 ;  /* 0x000000040000795c */ /* 0x000fe20000300000 */
.L_x_1301:
[----:B-1----:R-:W-:Y:S05]  /*e8f0*/  @P1 BRA `(.L_x_1302) ;  /* 0x0000000000081947 */ /* 0x002fea0003800000 */
[----:B------:R-:W1:Y:S02]  /*e900*/  SYNCS.PHASECHK.TRANS64.TRYWAIT P1, [UR5+0x16850], R3 ;  /* 0x01685003ff0075a7 */ /* 0x000e640008020145 */
[----:B-1----:R-:W-:Y:S05]  /*e910*/  @!P1 BRA `(.L_x_1303) ;  /* 0x0000008000a49947 */ /* 0x002fea0003800000 */
.L_x_1302:
[----:B------:R-:W-:Y:S01]  /*e920*/  UIADD3 UR45, UR45, 0x400, URZ ;  /* 0x000004002d2d7890 */ /* 0x000fe2000fffe03f */
[----:B------:R-:W-:Y:S01]  /*e930*/  WARPGROUP.ARRIVE ;  /* 0x00000000000079c5 */ /* 0x000fe20000000000 */
[----:B------:R-:W-:Y:S01]  /*e940*/  UMOV UR7, 0x40000040 ;  /* 0x4000004000077882 */ /* 0x000fe20000000000 */
[----:B01----:R-:W0:Y:S01]  /*e950*/  SHFL.BFLY PT, R3, R2, 0x2, 0x1f ;  /* 0x0c401f0002037f89 */ /* 0x003e2200000e0000 */
[----:B------:R-:W-:Y:S01]  /*e960*/  USHF.R.U32.HI UR45, URZ, 0x4, UR45 ;  /* 0x000000043f2d7899 */ /* 0x000fe2000801162d */
[----:B------:R-:W-:Y:S02]  /*e970*/  IMAD.MOV.U32 R20, RZ, RZ, -0x800000 ;  /* 0xff800000ff147424 */ /* 0x000fe400078e00ff */
        /* <DEDUP_REMOVED lines=8> */
[----:B------:R-:W-:Y:S02]  /*ea00*/  IMAD.MOV.U32 R2, RZ, RZ, RZ ;  /* 0x000000ffff027224 */ /* 0x000fe400078e00ff */
[----:B-1----:R-:W-:Y:S02]  /*ea10*/  FADD.FTZ R5, R5, R0 ;  /* 0x0000000005057221 */ /* 0x002fe40000010000 */
[----:B------:R-:W0:Y:S01]  /*ea20*/  SHFL.BFLY PT, R4, R3, 0x1, 0x1f ;  /* 0x0c201f0003047f89 */ /* 0x000e2200000e0000 */
[----:B------:R-:W-:-:S03]  /*ea30*/  IMAD.MOV.U32 R0, RZ, RZ, -0x800000 ;  /* 0xff800000ff007424 */ /* 0x000fc600078e00ff */
[----:B------:R-:W1:Y:S01]  /*ea40*/  SHFL.BFLY PT, R8, R5, 0x1, 0x1f ;  /* 0x0c201f0005087f89 */ /* 0x000e6200000e0000 */
[----:B0-----:R-:W-:Y:S01]  /*ea50*/  FADD.FTZ R10, R3, R4 ;  /* 0x00000004030a7221 */ /* 0x001fe20000010000 */
[----:B-1----:R-:W-:-:S04]  /*ea60*/  FADD.FTZ R8, R5, R8 ;  /* 0x0000000805087221 */ /* 0x002fc80000010000 */
[----:B------:R-:W-:Y:S01]  /*ea70*/  FSETP.NE.FTZ.AND P1, PT, R10, RZ, PT ;  /* 0x000000ff0a00720b */ /* 0x000fe20003f35000 */
[----:B------:R-:W-:Y:S01]  /*ea80*/  IMAD.MOV.U32 R5, RZ, RZ, RZ ;  /* 0x000000ffff057224 */ /* 0x000fe200078e00ff */
        /* <DEDUP_REMOVED lines=48> */
.L_x_1304:
        /* <DEDUP_REMOVED lines=14> */
[----:B------:R-:W-:Y:S01]  /*ee70*/  USEL UR4, URZ, 0x1, UP0 ;  /* 0x000000013f047887 */ /* 0x000fe20008000000 */
        /* <DEDUP_REMOVED lines=27> */
.L_x_1226:
[----:B------:R-:W0:Y:S01]  /*f030*/  S2R R2, SR_CgaCtaId ;  /* 0x0000000000027919 */ /* 0x000e220000008800 */
[----:B------:R-:W-:Y:S01]  /*f040*/  MOV R21, 0x400 ;  /* 0x0000040000157802 */ /* 0x000fe20000000f00 */
[----:B------:R-:W-:Y:S01]  /*f050*/  BSSY B0, `(.L_x_1305) ;  /* 0x000018a000007945 */ /* 0x000fe20003800000 */
[----:B------:R-:W-:Y:S02]  /*f060*/  BAR.SYNC.DEFER_BLOCKING 0x5, 0x200 ;  /* 0x0148000000007b1d */ /* 0x000fe40000010000 */
[----:B0-----:R-:W-:-:S05]  /*f070*/  LEA R21, R2, R21, 0x18 ;  /* 0x0000001502157211 */ /* 0x001fca00078ec0ff */
[----:B------:R-:W0:Y:S02]  /*f080*/  LDS.128 R4, [R21+0x168d0] ;  /* 0x0168d00015047984 */ /* 0x000e240000000c00 */
[----:B0-----:R-:W-:Y:S02]  /*f090*/  R2UR UR5, R5 ;  /* 0x00000000050572ca */ /* 0x001fe400000e0000 */
[----:B------:R-:W-:Y:S02]  /*f0a0*/  R2UR UR7, R6 ;  /* 0x00000000060772ca */ /* 0x000fe400000e0000 */
        /* <DEDUP_REMOVED lines=9> */
[----:B------:R-:W1:Y:S01]  /*f140*/  LDC R33, c[0x0][0xbe8] ;  /* 0x0002fa00ff217b82 */ /* 0x000e620000000800 */
[----:B------:R-:W-:Y:S01]  /*f150*/  F2FP.F16.F32.PACK_AB R14, R14, R25 ;  /* 0x000000190e0e723e */ /* 0x000fe200000000ff */
[----:B------:R-:W-:Y:S01]  /*f160*/  UISETP.NE.AND.EX UP0, UPT, UR9, URZ, UPT, UP0 ;  /* 0x0000003f0900728c */ /* 0x000fe2000bf05300 */
[----:B------:R-:W-:-:S05]  /*f170*/  F2FP.F16.F32.PACK_AB R15, R15, R110 ;  /* 0x0000006e0f0f723e */ /* 0x000fca00000000ff */
[----:B------:R-:W-:Y:S01]  /*f180*/  BAR.SYNC.DEFER_BLOCKING 0x1, 0x180 ;  /* 0x0046000000007b1d */ /* 0x000fe20000010000 */
[----:B------:R-:W-:Y:S02]  /*f190*/  F2FP.F16.F32.PACK_AB R113, R115, R114 ;  /* 0x000000727371723e */ /* 0x000fe400000000ff */
[----:B------:R-:W-:Y:S02]  /*f1a0*/  F2FP.F16.F32.PACK_AB R114, R117, R116 ;  /* 0x000000747572723e */ /* 0x000fe400000000ff */
[----:B------:R-:W-:Y:S01]  /*f1b0*/  F2FP.F16.F32.PACK_AB R115, R119, R118 ;  /* 0x000000767773723e */ /* 0x000fe200000000ff */
[----:B------:R-:W-:Y:S01]  /*f1c0*/  ULDC.64 UR8, c[0x0][0xc00] ;  /* 0x0003000000087ab9 */ /* 0x000fe20000000a00 */
[----:B------:R-:W-:Y:S01]  /*f1d0*/  UMOV UR4, URZ ;  /* 0x0000003f00047c82 */ /* 0x000fe20008000000 */
[----:B------:R-:W-:Y:S02]  /*f1e0*/  UIMAD.WIDE UR8, UR39, 0x4, UR8 ;  /* 0x00000004270878a5 */ /* 0x000fe4000f8e0208 */
[----:B------:R-:W-:Y:S01]  /*f1f0*/  USHF.R.S32.HI UR18, URZ, 0x1f, UR38 ;  /* 0x0000001f3f127899 */ /* 0x000fe20008011426 */
[----:B------:R-:W-:Y:S01]  /*f200*/  ULDC.64 UR12, c[0x0][0xb90] ;  /* 0x0002e400000c7ab9 */ /* 0x000fe20000000a00 */
[----:B------:R-:W-:-:S02]  /*f210*/  USHF.R.S32.HI UR11, URZ, 0x1f, UR39 ;  /* 0x0000001f3f0b7899 */ /* 0x000fc40008011427 */
        /* <DEDUP_REMOVED lines=20> */
[--C-:B------:R-:W-:Y:S01]  /*f360*/  IMAD.X R11, RZ, RZ, R5.reuse, P2 ;  /* 0x000000ffff0b7224 */ /* 0x100fe200010e0605 */
[----:B------:R-:W-:Y:S01]  /*f370*/  LOP3.LUT R4, R7, R4, RZ, 0x3c, !PT ;  /* 0x0000000407047212 */ /* 0x000fe200078e3cff */
[----:B------:R-:W-:Y:S01]  /*f380*/  IMAD.X R7, RZ, RZ, R5, P0 ;  /* 0x000000ffff077224 */ /* 0x000fe200000e0605 */
[----:B------:R-:W-:-:S02]  /*f390*/  LOP3.LUT R6, R6, R29, RZ, 0x3c, !PT ;  /* 0x0000001d06067212 */ /* 0x000fc400078e3cff */
[----:B------:R-:W-:Y:S02]  /*f3a0*/  MOV R29, R8 ;  /* 0x00000008001d7202 */ /* 0x000fe40000000f00 */
[----:B------:R-:W-:Y:S02]  /*f3b0*/  MOV R30, R10 ;  /* 0x0000000a001e7202 */ /* 0x000fe40000000f00 */
[----:B------:R-:W-:Y:S02]  /*f3c0*/  MOV R31, R4 ;  /* 0x00000004001f7202 */ /* 0x000fe40000000f00 */
[----:B------:R-:W-:Y:S02]  /*f3d0*/  MOV R28, R6 ;  /* 0x00000006001c7202 */ /* 0x000fe40000000f00 */
[----:B------:R-:W-:Y:S01]  /*f3e0*/  F2FP.F16.F32.PACK_AB R8, R89, R24 ;  /* 0x000000185908723e */ /* 0x000fe200000000ff */
[----:B------:R-:W-:Y:S01]  /*f3f0*/  IMAD.U32 R24, RZ, RZ, UR8 ;  /* 0x00000008ff187e24 */ /* 0x000fe2000f8e00ff */
[----:B------:R-:W-:-:S02]  /*f400*/  F2FP.F16.F32.PACK_AB R9, R91, R90 ;  /* 0x0000005a5b09723e */ /* 0x000fc400000000ff */
[----:B------:R-:W-:Y:S02]  /*f410*/  F2FP.F16.F32.PACK_AB R10, R93, R92 ;  /* 0x0000005c5d0a723e */ /* 0x000fe400000000ff */
[----:B------:R-:W-:Y:S02]  /*f420*/  F2FP.F16.F32.PACK_AB R11, R95, R94 ;  /* 0x0000005e5f0b723e */ /* 0x000fe400000000ff */
[----:B------:R-:W-:Y:S02]  /*f430*/  F2FP.F16.F32.PACK_AB R4, R97, R96 ;  /* 0x000000606104723e */ /* 0x000fe400000000ff */
[----:B------:R-:W-:Y:S01]  /*f440*/  F2FP.F16.F32.PACK_AB R5, R99, R98 ;  /* 0x000000626305723e */ /* 0x000fe200000000ff */
[----:B------:R0:W-:Y:S01]  /*f450*/  STSM.16.M88.4 [R31], R8 ;  /* 0x000000081f007844 */ /* 0x0001e20000000200 */
[----:B------:R-:W-:Y:S02]  /*f460*/  F2FP.F16.F32.PACK_AB R6, R101, R100 ;  /* 0x000000646506723e */ /* 0x000fe400000000ff */
[----:B------:R-:W-:-:S02]  /*f470*/  F2FP.F16.F32.PACK_AB R7, R103, R102 ;  /* 0x000000666707723e */ /* 0x000fc400000000ff */
[----:B------:R-:W-:-:S03]  /*f480*/  PLOP3.LUT P2, PT, PT, PT, UP0, 0x80, 0x0 ;  /* 0x000000000000781c */ /* 0x000fc60003f4f008 */
[----:B------:R2:W-:Y:S04]  /*f490*/  STSM.16.M88.4 [R30], R4 ;  /* 0x000000041e007844 */ /* 0x0005e80000000200 */
[----:B------:R3:W-:Y:S04]  /*f4a0*/  STSM.16.M88.4 [R29], R12 ;  /* 0x0000000c1d007844 */ /* 0x0007e80000000200 */
[----:B------:R3:W-:Y:S01]  /*f4b0*/  STSM.16.M88.4 [R28], R112 ;  /* 0x000000701c007844 */ /* 0x0007e20000000200 */
[----:B------:R-:W-:Y:S06]  /*f4c0*/  BAR.SYNC.DEFER_BLOCKING 0x1, 0x180 ;  /* 0x0046000000007b1d */ /* 0x000fec0000010000 */
[----:B------:R-:W4:Y:S01]  /*f4d0*/  @P2 LDG.E R26, desc[UR52][R24.64] ;  /* 0x00000034181a2981 */ /* 0x000f22000c1e1900 */
[----:B-1----:R-:W-:Y:S01]  /*f4e0*/  ISETP.NE.AND P1, PT, R33, 0x1, PT ;  /* 0x000000012100780c */ /* 0x002fe20003f25270 */
[----:B0-----:R-:W-:Y:S01]  /*f4f0*/  VIADD R8, R17, UR40 ;  /* 0x0000002811087c36 */ /* 0x001fe20008000000 */
[----:B------:R-:W-:-:S02]  /*f500*/  UIMAD UR8, UR18, UR12, URZ ;  /* 0x0000000c120872a4 */ /* 0x000fc4000f8e023f */
[----:B------:R-:W-:Y:S01]  /*f510*/  USEL UR11, UR11, URZ, !UP0 ;  /* 0x0000003f0b0b7287 */ /* 0x000fe2000c000000 */
[----:B--2---:R-:W-:Y:S01]  /*f520*/  IMAD.MOV.U32 R4, RZ, RZ, R8 ;  /* 0x000000ffff047224 */ /* 0x004fe200078e0008 */
[----:B------:R-:W-:Y:S02]  /*f530*/  UIMAD UR14, UR38, UR13, UR8 ;  /* 0x0000000d260e72a4 */ /* 0x000fe4000f8e0208 */
[----:B------:R-:W-:Y:S02]  /*f540*/  USEL UR10, UR39, URZ, !UP0 ;  /* 0x0000003f270a7287 */ /* 0x000fe4000c000000 */
[----:B------:R-:W-:-:S03]  /*f550*/  UISETP.NE.U32.AND UP0, UPT, UR20, URZ, UPT ;  /* 0x0000003f1400728c */ /* 0x000fc6000bf05070 */
        /* <DEDUP_REMOVED lines=17> */
[----:B------:R-:W-:Y:S01]  /*f670*/  UIMAD UR14, UR10, UR17, UR14 ;  /* 0x000000110a0e72a4 */ /* 0x000fe2000f8e020e */
[----:B------:R-:W-:-:S03]  /*f680*/  ULDC UR16, c[0x0][0xa88] ;  /* 0x0002a20000107ab9 */ /* 0x000fc60000000800 */
[----:B------:R-:W-:Y:S02]  /*f690*/  IADD3 R4, P0, R4, UR12, RZ ;  /* 0x0000000c04047c10 */ /* 0x000fe4000ff1e0ff */
[----:B------:R-:W-:Y:S01]  /*f6a0*/  IMAD.U32 R9, RZ, RZ, UR14 ;  /* 0x0000000eff097e24 */ /* 0x000fe2000f8e00ff */
[----:B------:R-:W-:Y:S02]  /*f6b0*/  ULDC.64 UR14, c[0x0][0xb88] ;  /* 0x0002e200000e7ab9 */ /* 0x000fe40000000a00 */
[----:B------:R-:W-:Y:S02]  /*f6c0*/  IMAD R8, R5, UR14, RZ ;  /* 0x0000000e05087c24 */ /* 0x000fe4000f8e02ff */
[----:B------:R-:W-:Y:S01]  /*f6d0*/  IADD3.X R5, R6, UR13, R9, P0, !PT ;  /* 0x0000000d06057c10 */ /* 0x000fe200087fe409 */
[----:B------:R-:W-:Y:S01]  /*f6e0*/  @UP0 ULDC.64 UR12, c[0x0][0xc08] ;  /* 0x00030200000c0ab9 */ /* 0x000fe20000000a00 */
[----:B------:R-:W-:Y:S01]  /*f6f0*/  IMAD R9, R7, UR15, R8 ;  /* 0x0000000f07097c24 */ /* 0x000fe2000f8e0208 */
[----:B------:R-:W-:Y:S01]  /*f700*/  @UP0 UIMAD.WIDE UR12, UR39, 0x4, UR12 ;  /* 0x00000004270c08a5 */ /* 0x000fe2000f8e020c */
[----:B------:R-:W-:-:S02]  /*f710*/  IMAD.U32 R6, RZ, RZ, UR16 ;  /* 0x00000010ff067e24 */ /* 0x000fc4000f8e00ff */
[----:B------:R-:W-:Y:S01]  /*f720*/  IMAD.WIDE.U32 R4, R7, UR14, R4 ;  /* 0x0000000e07047c25 */ /* 0x000fe2000f8e0004 */
[----:B------:R-:W-:-:S03]  /*f730*/  ULDC.64 UR14, c[0x0][0xb50] ;  /* 0x0002d400000e7ab9 */ /* 0x000fc60000000a00 */
[----:B------:R-:W-:Y:S01]  /*f740*/  IMAD.IADD R5, R5, 0x1, R9 ;  /* 0x0000000105057824 */ /* 0x000fe200078e0209 */
[C---:B------:R-:W-:Y:S01]  /*f750*/  LEA R7, P0, R4.reuse, UR14, 0x2 ;  /* 0x0000000e04077c11 */ /* 0x040fe2000f8010ff */
[----:B------:R-:W-:Y:S02]  /*f760*/  IMAD.U32 R8, RZ, RZ, UR12 ;  /* 0x0000000cff087e24 */ /* 0x000fe4000f8e00ff */
[----:B------:R-:W-:Y:S01]  /*f770*/  IMAD.U32 R9, RZ, RZ, UR13 ;  /* 0x0000000dff097e24 */ /* 0x000fe2000f8e00ff */
[----:B------:R-:W-:Y:S01]  /*f780*/  LEA.HI.X R10, R4, UR15, R5, 0x2, P0 ;  /* 0x0000000f040a7c11 */ /* 0x000fe200080f1405 */
[----:B------:R-:W-:-:S03]  /*f790*/  IMAD R5, R23, 0x40, R19 ;  /* 0x0000004017057824 */ /* 0x000fc600078e0213 */
[----:B------:R3:W5:Y:S01]  /*f7a0*/  @P3 LDG.E R6, desc[UR52][R8.64] ;  /* 0x0000003408063981 */ /* 0x000762000c1e1900 */
[----:B------:R-:W-:Y:S05]  /*f7b0*/  @P3 BRA `(.L_x_1307) ;  /* 0x0000000000103947 */ /* 0x000fea0003800000 */
[----:B------:R-:W-:Y:S05]  /*f7c0*/  @!P2 BRA `(.L_x_1307) ;  /* 0x00000000000ca947 */ /* 0x000fea0003800000 */
[----:B---3--:R-:W2:Y:S04]  /*f7d0*/  LDG.E R9, desc[UR52][R24.64] ;  /* 0x0000003418097981 */ /* 0x008ea8000c1e1900 */
[----:B-----5:R-:W2:Y:S02]  /*f7e0*/  LDG.E R6, desc[UR52][R24.64+0x4] ;  /* 0x0000043418067981 */ /* 0x020ea4000c1e1900 */
[----:B--2---:R-:W-:-:S07]  /*f7f0*/  IMAD.IADD R6, R6, 0x1, -R9 ;  /* 0x0000000106067824 */ /* 0x004fce00078e0a09 */
.L_x_1307:
[----:B---3--:R-:W-:Y:S01]  /*f800*/  SHFL.IDX PT, R12, R7, RZ, 0x1c1f ;  /* 0x001c1fff070c7589 */ /* 0x008fe200000e0000 */
[----:B------:R-:W-:Y:S01]  /*f810*/  IMAD.WIDE R2, R5, 0x2, R2 ;  /* 0x0000000205027825 */ /* 0x000fe200078e0202 */
[----:B------:R-:W-:Y:S01]  /*f820*/  LOP3.LUT P0, RZ, R152, 0x3, RZ, 0xc0, !PT ;  /* 0x0000000398ff7812 */ /* 0x000fe2000780c0ff */
[----:B------:R-:W0:Y:S01]  /*f830*/  @P1 LDC R31, c[0x0][0xbf0] ;  /* 0x0002fc00ff1f1b82 */ /* 0x000e220000000800 */
[----:B------:R-:W1:Y:S01]  /*f840*/  SHFL.IDX PT, R13, R10, RZ, 0x1c1f ;  /* 0x001c1fff0a0d7589 */ /* 0x000e6200000e0000 */
[----:B------:R-:W-:Y:S01]  /*f850*/  VIADD R8, R154, UR40 ;  /* 0x000000289a087c36 */ /* 0x000fe20008000000 */
[----:B------:R-:W-:Y:S01]  /*f860*/  IADD3 R9, P3, R2, 0x1800, RZ ;  /* 0x0000180002097810 */ /* 0x000fe20007f7e0ff */
[----:B-----5:R-:W-:Y:S01]  /*f870*/  IMAD R35, R6, R33, RZ ;  /* 0x0000002106237224 */ /* 0x020fe200078e02ff */
[----:B------:R-:W-:Y:S01]  /*f880*/  SHFL.IDX PT, R14, R7, 0x1, 0x1c1f ;  /* 0x003c1f00070e7f89 */ /* 0x000fe200000e0000 */
[----:B------:R-:W-:Y:S01]  /*f890*/  VIADD R4, R8, 0x8 ;  /* 0x0000000808047836 */ /* 0x000fe20000000000 */
[----:B------:R-:W-:Y:S01]  /*f8a0*/  IADD3 R25, P4, R2, 0x3000, RZ ;  /* 0x0000300002197810 */ /* 0x000fe20007f9e0ff */
[----:B------:R-:W-:Y:S01]  /*f8b0*/  ULDC.64 UR14, c[0x0][0xaa0] ;  /* 0x0002a800000e7ab9 */ /* 0x000fe20000000a00 */
[----:B------:R-:W2:Y:S01]  /*f8c0*/  SHFL.IDX PT, R15, R10, 0x1, 0x1c1f ;  /* 0x003c1f000a0f7f89 */ /* 0x000ea200000e0000 */
[----:B------:R-:W-:-:S02]  /*f8d0*/  ISETP.GE.OR P2, PT, R8, R35, P0 ;  /* 0x000000230800720c */ /* 0x000fc40000746670 */
[----:B------:R-:W-:Y:S02]  /*f8e0*/  LOP3.LUT R5, R2, 0x380, RZ, 0xc0, !PT ;  /* 0x0000038002057812 */ /* 0x000fe400078ec0ff */
[----:B------:R-:W-:Y:S02]  /*f8f0*/  LOP3.LUT R8, R9, 0x380, RZ, 0xc0, !PT ;  /* 0x0000038009087812 */ /* 0x000fe400078ec0ff */
[----:B------:R-:W-:Y:S02]  /*f900*/  ISETP.GE.OR P0, PT, R4, R35, P0 ;  /* 0x000000230400720c */ /* 0x000fe40000706670 */
[----:B------:R-:W-:Y:S02]  /*f910*/  LOP3.LUT R24, R25, 0x380, RZ, 0xc0, !PT ;  /* 0x0000038019187812 */ /* 0x000fe400078ec0ff */
[----:B------:R-:W-:Y:S02]  /*f920*/  SHF.R.U64 R5, R5, 0x3, RZ ;  /* 0x0000000305057819 */ /* 0x000fe400000012ff */
[----:B------:R-:W-:-:S02]  /*f930*/  SHF.R.U64 R8, R8, 0x3, RZ ;  /* 0x0000000308087819 */ /* 0x000fc400000012ff */
[----:B------:R-:W-:Y:S01]  /*f940*/  SHF.R.U64 R24, R24, 0x3, RZ ;  /* 0x0000000318187819 */ /* 0x000fe200000012ff */
[----:B-1----:R1:W-:Y:S01]  /*f950*/  @!P2 ST.E desc[UR52][R12.64], R20 ;  /* 0x000000140c00a985 */ /* 0x0023e2000c101934 */
[----:B------:R-:W-:Y:S01]  /*f960*/  LOP3.LUT R4, R5, R2, RZ, 0x3c, !PT ;  /* 0x0000000205047212 */ /* 0x000fe200078e3cff */
[--C-:B------:R-:W-:Y:S01]  /*f970*/  IMAD.MOV.U32 R5, RZ, RZ, R3.reuse ;  /* 0x000000ffff057224 */ /* 0x100fe200078e0003 */
[----:B------:R-:W-:Y:S01]  /*f980*/  LOP3.LUT R8, R8, R9, RZ, 0x3c, !PT ;  /* 0x0000000908087212 */ /* 0x000fe200078e3cff */
[--C-:B------:R-:W-:Y:S01]  /*f990*/  IMAD.X R9, RZ, RZ, R3.reuse, P3 ;  /* 0x000000ffff097224 */ /* 0x100fe200018e0603 */
[----:B------:R-:W-:Y:S01]  /*f9a0*/  LOP3.LUT R24, R24, R25, RZ, 0x3c, !PT ;  /* 0x0000001918187212 */ /* 0x000fe200078e3cff */
[----:B------:R-:W-:Y:S01]  /*f9b0*/  IMAD.X R25, RZ, RZ, R3, P4 ;  /* 0x000000ffff197224 */ /* 0x000fe200020e0603 */
[----:B--2---:R2:W-:Y:S04]  /*f9c0*/  @!P0 ST.E desc[UR52][R14.64], R0 ;  /* 0x000000000e008985 */ /* 0x0045e8000c101934 */
[----:B------:R-:W3:Y:S04]  /*f9d0*/  LD.E.128 R4, desc[UR52][R4.64] ;  /* 0x0000003404047980 */ /* 0x000ee8000c101d00 */
[----:B------:R-:W4:Y:S04]  /*f9e0*/  LD.E.128 R8, desc[UR52][R8.64] ;  /* 0x0000003408087980 */ /* 0x000f28000c101d00 */
[----:B------:R-:W4:Y:S01]  /*f9f0*/  LD.E.128 R24, desc[UR52][R24.64] ;  /* 0x0000003418187980 */ /* 0x000f22000c101d00 */
[----:B------:R-:W-:Y:S01]  /*fa00*/  IADD3 R29, P0, R2, 0x4800, RZ ;  /* 0x00004800021d7810 */ /* 0x000fe20007f1e0ff */
[----:B------:R-:W-:-:S04]  /*fa10*/  UIMAD UR12, UR9, UR14, URZ ;  /* 0x0000000e090c72a4 */ /* 0x000fc8000f8e023f */
[----:B-1----:R-:W-:Y:S01]  /*fa20*/  IMAD.X R13, RZ, RZ, R3, P0 ;  /* 0x000000ffff0d7224 */ /* 0x002fe200000e0603 */
[----:B------:R-:W-:Y:S01]  /*fa30*/  LOP3.LUT R2, R29, 0x380, RZ, 0xc0, !PT ;  /* 0x000003801d027812 */ /* 0x000fe200078ec0ff */
[----:B------:R-:W1:Y:S01]  /*fa40*/  @P1 LDC R3, c[0x0][0xbec] ;  /* 0x0002fb00ff031b82 */ /* 0x000e620000000800 */
[----:B------:R-:W-:Y:S02]  /*fa50*/  UIMAD.WIDE.U32 UR8, UR4, UR14, URZ ;  /* 0x0000000e040872a5 */ /* 0x000fe4000f8e003f */
[----:B------:R-:W-:Y:S01]  /*fa60*/  UIMAD UR12, UR4, UR15, UR12 ;  /* 0x0000000f040c72a4 */ /* 0x000fe2000f8e020c */
[----:B--2---:R-:W-:Y:S01]  /*fa70*/  IMAD R0, R18, 0x30, R23 ;  /* 0x0000003012007824 */ /* 0x004fe200078e0217 */
[----:B------:R-:W-:Y:S01]  /*fa80*/  SHF.R.U64 R2, R2, 0x3, RZ ;  /* 0x0000000302027819 */ /* 0x000fe200000012ff */
[----:B------:R-:W-:Y:S01]  /*fa90*/  ULDC.64 UR14, c[0x0][0xae8] ;  /* 0x0002ba00000e7ab9 */ /* 0x000fe20000000a00 */
[----:B------:R-:W-:Y:S02]  /*faa0*/  UIADD3 UR9, UR9, UR12, URZ ;  /* 0x0000000c09097290 */ /* 0x000fe4000fffe03f */
[----:B------:R-:W-:Y:S01]  /*fab0*/  UIMAD UR4, UR18, UR14, URZ ;  /* 0x0000000e120472a4 */ /* 0x000fe2000f8e023f */
[----:B------:R-:W-:Y:S01]  /*fac0*/  VIADD R28, R0, UR40 ;  /* 0x00000028001c7c36 */ /* 0x000fe20008000000 */
[----:B------:R-:W-:Y:S01]  /*fad0*/  UIMAD.WIDE.U32 UR8, UR38, UR14, UR8 ;  /* 0x0000000e260872a5 */ /* 0x000fe2000f8e0008 */
[----:B------:R-:W-:Y:S01]  /*fae0*/  LOP3.LUT R12, R2, R29, RZ, 0x3c, !PT ;  /* 0x0000001d020c7212 */ /* 0x000fe200078e3cff */
[----:B------:R-:W-:Y:S01]  /*faf0*/  UIMAD UR4, UR38, UR15, UR4 ;  /* 0x0000000f260472a4 */ /* 0x000fe2000f8e0204 */
[----:B------:R-:W-:-:S02]  /*fb00*/  ULDC.64 UR12, c[0x0][0xaf0] ;  /* 0x0002bc00000c7ab9 */ /* 0x000fc40000000a00 */
[----:B------:R-:W-:Y:S01]  /*fb10*/  UIMAD UR11, UR11, UR12, URZ ;  /* 0x0000000c0b0b72a4 */ /* 0x000fe2000f8e023f */
[----:B------:R-:W-:Y:S01]  /*fb20*/  IMAD.MOV.U32 R29, RZ, RZ, R28 ;  /* 0x000000ffff1d7224 */ /* 0x000fe200078e001c */
[----:B------:R-:W-:Y:S01]  /*fb30*/  UIADD3 UR9, UR9, UR4, URZ ;  /* 0x0000000409097290 */ /* 0x000fe2000fffe03f */
[----:B------:R-:W5:Y:S01]  /*fb40*/  LD.E.128 R12, desc[UR52][R12.64] ;  /* 0x000000340c0c7980 */ /* 0x000f62000c101d00 */
[----:B------:R-:W-:Y:S01]  /*fb50*/  UIMAD UR4, UR10, UR13, UR11 ;  /* 0x0000000d0a0472a4 */ /* 0x000fe2000f8e020b */
[----:B------:R-:W-:Y:S01]  /*fb60*/  VIADD R32, R23, UR40 ;  /* 0x0000002817207c36 */ /* 0x000fe20008000000 */
[----:B------:R-:W-:Y:S01]  /*fb70*/  UIMAD.WIDE.U32 UR10, UR10, UR12, UR8 ;  /* 0x0000000c0a0a72a5 */ /* 0x000fe2000f8e0008 */
[----:B-1----:R-:W-:Y:S01]  /*fb80*/  @P1 IMAD.HI.U32 R0, R28, R3, RZ ;  /* 0x000000031c001227 */ /* 0x002fe200078e00ff */
[----:B------:R-:W-:Y:S01]  /*fb90*/  @!PT LDS RZ, [RZ] ;  /* 0x00000000fffff984 */ /* 0x000fe20000000800 */
[----:B------:R-:W-:Y:S01]  /*fba0*/  @!PT LDS RZ, [RZ] ;  /* 0x00000000fffff984 */ /* 0x000fe20000000800 */
[----:B------:R-:W-:Y:S01]  /*fbb0*/  @!PT LDS RZ, [RZ] ;  /* 0x00000000fffff984 */ /* 0x000fe20000000800 */
[----:B------:R-:W-:Y:S01]  /*fbc0*/  @!PT LDS RZ, [RZ] ;  /* 0x00000000fffff984 */ /* 0x000fe20000000800 */
[----:B------:R1:W-:Y:S06]  /*fbd0*/  MEMBAR.ALL.CTA ;  /* 0x0000000000007992 */ /* 0x0003ec0000008000 */
[----:B-1----:R-:W1:Y:S01]  /*fbe0*/  FENCE.VIEW.ASYNC.S ;  /* 0x00000000000073c6 */ /* 0x002e620000000000 */
[----:B------:R-:W-:Y:S01]  /*fbf0*/  ULDC.64 UR8, c[0x0][0xae0] ;  /* 0x0002b80000087ab9 */ /* 0x000fe20000000a00 */
[----:B------:R-:W-:Y:S01]  /*fc00*/  UIADD3 UR4, UR11, UR4, URZ ;  /* 0x000000040b047290 */ /* 0x000fe2000fffe03f */
[----:B------:R-:W-:Y:S01]  /*fc10*/  VIADD R21, R21, 0x16820 ;  /* 0x0001682015157836 */ /* 0x000fe20000000000 */
[----:B0-----:R-:W-:Y:S01]  /*fc20*/  @P1 SHF.R.U32.HI R29, RZ, R31, R0 ;  /* 0x0000001fff1d1219 */ /* 0x001fe20000011600 */
[----:B------:R-:W-:-:S02]  /*fc30*/  IMAD.U32 R3, RZ, RZ, UR11 ;  /* 0x0000000bff037e24 */ /* 0x000fc4000f8e00ff */
[----:B------:R-:W-:Y:S01]  /*fc40*/  IMAD.U32 R2, RZ, RZ, UR10 ;  /* 0x0000000aff027e24 */ /* 0x000fe2000f8e00ff */
[--C-:B------:R-:W-:Y:S01]  /*fc50*/  SHF.R.S32.HI R0, RZ, 0x1f, R29.reuse ;  /* 0x0000001fff007819 */ /* 0x100fe2000001141d */
[----:B------:R-:W-:Y:S01]  /*fc60*/  IMAD.MOV R20, RZ, RZ, -R29 ;  /* 0x000000ffff147224 */ /* 0x000fe200078e0a1d */
[----:B------:R-:W-:Y:S01]  /*fc70*/  PRMT R21, RZ, 0x654, R21 ;  /* 0x00000654ff157816 */ /* 0x000fe20000000015 */
[----:B------:R-:W-:Y:S01]  /*fc80*/  IMAD.U32 R3, RZ, RZ, UR4 ;  /* 0x00000004ff037e24 */ /* 0x000fe2000f8e00ff */
[----:B------:R-:W-:Y:S01]  /*fc90*/  ULDC UR4, c[0x0][0xac8] ;  /* 0x0002b20000047ab9 */ /* 0x000fe20000000800 */
[----:B------:R-:W-:Y:S02]  /*fca0*/  IMAD R0, R0, UR8, RZ ;  /* 0x0000000800007c24 */ /* 0x000fe4000f8e02ff */
[----:B------:R-:W-:Y:S02]  /*fcb0*/  IMAD R31, R33, R20, R28 ;  /* 0x00000014211f7224 */ /* 0x000fe400078e021c */
[----:B------:R-:W-:-:S02]  /*fcc0*/  IMAD R33, R29, UR9, R0 ;  /* 0x000000091d217c24 */ /* 0x000fc4000f8e0200 */
[----:B------:R-:W-:Y:S01]  /*fcd0*/  IMAD.WIDE.U32 R2, R29, UR8, R2 ;  /* 0x000000081d027c25 */ /* 0x000fe2000f8e0002 */
[----:B------:R-:W-:Y:S01]  /*fce0*/  SHF.R.S32.HI R0, RZ, 0x1f, R31 ;  /* 0x0000001fff007819 */ /* 0x000fe2000001141f */
[----:B------:R-:W-:Y:S02]  /*fcf0*/  ULDC.64 UR8, c[0x0][0xad8] ;  /* 0x0002b60000087ab9 */ /* 0x000fe40000000a00 */
[----:B------:R-:W-:Y:S01]  /*fd00*/  IMAD.IADD R3, R3, 0x1, R33 ;  /* 0x0000000103037824 */ /* 0x000fe200078e0221 */
[----:B-1----:R0:W-:Y:S01]  /*fd10*/  SYNCS.ARRIVE.TRANS64.RED.A1T0 RZ, [R21+URZ], RZ ;  /* 0x000000ff15ff79a7 */ /* 0x0021e2000810043f */
[----:B------:R-:W-:Y:S02]  /*fd20*/  IMAD R0, R0, UR8, RZ ;  /* 0x0000000800007c24 */ /* 0x000fe4000f8e02ff */
[----:B------:R-:W-:-:S04]  /*fd30*/  IMAD.WIDE.U32 R2, R31, UR8, R2 ;  /* 0x000000081f027c25 */ /* 0x000fc8000f8e0002 */
[----:B------:R-:W-:Y:S01]  /*fd40*/  IMAD R29, R31, UR9, R0 ;  /* 0x000000091f1d7c24 */ /* 0x000fe2000f8e0200 */
[----:B------:R-:W-:Y:S01]  /*fd50*/  ULDC.64 UR8, c[0x0][0xa80] ;  /* 0x0002a00000087ab9 */ /* 0x000fe20000000a00 */
[----:B------:R-:W-:Y:S01]  /*fd60*/  VIADD R0, R32, 0x30 ;  /* 0x0000003020007836 */ /* 0x000fe20000000000 */
[----:B------:R-:W-:Y:S01]  /*fd70*/  LEA R30, P0, R2, UR8, 0x1 ;  /* 0x00000008021e7c11 */ /* 0x000fe2000f8008ff */
[----:B------:R-:W-:-:S04]  /*fd80*/  IMAD.IADD R3, R3, 0x1, R29 ;  /* 0x0000000103037824 */ /* 0x000fc800078e021d */
[----:B------:R-:W1:Y:S01]  /*fd90*/  SHFL.IDX PT, R20, R30, RZ, 0x181f ;  /* 0x00181fff1e147589 */ /* 0x000e6200000e0000 */
[----:B------:R-:W-:Y:S01]  /*fda0*/  LEA.HI.X R31, R2, UR9, R3, 0x1, P0 ;  /* 0x00000009021f7c11 */ /* 0x000fe200080f0c03 */
[C---:B------:R-:W-:Y:S01]  /*fdb0*/  VIADD R2, R32.reuse, 0x60 ;  /* 0x0000006020027836 */ /* 0x040fe20000000000 */
[C---:B------:R-:W-:Y:S01]  /*fdc0*/  ISETP.GE.AND P0, PT, R19.reuse, UR4, PT ;  /* 0x0000000413007c0c */ /* 0x040fe2000bf06270 */
[----:B------:R-:W2:Y:S03]  /*fdd0*/  SHFL.IDX PT, R28, R30, 0x1, 0x181f ;  /* 0x00381f001e1c7f89 */ /* 0x000ea600000e0000 */
[-C--:B------:R-:W-:Y:S01]  /*fde0*/  ISETP.GE.OR P1, PT, R32, R35.reuse, P0 ;  /* 0x000000232000720c */ /* 0x080fe20000726670 */
[----:B------:R-:W0:Y:S01]  /*fdf0*/  SHFL.IDX PT, R34, R30, 0x2, 0x181f ;  /* 0x00581f001e227f89 */ /* 0x000e2200000e0000 */
[-C--:B------:R-:W-:Y:S01]  /*fe00*/  ISETP.GE.OR P2, PT, R0, R35.reuse, P0 ;  /* 0x000000230000720c */ /* 0x080fe20000746670 */
[----:B------:R-:W-:Y:S01]  /*fe10*/  VIADD R0, R32, 0x90 ;  /* 0x0000009020007836 */ /* 0x000fe20000000000 */
[-C--:B------:R-:W-:Y:S01]  /*fe20*/  ISETP.GE.OR P3, PT, R2, R35.reuse, P0 ;  /* 0x000000230200720c */ /* 0x080fe20000766670 */
[----:B------:R-:W0:Y:S03]  /*fe30*/  SHFL.IDX PT, R3, R31, RZ, 0x181f ;  /* 0x00181fff1f037589 */ /* 0x000e2600000e0000 */
[----:B------:R-:W-:Y:S01]  /*fe40*/  ISETP.GE.OR P0, PT, R0, R35, P0 ;  /* 0x000000230000720c */ /* 0x000fe20000706670 */
[----:B------:R-:W0:Y:S04]  /*fe50*/  SHFL.IDX PT, R29, R31, 0x1, 0x181f ;  /* 0x00381f001f1d7f89 */ /* 0x000e2800000e0000 */
[----:B------:R-:W0:Y:S01]  /*fe60*/  SHFL.IDX PT, R33, R31, 0x2, 0x181f ;  /* 0x00581f001f217f89 */ /* 0x000e2200000e0000 */
[----:B-1----:R-:W-:-:S03]  /*fe70*/  @!P1 LEA R2, P4, R19, R20, 0x1 ;  /* 0x0000001413029211 */ /* 0x002fc600078808ff */
[----:B------:R-:W1:Y:S01]  /*fe80*/  SHFL.IDX PT, R30, R30, 0x3, 0x181f ;  /* 0x00781f001e1e7f89 */ /* 0x000e6200000e0000 */
[----:B--2---:R-:W-:-:S03]  /*fe90*/  @!P2 LEA R20, P5, R19, R28, 0x1 ;  /* 0x0000001c1314a211 */ /* 0x004fc600078a08ff */
[----:B------:R-:W2:Y:S01]  /*fea0*/  SHFL.IDX PT, R31, R31, 0x3, 0x181f ;  /* 0x00781f001f1f7f89 */ /* 0x000ea200000e0000 */
[C---:B0-----:R-:W-:Y:S02]  /*feb0*/  @!P3 LEA R28, P6, R19.reuse, R34, 0x1 ;  /* 0x00000022131cb211 */ /* 0x041fe400078c08ff */
[C-C-:B------:R-:W-:Y:S02]  /*fec0*/  @!P1 LEA.HI.X R3, R19.reuse, R3, R156.reuse, 0x1, P4 ;  /* 0x0000000313039211 */ /* 0x140fe400020f0c9c */
[C-C-:B------:R-:W-:Y:S02]  /*fed0*/  @!P2 LEA.HI.X R21, R19.reuse, R29, R156.reuse, 0x1, P5 ;  /* 0x0000001d1315a211 */ /* 0x140fe400028f0c9c */
[----:B------:R-:W-:Y:S01]  /*fee0*/  @!P3 LEA.HI.X R29, R19, R33, R156, 0x1, P6 ;  /* 0x00000021131db211 */ /* 0x000fe200030f0c9c */
[----:B---3--:R0:W-:Y:S04]  /*fef0*/  @!P1 ST.E.128 desc[UR52][R2.64], R4 ;  /* 0x0000000402009985 */ /* 0x0081e8000c101d34 */
[----:B----4-:R0:W-:Y:S04]  /*ff00*/  @!P2 ST.E.128 desc[UR52][R20.64], R8 ;  /* 0x000000081400a985 */ /* 0x0101e8000c101d34 */
[----:B------:R0:W-:Y:S01]  /*ff10*/  @!P3 ST.E.128 desc[UR52][R28.64], R24 ;  /* 0x000000181c00b985 */ /* 0x0001e2000c101d34 */
[----:B-12---:R-:W-:Y:S05]  /*ff20*/  @P0 BRA `(.L_x_1308) ;  /* 0x0000000800700947 */ /* 0x006fea0003800000 */
[----:B0-----:R-:W-:-:S04]  /*ff30*/  LEA R2, P0, R19, R30, 0x1 ;  /* 0x0000001e13027211 */ /* 0x001fc800078008ff */
[----:B------:R-:W-:-:S05]  /*ff40*/  LEA.HI.X R3, R19, R31, R156, 0x1, P0 ;  /* 0x0000001f13037211 */ /* 0x000fca00000f0c9c */
[----:B-----5:R2:W-:Y:S01]  /*ff50*/  ST.E.128 desc[UR52][R2.64], R12 ;  /* 0x0000000c02007985 */ /* 0x0205e2000c101d34 */
[----:B------:R-:W-:Y:S05]  /*ff60*/  BRA `(.L_x_1308) ;  /* 0x0000000800607947 */ /* 0x000fea0003800000 */
.L_x_1306:
        /* <DEDUP_REMOVED lines=11> */
[----:B------:R-:W-:Y:S01]  /*10020*/  UISETP.NE.U32.AND UP1, UPT, UR8, URZ, UPT ;  /* 0x0000003f0800728c */ /* 0x000fe2000bf25070 */
[----:B------:R-:W-:Y:S02]  /*10030*/  IMAD.U32 R0, RZ, RZ, UR4 ;  /* 0x00000004ff007e24 */ /* 0x000fe4000f8e00ff */
[----:B------:R-:W2:Y:S01]  /*10040*/  @P2 LDG.E R6, desc[UR52][R2.64] ;  /* 0x0000003402062981 */ /* 0x000ea2000c1e1900 */
[----:B------:R-:W-:-:S06]  /*10050*/  UISETP.NE.AND.EX UP1, UPT, UR9, URZ, UPT, UP1 ;  /* 0x0000003f0900728c */ /* 0x000fcc000bf25310 */
        /* <DEDUP_REMOVED lines=11> */
[----:B--2---:R-:W-:Y:S01]  /*10110*/  @P2 R2UR UR4, R6 ;  /* 0x00000000060422ca */ /* 0x004fe200000e0000 */
[----:B01----:R-:W-:-:S14]  /*10120*/  @P3 BRA `(.L_x_1309) ;  /* 0x0000000000103947 */ /* 0x003fdc0003800000 */
[----:B------:R-:W-:Y:S05]  /*10130*/  @!P2 BRA `(.L_x_1309) ;  /* 0x00000000000ca947 */ /* 0x000fea0003800000 */
[----:B------:R-:W2:Y:S04]  /*10140*/  LDG.E R5, desc[UR52][R2.64] ;  /* 0x0000003402057981 */ /* 0x000ea8000c1e1900 */
[----:B-----5:R-:W2:Y:S02]  /*10150*/  LDG.E R0, desc[UR52][R2.64+0x4] ;  /* 0x0000043402007981 */ /* 0x020ea4000c1e1900 */
[----:B--2---:R-:W-:-:S07]  /*10160*/  IMAD.IADD R0, R0, 0x1, -R5 ;  /* 0x0000000100007824 */ /* 0x004fce00078e0a05 */
.L_x_1309:
[----:B------:R-:W-:Y:S01]  /*10170*/  USHF.R.S32.HI UR8, URZ, 0x1f, UR39 ;  /* 0x0000001f3f087899 */ /* 0x000fe20008011427 */
[----:B------:R-:W-:Y:S01]  /*10180*/  BSSY B1, `(.L_x_1310) ;  /* 0x000002e000017945 */ /* 0x000fe20003800000 */
[----:B------:R-:W-:Y:S02]  /*10190*/  USHF.R.S32.HI UR11, URZ, 0x1f, UR4 ;  /* 0x0000001f3f0b7899 */ /* 0x000fe40008011404 */
[----:B------:R-:W-:Y:S02]  /*101a0*/  USEL UR13, UR39, URZ, !UP0 ;  /* 0x0000003f270d7287 */ /* 0x000fe4000c000000 */
[----:B------:R-:W-:Y:S01]  /*101b0*/  USEL UR14, UR8, URZ, !UP0 ;  /* 0x0000003f080e7287 */ /* 0x000fe2000c000000 */
[----:B------:R-:W-:Y:S11]  /*101c0*/  @P1 BRA `(.L_x_1311) ;  /* 0x0000000000a41947 */ /* 0x000ff60003800000 */
[----:B------:R-:W0:Y:S01]  /*101d0*/  S2R R3, SR_TID.X ;  /* 0x0000000000037919 */ /* 0x000e220000002100 */
[----:B------:R-:W1:Y:S01]  /*101e0*/  LDC R7, c[0x0][0xbe8] ;  /* 0x0002fa00ff077b82 */ /* 0x000e620000000800 */
[----:B------:R-:W-:Y:S02]  /*101f0*/  IMAD.U32 R4, RZ, RZ, UR40 ;  /* 0x00000028ff047e24 */ /* 0x000fe4000f8e00ff */
[----:B-1---5:R-:W-:-:S03]  /*10200*/  IMAD R2, R0, R7, RZ ;  /* 0x0000000700027224 */ /* 0x022fc600078e02ff */
[----:B0-----:R-:W-:-:S04]  /*10210*/  IADD3 R4, R4, -0x80, R3 ;  /* 0xffffff8004047810 */ /* 0x001fc80007ffe003 */
[----:B------:R-:W-:-:S13]  /*10220*/  ISETP.GE.AND P1, PT, R4, R2, PT ;  /* 0x000000020400720c */ /* 0x000fda0003f26270 */
[----:B------:R-:W-:Y:S05]  /*10230*/  @P1 BRA `(.L_x_1311) ;  /* 0x0000000000881947 */ /* 0x000fea0003800000 */
[----:B------:R-:W-:Y:S01]  /*10240*/  ISETP.NE.AND P1, PT, R7, 0x1, PT ;  /* 0x000000010700780c */ /* 0x000fe20003f25270 */
[----:B------:R-:W-:Y:S01]  /*10250*/  ULDC.64 UR16, c[0x0][0xb90] ;  /* 0x0002e40000107ab9 */ /* 0x000fe20000000a00 */
[----:B------:R-:W-:Y:S01]  /*10260*/  UMOV UR8, UR4 ;  /* 0x0000000400087c82 */ /* 0x000fe20008000000 */
[----:B------:R-:W-:Y:S01]  /*10270*/  UIMAD UR10, UR12, UR16, URZ ;  /* 0x000000100c0a72a4 */ /* 0x000fe2000f8e023f */
[----:B------:R-:W-:Y:S01]  /*10280*/  IMAD.MOV.U32 R2, RZ, RZ, R4 ;  /* 0x000000ffff027224 */ /* 0x000fe200078e0004 */
[----:B------:R-:W-:Y:S02]  /*10290*/  UMOV UR9, UR11 ;  /* 0x0000000b00097c82 */ /* 0x000fe40008000000 */
[----:B------:R-:W-:Y:S02]  /*102a0*/  UIMAD.WIDE.U32 UR8, UR38, UR16, UR8 ;  /* 0x00000010260872a5 */ /* 0x000fe4000f8e0008 */
[----:B------:R-:W-:-:S03]  /*102b0*/  UIMAD UR10, UR38, UR17, UR10 ;  /* 0x00000011260a72a4 */ /* 0x000fc6000f8e020a */
[----:B------:R-:W-:Y:S01]  /*102c0*/  ULDC.64 UR16, c[0x0][0xb98] ;  /* 0x0002e60000107ab9 */ /* 0x000fe20000000a00 */
[----:B------:R-:W0:Y:S01]  /*102d0*/  @P1 LDC R3, c[0x0][0xbec] ;  /* 0x0002fb00ff031b82 */ /* 0x000e220000000800 */
[----:B------:R-:W-:Y:S02]  /*102e0*/  UIADD3 UR9, UR9, UR10, URZ ;  /* 0x0000000a09097290 */ /* 0x000fe4000fffe03f */
[----:B------:R-:W-:Y:S02]  /*102f0*/  UIMAD UR10, UR14, UR16, URZ ;  /* 0x000000100e0a72a4 */ /* 0x000fe4000f8e023f */
[----:B------:R-:W-:Y:S02]  /*10300*/  UIMAD.WIDE.U32 UR8, UR13, UR16, UR8 ;  /* 0x000000100d0872a5 */ /* 0x000fe4000f8e0008 */
[----:B------:R-:W-:Y:S01]  /*10310*/  UIMAD UR10, UR13, UR17, UR10 ;  /* 0x000000110d0a72a4 */ /* 0x000fe2000f8e020a */
[----:B------:R-:W1:Y:S02]  /*10320*/  @P1 LDC R6, c[0x0][0xbf0] ;  /* 0x0002fc00ff061b82 */ /* 0x000e640000000800 */
[----:B------:R-:W-:Y:S01]  /*10330*/  ULDC.64 UR16, c[0x0][0xb88] ;  /* 0x0002e20000107ab9 */ /* 0x000fe20000000a00 */
[----:B0-----:R-:W-:-:S05]  /*10340*/  @P1 IMAD.HI.U32 R3, R4, R3, RZ ;  /* 0x0000000304031227 */ /* 0x001fca00078e00ff */
[----:B-1----:R-:W-:Y:S01]  /*10350*/  @P1 SHF.R.U32.HI R2, RZ, R6, R3 ;  /* 0x00000006ff021219 */ /* 0x002fe20000011603 */
[----:B------:R-:W-:-:S03]  /*10360*/  IMAD.U32 R6, RZ, RZ, UR10 ;  /* 0x0000000aff067e24 */ /* 0x000fc6000f8e00ff */
[--C-:B------:R-:W-:Y:S01]  /*10370*/  SHF.R.S32.HI R3, RZ, 0x1f, R2.reuse ;  /* 0x0000001fff037819 */ /* 0x100fe20000011402 */
[----:B------:R-:W-:Y:S01]  /*10380*/  IMAD.MOV R5, RZ, RZ, -R2 ;  /* 0x000000ffff057224 */ /* 0x000fe200078e0a02 */
[----:B------:R-:W-:-:S03]  /*10390*/  IADD3 R2, P1, R2, UR8, RZ ;  /* 0x0000000802027c10 */ /* 0x000fc6000ff3e0ff */
[----:B------:R-:W-:Y:S01]  /*103a0*/  IMAD R5, R7, R5, R4 ;  /* 0x0000000507057224 */ /* 0x000fe200078e0204 */
[----:B------:R-:W-:Y:S01]  /*103b0*/  IADD3.X R3, R3, UR9, R6, P1, !PT ;  /* 0x0000000903037c10 */ /* 0x000fe20008ffe406 */
[----:B------:R-:W-:-:S03]  /*103c0*/  ULDC.64 UR8, c[0x0][0xb50] ;  /* 0x0002d40000087ab9 */ /* 0x000fc60000000a00 */
[----:B------:R-:W-:Y:S01]  /*103d0*/  SHF.R.S32.HI R4, RZ, 0x1f, R5 ;  /* 0x0000001fff047819 */ /* 0x000fe20000011405 */
[----:B------:R-:W-:-:S04]  /*103e0*/  IMAD.WIDE.U32 R2, R5, UR16, R2 ;  /* 0x0000001005027c25 */ /* 0x000fc8000f8e0002 */
[----:B------:R-:W-:-:S04]  /*103f0*/  IMAD R4, R4, UR16, RZ ;  /* 0x0000001004047c24 */ /* 0x000fc8000f8e02ff */
[----:B------:R-:W-:Y:S01]  /*10400*/  IMAD R7, R5, UR17, R4 ;  /* 0x0000001105077c24 */ /* 0x000fe2000f8e0204 */
[----:B------:R-:W-:-:S03]  /*10410*/  LEA R4, P1, R2, UR8, 0x2 ;  /* 0x0000000802047c11 */ /* 0x000fc6000f8210ff */
[----:B------:R-:W-:-:S05]  /*10420*/  IMAD.IADD R3, R3, 0x1, R7 ;  /* 0x0000000103037824 */ /* 0x000fca00078e0207 */
[----:B------:R-:W-:Y:S01]  /*10430*/  LEA.HI.X R5, R2, UR9, R3, 0x2, P1 ;  /* 0x0000000902057c11 */ /* 0x000fe200088f1403 */
[----:B------:R-:W-:-:S05]  /*10440*/  IMAD.MOV.U32 R3, RZ, RZ, -0x800000 ;  /* 0xff800000ff037424 */ /* 0x000fca00078e00ff */
[----:B------:R0:W-:Y:S02]  /*10450*/  STG.E desc[UR52][R4.64], R3 ;  /* 0x0000000304007986 */ /* 0x0001e4000c101934 */
.L_x_1311:
[----:B------:R-:W-:Y:S05]  /*10460*/  BSYNC B1 ;  /* 0x0000000000017941 */ /* 0x000fea0003800000 */
.L_x_1310:
[----:B0-----:R-:W0:Y:S01]  /*10470*/  @P0 LDC R3, c[0x0][0xbf0] ;  /* 0x0002fc00ff030b82 */ /* 0x001e220000000800 */
[----:B------:R-:W-:Y:S01]  /*10480*/  ULDC.64 UR16, c[0x0][0xaa0] ;  /* 0x0002a80000107ab9 */ /* 0x000fe20000000a00 */
[----:B------:R-:W-:Y:S01]  /*10490*/  IMAD R2, R18, 0x30, R23 ;  /* 0x0000003012027824 */ /* 0x000fe200078e0217 */
[----:B------:R-:W-:Y:S01]  /*104a0*/  UIMAD UR10, UR11, UR16, URZ ;  /* 0x000000100b0a72a4 */ /* 0x000fe2000f8e023f */
[----:B------:R-:W-:Y:S01]  /*104b0*/  VIADD R20, R23, UR40 ;  /* 0x0000002817147c36 */ /* 0x000fe20008000000 */
[----:B------:R-:W-:Y:S01]  /*104c0*/  UIMAD.WIDE.U32 UR8, UR4, UR16, URZ ;  /* 0x00000010040872a5 */ /* 0x000fe2000f8e003f */
[----:B------:R-:W-:Y:S01]  /*104d0*/  VIADD R4, R2, UR40 ;  /* 0x0000002802047c36 */ /* 0x000fe20008000000 */
[----:B------:R-:W-:Y:S01]  /*104e0*/  UIMAD UR10, UR4, UR17, UR10 ;  /* 0x00000011040a72a4 */ /* 0x000fe2000f8e020a */
[----:B-----5:R-:W-:Y:S02]  /*104f0*/  IMAD R13, R0, R11, RZ ;  /* 0x0000000b000d7224 */ /* 0x020fe400078e02ff */
[----:B------:R-:W-:Y:S01]  /*10500*/  ULDC.64 UR16, c[0x0][0xae8] ;  /* 0x0002ba0000107ab9 */ /* 0x000fe20000000a00 */
[----:B------:R-:W-:Y:S01]  /*10510*/  UIADD3 UR9, UR9, UR10, URZ ;  /* 0x0000000a09097290 */ /* 0x000fe2000fffe03f */
[----:B------:R-:W-:Y:S01]  /*10520*/  @P0 IMAD.HI.U32 R2, R4, R9, RZ ;  /* 0x0000000904020227 */ /* 0x000fe200078e00ff */
[----:B------:R-:W-:-:S02]  /*10530*/  UIMAD UR4, UR12, UR16, URZ ;  /* 0x000000100c0472a4 */ /* 0x000fc4000f8e023f */
[----:B------:R-:W-:Y:S01]  /*10540*/  UIMAD.WIDE.U32 UR8, UR38, UR16, UR8 ;  /* 0x00000010260872a5 */ /* 0x000fe2000f8e0008 */
[----:B------:R-:W-:Y:S01]  /*10550*/  IMAD.MOV.U32 R5, RZ, RZ, R4 ;  /* 0x000000ffff057224 */ /* 0x000fe200078e0004 */
[----:B------:R-:W-:Y:S01]  /*10560*/  UIMAD UR4, UR38, UR17, UR4 ;  /* 0x00000011260472a4 */ /* 0x000fe2000f8e0204 */
[----:B------:R-:W-:Y:S01]  /*10570*/  VIADD R0, R20, 0x30 ;  /* 0x0000003014007836 */ /* 0x000fe20000000000 */
[----:B------:R-:W-:Y:S02]  /*10580*/  ULDC.64 UR10, c[0x0][0xaf0] ;  /* 0x0002bc00000a7ab9 */ /* 0x000fe40000000a00 */
[----:B------:R-:W-:Y:S02]  /*10590*/  UIADD3 UR9, UR9, UR4, URZ ;  /* 0x0000000409097290 */ /* 0x000fe4000fffe03f */
[----:B------:R-:W-:Y:S01]  /*105a0*/  UIMAD UR4, UR14, UR10, URZ ;  /* 0x0000000a0e0472a4 */ /* 0x000fe2000f8e023f */
[----:B0-----:R-:W-:Y:S01]  /*105b0*/  @P0 SHF.R.U32.HI R5, RZ, R3, R2 ;  /* 0x00000003ff050219 */ /* 0x001fe20000011602 */
[----:B------:R-:W-:-:S02]  /*105c0*/  UIMAD.WIDE.U32 UR8, UR13, UR10, UR8 ;  /* 0x0000000a0d0872a5 */ /* 0x000fc4000f8e0008 */
[----:B------:R-:W-:Y:S01]  /*105d0*/  UIMAD UR4, UR13, UR11, UR4 ;  /* 0x0000000b0d0472a4 */ /* 0x000fe2000f8e0204 */
[--C-:B------:R-:W-:Y:S01]  /*105e0*/  SHF.R.S32.HI R2, RZ, 0x1f, R5.reuse ;  /* 0x0000001fff027819 */ /* 0x100fe20000011405 */
[----:B------:R-:W-:Y:S01]  /*105f0*/  IMAD.MOV R7, RZ, RZ, -R5 ;  /* 0x000000ffff077224 */ /* 0x000fe200078e0a05 */
[----:B------:R-:W-:Y:S01]  /*10600*/  ULDC.64 UR10, c[0x0][0xae0] ;  /* 0x0002b800000a7ab9 */ /* 0x000fe20000000a00 */
[----:B------:R-:W-:Y:S02]  /*10610*/  UIADD3 UR4, UR9, UR4, URZ ;  /* 0x0000000409047290 */ /* 0x000fe4000fffe03f */
[----:B------:R-:W-:Y:S02]  /*10620*/  IMAD.U32 R3, RZ, RZ, UR9 ;  /* 0x00000009ff037e24 */ /* 0x000fe4000f8e00ff */
[----:B------:R-:W-:Y:S02]  /*10630*/  IMAD R7, R11, R7, R4 ;  /* 0x000000070b077224 */ /* 0x000fe400078e0204 */
[----:B------:R-:W-:-:S02]  /*10640*/  IMAD R6, R2, UR10, RZ ;  /* 0x0000000a02067c24 */ /* 0x000fc4000f8e02ff */
        /* <DEDUP_REMOVED lines=13> */
[----:B------:R-:W-:-:S04]  /*10720*/  LEA R4, P0, R2, UR8, 0x1 ;  /* 0x0000000802047c11 */ /* 0x000fc8000f8008ff */
[----:B------:R-:W-:Y:S01]  /*10730*/  LEA.HI.X R8, R2, UR9, R3, 0x1, P0 ;  /* 0x0000000902087c11 */ /* 0x000fe200080f0c03 */
[----:B------:R-:W0:Y:S01]  /*10740*/  SHFL.IDX PT, R6, R4, RZ, 0x181f ;  /* 0x00181fff04067589 */ /* 0x000e2200000e0000 */
[----:B------:R-:W-:Y:S01]  /*10750*/  ISETP.GE.AND P0, PT, R19, UR4, PT ;  /* 0x0000000413007c0c */ /* 0x000fe2000bf06270 */
[C---:B------:R-:W-:Y:S02]  /*10760*/  VIADD R2, R20.reuse, 0x60 ;  /* 0x0000006014027836 */ /* 0x040fe40000000000 */
[----:B------:R-:W1:Y:S01]  /*10770*/  SHFL.IDX PT, R10, R4, 0x1, 0x181f ;  /* 0x00381f00040a7f89 */ /* 0x000e6200000e0000 */
[CC--:B------:R-:W-:Y:S01]  /*10780*/  ISETP.GE.OR P3, PT, R20.reuse, R13.reuse, P0 ;  /* 0x0000000d1400720c */ /* 0x0c0fe20000766670 */
[----:B------:R-:W-:Y:S01]  /*10790*/  VIADD R3, R20, 0x90 ;  /* 0x0000009014037836 */ /* 0x000fe20000000000 */
[-C--:B------:R-:W-:Y:S01]  /*107a0*/  ISETP.GE.OR P2, PT, R0, R13.reuse, P0 ;  /* 0x0000000d0000720c */ /* 0x080fe20000746670 */
[----:B------:R-:W2:Y:S01]  /*107b0*/  SHFL.IDX PT, R12, R4, 0x2, 0x181f ;  /* 0x00581f00040c7f89 */ /* 0x000ea200000e0000 */
[----:B------:R-:W-:-:S02]  /*107c0*/  ISETP.GE.OR P1, PT, R2, R13, P0 ;  /* 0x0000000d0200720c */ /* 0x000fc40000726670 */
[----:B------:R-:W-:Y:S01]  /*107d0*/  ISETP.GE.OR P0, PT, R3, R13, P0 ;  /* 0x0000000d0300720c */ /* 0x000fe20000706670 */
[----:B------:R-:W3:Y:S04]  /*107e0*/  SHFL.IDX PT, R5, R8, RZ, 0x181f ;  /* 0x00181fff08057589 */ /* 0x000ee800000e0000 */
        /* <DEDUP_REMOVED lines=16> */
.L_x_1308:
[----:B------:R-:W-:Y:S05]  /*108f0*/  BSYNC B0 ;  /* 0x0000000000007941 */ /* 0x000fea0003800000 */
.L_x_1305:
[----:B------:R-:W-:Y:S02]  /*10900*/  ULDC UR4, c[0x0][0xc3c] ;  /* 0x00030f0000047ab9 */ /* 0x000fe40000000800 */
[----:B------:R-:W-:-:S06]  /*10910*/  UISETP.GE.AND UP0, UPT, UR6, UR4, UPT ;  /* 0x000000040600728c */ /* 0x000fcc000bf06270 */
[----:B------:R-:W-:-:S13]  /*10920*/  PLOP3.LUT P0, PT, PT, PT, UP0, 0x80, 0x0 ;  /* 0x000000000000781c */ /* 0x000fda0003f0f008 */
[----:B------:R-:W-:Y:S05]  /*10930*/  @!P0 BRA `(.L_x_1312) ;  /* 0xffffff0000f88947 */ /* 0x000fea000383ffff */
[----:B------:R-:W-:Y:S05]  /*10940*/  EXIT ;  /* 0x000000000000794d */ /* 0x000fea0003800000 */
.L_x_1215:
        /* <DEDUP_REMOVED lines=18> */
.L_x_1313:
        /* <DEDUP_REMOVED lines=37> */
[----:B------:R-:W-:Y:S01]  /*10cc0*/  IMAD.MOV.U32 R4, RZ, RZ, R3 ;  /* 0x000000ffff047224 */ /* 0x000fe200078e0003 */
[----:B------:R-:W-:Y:S01]  /*10cd0*/  UMOV UR4, URZ ;  /* 0x0000003f00047c82 */ /* 0x000fe20008000000 */
[----:B------:R-:W-:-:S05]  /*10ce0*/  ULDC UR5, c[0x0][0xc38] ;  /* 0x00030e0000057ab9 */ /* 0x000fca0000000800 */
.L_x_1319:
        /* <DEDUP_REMOVED lines=12> */
.L_x_1318:
[----:B------:R-:W-:Y:S05]  /*10db0*/  BSYNC B0 ;  /* 0x0000000000007941 */ /* 0x000fea0003800000 */
.L_x_1317:
[----:B0----5:R-:W0:Y:S02]  /*10dc0*/  SHFL.UP PT, R2, R0, 0x1, RZ ;  /* 0x0420000000027989 */ /* 0x021e2400000e00ff */
        /* <DEDUP_REMOVED lines=19> */
.L_x_1315:
[----:B------:R-:W-:-:S04]  /*10f00*/  IMAD.IADD R13, R4, 0x1, -R3 ;  /* 0x00000001040d7824 */ /* 0x000fc800078e0a03 */
[----:B------:R-:W-:-:S05]  /*10f10*/  IMAD R2, R6, UR5, R13 ;  /* 0x0000000506027c24 */ /* 0x000fca000f8e020d */
[----:B------:R-:W-:Y:S02]  /*10f20*/  ISETP.GT.AND P0, PT, R2, UR6, PT ;  /* 0x0000000602007c0c */ /* 0x000fe4000bf04270 */
[----:B------:R-:W0:Y:S11]  /*10f30*/  LDC.64 R2, c[0x0][0xc90] ;  /* 0x00032400ff027b82 */ /* 0x000e360000000a00 */
[----:B------:R-:W-:-:S04]  /*10f40*/  VOTE.ANY R7, PT, !P0 ;  /* 0x0000000000077806 */ /* 0x000fc800040e0100 */
[----:B------:R-:W1:Y:S02]  /*10f50*/  POPC R15, R7 ;  /* 0x00000007000f7309 */ /* 0x000e640000000000 */
[----:B-1----:R-:W-:-:S04]  /*10f60*/  VIADD R19, R15, UR4 ;  /* 0x000000040f137c36 */ /* 0x002fc80008000000 */
[----:B0-----:R-:W-:-:S05]  /*10f70*/  IMAD.WIDE R2, R19, 0x4, R2 ;  /* 0x0000000413027825 */ /* 0x001fca00078e0202 */
[----:B------:R-:W2:Y:S01]  /*10f80*/  LDG.E R9, desc[UR52][R2.64] ;  /* 0x0000003402097981 */ /* 0x000ea2000c1e1900 */
[----:B------:R-:W-:-:S03]  /*10f90*/  ISETP.NE.AND P0, PT, R7, RZ, PT ;  /* 0x000000ff0700720c */ /* 0x000fc60003f05270 */
[----:B------:R-:W2:Y:S02]  /*10fa0*/  SHFL.IDX PT, R0, R0, R15, 0x1f ;  /* 0x00001f0f00007589 */ /* 0x000ea400000e0000 */
[----:B--2---:R-:W-:-:S05]  /*10fb0*/  IMAD R4, R0, R9, RZ ;  /* 0x0000000900047224 */ /* 0x004fca00078e02ff */
[----:B------:R-:W-:-:S04]  /*10fc0*/  IABS R8, R4 ;  /* 0x0000000400087213 */ /* 0x000fc80000000000 */
[----:B------:R-:W0:Y:S08]  /*10fd0*/  I2F.RP R10, R8 ;  /* 0x00000008000a7306 */ /* 0x000e300000209400 */
[----:B0-----:R-:W0:Y:S02]  /*10fe0*/  MUFU.RCP R10, R10 ;  /* 0x0000000a000a7308 */ /* 0x001e240000001000 */
[----:B0-----:R-:W-:-:S06]  /*10ff0*/  VIADD R11, R10, 0xffffffe ;  /* 0x0ffffffe0a0b7836 */ /* 0x001fcc0000000000 */
[----:B------:R0:W1:Y:S01]  /*11000*/  F2I.FTZ.U32.TRUNC.NTZ R3, R11 ;  /* 0x0000000b00037305 */ /* 0x000062000021f000 */
[----:B------:R-:W-:Y:S05]  /*11010*/  @!P0 BRA `(.L_x_1320) ;  /* 0x0000000000088947 */ /* 0x000fea0003800000 */
[----:B------:R-:W-:-:S05]  /*11020*/  VIADD R7, R15, 0xffffffff ;  /* 0xffffffff0f077836 */ /* 0x000fca0000000000 */
[----:B------:R2:W3:Y:S02]  /*11030*/  SHFL.IDX PT, R16, R6, R7, 0x1f ;  /* 0x00001f0706107589 */ /* 0x0004e400000e0000 */
.L_x_1320:
[----:B---3--:R-:W-:Y:S01]  /*11040*/  IMAD R16, R16, UR5, R13 ;  /* 0x0000000510107c24 */ /* 0x008fe2000f8e020d */
[----:B------:R-:W-:Y:S01]  /*11050*/  IABS R2, R4 ;  /* 0x0000000400027213 */ /* 0x000fe20000000000 */
[----:B01----:R-:W-:-:S03]  /*11060*/  IMAD.MOV R11, RZ, RZ, -R3 ;  /* 0x000000ffff0b7224 */ /* 0x003fc600078e0a03 */
[----:B--2---:R-:W-:Y:S01]  /*11070*/  IADD3 R7, -R16, UR6, RZ ;  /* 0x0000000610077c10 */ /* 0x004fe2000fffe1ff */
[----:B------:R-:W-:Y:S02]  /*11080*/  IMAD.MOV R10, RZ, RZ, -R2 ;  /* 0x000000ffff0a7224 */ /* 0x000fe400078e0a02 */
[----:B------:R-:W-:Y:S01]  /*11090*/  IMAD R11, R11, R8, RZ ;  /* 0x000000080b0b7224 */ /* 0x000fe200078e02ff */
[----:B------:R-:W-:Y:S01]  /*110a0*/  IABS R6, R7 ;  /* 0x0000000700067213 */ /* 0x000fe20000000000 */
[----:B------:R-:W-:-:S04]  /*110b0*/  IMAD.MOV.U32 R2, RZ, RZ, RZ ;  /* 0x000000ffff027224 */ /* 0x000fc800078e00ff */
[----:B------:R-:W-:-:S04]  /*110c0*/  IMAD.HI.U32 R2, R3, R11, R2 ;  /* 0x0000000b03027227 */ /* 0x000fc800078e0002 */
[----:B------:R-:W-:Y:S02]  /*110d0*/  IMAD.MOV.U32 R3, RZ, RZ, R6 ;  /* 0x000000ffff037224 */ /* 0x000fe400078e0006 */
[----:B------:R-:W-:Y:S02]  /*110e0*/  IMAD.MOV.U32 R6, RZ, RZ, R10 ;  /* 0x000000ffff067224 */ /* 0x000fe400078e000a */
        /* <DEDUP_REMOVED lines=10> */
[----:B------:R-:W-:Y:S01]  /*11190*/  @!P2 IMAD.MOV R2, RZ, RZ, -R2 ;  /* 0x000000ffff02a224 */ /* 0x000fe200078e0a02 */
[----:B------:R-:W-:-:S05]  /*111a0*/  @!P1 LOP3.LUT R2, RZ, R4, RZ, 0x33, !PT ;  /* 0x00000004ff029212 */ /* 0x000fca00078e33ff */
[----:B------:R-:W-:Y:S02]  /*111b0*/  IMAD R6, R9, R2, RZ ;  /* 0x0000000209067224 */ /* 0x000fe400078e02ff */
[----:B------:R-:W-:Y:S02]  /*111c0*/  IMAD.MOV R2, RZ, RZ, -R2 ;  /* 0x000000ffff027224 */ /* 0x000fe400078e0a02 */
[----:B------:R-:W-:Y:S02]  /*111d0*/  IMAD.MOV R8, RZ, RZ, -R6 ;  /* 0x000000ffff087224 */ /* 0x000fe400078e0a06 */
[----:B------:R-:W-:Y:S02]  /*111e0*/  IMAD R4, R4, R2, R7 ;  /* 0x0000000204047224 */ /* 0x000fe400078e0207 */
[----:B------:R-:W-:Y:S01]  /*111f0*/  IMAD.MOV.U32 R2, RZ, RZ, RZ ;  /* 0x000000ffff027224 */ /* 0x000fe200078e00ff */
[----:B------:R-:W-:-:S04]  /*11200*/  VIADDMNMX R9, R8, UR5, R9, PT ;  /* 0x0000000508097c46 */ /* 0x000fc8000b800109 */
[-C--:B------:R-:W-:Y:S02]  /*11210*/  IABS R8, R9.reuse ;  /* 0x0000000900087213 */ /* 0x080fe40000000000 */
[----:B------:R-:W-:Y:S02]  /*11220*/  IABS R12, R9 ;  /* 0x00000009000c7213 */ /* 0x000fe40000000000 */
[----:B------:R-:W0:Y:S08]  /*11230*/  I2F.RP R10, R8 ;  /* 0x00000008000a7306 */ /* 0x000e300000209400 */
[----:B0-----:R-:W0:Y:S02]  /*11240*/  MUFU.RCP R10, R10 ;  /* 0x0000000a000a7308 */ /* 0x001e240000001000 */
[----:B0-----:R-:W-:-:S06]  /*11250*/  VIADD R3, R10, 0xffffffe ;  /* 0x0ffffffe0a037836 */ /* 0x001fcc0000000000 */
[----:B------:R-:W0:Y:S02]  /*11260*/  F2I.FTZ.U32.TRUNC.NTZ R3, R3 ;  /* 0x0000000300037305 */ /* 0x000e24000021f000 */
[----:B0-----:R-:W-:-:S04]  /*11270*/  IMAD.MOV R11, RZ, RZ, -R3 ;  /* 0x000000ffff0b7224 */ /* 0x001fc800078e0a03 */
[----:B------:R-:W-:Y:S01]  /*11280*/  IMAD.MOV.U32 R7, RZ, RZ, R11 ;  /* 0x000000ffff077224 */ /* 0x000fe200078e000b */
[----:B------:R-:W-:-:S03]  /*11290*/  IABS R11, R4 ;  /* 0x00000004000b7213 */ /* 0x000fc60000000000 */
[----:B------:R-:W-:-:S04]  /*112a0*/  IMAD R7, R7, R8, RZ ;  /* 0x0000000807077224 */ /* 0x000fc800078e02ff */
[----:B------:R-:W-:-:S04]  /*112b0*/  IMAD.HI.U32 R2, R3, R7, R2 ;  /* 0x0000000703027227 */ /* 0x000fc800078e0002 */
[----:B------:R-:W-:Y:S02]  /*112c0*/  IMAD.MOV R3, RZ, RZ, -R12 ;  /* 0x000000ffff037224 */ /* 0x000fe400078e0a0c */
        /* <DEDUP_REMOVED lines=8> */
[----:B------:R-:W-:Y:S01]  /*11350*/  ISETP.GE.AND P2, PT, R3, RZ, PT ;  /* 0x000000ff0300720c */ /* 0x000fe20003f46270 */
[----:B------:R-:W-:-:S06]  /*11360*/  IMAD.IADD R3, R4, 0x1, R6 ;  /* 0x0000000104037824 */ /* 0x000fcc00078e0206 */
[----:B------:R-:W-:-:S06]  /*11370*/  @P0 VIADD R2, R2, 0x1 ;  /* 0x0000000102020836 */ /* 0x000fcc0000000000 */
[----:B------:R-:W-:Y:S01]  /*11380*/  @!P2 IMAD.MOV R2, RZ, RZ, -R2 ;  /* 0x000000ffff02a224 */ /* 0x000fe200078e0a02 */
[----:B------:R-:W-:Y:S01]  /*11390*/  @!P1 LOP3.LUT R2, RZ, R9, RZ, 0x33, !PT ;  /* 0x00000009ff029212 */ /* 0x000fe200078e33ff */
[----:B------:R-:W-:-:S03]  /*113a0*/  IMAD.MOV R9, RZ, RZ, -R9 ;  /* 0x000000ffff097224 */ /* 0x000fc600078e0a09 */
[----:B------:R-:W-:Y:S01]  /*113b0*/  LOP3.LUT R17, RZ, R2, RZ, 0x33, !PT ;  /* 0x00000002ff117212 */ /* 0x000fe200078e33ff */
[----:B------:R-:W-:-:S04]  /*113c0*/  IMAD R18, R2, R9, R3 ;  /* 0x0000000902127224 */ /* 0x000fc800078e0203 */
[----:B------:R-:W-:Y:S01]  /*113d0*/  IMAD.IADD R17, R0, 0x1, R17 ;  /* 0x0000000100117824 */ /* 0x000fe200078e0211 */
[----:B------:R-:W-:Y:S06]  /*113e0*/  BRA `(.L_x_1321) ;  /* 0x0000000000147947 */ /* 0x000fec0003800000 */
.L_x_1316:
[----:B------:R-:W-:Y:S01]  /*113f0*/  ULDC UR4, c[0x0][0xc3c] ;  /* 0x00030f0000047ab9 */ /* 0x000fe20000000800 */
[----:B------:R-:W-:Y:S02]  /*11400*/  IMAD.MOV.U32 R17, RZ, RZ, RZ ;  /* 0x000000ffff117224 */ /* 0x000fe400078e00ff */
[----:B------:R-:W-:Y:S02]  /*11410*/  IMAD.U32 R16, RZ, RZ, UR6 ;  /* 0x00000006ff107e24 */ /* 0x000fe4000f8e00ff */
[----:B------:R-:W-:Y:S02]  /*11420*/  IMAD.MOV.U32 R18, RZ, RZ, RZ ;  /* 0x000000ffff127224 */ /* 0x000fe400078e00ff */
[----:B------:R-:W-:-:S07]  /*11430*/  IMAD.U32 R19, RZ, RZ, UR4 ;  /* 0x00000004ff137e24 */ /* 0x000fce000f8e00ff */
.L_x_1321:
[----:B------:R-:W-:-:S13]  /*11440*/  ISETP.NE.AND P0, PT, R5, RZ, PT ;  /* 0x000000ff0500720c */ /* 0x000fda0003f05270 */
[----:B------:R-:W0:Y:S01]  /*11450*/  @!P0 S2R R3, SR_CgaCtaId ;  /* 0x0000000000038919 */ /* 0x000e220000008800 */
[----:B------:R-:W-:-:S04]  /*11460*/  @!P0 MOV R0, 0x400 ;  /* 0x0000040000008802 */ /* 0x000fc80000000f00 */
[----:B0-----:R-:W-:-:S05]  /*11470*/  @!P0 LEA R0, R3, R0, 0x18 ;  /* 0x0000000003008211 */ /* 0x001fca00078ec0ff */
[----:B------:R0:W-:Y:S01]  /*11480*/  @!P0 STS.128 [R0+0x168d0], R16 ;  /* 0x0168d01000008388 */ /* 0x0001e20000000c00 */
[----:B------:R-:W-:Y:S06]  /*11490*/  BAR.ARV 0x5, 0x200 ;  /* 0x0148000000007b1d */ /* 0x000fec0000002000 */
.L_x_1314:
[----:B------:R2:W-:Y:S01]  /*114a0*/  STL [R1+0x34], RZ ;  /* 0x000034ff01007387 */ /* 0x0005e20000100800 */
[----:B------:R-:W-:Y:S01]  /*114b0*/  ULDC UR4, c[0x0][0xc3c] ;  /* 0x00030f0000047ab9 */ /* 0x000fe20000000800 */
[----:B------:R-:W-:Y:S01]  /*114c0*/  IMAD.MOV.U32 R27, RZ, RZ, 0x1 ;  /* 0x00000001ff1b7424 */ /* 0x000fe200078e00ff */
[----:B-1----:R-:W-:Y:S01]  /*114d0*/  ISETP.GE.AND P0, PT, R19, UR4, PT ;  /* 0x0000000413007c0c */ /* 0x002fe2000bf06270 */
[----:B------:R-:W-:-:S12]  /*114e0*/  IMAD.MOV.U32 R24, RZ, RZ, RZ ;  /* 0x000000ffff187224 */ /* 0x000fd800078e00ff */
[----:B--2---:R-:W-:Y:S05]  /*114f0*/  @P0 BRA `(.L_x_1322) ;  /* 0x0000005000080947 */ /* 0x004fea0003800000 */
[----:B------:R-:W1:Y:S01]  /*11500*/  S2R R3, SR_TID.X ;  /* 0x0000000000037919 */ /* 0x000e620000002100 */
[----:B------:R-:W2:Y:S01]  /*11510*/  S2UR UR5, SR_CgaCtaId ;  /* 0x00000000000579c3 */ /* 0x000ea20000008800 */
[----:B------:R-:W-:Y:S01]  /*11520*/  UMOV UR4, 0x400 ;  /* 0x0000040000047882 */ /* 0x000fe20000000000 */
[----:B------:R-:W-:Y:S01]  /*11530*/  BSSY B8, `(.L_x_1322) ;  /* 0x00004fe000087945 */ /* 0x000fe20003800000 */
[----:B------:R3:W-:Y:S01]  /*11540*/  STL [R1+0x34], RZ ;  /* 0x000034ff01007387 */ /* 0x0007e20000100800 */
[----:B------:R-:W-:Y:S01]  /*11550*/  IMAD.MOV.U32 R27, RZ, RZ, 0x1 ;  /* 0x00000001ff1b7424 */ /* 0x000fe200078e00ff */
[----:B------:R-:W-:Y:S01]  /*11560*/  ULOP3.LUT UR37, UR36, 0x2, URZ, 0xfc, !UPT ;  /* 0x0000000224257892 */ /* 0x000fe2000f8efc3f */
[----:B------:R-:W-:Y:S01]  /*11570*/  IMAD.MOV.U32 R24, RZ, RZ, RZ ;  /* 0x000000ffff187224 */ /* 0x000fe200078e00ff */
        /* <DEDUP_REMOVED lines=15> */
.L_x_1391:
[----:B------:R-:W-:Y:S05]  /*11670*/  YIELD ;  /* 0x0000000000007946 */ /* 0x000fea0003800000 */
[----:B------:R-:W-:Y:S01]  /*11680*/  ULDC.64 UR4, c[0x0][0xa28] ;  /* 0x00028a0000047ab9 */ /* 0x000fe20000000a00 */
[----:B--2---:R-:W2:Y:S01]  /*11690*/  LDL.LU R6, [R1] ;  /* 0x0000000001067983 */ /* 0x004ea20000300800 */
[----:B------:R-:W-:Y:S01]  /*116a0*/  ISETP.NE.U32.AND P0, PT, RZ, UR4, PT ;  /* 0x00000004ff007c0c */ /* 0x000fe2000bf05070 */
[----:B------:R-:W-:-:S03]  /*116b0*/  IMAD.MOV.U32 R23, RZ, RZ, RZ ;  /* 0x000000ffff177224 */ /* 0x000fc600078e00ff */
[----:B------:R-:W-:Y:S01]  /*116c0*/  ISETP.NE.AND.EX P0, PT, RZ, UR5, PT, P0 ;  /* 0x00000005ff007c0c */ /* 0x000fe2000bf05300 */
[----:B------:R-:W-:-:S12]  /*116d0*/  ULDC.64 UR4, c[0x0][0xa18] ;  /* 0x0002860000047ab9 */ /* 0x000fd80000000a00 */
[----:B0-----:R-:W0:Y:S02]  /*116e0*/  @P0 LDC.64 R2, c[0x0][0xa28] ;  /* 0x00028a00ff020b82 */ /* 0x001e240000000a00 */
[----:B0-----:R-:W-:-:S05]  /*116f0*/  @P0 IMAD.WIDE R2, R19, 0x4, R2 ;  /* 0x0000000413020825 */ /* 0x001fca00078e0202 */
[----:B------:R0:W4:Y:S01]  /*11700*/  @P0 LDG.E R23, desc[UR52][R2.64] ;  /* 0x0000003402170981 */ /* 0x000122000c1e1900 */
[----:B------:R-:W-:Y:S01]  /*11710*/  ISETP.NE.U32.AND P0, PT, RZ, UR4, PT ;  /* 0x00000004ff007c0c */ /* 0x000fe2000bf05070 */
[----:B---3--:R-:W-:-:S03]  /*11720*/  IMAD.MOV.U32 R0, RZ, RZ, RZ ;  /* 0x000000ffff007224 */ /* 0x008fc600078e00ff */
[----:B------:R-:W-:Y:S01]  /*11730*/  ISETP.NE.AND.EX P1, PT, RZ, UR5, PT, P0 ;  /* 0x00000005ff007c0c */ /* 0x000fe2000bf25300 */
[----:B------:R-:W-:Y:S02]  /*11740*/  ULDC.64 UR4, c[0x0][0xa00] ;  /* 0x0002800000047ab9 */ /* 0x000fe40000000a00 */
[----:B------:R-:W-:Y:S01]  /*11750*/  ISETP.NE.U32.AND P0, PT, RZ, UR4, PT ;  /* 0x00000004ff007c0c */ /* 0x000fe2000bf05070 */
[----:B0-----:R-:W0:Y:S03]  /*11760*/  LDC.64 R2, c[0x0][0xa00] ;  /* 0x00028000ff027b82 */ /* 0x001e260000000a00 */
[----:B------:R-:W-:Y:S01]  /*11770*/  ISETP.NE.AND.EX P2, PT, RZ, UR5, PT, P0 ;  /* 0x00000005ff007c0c */ /* 0x000fe2000bf45300 */
[----:B------:R-:W-:-:S05]  /*11780*/  ULDC.64 UR4, c[0x0][0x418] ;  /* 0x0001060000047ab9 */ /* 0x000fca0000000a00 */
[----:B-1----:R-:W1:Y:S01]  /*11790*/  @P1 LDC.64 R4, c[0x0][0xa18] ;  /* 0x00028600ff041b82 */ /* 0x002e620000000a00 */
[----:B0-----:R-:W-:-:S06]  /*117a0*/  IMAD.WIDE R2, R19, 0x4, R2 ;  /* 0x0000000413027825 */ /* 0x001fcc00078e0202 */
[----:B------:R-:W3:Y:S01]  /*117b0*/  @P2 LDG.E R0, desc[UR52][R2.64] ;  /* 0x0000003402002981 */ /* 0x000ee2000c1e1900 */
[----:B-1----:R-:W-:-:S05]  /*117c0*/  @P1 IMAD.WIDE R4, R19, 0x4, R4 ;  /* 0x0000000413041825 */ /* 0x002fca00078e0204 */
[----:B------:R0:W5:Y:S01]  /*117d0*/  @P1 LDG.E R29, desc[UR52][R4.64] ;  /* 0x00000034041d1981 */ /* 0x000162000c1e1900 */
[----:B------:R-:W-:-:S03]  /*117e0*/  UISETP.NE.U32.AND UP0, UPT, UR4, URZ, UPT ;  /* 0x0000003f0400728c */ /* 0x000fc6000bf05070 */
[----:B------:R-:W-:Y:S01]  /*117f0*/  ULDC UR4, c[0x0][0x424] ;  /* 0x0001090000047ab9 */ /* 0x000fe20000000800 */
[----:B------:R-:W-:-:S03]  /*11800*/  UISETP.NE.AND.EX UP0, UPT, UR5, URZ, UPT, UP0 ;  /* 0x0000003f0500728c */ /* 0x000fc6000bf05300 */
[----:B------:R-:W-:Y:S01]  /*11810*/  ULDC UR5, c[0x0][0x2f0] ;  /* 0x0000bc0000057ab9 */ /* 0x000fe20000000800 */
[----:B------:R-:W-:-:S04]  /*11820*/  USEL UR4, UR4, 0x1, UP0 ;  /* 0x0000000104047887 */ /* 0x000fc80008000000 */
[----:B------:R-:W-:Y:S01]  /*11830*/  UIMAD UR4, UR4, UR5, URZ ;  /* 0x00000005040472a4 */ /* 0x000fe2000f8e023f */
[----:B--2---:R-:W-:-:S04]  /*11840*/  LOP3.LUT R6, R6, 0xffffffef, RZ, 0xc0, !PT ;  /* 0xffffffef06067812 */ /* 0x004fc800078ec0ff */
[----:B------:R-:W-:-:S05]  /*11850*/  @P2 LOP3.LUT R6, R6, 0x10, RZ, 0xfc, !PT ;  /* 0x0000001006062812 */ /* 0x000fca00078efcff */
[----:B------:R-:W-:Y:S04]  /*11860*/  STL [R1], R6 ;  /* 0x0000000601007387 */ /* 0x000fe80000100800 */
[----:B---3--:R1:W-:Y:S04]  /*11870*/  STL [R1+0x24], R0 ;  /* 0x0000240001007387 */ /* 0x0083e80000100800 */
[----:B----4-:R0:W-:Y:S01]  /*11880*/  STL [R1+0x18], R23 ;  /* 0x0000181701007387 */ /* 0x0101e20000100800 */
[----:B-1----:R-:W-:Y:S01]  /*11890*/  IMAD.U32 R0, RZ, RZ, UR4 ;  /* 0x00000004ff007e24 */ /* 0x002fe2000f8e00ff */
[----:B------:R-:W-:Y:S06]  /*118a0*/  @P1 BRA `(.L_x_1323) ;  /* 0x0000000000181947 */ /* 0x000fec0003800000 */
[----:B------:R-:W-:Y:S02]  /*118b0*/  ULDC UR4, c[0x0][0x288] ;  /* 0x0000a20000047ab9 */ /* 0x000fe40000000800 */
[----:B-----5:R-:W-:Y:S01]  /*118c0*/  IMAD.U32 R29, RZ, RZ, UR4 ;  /* 0x00000004ff1d7e24 */ /* 0x020fe2000f8e00ff */
[----:B------:R-:W-:Y:S06]  /*118d0*/  @!P2 BRA `(.L_x_1323) ;  /* 0x00000000000ca947 */ /* 0x000fec0003800000 */
[----:B0-----:R-:W2:Y:S04]  /*118e0*/  LDG.E R4, desc[UR52][R2.64] ;  /* 0x0000003402047981 */ /* 0x001ea8000c1e1900 */
[----:B------:R-:W2:Y:S02]  /*118f0*/  LDG.E R29, desc[UR52][R2.64+0x4] ;  /* 0x00000434021d7981 */ /* 0x000ea4000c1e1900 */
[----:B--2---:R-:W-:-:S07]  /*11900*/  IMAD.IADD R29, R29, 0x1, -R4 ;  /* 0x000000011d1d7824 */ /* 0x004fce00078e0a04 */
.L_x_1323:
[----:B------:R-:W-:Y:S02]  /*11910*/  ULDC.64 UR4, c[0x0][0xa20] ;  /* 0x0002880000047ab9 */ /* 0x000fe40000000a00 */
[----:B------:R-:W-:-:S04]  /*11920*/  ISETP.NE.U32.AND P0, PT, RZ, UR4, PT ;  /* 0x00000004ff007c0c */ /* 0x000fc8000bf05070 */
[----:B------:R-:W-:-:S13]  /*11930*/  ISETP.NE.AND.EX P0, PT, RZ, UR5, PT, P0 ;  /* 0x00000005ff007c0c */ /* 0x000fda000bf05300 */
[----:B------:R-:W-:Y:S05]  /*11940*/  @!P0 BRA `(.L_x_1324) ;  /* 0x0000000000108947 */ /* 0x000fea0003800000 */
[----:B------:R-:W1:Y:S02]  /*11950*/  LDC.64 R2, c[0x0][0xa20] ;  /* 0x00028800ff027b82 */ /* 0x000e640000000a00 */
[----:B-1----:R-:W-:-:S05]  /*11960*/  IMAD.WIDE R2, R19, 0x4, R2 ;  /* 0x0000000413027825 */ /* 0x002fca00078e0202 */
[----:B------:R1:W5:Y:S01]  /*11970*/  LDG.E R0, desc[UR52][R2.64] ;  /* 0x0000003402007981 */ /* 0x000362000c1e1900 */
[----:B------:R-:W-:Y:S05]  /*11980*/  BRA `(.L_x_1325) ;  /* 0x0000000000247947 */ /* 0x000fea0003800000 */
.L_x_1324:
[----:B------:R-:W-:Y:S02]  /*11990*/  ULDC.64 UR4, c[0x0][0xa08] ;  /* 0x0002820000047ab9 */ /* 0x000fe40000000a00 */
[----:B------:R-:W-:-:S04]  /*119a0*/  ISETP.NE.U32.AND P0, PT, RZ, UR4, PT ;  /* 0x00000004ff007c0c */ /* 0x000fc8000bf05070 */
[----:B------:R-:W-:-:S13]  /*119b0*/  ISETP.NE.AND.EX P0, PT, RZ, UR5, PT, P0 ;  /* 0x00000005ff007c0c */ /* 0x000fda000bf05300 */
[----:B------:R-:W-:Y:S05]  /*119c0*/  @!P0 BRA `(.L_x_1325) ;  /* 0x0000000000148947 */ /* 0x000fea0003800000 */
[----:B------:R-:W1:Y:S02]  /*119d0*/  LDC.64 R2, c[0x0][0xa08] ;  /* 0x00028200ff027b82 */ /* 0x000e640000000a00 */
[----:B-1----:R-:W-:-:S05]  /*119e0*/  IMAD.WIDE R2, R19, 0x4, R2 ;  /* 0x0000000413027825 */ /* 0x002fca00078e0202 */
[----:B------:R-:W2:Y:S04]  /*119f0*/  LDG.E R0, desc[UR52][R2.64] ;  /* 0x0000003402007981 */ /* 0x000ea8000c1e1900 */
[----:B0-----:R-:W2:Y:S02]  /*11a00*/  LDG.E R5, desc[UR52][R2.64+0x4] ;  /* 0x0000043402057981 */ /* 0x001ea4000c1e1900 */
[----:B--2---:R-:W-:-:S07]  /*11a10*/  IMAD.IADD R0, R5, 0x1, -R0 ;  /* 0x0000000105007824 */ /* 0x004fce00078e0a00 */
.L_x_1325:
[----:B-1----:R-:W1:Y:S01]  /*11a20*/  LDC R3, c[0x0][0x448] ;  /* 0x00011200ff037b82 */ /* 0x002e620000000800 */
[----:B------:R-:W-:Y:S02]  /*11a30*/  IMAD.MOV.U32 R2, RZ, RZ, R6 ;  /* 0x000000ffff027224 */ /* 0x000fe400078e0006 */
[----:B-----5:R-:W-:Y:S02]  /*11a40*/  IMAD.IADD R8, R0, 0x1, -R23 ;  /* 0x0000000100087824 */ /* 0x020fe400078e0a17 */
[----:B------:R-:W-:Y:S01]  /*11a50*/  IMAD R26, R17, 0xc0, RZ ;  /* 0x000000c0111a7824 */ /* 0x000fe200078e02ff */
[----:B------:R-:W-:Y:S02]  /*11a60*/  LOP3.LUT R2, R2, 0xfffffff7, RZ, 0xc0, !PT ;  /* 0xfffffff702027812 */ /* 0x000fe400078ec0ff */
[----:B------:R-:W-:Y:S01]  /*11a70*/  IADD3 R0, R8, 0x1, -R29 ;  /* 0x0000000108007810 */ /* 0x000fe20007ffe81d */
[----:B------:R-:W-:Y:S01]  /*11a80*/  VIADD R7, R26, 0xbf ;  /* 0x000000bf1a077836 */ /* 0x000fe20000000000 */
[----:B-1----:R-:W-:-:S13]  /*11a90*/  ISETP.NE.AND P2, PT, R3, 0x1, PT ;  /* 0x000000010300780c */ /* 0x002fda0003f45270 */
[----:B------:R-:W-:Y:S01]  /*11aa0*/  @P2 LOP3.LUT R2, R2, 0x8, RZ, 0xfc, !PT ;  /* 0x0000000802022812 */ /* 0x000fe200078efcff */
[----:B------:R-:W1:Y:S04]  /*11ab0*/  @P2 LDC R6, c[0x0][0x44c] ;  /* 0x00011300ff062b82 */ /* 0x000e680000000800 */
[----:B------:R2:W-:Y:S04]  /*11ac0*/  STL [R1], R2 ;  /* 0x0000000201007387 */ /* 0x0005e80000100800 */
[----:B0-----:R-:W0:Y:S01]  /*11ad0*/  @P2 LDC R4, c[0x0][0x450] ;  /* 0x00011400ff042b82 */ /* 0x001e220000000800 */
[----:B------:R3:W-:Y:S07]  /*11ae0*/  STL [R1+0x10], R8 ;  /* 0x0000100801007387 */ /* 0x0007ee0000100800 */
[----:B--2---:R-:W2:Y:S01]  /*11af0*/  LDC.64 R2, c[0x0][0x9e0] ;  /* 0x00027800ff027b82 */ /* 0x004ea20000000a00 */
[----:B-1----:R-:W-:-:S05]  /*11b00*/  @P2 IMAD.HI.U32 R5, R7, R6, RZ ;  /* 0x0000000607052227 */ /* 0x002fca00078e00ff */
[----:B0-----:R-:W-:-:S05]  /*11b10*/  @P2 SHF.R.U32.HI R7, RZ, R4, R5 ;  /* 0x00000004ff072219 */ /* 0x001fca0000011605 */
[----:B------:R-:W-:Y:S01]  /*11b20*/  IMAD.IADD R7, R0, 0x1, R7 ;  /* 0x0000000100077824 */ /* 0x000fe200078e0207 */
[----:B--2---:R-:W-:-:S03]  /*11b30*/  ISETP.GE.AND P1, PT, R3, 0x1, PT ;  /* 0x000000010300780c */ /* 0x004fc60003f26270 */
[----:B------:R-:W-:-:S10]  /*11b40*/  IMAD.IADD R2, R7, 0x1, R2 ;  /* 0x0000000107027824 */ /* 0x000fd400078e0202 */
[----:B---3--:R-:W-:Y:S05]  /*11b50*/  @!P1 BRA `(.L_x_1326) ;  /* 0x0000000000489947 */ /* 0x008fea0003800000 */
[C---:B------:R-:W-:Y:S01]  /*11b60*/  ISETP.GT.AND P0, PT, R7.reuse, RZ, PT ;  /* 0x000000ff0700720c */ /* 0x040fe20003f04270 */
[----:B------:R-:W-:Y:S01]  /*11b70*/  BSSY B0, `(.L_x_1327) ;  /* 0x000000e000007945 */ /* 0x000fe20003800000 */
[----:B------:R-:W-:-:S11]  /*11b80*/  VIADD R0, R7, 0xffffffff ;  /* 0xffffffff07007836 */ /* 0x000fd60000000000 */
[----:B------:R-:W-:Y:S05]  /*11b90*/  @P0 BRA `(.L_x_1328) ;  /* 0x00000000001c0947 */ /* 0x000fea0003800000 */
[----:B------:R-:W-:Y:S01]  /*11ba0*/  ISETP.NE.AND P0, PT, R3, 0x1, PT ;  /* 0x000000010300780c */ /* 0x000fe20003f05270 */
[----:B------:R-:W-:-:S12]  /*11bb0*/  IMAD.MOV R7, RZ, RZ, -R7 ;  /* 0x000000ffff077224 */ /* 0x000fd800078e0a07 */
[----:B------:R-:W0:Y:S02]  /*11bc0*/  @P0 LDC.64 R4, c[0x0][0x9e8] ;  /* 0x00027a00ff040b82 */ /* 0x000e240000000a00 */
[----:B0-----:R-:W-:-:S05]  /*11bd0*/  @P0 IMAD.HI.U32 R4, R7, R4, RZ ;  /* 0x0000000407040227 */ /* 0x001fca00078e00ff */
[----:B------:R-:W-:-:S04]  /*11be0*/  @P0 SHF.R.U32.HI R7, RZ, R5, R4 ;  /* 0x00000005ff070219 */ /* 0x000fc80000011604 */
[----:B------:R-:W-:Y:S01]  /*11bf0*/  LOP3.LUT R0, RZ, R7, RZ, 0x33, !PT ;  /* 0x00000007ff007212 */ /* 0x000fe200078e33ff */
[----:B------:R-:W-:Y:S06]  /*11c00*/  BRA `(.L_x_1329) ;  /* 0x0000000000107947 */ /* 0x000fec0003800000 */
.L_x_1328:
[----:B------:R-:W-:-:S13]  /*11c10*/  ISETP.NE.AND P0, PT, R3, 0x1, PT ;  /* 0x000000010300780c */ /* 0x000fda0003f05270 */
[----:B------:R-:W0:Y:S02]  /*11c20*/  @P0 LDC.64 R4, c[0x0][0x9e8] ;  /* 0x00027a00ff040b82 */ /* 0x000e240000000a00 */
[----:B0-----:R-:W-:-:S05]  /*11c30*/  @P0 IMAD.HI.U32 R4, R0, R4, RZ ;  /* 0x0000000400040227 */ /* 0x001fca00078e00ff */
[----:B------:R-:W-:-:S07]  /*11c40*/  @P0 SHF.R.U32.HI R0, RZ, R5, R4 ;  /* 0x00000005ff000219 */ /* 0x000fce0000011604 */
.L_x_1329:
[----:B------:R-:W-:Y:S05]  /*11c50*/  BSYNC B0 ;  /* 0x0000000000007941 */ /* 0x000fea0003800000 */
.L_x_1327:
[----:B------:R-:W-:-:S05]  /*11c60*/  IMAD R5, R0, R3, R3 ;  /* 0x0000000300057224 */ /* 0x000fca00078e0203 */
[----:B------:R-:W-:-:S07]  /*11c70*/  VIMNMX R2, R2, R5, PT ;  /* 0x0000000502027248 */ /* 0x000fce0003fe0100 */
.L_x_1326:
[----:B------:R-:W0:Y:S01]  /*11c80*/  @P2 LDC R5, c[0x0][0x44c] ;  /* 0x00011300ff052b82 */ /* 0x000e220000000800 */
[----:B------:R-:W-:Y:S01]  /*11c90*/  VIADD R2, R2, 0x7f ;  /* 0x0000007f02027836 */ /* 0x000fe20000000000 */
[----:B------:R-:W-:Y:S01]  /*11ca0*/  ULDC UR4, c[0x0][0x9dc] ;  /* 0x0002770000047ab9 */ /* 0x000fe20000000800 */
[----:B------:R-:W-:-:S05]  /*11cb0*/  IMAD.MOV.U32 R0, RZ, RZ, R26 ;  /* 0x000000ffff007224 */ /* 0x000fca00078e001a */
[----:B------:R-:W1:Y:S01]  /*11cc0*/  @P2 LDC R7, c[0x0][0x450] ;  /* 0x00011400ff072b82 */ /* 0x000e620000000800 */
[----:B0-----:R-:W-:Y:S01]  /*11cd0*/  @P2 IMAD.HI.U32 R4, R26, R5, RZ ;  /* 0x000000051a042227 */ /* 0x001fe200078e00ff */
[----:B------:R-:W-:-:S04]  /*11ce0*/  SHF.R.S32.HI R5, RZ, 0x1f, R2 ;  /* 0x0000001fff057819 */ /* 0x000fc80000011402 */
[----:B-1----:R-:W-:Y:S02]  /*11cf0*/  @P2 SHF.R.U32.HI R0, RZ, R7, R4 ;  /* 0x00000007ff002219 */ /* 0x002fe40000011604 */
[----:B------:R-:W-:Y:S01]  /*11d00*/  LEA.HI R4, R5, R2, RZ, 0x7 ;  /* 0x0000000205047211 */ /* 0x000fe200078f38ff */
[----:B------:R-:W-:-:S03]  /*11d10*/  VIADD R2, R8, 0x7f ;  /* 0x0000007f08027836 */ /* 0x000fc60000000000 */
[----:B------:R-:W-:Y:S02]  /*11d20*/  SHF.R.S32.HI R4, RZ, 0x7, R4 ;  /* 0x00000007ff047819 */ /* 0x000fe40000011404 */
[----:B------:R-:W-:-:S04]  /*11d30*/  SHF.R.S32.HI R5, RZ, 0x1f, R2 ;  /* 0x0000001fff057819 */ /* 0x000fc80000011402 */
[----:B------:R-:W-:Y:S02]  /*11d40*/  LEA.HI R5, R5, R2, RZ, 0x7 ;  /* 0x0000000205057211 */ /* 0x000fe400078f38ff */
[----:B------:R-:W-:Y:S02]  /*11d50*/  IADD3 R2, R0, R8, -R29 ;  /* 0x0000000800027210 */ /* 0x000fe40007ffe81d */
[----:B------:R-:W-:-:S03]  /*11d60*/  SHF.R.S32.HI R5, RZ, 0x7, R5 ;  /* 0x00000007ff057819 */ /* 0x000fc60000011405 */
[----:B------:R-:W-:Y:S01]  /*11d70*/  VIADD R0, R2, -UR4 ;  /* 0x8000000402007c36 */ /* 0x000fe20008000000 */
[----:B------:R-:W-:-:S05]  /*11d80*/  VIMNMX R25, R5, R4, PT ;  /* 0x0000000405197248 */ /* 0x000fca0003fe0100 */
[----:B------:R0:W-:Y:S01]  /*11d90*/  STL [R1+0x30], R25 ;  /* 0x0000301901007387 */ /* 0x0001e20000100800 */
[----:B------:R-:W-:Y:S05]  /*11da0*/  @!P1 BRA `(.L_x_1330) ;  /* 0x0000000000449947 */ /* 0x000fea0003800000 */
[----:B------:R-:W-:Y:S01]  /*11db0*/  ISETP.GT.AND P0, PT, R2, -0x1, PT ;  /* 0xffffffff0200780c */ /* 0x000fe20003f04270 */
[----:B------:R-:W-:-:S12]  /*11dc0*/  BSSY B0, `(.L_x_1331) ;  /* 0x000000d000007945 */ /* 0x000fd80003800000 */
[----:B------:R-:W-:Y:S05]  /*11dd0*/  @P0 BRA `(.L_x_1332) ;  /* 0x00000000001c0947 */ /* 0x000fea0003800000 */
[----:B------:R-:W-:Y:S02]  /*11de0*/  ISETP.NE.AND P0, PT, R3, 0x1, PT ;  /* 0x000000010300780c */ /* 0x000fe40003f05270 */
[----:B------:R-:W-:-:S11]  /*11df0*/  LOP3.LUT R7, RZ, R2, RZ, 0x33, !PT ;  /* 0x00000002ff077212 */ /* 0x000fd600078e33ff */
[----:B------:R-:W1:Y:S02]  /*11e00*/  @P0 LDC.64 R4, c[0x0][0x9e8] ;  /* 0x00027a00ff040b82 */ /* 0x000e640000000a00 */
[----:B-1----:R-:W-:-:S05]  /*11e10*/  @P0 IMAD.HI.U32 R4, R7, R4, RZ ;  /* 0x0000000407040227 */ /* 0x002fca00078e00ff */
[----:B------:R-:W-:-:S04]  /*11e20*/  @P0 SHF.R.U32.HI R7, RZ, R5, R4 ;  /* 0x00000005ff070219 */ /* 0x000fc80000011604 */
[----:B------:R-:W-:Y:S01]  /*11e30*/  LOP3.LUT R2, RZ, R7, RZ, 0x33, !PT ;  /* 0x00000007ff027212 */ /* 0x000fe200078e33ff */
[----:B------:R-:W-:Y:S06]  /*11e40*/  BRA `(.L_x_1333) ;  /* 0x0000000000107947 */ /* 0x000fec0003800000 */
.L_x_1332:
[----:B------:R-:W-:-:S13]  /*11e50*/  ISETP.NE.AND P0, PT, R3, 0x1, PT ;  /* 0x000000010300780c */ /* 0x000fda0003f05270 */
[----:B------:R-:W1:Y:S02]  /*11e60*/  @P0 LDC.64 R4, c[0x0][0x9e8] ;  /* 0x00027a00ff040b82 */ /* 0x000e640000000a00 */
[----:B-1----:R-:W-:-:S05]  /*11e70*/  @P0 IMAD.HI.U32 R4, R2, R4, RZ ;  /* 0x0000000402040227 */ /* 0x002fca00078e00ff */
[----:B------:R-:W-:-:S07]  /*11e80*/  @P0 SHF.R.U32.HI R2, RZ, R5, R4 ;  /* 0x00000005ff020219 */ /* 0x000fce0000011604 */
.L_x_1333:
[----:B------:R-:W-:Y:S05]  /*11e90*/  BSYNC B0 ;  /* 0x0000000000007941 */ /* 0x000fea0003800000 */
.L_x_1331:
[----:B------:R-:W-:-:S05]  /*11ea0*/  IMAD R3, R2, R3, RZ ;  /* 0x0000000302037224 */ /* 0x000fca00078e02ff */
[----:B------:R-:W-:-:S07]  /*11eb0*/  VIMNMX R0, R0, R3, !PT ;  /* 0x0000000300007248 */ /* 0x000fce0007fe0100 */
.L_x_1330:
[----:B------:R-:W-:Y:S01]  /*11ec0*/  SHF.R.S32.HI R3, RZ, 0x1f, R0 ;  /* 0x0000001fff037819 */ /* 0x000fe20000011400 */
[----:B------:R-:W-:Y:S03]  /*11ed0*/  BSSY B7, `(.L_x_1334) ;  /* 0x00003a1000077945 */ /* 0x000fe60003800000 */
[----:B------:R-:W-:-:S04]  /*11ee0*/  LEA.HI R3, R3, R0, RZ, 0x7 ;  /* 0x0000000003037211 */ /* 0x000fc800078f38ff */
[----:B------:R-:W-:-:S04]  /*11ef0*/  SHF.R.S32.HI R3, RZ, 0x7, R3 ;  /* 0x00000007ff037819 */ /* 0x000fc80000011403 */
[----:B------:R-:W-:-:S04]  /*11f00*/  VIMNMX R2, RZ, R3, !PT ;  /* 0x00000003ff027248 */ /* 0x000fc80007fe0100 */
[----:B------:R-:W-:Y:S01]  /*11f10*/  ISETP.GT.AND P0, PT, R25, R2, PT ;  /* 0x000000021900720c */ /* 0x000fe20003f04270 */
[----:B------:R1:W-:-:S12]  /*11f20*/  STL [R1+0x14], R2 ;  /* 0x0000140201007387 */ /* 0x0003d80000100800 */
[----:B-1----:R-:W-:Y:S05]  /*11f30*/  @P0 BRA `(.L_x_1335) ;  /* 0x0000000000440947 */ /* 0x002fea0003800000 */
[----:B------:R-:W1:Y:S02]  /*11f40*/  S2R R2, SR_TID.X ;  /* 0x0000000000027919 */ /* 0x000e640000002100 */
        /* <DEDUP_REMOVED lines=12> */
[----:B------:R-:W1:Y:S01]  /*12010*/  POPC R7, R4 ;  /* 0x0000000400077309 */ /* 0x000e620000000000 */
[----:B--2---:R-:W1:Y:S02]  /*12020*/  SHFL.IDX PT, R0, R3, R0, 0x1f ;  /* 0x00001f0003007589 */ /* 0x004e6400000e0000 */
[----:B-1----:R-:W-:Y:S01]  /*12030*/  IADD3 R16, R0, UR38, R7 ;  /* 0x0000002600107c10 */ /* 0x002fe2000fffe007 */
[----:B------:R-:W-:Y:S06]  /*12040*/  BRA `(.L_x_1336) ;  /* 0x0000003800247947 */ /* 0x000fec0003800000 */
.L_x_1335:
        /* <DEDUP_REMOVED lines=20> */
.L_x_1338:
[----:B------:R-:W-:Y:S05]  /*12190*/  BSYNC B6 ;  /* 0x0000000000067941 */ /* 0x000fea0003800000 */
.L_x_1337:
        /* <DEDUP_REMOVED lines=20> */
.L_x_1341:
        /* <DEDUP_REMOVED lines=15> */
.L_x_1340:
[----:B------:R-:W-:Y:S05]  /*123d0*/  BSYNC B6 ;  /* 0x0000000000067941 */ /* 0x000fea0003800000 */
.L_x_1339:
[----:B------:R-:W2:Y:S01]  /*123e0*/  LDL.LU R2, [R1] ;  /* 0x0000000001027983 */ /* 0x000ea20000300800 */
[----:B------:R-:W-:Y:S01]  /*123f0*/  ULDC.64 UR4, c[0x0][0x9f8] ;  /* 0x00027e0000047ab9 */ /* 0x000fe20000000a00 */
[----:B------:R-:W-:Y:S01]  /*12400*/  IMAD.MOV.U32 R7, RZ, RZ, R19 ;  /* 0x000000ffff077224 */ /* 0x000fe200078e0013 */
[----:B------:R-:W-:Y:S01]  /*12410*/  ISETP.NE.U32.AND P0, PT, RZ, UR4, PT ;  /* 0x00000004ff007c0c */ /* 0x000fe2000bf05070 */
[----:B------:R-:W3:Y:S01]  /*12420*/  LDL R20, [R1+0x10] ;  /* 0x0000100001147983 */ /* 0x000ee20000100800 */
[----:B------:R-:W1:Y:S02]  /*12430*/  LDC R9, c[0x0][0x430] ;  /* 0x00010c00ff097b82 */ /* 0x000e640000000800 */
[----:B------:R-:W-:Y:S01]  /*12440*/  ISETP.NE.AND.EX P0, PT, RZ, UR5, PT, P0 ;  /* 0x00000005ff007c0c */ /* 0x000fe2000bf05300 */
[----:B------:R-:W4:Y:S01]  /*12450*/  S2R R0, SR_TID.X ;  /* 0x0000000000007919 */ /* 0x000f220000002100 */
[----:B------:R-:W4:Y:S01]  /*12460*/  S2R R21, SR_TID.X ;  /* 0x0000000000157919 */ /* 0x000f220000002100 */
[----:B0-----:R-:W-:-:S02]  /*12470*/  VIADD R25, R25, 0xffffffff ;  /* 0xffffffff19197836 */ /* 0x001fc40000000000 */
[----:B--2---:R-:W-:-:S08]  /*12480*/  IMAD.MOV.U32 R17, RZ, RZ, R2 ;  /* 0x000000ffff117224 */ /* 0x004fd000078e0002 */
[----:B------:R-:W0:Y:S02]  /*12490*/  @P0 LDC.64 R2, c[0x0][0x9f8] ;  /* 0x00027e00ff020b82 */ /* 0x000e240000000a00 */
[----:B0-----:R-:W-:-:S05]  /*124a0*/  @P0 IMAD.WIDE R2, R19, 0x4, R2 ;  /* 0x0000000413020825 */ /* 0x001fca00078e0202 */
[----:B------:R0:W2:Y:S01]  /*124b0*/  @P0 LDG.E R7, desc[UR52][R2.64] ;  /* 0x0000003402070981 */ /* 0x0000a2000c1e1900 */
[----:B-1----:R-:W-:Y:S01]  /*124c0*/  ISETP.NE.AND P1, PT, R9, 0x1, PT ;  /* 0x000000010900780c */ /* 0x002fe20003f25270 */
[----:B----4-:R-:W-:Y:S01]  /*124d0*/  IMAD.SHL.U32 R0, R0, 0x10, RZ ;  /* 0x0000001000007824 */ /* 0x010fe200078e00ff */
[----:B------:R-:W-:Y:S01]  /*124e0*/  LOP3.LUT R21, R21, 0x7f, RZ, 0xc0, !PT ;  /* 0x0000007f15157812 */ /* 0x000fe200078ec0ff */
[----:B------:R-:W-:Y:S01]  /*124f0*/  IMAD.SHL.U32 R8, R25, 0x80, RZ ;  /* 0x0000008019087824 */ /* 0x000fe200078e00ff */
[----:B------:R-:W-:Y:S02]  /*12500*/  LOP3.LUT R17, R17, 0xfffffffb, RZ, 0xc0, !PT ;  /* 0xfffffffb11117812 */ /* 0x000fe400078ec0ff */
[----:B------:R-:W-:Y:S02]  /*12510*/  SHF.R.U32.HI R21, RZ, 0x3, R21 ;  /* 0x00000003ff157819 */ /* 0x000fe40000011615 */
[----:B------:R-:W-:-:S04]  /*12520*/  LOP3.LUT R0, R0, 0x70, RZ, 0xc0, !PT ;  /* 0x0000007000007812 */ /* 0x000fc800078ec0ff */
[----:B------:R-:W-:Y:S01]  /*12530*/  LOP3.LUT R5, R8, R21, R0, 0xfe, !PT ;  /* 0x0000001508057212 */ /* 0x000fe200078efe00 */
[----:B------:R-:W1:Y:S01]  /*12540*/  @P1 LDC R6, c[0x0][0x434] ;  /* 0x00010d00ff061b82 */ /* 0x000e620000000800 */
[----:B------:R-:W-:Y:S02]  /*12550*/  @P1 LOP3.LUT R17, R17, 0x4, RZ, 0xfc, !PT ;  /* 0x0000000411111812 */ /* 0x000fe400078efcff */
[C---:B---3--:R-:W-:Y:S01]  /*12560*/  ISETP.GE.AND P0, PT, R5.reuse, R20, PT ;  /* 0x000000140500720c */ /* 0x048fe20003f06270 */
[----:B------:R-:W-:-:S04]  /*12570*/  IMAD.IADD R5, R5, 0x1, R23 ;  /* 0x0000000105057824 */ /* 0x000fc800078e0217 */
[----:B------:R-:W3:Y:S01]  /*12580*/  @P1 LDC R0, c[0x0][0x438] ;  /* 0x00010e00ff001b82 */ /* 0x000ee20000000800 */
[----:B------:R-:W-:-:S07]  /*12590*/  IMAD.MOV.U32 R4, RZ, RZ, R5 ;  /* 0x000000ffff047224 */ /* 0x000fce00078e0005 */
[----:B0-----:R-:W0:Y:S01]  /*125a0*/  @!P0 LDC.64 R2, c[0x0][0x428] ;  /* 0x00010a00ff028b82 */ /* 0x001e220000000a00 */
[----:B-1----:R-:W-:-:S05]  /*125b0*/  @P1 IMAD.HI.U32 R6, R5, R6, RZ ;  /* 0x0000000605061227 */ /* 0x002fca00078e00ff */
[----:B---3--:R-:W-:-:S05]  /*125c0*/  @P1 SHF.R.U32.HI R4, RZ, R0, R6 ;  /* 0x00000000ff041219 */ /* 0x008fca0000011606 */
[----:B------:R-:W-:-:S04]  /*125d0*/  IMAD.MOV R0, RZ, RZ, -R4 ;  /* 0x000000ffff007224 */ /* 0x000fc800078e0a04 */
[----:B------:R-:W-:Y:S01]  /*125e0*/  IMAD R0, R9, R0, R5 ;  /* 0x0000000009007224 */ /* 0x000fe200078e0205 */
[--C-:B------:R-:W-:Y:S02]  /*125f0*/  @!P0 SHF.R.S32.HI R5, RZ, 0x1f, R4.reuse ;  /* 0x0000001fff058819 */ /* 0x100fe40000011404 */
[----:B--2---:R-:W-:Y:S01]  /*12600*/  SHF.R.S32.HI R6, RZ, 0x1f, R7 ;  /* 0x0000001fff067819 */ /* 0x004fe20000011407 */
[----:B------:R-:W-:Y:S01]  /*12610*/  STL [R1+0x8], R7 ;  /* 0x0000080701007387 */ /* 0x000fe20000100800 */
[----:B0-----:R-:W-:-:S03]  /*12620*/  @!P0 IMAD.WIDE.U32 R4, R7, R2, R4 ;  /* 0x0000000207048225 */ /* 0x001fc600078e0004 */
[----:B------:R0:W-:Y:S02]  /*12630*/  STL [R1+0x1c], R6 ;  /* 0x00001c0601007387 */ /* 0x0001e40000100800 */
[----:B0-----:R-:W-:-:S04]  /*12640*/  @!P0 IMAD R6, R6, R2, RZ ;  /* 0x0000000206068224 */ /* 0x001fc800078e02ff */
[----:B------:R-:W-:Y:S02]  /*12650*/  @!P0 IMAD R6, R7, R3, R6 ;  /* 0x0000000307068224 */ /* 0x000fe400078e0206 */
[----:B------:R-:W0:Y:S02]  /*12660*/  @!P0 LDC.64 R2, c[0x0][0x418] ;  /* 0x00010600ff028b82 */ /* 0x000e240000000a00 */
[----:B------:R-:W-:Y:S01]  /*12670*/  @!P0 IMAD.IADD R5, R5, 0x1, R6 ;  /* 0x0000000105058824 */ /* 0x000fe200078e0206 */
[----:B0-----:R-:W-:Y:S01]  /*12680*/  @!P0 LEA R6, P1, R4, R2, 0x2 ;  /* 0x0000000204068211 */ /* 0x001fe200078210ff */
[----:B------:R-:W-:-:S03]  /*12690*/  IMAD.MOV.U32 R2, RZ, RZ, RZ ;  /* 0x000000ffff027224 */ /* 0x000fc600078e00ff */
[----:B------:R-:W-:-:S05]  /*126a0*/  @!P0 LEA.HI.X R7, R4, R3, R5, 0x2, P1 ;  /* 0x0000000304078211 */ /* 0x000fca00008f1405 */
[----:B------:R0:W5:Y:S01]  /*126b0*/  @!P0 LDG.E R2, desc[UR52][R6.64] ;  /* 0x0000003406028981 */ /* 0x000162000c1e1900 */
[----:B------:R-:W-:Y:S01]  /*126c0*/  IMAD.U32 R9, RZ, RZ, UR37 ;  /* 0x00000025ff097e24 */ /* 0x000fe2000f8e00ff */
[----:B------:R-:W-:Y:S01]  /*126d0*/  LOP3.LUT R17, R17, 0xfffffffd, RZ, 0xc0, !PT ;  /* 0xfffffffd11117812 */ /* 0x000fe200078ec0ff */
[----:B------:R-:W-:-:S03]  /*126e0*/  UMOV UR4, 0xffffffff ;  /* 0xffffffff00047882 */ /* 0x000fc60000000000 */
[----:B------:R-:W-:-:S13]  /*126f0*/  ISETP.NE.AND P2, PT, R9, 0x3, PT ;  /* 0x000000030900780c */ /* 0x000fda0003f45270 */
[----:B------:R-:W-:-:S05]  /*12700*/  @P2 LOP3.LUT R17, R17, 0x2, RZ, 0xfc, !PT ;  /* 0x0000000211112812 */ /* 0x000fca00078efcff */
[----:B------:R0:W-:Y:S01]  /*12710*/  STL [R1], R17 ;  /* 0x0000001101007387 */ /* 0x0001e20000100800 */
[----:B------:R-:W-:Y:S05]  /*12720*/  BRA.DIV UR4, `(.L_x_1342) ;  /* 0x0000004604387947 */ /* 0x000fea000b800000 */
.L_x_1408:
[----:B------:R-:W-:-:S05]  /*12730*/  SHF.R.S32.HI R9, RZ, 0x1f, R18 ;  /* 0x0000001fff097819 */ /* 0x000fca0000011412 */
[----:B------:R1:W-:Y:S01]  /*12740*/  STL [R1+0x4], R9 ;  /* 0x0000040901007387 */ /* 0x0003e20000100800 */
[----:B------:R-:W-:Y:S05]  /*12750*/  @!P2 BRA `(.L_x_1343) ;  /* 0x000000000004a947 */ /* 0x000fea0003800000 */
[----:B------:R-:W-:Y:S01]  /*12760*/  BPT.TRAP 0x1 ;  /* 0x000000040000795c */ /* 0x000fe20000300000 */
.L_x_1343:
[----:B0-----:R-:W-:Y:S01]  /*12770*/  SHF.R.S32.HI R6, RZ, 0x1f, R0 ;  /* 0x0000001fff067819 */ /* 0x001fe20000011400 */
        /* <DEDUP_REMOVED lines=24> */
.L_x_1409:
[----:B------:R-:W-:Y:S05]  /*12900*/  BSYNC B0 ;  /* 0x0000000000007941 */ /* 0x000fea0003800000 */
.L_x_1344:
[----:B------:R-:W2:Y:S01]  /*12910*/  LDL R12, [R1+0x4] ;  /* 0x00000400010c7983 */ /* 0x000ea20000100800 */
[----:B------:R-:W-:-:S03]  /*12920*/  ULDC.64 UR4, c[0x0][0x300] ;  /* 0x0000c00000047ab9 */ /* 0x000fc60000000a00 */
[----:B------:R-:W3:Y:S04]  /*12930*/  LDL R11, [R1+0x10] ;  /* 0x00001000010b7983 */ /* 0x000ee80000100800 */
[----:B-1----:R-:W4:Y:S01]  /*12940*/  LDL.LU R9, [R1] ;  /* 0x0000000001097983 */ /* 0x002f220000300800 */
        /* <DEDUP_REMOVED lines=28> */
[----:B------:R1:W-:Y:S01]  /*12b10*/  STL [R1], R9 ;  /* 0x0000000901007387 */ /* 0x0003e20000100800 */
        /* <DEDUP_REMOVED lines=10> */
[----:B0-----:R-:W-:-:S05]  /*12bc0*/  @P0 LEA R7, P1, R28, R7, 0x1 ;  /* 0x000000071c070211 */ /* 0x001fca00078208ff */
[----:B-1----:R-:W-:Y:S01]  /*12bd0*/  @P0 IMAD.X R6, RZ, RZ, R6, P1 ;  /* 0x000000ffff060224 */ /* 0x002fe200008e0606 */
[----:B------:R-:W-:-:S04]  /*12be0*/  ISETP.GE.AND P1, PT, R4, 0x11, PT ;  /* 0x000000110400780c */ /* 0x000fc80003f26270 */
        /* <DEDUP_REMOVED lines=66> */
.L_x_1427:
[----:B------:R-:W-:-:S13]  /*13010*/  ISETP.GE.AND P0, PT, R4, 0x71, PT ;  /* 0x000000710400780c */ /* 0x000fda0003f06270 */
[----:B01----:R-:W-:Y:S01]  /*13020*/  @P0 LEA R6, P1, R28, R0, 0x1 ;  /* 0x000000001c060211 */ /* 0x003fe200078208ff */
        /* <DEDUP_REMOVED lines=8> */
.L_x_1347:
        /* <DEDUP_REMOVED lines=11> */
.L_x_1348:
[----:B------:R1:W5:Y:S01]  /*13160*/  LDL.LU R4, [R1+0x24] ;  /* 0x0000240001047983 */ /* 0x0003620000300800 */
[----:B------:R1:W-:Y:S02]  /*13170*/  SYNCS.ARRIVE.TRANS64.A1T0 RZ, [R3+URZ+0x16830], RZ ;  /* 0x016830ff03ff79a7 */ /* 0x0003e4000810003f */
[----:B------:R-:W-:Y:S05]  /*13180*/  WARPSYNC.ALL ;  /* 0x0000000000007948 */ /* 0x000fea0003800000 */
[----:B------:R-:W-:Y:S01]  /*13190*/  ULDC.64 UR4, c[0x0][0x298] ;  /* 0x0000a60000047ab9 */ /* 0x000fe20000000a00 */
[----:B------:R-:W-:Y:S01]  /*131a0*/  VIADD R2, R22, 0x8400 ;  /* 0x0000840016027836 */ /* 0x000fe20000000000 */
[----:B------:R-:W-:Y:S01]  /*131b0*/  BSSY B6, `(.L_x_1349) ;  /* 0x000001b000067945 */ /* 0x000fe20003800000 */
[----:B------:R-:W-:Y:S03]  /*131c0*/  BAR.SYNC.DEFER_BLOCKING 0x8, 0x200 ;  /* 0x0208000000007b1d */ /* 0x000fe60000010000 */
[----:B------:R-:W-:-:S02]  /*131d0*/  LOP3.LUT P0, RZ, R2, 0x3ff, RZ, 0xc0, !PT ;  /* 0x000003ff02ff7812 */ /* 0x000fc4000780c0ff */
[----:B-----5:R-:W-:Y:S01]  /*131e0*/  SHF.R.S32.HI R0, RZ, 0x1f, R4 ;  /* 0x0000001fff007819 */ /* 0x020fe20000011404 */
[----:B-1----:R-:W-:-:S04]  /*131f0*/  IMAD.WIDE.U32 R2, R4, UR4, RZ ;  /* 0x0000000404027c25 */ /* 0x002fc8000f8e00ff */
[----:B------:R-:W-:Y:S01]  /*13200*/  IMAD R0, R0, UR4, RZ ;  /* 0x0000000400007c24 */ /* 0x000fe2000f8e02ff */
[----:B------:R1:W-:Y:S03]  /*13210*/  STL.64 [R1+0x28], R2 ;  /* 0x0000280201007387 */ /* 0x0003e60000100a00 */
[----:B------:R-:W-:-:S04]  /*13220*/  IMAD R0, R4, UR5, R0 ;  /* 0x0000000504007c24 */ /* 0x000fc8000f8e0200 */
[----:B------:R-:W-:-:S05]  /*13230*/  IMAD.IADD R0, R3, 0x1, R0 ;  /* 0x0000000103007824 */ /* 0x000fca00078e0200 */
[----:B------:R1:W-:Y:S01]  /*13240*/  STL [R1+0x24], R0 ;  /* 0x0000240001007387 */ /* 0x0003e20000100800 */
[----:B------:R-:W-:Y:S05]  /*13250*/  @!P0 BRA `(.L_x_1350) ;  /* 0x0000000000408947 */ /* 0x000fea0003800000 */
[----:B-1----:R-:W-:Y:S01]  /*13260*/  MOV R2, 0x0 ;  /* 0x0000000000027802 */ /* 0x002fe20000000f00 */
[----:B------:R-:W-:Y:S01]  /*13270*/  ULDC.64 UR6, c[0x4][0x88] ;  /* 0x0100220000067ab9 */ /* 0x000fe20000000a00 */
[----:B------:R-:W-:Y:S01]  /*13280*/  ULDC.64 UR8, c[0x4][0x90] ;  /* 0x0100240000087ab9 */ /* 0x000fe20000000a00 */
[----:B------:R-:W-:Y:S01]  /*13290*/  ULDC.64 UR4, c[0x4][0x20] ;  /* 0x0100080000047ab9 */ /* 0x000fe20000000a00 */
[----:B------:R-:W-:Y:S02]  /*132a0*/  IMAD.U32 R4, RZ, RZ, UR6 ;  /* 0x00000006ff047e24 */ /* 0x000fe4000f8e00ff */
[----:B------:R-:W1:Y:S01]  /*132b0*/  LDC.64 R2, c[0x4][R2] ;  /* 0x0100000002027b82 */ /* 0x000e620000000a00 */
[----:B0-----:R-:W-:Y:S02]  /*132c0*/  IMAD.U32 R5, RZ, RZ, UR7 ;  /* 0x00000007ff057e24 */ /* 0x001fe4000f8e00ff */
        /* <DEDUP_REMOVED lines=8> */
[----:B-1----:R-:W-:Y:S05]  /*13350*/  CALL.ABS.NOINC R2 ;  /* 0x0000000002007343 */ /* 0x002fea0003c00000 */
.L_x_1350:
[----:B------:R-:W-:Y:S05]  /*13360*/  BSYNC B6 ;  /* 0x0000000000067941 */ /* 0x000fea0003800000 */
.L_x_1349:
[----:B------:R-:W2:Y:S01]  /*13370*/  LDL.LU R20, [R1+0x24] ;  /* 0x0000240001147983 */ /* 0x000ea20000300800 */
[----:B------:R-:W-:Y:S01]  /*13380*/  ULDC.64 UR4, c[0x0][0x2d8] ;  /* 0x0000b60000047ab9 */ /* 0x000fe20000000a00 */
[----:B------:R-:W3:Y:S01]  /*13390*/  LDC R4, c[0x0][0x448] ;  /* 0x00011200ff047b82 */ /* 0x000ee20000000800 */
[----:B------:R-:W-:Y:S01]  /*133a0*/  ULDC.64 UR6, c[0x0][0x2c8] ;  /* 0x0000b20000067ab9 */ /* 0x000fe20000000a00 */
[----:B-1----:R-:W4:Y:S01]  /*133b0*/  LDL.LU.64 R2, [R1+0x28] ;  /* 0x0000280001027983 */ /* 0x002f220000300a00 */
[----:B------:R-:W-:-:S03]  /*133c0*/  ULDC.64 UR8, c[0x0][0x280] ;  /* 0x0000a00000087ab9 */ /* 0x000fc60000000a00 */
[----:B------:R-:W4:Y:S02]  /*133d0*/  LDL R0, [R1] ;  /* 0x0000000001007983 */ /* 0x000f240000100800 */
[----:B------:R-:W1:Y:S01]  /*133e0*/  LDC R10, c[0x0][0x448] ;  /* 0x00011200ff0a7b82 */ /* 0x000e620000000800 */
[----:B--2---:R-:W-:Y:S02]  /*133f0*/  IMAD.MOV.U32 R21, RZ, RZ, R20 ;  /* 0x000000ffff157224 */ /* 0x004fe400078e0014 */
[----:B------:R-:W2:Y:S01]  /*13400*/  LDL R20, [R1+0x4] ;  /* 0x0000040001147983 */ /* 0x000ea20000100800 */
[----:B---3--:R-:W-:Y:S01]  /*13410*/  ISETP.NE.AND P6, PT, R4, 0x1, PT ;  /* 0x000000010400780c */ /* 0x008fe20003fc5270 */
[----:B----4-:R-:W-:Y:S02]  /*13420*/  IMAD.MOV.U32 R3, RZ, RZ, R21 ;  /* 0x000000ffff037224 */ /* 0x010fe400078e0015 */
[----:B------:R-:W3:Y:S01]  /*13430*/  S2R R21, SR_TID.X ;  /* 0x0000000000157919 */ /* 0x000ee20000002100 */
[----:B------:R-:W-:Y:S01]  /*13440*/  LOP3.LUT P5, RZ, R0, 0x10, RZ, 0xc0, !PT ;  /* 0x0000001000ff7812 */ /* 0x000fe200078ac0ff */
[----:B------:R-:W-:-:S08]  /*13450*/  IMAD.WIDE.U32 R2, R18, UR4, R2 ;  /* 0x0000000412027c25 */ /* 0x000fd0000f8e0002 */
[----:B------:R-:W4:Y:S01]  /*13460*/  @P6 LDC R4, c[0x0][0x450] ;  /* 0x00011400ff046b82 */ /* 0x000f220000000800 */
[----:B---3--:R-:W-:-:S05]  /*13470*/  IMAD.SHL.U32 R21, R21, 0x10, RZ ;  /* 0x0000001015157824 */ /* 0x008fca00078e00ff */
[----:B------:R-:W-:Y:S01]  /*13480*/  LOP3.LUT R21, R21, 0x70, RZ, 0xc0, !PT ;  /* 0x0000007015157812 */ /* 0x000fe200078ec0ff */
[----:B--2---:R-:W-:Y:S02]  /*13490*/  IMAD R0, R20, UR4, RZ ;  /* 0x0000000414007c24 */ /* 0x004fe4000f8e02ff */
[----:B------:R-:W2:Y:S02]  /*134a0*/  S2R R20, SR_TID.X ;  /* 0x0000000000147919 */ /* 0x000ea40000002100 */
[----:B------:R-:W-:Y:S01]  /*134b0*/  IMAD R0, R18, UR5, R0 ;  /* 0x0000000512007c24 */ /* 0x000fe2000f8e0200 */
[----:B------:R-:W-:-:S03]  /*134c0*/  ULDC.64 UR4, c[0x0][0x2e0] ;  /* 0x0000b80000047ab9 */ /* 0x000fc60000000a00 */
[----:B------:R-:W-:Y:S01]  /*134d0*/  IMAD.IADD R3, R3, 0x1, R0 ;  /* 0x0000000103037824 */ /* 0x000fe200078e0200 */
[----:B------:R-:W-:-:S04]  /*134e0*/  SHF.R.S32.HI R0, RZ, 0x1f, R19 ;  /* 0x0000001fff007819 */ /* 0x000fc80000011413 */
[----:B------:R-:W-:-:S05]  /*134f0*/  SEL R0, R0, RZ, !P5 ;  /* 0x000000ff00007207 */ /* 0x000fca0006800000 */
[----:B0-----:R-:W-:Y:S01]  /*13500*/  IMAD R5, R0, UR4, RZ ;  /* 0x0000000400057c24 */ /* 0x001fe2000f8e02ff */
[----:B------:R-:W-:-:S05]  /*13510*/  SEL R0, R19, RZ, !P5 ;  /* 0x000000ff13007207 */ /* 0x000fca0006800000 */
[C---:B------:R-:W-:Y:S02]  /*13520*/  IMAD R5, R0.reuse, UR5, R5 ;  /* 0x0000000500057c24 */ /* 0x040fe4000f8e0205 */
[----:B------:R-:W-:Y:S01]  /*13530*/  IMAD.WIDE.U32 R2, R0, UR4, R2 ;  /* 0x0000000400027c25 */ /* 0x000fe2000f8e0002 */
[----:B------:R-:W-:Y:S01]  /*13540*/  ULDC.64 UR4, c[0x0][0x2d0] ;  /* 0x0000b40000047ab9 */ /* 0x000fe20000000a00 */
[----:B------:R-:W0:Y:S02]  /*13550*/  @P6 LDC R0, c[0x0][0x44c] ;  /* 0x00011300ff006b82 */ /* 0x000e240000000800 */
[----:B------:R-:W-:Y:S01]  /*13560*/  IMAD.IADD R3, R3, 0x1, R5 ;  /* 0x0000000103037824 */ /* 0x000fe200078e0205 */
[----:B--2---:R-:W-:-:S04]  /*13570*/  LOP3.LUT R20, R20, 0x7f, RZ, 0xc0, !PT ;  /* 0x0000007f14147812 */ /* 0x004fc800078ec0ff */
[----:B------:R-:W-:-:S04]  /*13580*/  SHF.R.U32.HI R20, RZ, 0x3, R20 ;  /* 0x00000003ff147819 */ /* 0x000fc80000011614 */
[----:B------:R-:W-:-:S05]  /*13590*/  LOP3.LUT R20, R20, R21, RZ, 0xfc, !PT ;  /* 0x0000001514147212 */ /* 0x000fca00078efcff */
[----:B------:R-:W-:Y:S02]  /*135a0*/  IMAD.IADD R8, R20, 0x1, R26 ;  /* 0x0000000114087824 */ /* 0x000fe400078e021a */
[----:B------:R2:W5:Y:S02]  /*135b0*/  LDL R20, [R1+0x20] ;  /* 0x0000200001147983 */ /* 0x0005640000100800 */
[----:B------:R-:W-:Y:S02]  /*135c0*/  IMAD.MOV.U32 R5, RZ, RZ, R8 ;  /* 0x000000ffff057224 */ /* 0x000fe400078e0008 */
[----:B0-----:R-:W-:Y:S01]  /*135d0*/  @P6 IMAD.HI.U32 R0, R8, R0, RZ ;  /* 0x0000000008006227 */ /* 0x001fe200078e00ff */
[----:B------:R-:W0:Y:S04]  /*135e0*/  S2R R21, SR_TID.X ;  /* 0x0000000000157919 */ /* 0x000e280000002100 */
[----:B----4-:R-:W-:-:S04]  /*135f0*/  @P6 SHF.R.U32.HI R5, RZ, R4, R0 ;  /* 0x00000004ff056219 */ /* 0x010fc80000011600 */
[----:B------:R-:W-:-:S05]  /*13600*/  SHF.R.S32.HI R0, RZ, 0x1f, R5 ;  /* 0x0000001fff007819 */ /* 0x000fca0000011405 */
[----:B------:R-:W-:-:S04]  /*13610*/  IMAD R0, R0, UR4, RZ ;  /* 0x0000000400007c24 */ /* 0x000fc8000f8e02ff */
[C---:B------:R-:W-:Y:S02]  /*13620*/  IMAD R6, R5.reuse, UR5, R0 ;  /* 0x0000000505067c24 */ /* 0x040fe4000f8e0200 */
[----:B------:R-:W-:Y:S02]  /*13630*/  IMAD.MOV R0, RZ, RZ, -R5 ;  /* 0x000000ffff007224 */ /* 0x000fe400078e0a05 */
[----:B------:R-:W-:-:S04]  /*13640*/  IMAD.WIDE.U32 R4, R5, UR4, R2 ;  /* 0x0000000405047c25 */ /* 0x000fc8000f8e0002 */
[----:B-1----:R-:W-:Y:S02]  /*13650*/  IMAD R0, R10, R0, R8 ;  /* 0x000000000a007224 */ /* 0x002fe400078e0208 */
[----:B------:R-:W-:Y:S02]  /*13660*/  IMAD.IADD R5, R5, 0x1, R6 ;  /* 0x0000000105057824 */ /* 0x000fe400078e0206 */
[----:B------:R-:W-:Y:S01]  /*13670*/  VIADD R8, R8, 0x80 ;  /* 0x0000008008087836 */ /* 0x000fe20000000000 */
[----:B------:R-:W-:Y:S01]  /*13680*/  SHF.R.S32.HI R9, RZ, 0x1f, R0 ;  /* 0x0000001fff097819 */ /* 0x000fe20000011400 */
[----:B------:R-:W-:Y:S01]  /*13690*/  IMAD.WIDE.U32 R6, R0, UR6, R4 ;  /* 0x0000000600067c25 */ /* 0x000fe2000f8e0004 */
[----:B0-----:R-:W-:Y:S01]  /*136a0*/  LOP3.LUT R21, R21, 0x7f, RZ, 0xc0, !PT ;  /* 0x0000007f15157812 */ /* 0x001fe200078ec0ff */
[----:B------:R-:W0:Y:S02]  /*136b0*/  @P6 LDC R5, c[0x0][0x450] ;  /* 0x00011400ff056b82 */ /* 0x000e240000000800 */
[----:B------:R-:W-:Y:S01]  /*136c0*/  IMAD R9, R9, UR6, RZ ;  /* 0x0000000609097c24 */ /* 0x000fe2000f8e02ff */
[----:B------:R-:W-:-:S02]  /*136d0*/  LEA R4, P0, R6, UR8, 0x1 ;  /* 0x0000000806047c11 */ /* 0x000fc4000f8008ff */
[----:B------:R-:W-:Y:S01]  /*136e0*/  SHF.R.U32.HI R21, RZ, 0x3, R21 ;  /* 0x00000003ff157819 */ /* 0x000fe20000011615 */
[----:B------:R-:W-:-:S04]  /*136f0*/  IMAD R0, R0, UR7, R9 ;  /* 0x0000000700007c24 */ /* 0x000fc8000f8e0209 */
[----:B------:R-:W-:-:S05]  /*13700*/  IMAD.IADD R0, R7, 0x1, R0 ;  /* 0x0000000107007824 */ /* 0x000fca00078e0200 */
[----:B------:R-:W-:Y:S02]  /*13710*/  LEA.HI.X R0, R6, UR9, R0, 0x1, P0 ;  /* 0x0000000906007c11 */ /* 0x000fe400080f0c00 */
[----:B------:R-:W1:Y:S02]  /*13720*/  @P6 LDC R6, c[0x0][0x44c] ;  /* 0x00011300ff066b82 */ /* 0x000e640000000800 */
[----:B-1----:R-:W-:-:S04]  /*13730*/  @P6 IMAD.HI.U32 R7, R8, R6, RZ ;  /* 0x0000000608076227 */ /* 0x002fc800078e00ff */
[----:B------:R-:W-:Y:S01]  /*13740*/  IMAD.MOV.U32 R6, RZ, RZ, R8 ;  /* 0x000000ffff067224 */ /* 0x000fe200078e0008 */
[----:B0-----:R-:W-:-:S04]  /*13750*/  @P6 SHF.R.U32.HI R6, RZ, R5, R7 ;  /* 0x00000005ff066219 */ /* 0x001fc80000011607 */
[--C-:B------:R-:W-:Y:S01]  /*13760*/  SHF.R.S32.HI R7, RZ, 0x1f, R6.reuse ;  /* 0x0000001fff077819 */ /* 0x100fe20000011406 */
[----:B------:R-:W-:Y:S02]  /*13770*/  IMAD.MOV R5, RZ, RZ, -R6 ;  /* 0x000000ffff057224 */ /* 0x000fe400078e0a06 */
[----:B------:R-:W-:-:S04]  /*13780*/  IMAD.WIDE.U32 R2, R6, UR4, R2 ;  /* 0x0000000406027c25 */ /* 0x000fc8000f8e0002 */
[----:B------:R-:W-:Y:S02]  /*13790*/  IMAD R5, R10, R5, R8 ;  /* 0x000000050a057224 */ /* 0x000fe400078e0208 */
[----:B------:R-:W-:Y:S01]  /*137a0*/  IMAD R7, R7, UR4, RZ ;  /* 0x0000000407077c24 */ /* 0x000fe2000f8e02ff */
[----:B------:R-:W-:Y:S02]  /*137b0*/  ULDC UR4, c[0x0][0x2b8] ;  /* 0x0000ae0000047ab9 */ /* 0x000fe40000000800 */
[----:B------:R-:W-:Y:S01]  /*137c0*/  ISETP.GE.AND P0, PT, R28, UR4, PT ;  /* 0x000000041c007c0c */ /* 0x000fe2000bf06270 */
[----:B------:R-:W-:Y:S01]  /*137d0*/  IMAD R7, R6, UR5, R7 ;  /* 0x0000000506077c24 */ /* 0x000fe2000f8e0207 */
[----:B------:R-:W-:Y:S01]  /*137e0*/  SHF.R.S32.HI R6, RZ, 0x1f, R5 ;  /* 0x0000001fff067819 */ /* 0x000fe20000011405 */
[----:B------:R-:W-:Y:S02]  /*137f0*/  UMOV UR4, 0xffffffff ;  /* 0xffffffff00047882 */ /* 0x000fe40000000000 */
[----:B------:R-:W-:-:S02]  /*13800*/  IMAD.IADD R3, R3, 0x1, R7 ;  /* 0x0000000103037824 */ /* 0x000fc400078e0207 */
[----:B------:R-:W-:Y:S02]  /*13810*/  IMAD R6, R6, UR6, RZ ;  /* 0x0000000606067c24 */ /* 0x000fe4000f8e02ff */
[----:B------:R-:W-:-:S04]  /*13820*/  IMAD.WIDE.U32 R2, R5, UR6, R2 ;  /* 0x0000000605027c25 */ /* 0x000fc8000f8e0002 */
[----:B------:R-:W-:Y:S01]  /*13830*/  IMAD R6, R5, UR7, R6 ;  /* 0x0000000705067c24 */ /* 0x000fe2000f8e0206 */
[----:B------:R-:W-:-:S03]  /*13840*/  LEA R5, P1, R2, UR8, 0x1 ;  /* 0x0000000802057c11 */ /* 0x000fc6000f8208ff */
[----:B------:R-:W-:-:S05]  /*13850*/  IMAD.IADD R6, R3, 0x1, R6 ;  /* 0x0000000103067824 */ /* 0x000fca00078e0206 */
[----:B------:R-:W-:Y:S01]  /*13860*/  LEA.HI.X R2, R2, UR9, R6, 0x1, P1 ;  /* 0x0000000902027c11 */ /* 0x000fe200088f0c06 */
[----:B--2---:R-:W-:Y:S06]  /*13870*/  BRA.DIV UR4, `(.L_x_1351) ;  /* 0x0000003e04dc7947 */ /* 0x004fec000b800000 */
[----:B------:R-:W0:Y:S01]  /*13880*/  SHFL.IDX PT, R7, R4, RZ, 0x181f ;  /* 0x00181fff04077589 */ /* 0x000e2200000e0000 */
[----:B------:R-:W-:Y:S02]  /*13890*/  IMAD R3, R29, R10, RZ ;  /* 0x0000000a1d037224 */ /* 0x000fe400078e02ff */
[----:B------:R-:W-:Y:S01]  /*138a0*/  IMAD.IADD R26, R21, 0x1, R26 ;  /* 0x00000001151a7824 */ /* 0x000fe200078e021a */
        /* <DEDUP_REMOVED lines=8> */
[----:B-----5:R0:W-:Y:S02]  /*13930*/  @!P2 LDGSTS.E.BYPASS.LTC128B.128 [R20+0x8400], desc[UR52][R6.64], !P0 ;  /* 0x084000000614afae */ /* 0x0201e4000c101d74 */
        /* <DEDUP_REMOVED lines=62> */
[----:B0-----:R-:W-:-:S05]  /*13d20*/  VIADD R4, R26, 0x80 ;  /* 0x000000801a047836 */ /* 0x001fca0000000000 */
[----:B------:R-:W-:Y:S01]  /*13d30*/  ISETP.GE.AND P1, PT, R4, R3, PT ;  /* 0x000000030400720c */ /* 0x000fe20003f26270 */
[----:B------:R-:W-:-:S05]  /*13d40*/  VIADD R4, R26, 0x70 ;  /* 0x000000701a047836 */ /* 0x000fca0000000000 */
[----:B------:R-:W-:Y:S02]  /*13d50*/  ISETP.GE.AND P2, PT, R4, R3, PT ;  /* 0x000000030400720c */ /* 0x000fe40003f46270 */
[----:B------:R-:W0:Y:S11]  /*13d60*/  SHFL.IDX PT, R4, R5, RZ, 0x181f ;  /* 0x00181fff05047589 */ /* 0x000e3600000e0000 */
[----:B-1----:R-:W-:-:S05]  /*13d70*/  @!P2 LEA R6, P3, R28, R6, 0x1 ;  /* 0x000000061c06a211 */ /* 0x002fca00078608ff */
[----:B------:R-:W-:Y:S02]  /*13d80*/  @!P2 IMAD.X R7, RZ, RZ, R0, P3 ;  /* 0x000000ffff07a224 */ /* 0x000fe400018e0600 */
[----:B------:R-:W1:Y:S04]  /*13d90*/  SHFL.IDX PT, R0, R2, RZ, 0x181f ;  /* 0x00181fff02007589 */ /* 0x000e6800000e0000 */
[----:B------:R2:W-:Y:S01]  /*13da0*/  @!P2 LDGSTS.E.BYPASS.LTC128B.128 [R20+0xbc00], desc[UR52][R6.64], !P0 ;  /* 0x0bc000000614afae */ /* 0x0005e2000c101d74 */
[----:B0-----:R-:W-:-:S05]  /*13db0*/  @!P1 LEA R4, P3, R28, R4, 0x1 ;  /* 0x000000041c049211 */ /* 0x001fca00078608ff */
[----:B--2---:R-:W-:Y:S02]  /*13dc0*/  @!P1 IMAD.MOV.U32 R6, RZ, RZ, R4 ;  /* 0x000000ffff069224 */ /* 0x004fe400078e0004 */
[----:B-1----:R-:W-:-:S04]  /*13dd0*/  @!P1 IMAD.X R0, RZ, RZ, R0, P3 ;  /* 0x000000ffff009224 */ /* 0x002fc800018e0600 */
[----:B------:R-:W-:Y:S02]  /*13de0*/  @!P1 IMAD.MOV.U32 R7, RZ, RZ, R0 ;  /* 0x000000ffff079224 */ /* 0x000fe400078e0000 */
[----:B------:R-:W-:-:S03]  /*13df0*/  VIADD R0, R26, 0x90 ;  /* 0x000000901a007836 */ /* 0x000fc60000000000 */
[----:B------:R0:W-:Y:S02]  /*13e00*/  @!P1 LDGSTS.E.BYPASS.LTC128B.128 [R20+0xc400], desc[UR52][R6.64], !P0 ;  /* 0x0c40000006149fae */ /* 0x0001e4000c101d74 */
[----:B------:R-:W-:Y:S02]  /*13e10*/  ISETP.GE.AND P1, PT, R0, R3, PT ;  /* 0x000000030000720c */ /* 0x000fe40003f26270 */
[----:B------:R-:W-:Y:S04]  /*13e20*/  SHFL.IDX PT, R0, R2, 0x1, 0x181f ;  /* 0x00381f0002007f89 */ /* 0x000fe800000e0000 */
[----:B0-----:R-:W0:Y:S07]  /*13e30*/  SHFL.IDX PT, R6, R5, 0x1, 0x181f ;  /* 0x00381f0005067f89 */ /* 0x001e2e00000e0000 */
        /* <DEDUP_REMOVED lines=11> */
[----:B------:R0:W1:Y:S04]  /*13ef0*/  SHFL.IDX PT, R0, R2, 0x3, 0x181f ;  /* 0x00781f0002007f89 */ /* 0x00006800000e0000 */
[----:B------:R0:W-:Y:S04]  /*13f00*/  @!P2 LDGSTS.E.BYPASS.LTC128B.128 [R20+0xd400], desc[UR52][R6.64], !P0 ;  /* 0x0d4000000614afae */ /* 0x0001e8000c101d74 */
[----:B------:R0:W2:Y:S02]  /*13f10*/  SHFL.IDX PT, R2, R5, 0x3, 0x181f ;  /* 0x00781f0005027f89 */ /* 0x0000a400000e0000 */
.L_x_1452:
        /* <DEDUP_REMOVED lines=10> */
.L_x_1352:
        /* <DEDUP_REMOVED lines=18> */
.L_x_1453:
[----:B------:R-:W-:Y:S05]  /*140e0*/  BSYNC B0 ;  /* 0x0000000000007941 */ /* 0x000fea0003800000 */
.L_x_1353:
[----:B------:R-:W2:Y:S04]  /*140f0*/  LDL.LU R3, [R1+0x30] ;  /* 0x0000300001037983 */ /* 0x000ea80000300800 */
[----:B------:R-:W3:Y:S01]  /*14100*/  LDL R2, [R1+0x14] ;  /* 0x0000140001027983 */ /* 0x000ee20000100800 */
[----:B------:R-:W-:Y:S01]  /*14110*/  BSSY B0, `(.L_x_1355) ;  /* 0x0000108000007945 */ /* 0x000fe20003800000 */
[----:B--2---:R-:W-:-:S05]  /*14120*/  VIADD R7, R3, 0xfffffffe ;  /* 0xfffffffe03077836 */ /* 0x004fca0000000000 */
[----:B---3--:R-:W-:-:S13]  /*14130*/  ISETP.GE.AND P0, PT, R7, R2, PT ;  /* 0x000000020700720c */ /* 0x008fda0003f06270 */
[----:B------:R-:W-:Y:S05]  /*14140*/  @!P0 BRA `(.L_x_1356) ;  /* 0x0000001000108947 */ /* 0x000fea0003800000 */
[----:B------:R-:W-:Y:S01]  /*14150*/  ULDC UR4, c[0x0][0x2f4] ;  /* 0x0000bd0000047ab9 */ /* 0x000fe20000000800 */
[----:B------:R-:W-:Y:S01]  /*14160*/  IMAD.MOV.U32 R6, RZ, RZ, R24 ;  /* 0x000000ffff067224 */ /* 0x000fe200078e0018 */
[----:B------:R-:W-:Y:S01]  /*14170*/  ISETP.GE.AND P1, PT, R28, UR4, PT ;  /* 0x000000041c007c0c */ /* 0x000fe2000bf26270 */
[----:B------:R-:W-:Y:S02]  /*14180*/  IMAD.MOV.U32 R20, RZ, RZ, R27 ;  /* 0x000000ffff147224 */ /* 0x000fe400078e001b */
[----:B------:R-:W-:-:S10]  /*14190*/  IMAD.MOV.U32 R29, RZ, RZ, R25 ;  /* 0x000000ffff1d7224 */ /* 0x000fd400078e0019 */
.L_x_1369:
[----:B------:R-:W2:Y:S01]  /*141a0*/  LDL R9, [R1+0x18] ;  /* 0x0000180001097983 */ /* 0x000ea20000100800 */
[----:B------:R-:W1:Y:S03]  /*141b0*/  LDC R3, c[0x0][0x430] ;  /* 0x00010c00ff037b82 */ /* 0x000e660000000800 */
[----:B------:R-:W3:Y:S04]  /*141c0*/  LDL R8, [R1+0x1c] ;  /* 0x00001c0001087983 */ /* 0x000ee80000100800 */
[----:B------:R-:W4:Y:S01]  /*141d0*/  LDL R5, [R1+0x8] ;  /* 0x0000080001057983 */ /* 0x000f220000100800 */
[----:B------:R-:W0:Y:S01]  /*141e0*/  S2R R2, SR_TID.X ;  /* 0x0000000000027919 */ /* 0x000e220000002100 */
[----:B-1----:R-:W-:-:S13]  /*141f0*/  ISETP.NE.AND P0, PT, R3, 0x1, PT ;  /* 0x000000010300780c */ /* 0x002fda0003f05270 */
[----:B------:R-:W1:Y:S01]  /*14200*/  @P0 LDC R4, c[0x0][0x434] ;  /* 0x00010d00ff040b82 */ /* 0x000e620000000800 */
[----:B0-----:R-:W-:-:S04]  /*14210*/  LOP3.LUT R0, R2, 0x7f, RZ, 0xc0, !PT ;  /* 0x0000007f02007812 */ /* 0x001fc800078ec0ff */
[----:B------:R-:W-:-:S03]  /*14220*/  SHF.R.U32.HI R3, RZ, 0x3, R0 ;  /* 0x00000003ff037819 */ /* 0x000fc60000011600 */
[----:B------:R-:W0:Y:S01]  /*14230*/  @P0 LDC R0, c[0x0][0x438] ;  /* 0x00010e00ff000b82 */ /* 0x000e220000000800 */
[----:B------:R-:W-:Y:S02]  /*14240*/  IMAD.SHL.U32 R2, R2, 0x10, RZ ;  /* 0x0000001002027824 */ /* 0x000fe400078e00ff */
[----:B------:R-:W-:-:S03]  /*14250*/  IMAD R3, R7, 0x80, R3 ;  /* 0x0000008007037824 */ /* 0x000fc600078e0203 */
[----:B------:R-:W-:Y:S01]  /*14260*/  LOP3.LUT R2, R2, 0x70, RZ, 0xc0, !PT ;  /* 0x0000007002027812 */ /* 0x000fe200078ec0ff */
[----:B------:R-:W-:Y:S05]  /*14270*/  YIELD ;  /* 0x0000000000007946 */ /* 0x000fea0003800000 */
[----:B------:R-:W-:Y:S01]  /*14280*/  ULDC UR4, c[0x0][0x430] ;  /* 0x00010c0000047ab9 */ /* 0x000fe20000000800 */
        /* <DEDUP_REMOVED lines=27> */
.L_x_1357:
[----:B------:R-:W-:Y:S01]  /*14440*/  IMAD R5, R24, 0x8, R22 ;  /* 0x0000000818057824 */ /* 0x000fe200078e0216 */
[----:B------:R-:W-:Y:S01]  /*14450*/  SHF.L.U32 R2, R27, 0x1f, RZ ;  /* 0x0000001f1b027819 */ /* 0x000fe200000006ff */
[----:B------:R-:W-:Y:S03]  /*14460*/  BSSY B1, `(.L_x_1358) ;  /* 0x0000003000017945 */ /* 0x000fe60003800000 */
[----:B------:R-:W0:Y:S02]  /*14470*/  SYNCS.PHASECHK.TRANS64.TRYWAIT P0, [R5+URZ+0x16840], R2 ;  /* 0x01684002050075a7 */ /* 0x000e24000800017f */
[----:B0-----:R-:W-:Y:S05]  /*14480*/  @!P0 BRA `(.L_x_1359) ;  /* 0x0000004000d08947 */ /* 0x001fea0003800000 */
.L_x_1454:
[----:B------:R-:W-:Y:S05]  /*14490*/  BSYNC B1 ;  /* 0x0000000000017941 */ /* 0x000fea0003800000 */
.L_x_1358:
[----:B------:R-:W2:Y:S04]  /*144a0*/  LDL R3, [R1] ;  /* 0x0000000001037983 */ /* 0x000ea80000100800 */
[----:B------:R-:W3:Y:S01]  /*144b0*/  LDL R8, [R1+0x4] ;  /* 0x0000040001087983 */ /* 0x000ee20000100800 */
[----:B------:R-:W-:Y:S01]  /*144c0*/  SHF.R.S32.HI R21, RZ, 0x1f, R0 ;  /* 0x0000001fff157819 */ /* 0x000fe20000011400 */
[----:B------:R-:W-:Y:S01]  /*144d0*/  ULDC.64 UR4, c[0x0][0x300] ;  /* 0x0000c00000047ab9 */ /* 0x000fe20000000a00 */
[----:B------:R-:W1:Y:S03]  /*144e0*/  S2R R9, SR_TID.X ;  /* 0x0000000000097919 */ /* 0x000e660000002100 */
[----:B------:R-:W-:-:S04]  /*144f0*/  IMAD R7, R21, UR4, RZ ;  /* 0x0000000415077c24 */ /* 0x000fc8000f8e02ff */
[C---:B------:R-:W-:Y:S02]  /*14500*/  IMAD R7, R0.reuse, UR5, R7 ;  /* 0x0000000500077c24 */ /* 0x040fe4000f8e0207 */
[----:B-1----:R-:W-:Y:S01]  /*14510*/  IMAD.SHL.U32 R11, R9, 0x8, RZ ;  /* 0x00000008090b7824 */ /* 0x002fe200078e00ff */
        /* <DEDUP_REMOVED lines=27> */
[----:B0-----:R-:W-:-:S05]  /*146d0*/  IADD3 R2, P0, R2, R7, RZ ;  /* 0x0000000702027210 */ /* 0x001fca0007f1e0ff */
[----:B-1----:R-:W-:-:S05]  /*146e0*/  IMAD.X R3, RZ, RZ, R3, P0 ;  /* 0x000000ffff037224 */ /* 0x002fca00000e0603 */
        /* <DEDUP_REMOVED lines=34> */
.L_x_1472:
        /* <DEDUP_REMOVED lines=8> */
.L_x_1361:
        /* <DEDUP_REMOVED lines=11> */
.L_x_1362:
[----:B------:R1:W-:Y:S01]  /*14a40*/  SYNCS.ARRIVE.TRANS64.A1T0 RZ, [R5+URZ+0x16830], RZ ;  /* 0x016830ff05ff79a7 */ /* 0x0003e2000810003f */
[----:B------:R-:W-:Y:S05]  /*14a50*/  @!P3 BRA `(.L_x_1363) ;  /* 0x000000000004b947 */ /* 0x000fea0003800000 */
[----:B------:R-:W-:Y:S01]  /*14a60*/  BPT.TRAP 0x1 ;  /* 0x000000040000795c */ /* 0x000fe20000300000 */
.L_x_1363:
[----:B------:R-:W-:Y:S01]  /*14a70*/  SHF.L.U32 R2, R20, 0x1f, RZ ;  /* 0x0000001f14027819 */ /* 0x000fe200000006ff */
[----:B-1----:R-:W-:Y:S01]  /*14a80*/  IMAD R5, R6, 0x8, R22 ;  /* 0x0000000806057824 */ /* 0x002fe200078e0216 */
[----:B------:R-:W-:Y:S03]  /*14a90*/  BSSY B1, `(.L_x_1364) ;  /* 0x0000003000017945 */ /* 0x000fe60003800000 */
[----:B------:R-:W1:Y:S02]  /*14aa0*/  SYNCS.PHASECHK.TRANS64.TRYWAIT P0, [R5+URZ+0x16860], R2 ;  /* 0x01686002050075a7 */ /* 0x000e64000800017f */
[----:B-1----:R-:W-:Y:S05]  /*14ab0*/  @!P0 BRA `(.L_x_1365) ;  /* 0x0000004400888947 */ /* 0x002fea0003800000 */
.L_x_1473:
[----:B------:R-:W-:Y:S05]  /*14ac0*/  BSYNC B1 ;  /* 0x0000000000017941 */ /* 0x000fea0003800000 */
.L_x_1364:
        /* <DEDUP_REMOVED lines=18> */
[----:B0-----:R-:W-:-:S05]  /*14bf0*/  IADD3 R2, P2, R2, R7, RZ ;  /* 0x0000000702027210 */ /* 0x001fca0007f5e0ff */
[----:B-1----:R-:W-:-:S05]  /*14c00*/  IMAD.X R3, RZ, RZ, R3, P2 ;  /* 0x000000ffff037224 */ /* 0x002fca00010e0603 */
        /* <DEDUP_REMOVED lines=40> */
.L_x_1491:
        /* <DEDUP_REMOVED lines=28> */
.L_x_1367:
[----:B------:R-:W-:Y:S02]  /*15050*/  PLOP3.LUT P2, PT, P2, P0, PT, 0xa2, 0x0 ;  /* 0x000000000000781c */ /* 0x000fe40001741472 */
[----:B------:R-:W-:-:S08]  /*15060*/  @P0 R2UR P2, UR4, R5 ;  /* 0x00000000050402ca */ /* 0x000fd00000040000 */
[----:B------:R-:W-:-:S05]  /*15070*/  @P0 PLOP3.LUT P0, PT, P2, PT, PT, 0x80, 0x0 ;  /* 0x000000000000081c */ /* 0x000fca000170f070 */
[----:B------:R-:W-:Y:S01]  /*15080*/  @!P2 SYNCS.ARRIVE.TRANS64.RED.A0T1 RZ, [UR4+0x16850], RZ ;  /* 0x016850ffffffa9a7 */ /* 0x000fe20008200404 */
[----:B------:R-:W-:Y:S07]  /*15090*/  @!P2 ARRIVES.LDGSTSBAR.64.TRANSCNT [UR4+0x16850] ;  /* 0x01685000ff00a9b0 */ /* 0x000fee0008000a84 */
[----:B------:R-:W-:Y:S05]  /*150a0*/  @P0 BRA.U.ANY `(.L_x_1367) ;  /* 0xfffffffd00e80947 */ /* 0x000fea000393ffff */
[----:B------:R-:W-:Y:S01]  /*150b0*/  NOP ;  /* 0x0000000000007918 */ /* 0x000fe20000000000 */
[----:B------:R-:W-:Y:S02]  /*150c0*/  IMAD.U32 R2, RZ, RZ, UR37 ;  /* 0x00000025ff027e24 */ /* 0x000fe4000f8e00ff */
[----:B------:R-:W-:-:S03]  /*150d0*/  IMAD.MOV.U32 R23, RZ, RZ, R0 ;  /* 0x000000ffff177224 */ /* 0x000fc600078e0000 */
[----:B------:R-:W-:-:S13]  /*150e0*/  ISETP.NE.AND P3, PT, R2, 0x3, PT ;  /* 0x000000030200780c */ /* 0x000fda0003f65270 */
[----:B------:R-:W-:Y:S05]  /*150f0*/  @!P3 BRA `(.L_x_1368) ;  /* 0x000000000004b947 */ /* 0x000fea0003800000 */
[----:B------:R-:W-:Y:S01]  /*15100*/  BPT.TRAP 0x1 ;  /* 0x000000040000795c */ /* 0x000fe20000300000 */
.L_x_1368:
[----:B------:R-:W2:Y:S01]  /*15110*/  LDL R0, [R1+0x14] ;  /* 0x0000140001007983 */ /* 0x000ea20000100800 */
[----:B------:R1:W-:Y:S01]  /*15120*/  SYNCS.ARRIVE.TRANS64.A1T0 RZ, [R5+URZ+0x16850], RZ ;  /* 0x016850ff05ff79a7 */ /* 0x0003e2000810003f */
[C---:B------:R-:W-:Y:S02]  /*15130*/  VIADD R7, R25.reuse, 0xffffffff ;  /* 0xffffffff19077836 */ /* 0x040fe40000000000 */
[----:B------:R-:W-:Y:S02]  /*15140*/  IMAD.MOV.U32 R6, RZ, RZ, R24 ;  /* 0x000000ffff067224 */ /* 0x000fe400078e0018 */
[----:B------:R-:W-:Y:S02]  /*15150*/  IMAD.MOV.U32 R20, RZ, RZ, R27 ;  /* 0x000000ffff147224 */ /* 0x000fe400078e001b */
[----:B------:R-:W-:Y:S01]  /*15160*/  IMAD.MOV.U32 R29, RZ, RZ, R25 ;  /* 0x000000ffff1d7224 */ /* 0x000fe200078e0019 */
[----:B--2---:R-:W-:-:S13]  /*15170*/  ISETP.GT.AND P0, PT, R25, R0, PT ;  /* 0x000000001900720c */ /* 0x004fda0003f04270 */
[----:B-1----:R-:W-:Y:S05]  /*15180*/  @P0 BRA `(.L_x_1369) ;  /* 0xfffffff000040947 */ /* 0x002fea000383ffff */
.L_x_1356:
[----:B------:R-:W-:Y:S05]  /*15190*/  BSYNC B0 ;  /* 0x0000000000007941 */ /* 0x000fea0003800000 */
.L_x_1355:
[----:B0-----:R-:W0:Y:S01]  /*151a0*/  S2R R0, SR_TID.X ;  /* 0x0000000000007919 */ /* 0x001e220000002100 */
[----:B------:R-:W-:Y:S01]  /*151b0*/  BSSY B0, `(.L_x_1370) ;  /* 0x0000010000007945 */ /* 0x000fe20003800000 */
        /* <DEDUP_REMOVED lines=14> */
[----:B0-----:R-:W-:-:S07]  /*152a0*/  IADD3 R16, R0, UR38, R7 ;  /* 0x0000002600107c10 */ /* 0x001fce000fffe007 */
.L_x_1371:
[----:B------:R-:W-:Y:S05]  /*152b0*/  BSYNC B0 ;  /* 0x0000000000007941 */ /* 0x000fea0003800000 */
.L_x_1370:
[----:B------:R-:W-:-:S05]  /*152c0*/  IMAD.U32 R0, RZ, RZ, UR37 ;  /* 0x00000025ff007e24 */ /* 0x000fca000f8e00ff */
[----:B------:R-:W-:-:S13]  /*152d0*/  ISETP.NE.AND P0, PT, R0, 0x3, PT ;  /* 0x000000030000780c */ /* 0x000fda0003f05270 */
[----:B------:R-:W-:Y:S05]  /*152e0*/  @!P0 BRA `(.L_x_1372) ;  /* 0x0000000000048947 */ /* 0x000fea0003800000 */
[----:B------:R-:W-:Y:S01]  /*152f0*/  BPT.TRAP 0x1 ;  /* 0x000000040000795c */ /* 0x000fe20000300000 */
.L_x_1372:
[----:B------:R-:W2:Y:S01]  /*15300*/  LDL.LU R2, [R1+0x10] ;  /* 0x0000100001027983 */ /* 0x000ea20000300800 */
[----:B------:R-:W-:Y:S01]  /*15310*/  IMAD R0, R24, 0x8, R22 ;  /* 0x0000000818007824 */ /* 0x000fe200078e0216 */
[----:B------:R-:W-:Y:S01]  /*15320*/  SHF.L.U32 R3, R27, 0x1f, RZ ;  /* 0x0000001f1b037819 */ /* 0x000fe200000006ff */
[----:B------:R-:W-:Y:S03]  /*15330*/  BSSY B0, `(.L_x_1373) ;  /* 0x0000004000007945 */ /* 0x000fe60003800000 */
[----:B------:R-:W0:Y:S01]  /*15340*/  SYNCS.PHASECHK.TRANS64.TRYWAIT P0, [R0+URZ+0x16860], R3 ;  /* 0x01686003000075a7 */ /* 0x000e22000800017f */
[----:B--2---:R-:W-:Y:S01]  /*15350*/  IMAD R6, R25, -0x80, R2 ;  /* 0xffffff8019067824 */ /* 0x004fe200078e0202 */
[----:B0-----:R-:W-:Y:S06]  /*15360*/  @!P0 BRA `(.L_x_1374) ;  /* 0x0000004400b88947 */ /* 0x001fec0003800000 */
.L_x_1492:
[----:B------:R-:W-:Y:S05]  /*15370*/  BSYNC B0 ;  /* 0x0000000000007941 */ /* 0x000fea0003800000 */
.L_x_1373:
[----:B------:R-:W1:Y:S01]  /*15380*/  S2R R7, SR_TID.X ;  /* 0x0000000000077919 */ /* 0x000e620000002100 */
[----:B------:R-:W-:Y:S02]  /*15390*/  ULDC UR4, c[0x0][0x2f4] ;  /* 0x0000bd0000047ab9 */ /* 0x000fe40000000800 */
[----:B------:R-:W-:Y:S01]  /*153a0*/  ISETP.GE.AND P0, PT, R28, UR4, PT ;  /* 0x000000041c007c0c */ /* 0x000fe2000bf06270 */
[----:B------:R-:W-:Y:S01]  /*153b0*/  UMOV UR4, 0xffffffff ;  /* 0xffffffff00047882 */ /* 0x000fe20000000000 */
        /* <DEDUP_REMOVED lines=10> */
[----:B------:R-:W1:Y:S01]  /*15460*/  SHFL.IDX PT, R14, R17, RZ, 0x181f ;  /* 0x00181fff110e7589 */ /* 0x000e6200000e0000 */
[----:B------:R-:W-:Y:S01]  /*15470*/  IMAD.SHL.U32 R5, R28, 0x2, RZ ;  /* 0x000000021c057824 */ /* 0x000fe200078e00ff */
[----:B------:R-:W-:Y:S01]  /*15480*/  ISETP.LT.OR P1, PT, R6, 0x1, P0 ;  /* 0x000000010600780c */ /* 0x000fe20000721670 */
[----:B------:R-:W-:Y:S01]  /*15490*/  IMAD R4, R4, 0x2, R22 ;  /* 0x0000000204047824 */ /* 0x000fe200078e0216 */
[----:B0-----:R-:W0:Y:S04]  /*154a0*/  SHFL.IDX PT, R3, R23, RZ, 0x181f ;  /* 0x00181fff17037589 */ /* 0x001e2800000e0000 */
        /* <DEDUP_REMOVED lines=33> */
[----:B0-----:R-:W-:-:S05]  /*156c0*/  IADD3 R2, P2, R9, R5, RZ ;  /* 0x0000000509027210 */ /* 0x001fca0007f5e0ff */
[----:B-1----:R-:W-:-:S05]  /*156d0*/  IMAD.X R3, RZ, RZ, R7, P2 ;  /* 0x000000ffff037224 */ /* 0x002fca00010e0607 */
[----:B------:R0:W-:Y:S01]  /*156e0*/  LDGSTS.E.BYPASS.LTC128B.128 [R4+0x2c00], desc[UR52][R2.64], !P1 ;  /* 0x02c0000002047fae */ /* 0x0001e2000c901d74 */
[----:B------:R-:W-:Y:S02]  /*156f0*/  ISETP.LT.OR P1, PT, R6, 0x61, P0 ;  /* 0x000000610600780c */ /* 0x000fe40000721670 */
[----:B0-----:R-:W-:Y:S02]  /*15700*/  IADD3 R2, P2, R14, R5, RZ ;  /* 0x000000050e027210 */ /* 0x001fe40007f5e0ff */
[----:B------:R0:W1:Y:S03]  /*15710*/  SHFL.IDX PT, R14, R17, 0x7, 0x181f ;  /* 0x00f81f00110e7f89 */ /* 0x00006600000e0000 */
[----:B--2---:R-:W-:-:S06]  /*15720*/  IMAD.X R3, RZ, RZ, R8, P2 ;  /* 0x000000ffff037224 */ /* 0x004fcc00010e0608 */
[----:B---3--:R0:W-:Y:S02]  /*15730*/  LDGSTS.E.BYPASS.LTC128B.128 [R4+0x3400], desc[UR52][R2.64], !P1 ;  /* 0x0340000002047fae */ /* 0x0081e4000c901d74 */
.L_x_1510:
        /* <DEDUP_REMOVED lines=9> */
.L_x_1376:
        /* <DEDUP_REMOVED lines=11> */
.L_x_1377:
[----:B------:R-:W-:Y:S01]  /*15880*/  VIADD R24, R24, 0x1 ;  /* 0x0000000118187836 */ /* 0x000fe20000000000 */
[----:B------:R0:W-:Y:S04]  /*15890*/  SYNCS.ARRIVE.TRANS64.A1T0 RZ, [R0+URZ+0x16850], RZ ;  /* 0x016850ff00ff79a7 */ /* 0x0001e8000810003f */
[----:B------:R-:W-:-:S04]  /*158a0*/  ISETP.NE.AND P0, PT, R24, 0x2, PT ;  /* 0x000000021800780c */ /* 0x000fc80003f05270 */
[----:B0-----:R-:W-:Y:S02]  /*158b0*/  SEL R0, RZ, 0x1, P0 ;  /* 0x00000001ff007807 */ /* 0x001fe40000000000 */
[----:B------:R-:W-:Y:S02]  /*158c0*/  SEL R24, R24, RZ, P0 ;  /* 0x000000ff18187207 */ /* 0x000fe40000000000 */
[----:B------:R-:W-:-:S07]  /*158d0*/  LOP3.LUT R27, R27, R0, RZ, 0x3c, !PT ;  /* 0x000000001b1b7212 */ /* 0x000fce00078e3cff */
.L_x_1336:
[----:B------:R-:W-:Y:S05]  /*158e0*/  BSYNC B7 ;  /* 0x0000000000077941 */ /* 0x000fea0003800000 */
.L_x_1334:
[----:B------:R-:W2:Y:S02]  /*158f0*/  LDL R0, [R1] ;  /* 0x0000000001007983 */ /* 0x000ea40000100800 */
[----:B--2---:R-:W-:-:S13]  /*15900*/  LOP3.LUT P0, RZ, R0, 0x20, RZ, 0xc0, !PT ;  /* 0x0000002000ff7812 */ /* 0x004fda000780c0ff */
[----:B------:R-:W-:Y:S05]  /*15910*/  @!P0 BRA `(.L_x_1378) ;  /* 0x0000000000248947 */ /* 0x000fea0003800000 */
[----:B------:R-:W-:Y:S05]  /*15920*/  WARPSYNC.ALL ;  /* 0x0000000000007948 */ /* 0x000fea0003800000 */
[----:B------:R-:W1:Y:S08]  /*15930*/  S2UR UR5, SR_CgaCtaId ;  /* 0x00000000000579c3 */ /* 0x000e700000008800 */
[----:B------:R-:W-:Y:S06]  /*15940*/  BAR.SYNC.DEFER_BLOCKING 0x5, 0x200 ;  /* 0x0148000000007b1d */ /* 0x000fec0000010000 */
[----:B------:R-:W-:-:S02]  /*15950*/  UMOV UR4, 0x400 ;  /* 0x0000040000047882 */ /* 0x000fc40000000000 */
[----:B-1----:R-:W-:-:S06]  /*15960*/  ULEA UR4, UR5, UR4, 0x18 ;  /* 0x0000000405047291 */ /* 0x002fcc000f8ec03f */
[----:B------:R-:W-:-:S05]  /*15970*/  IMAD.U32 R22, RZ, RZ, UR4 ;  /* 0x00000004ff167e24 */ /* 0x000fca000f8e00ff */
[----:B------:R2:W3:Y:S01]  /*15980*/  LDS.128 R16, [R22+0x168d0] ;  /* 0x0168d00016107984 */ /* 0x0004e20000000c00 */
[----:B------:R-:W-:Y:S06]  /*15990*/  BAR.ARV 0x4, 0x200 ;  /* 0x0108000000007b1d */ /* 0x000fec0000002000 */
[----:B------:R-:W-:Y:S05]  /*159a0*/  BRA `(.L_x_1379) ;  /* 0x0000000800cc7947 */ /* 0x000fea0003800000 */
.L_x_1378:
[----:B------:R-:W1:Y:S01]  /*159b0*/  S2R R0, SR_TID.X ;  /* 0x0000000000007919 */ /* 0x000e620000002100 */
[----:B------:R-:W-:Y:S01]  /*159c0*/  UMOV UR4, 0xffffffff ;  /* 0xffffffff00047882 */ /* 0x000fe20000000000 */
[----:B-1----:R-:W-:-:S04]  /*159d0*/  LOP3.LUT R8, R0, 0x1f, RZ, 0xc0, !PT ;  /* 0x0000001f00087812 */ /* 0x002fc800078ec0ff */
[----:B------:R-:W-:Y:S01]  /*159e0*/  ISETP.NE.AND P0, PT, R8, 0x1f, PT ;  /* 0x0000001f0800780c */ /* 0x000fe20003f05270 */
[----:B------:R-:W-:-:S12]  /*159f0*/  BRA.DIV UR4, `(.L_x_1380) ;  /* 0x0000004a04687947 */ /* 0x000fd8000b800000 */
[----:B------:R-:W-:Y:S01]  /*15a00*/  IMAD.IADD R5, R19, 0x1, R8 ;  /* 0x0000000113057824 */ /* 0x000fe200078e0208 */
[----:B------:R-:W-:-:S04]  /*15a10*/  ULDC UR4, c[0x0][0xc3c] ;  /* 0x00030f0000047ab9 */ /* 0x000fc80000000800 */
[----:B------:R-:W-:-:S13]  /*15a20*/  ISETP.GE.OR P1, PT, R5, UR4, !P0 ;  /* 0x0000000405007c0c */ /* 0x000fda000c726670 */
[----:B------:R-:W1:Y:S02]  /*15a30*/  @!P1 LDC.64 R2, c[0x0][0xc80] ;  /* 0x00032000ff029b82 */ /* 0x000e640000000a00 */
[----:B-1----:R-:W-:-:S06]  /*15a40*/  @!P1 IMAD.WIDE R2, R5, 0x4, R2 ;  /* 0x0000000405029825 */ /* 0x002fcc00078e0202 */
[----:B------:R-:W2:Y:S01]  /*15a50*/  @!P1 LDG.E R2, desc[UR52][R2.64] ;  /* 0x0000003402029981 */ /* 0x000ea2000c1e1900 */
[----:B------:R-:W-:Y:S01]  /*15a60*/  IMAD.MOV.U32 R17, RZ, RZ, RZ ;  /* 0x000000ffff117224 */ /* 0x000fe200078e00ff */
[C---:B------:R-:W-:Y:S02]  /*15a70*/  ISETP.GE.U32.AND P2, PT, R8.reuse, 0x2, PT ;  /* 0x000000020800780c */ /* 0x040fe40003f46070 */
[C---:B------:R-:W-:Y:S01]  /*15a80*/  ISETP.GE.U32.AND P3, PT, R8.reuse, 0x4, PT ;  /* 0x000000040800780c */ /* 0x040fe20003f66070 */
[----:B------:R-:W-:Y:S01]  /*15a90*/  SHFL.IDX PT, R0, R16, RZ, 0x1f ;  /* 0x00001fff10007589 */ /* 0x000fe200000e0000 */
[C---:B------:R-:W-:Y:S02]  /*15aa0*/  ISETP.GE.U32.AND P4, PT, R8.reuse, 0x8, PT ;  /* 0x000000080800780c */ /* 0x040fe40003f86070 */
[C---:B------:R-:W-:Y:S01]  /*15ab0*/  ISETP.GE.U32.AND P5, PT, R8.reuse, 0x10, PT ;  /* 0x000000100800780c */ /* 0x040fe20003fa6070 */
[----:B--2---:R-:W-:Y:S01]  /*15ac0*/  @!P1 IMAD.MOV.U32 R17, RZ, RZ, R2 ;  /* 0x000000ffff119224 */ /* 0x004fe200078e0002 */
[----:B------:R-:W-:-:S04]  /*15ad0*/  ISETP.NE.AND P1, PT, R8, RZ, PT ;  /* 0x000000ff0800720c */ /* 0x000fc80003f25270 */
[----:B------:R-:W1:Y:S02]  /*15ae0*/  SHFL.UP PT, R14, R17, 0x1, RZ ;  /* 0x04200000110e7989 */ /* 0x000e6400000e00ff */
[----:B-1----:R-:W-:-:S05]  /*15af0*/  SEL R4, R14, RZ, P1 ;  /* 0x000000ff0e047207 */ /* 0x002fca0000800000 */
[----:B------:R-:W-:-:S05]  /*15b00*/  IMAD.IADD R4, R17, 0x1, R4 ;  /* 0x0000000111047824 */ /* 0x000fca00078e0204 */
[----:B------:R-:W1:Y:S02]  /*15b10*/  SHFL.UP PT, R14, R4, 0x2, RZ ;  /* 0x04400000040e7989 */ /* 0x000e6400000e00ff */
[----:B-1----:R-:W-:-:S05]  /*15b20*/  SEL R5, R14, RZ, P2 ;  /* 0x000000ff0e057207 */ /* 0x002fca0001000000 */
[----:B------:R-:W-:Y:S02]  /*15b30*/  IMAD.IADD R6, R4, 0x1, R5 ;  /* 0x0000000104067824 */ /* 0x000fe400078e0205 */
[----:B------:R-:W-:Y:S04]  /*15b40*/  SHFL.IDX PT, R5, R16, 0x1, 0x1f ;  /* 0x00201f0010057f89 */ /* 0x000fe800000e0000 */
[----:B------:R-:W1:Y:S02]  /*15b50*/  SHFL.UP PT, R14, R6, 0x4, RZ ;  /* 0x04800000060e7989 */ /* 0x000e6400000e00ff */
[----:B-1----:R-:W-:-:S05]  /*15b60*/  SEL R3, R14, RZ, P3 ;  /* 0x000000ff0e037207 */ /* 0x002fca0001800000 */
[----:B------:R-:W-:-:S05]  /*15b70*/  IMAD.IADD R2, R6, 0x1, R3 ;  /* 0x0000000106027824 */ /* 0x000fca00078e0203 */
[----:B------:R-:W1:Y:S02]  /*15b80*/  SHFL.UP PT, R14, R2, 0x8, RZ ;  /* 0x05000000020e7989 */ /* 0x000e6400000e00ff */
[----:B-1----:R-:W-:-:S05]  /*15b90*/  SEL R3, R14, RZ, P4 ;  /* 0x000000ff0e037207 */ /* 0x002fca0002000000 */
[----:B------:R-:W-:-:S05]  /*15ba0*/  IMAD.IADD R3, R2, 0x1, R3 ;  /* 0x0000000102037824 */ /* 0x000fca00078e0203 */
[----:B------:R-:W1:Y:S02]  /*15bb0*/  SHFL.UP PT, R14, R3, 0x10, RZ ;  /* 0x06000000030e7989 */ /* 0x000e6400000e00ff */
[----:B-1----:R-:W-:-:S05]  /*15bc0*/  SEL R14, R14, RZ, P5 ;  /* 0x000000ff0e0e7207 */ /* 0x002fca0002800000 */
[----:B------:R-:W-:-:S05]  /*15bd0*/  IMAD.IADD R3, R3, 0x1, R14 ;  /* 0x0000000103037824 */ /* 0x000fca00078e020e */
[----:B------:R1:W2:Y:S02]  /*15be0*/  SHFL.IDX PT, R14, R3, 0x1f, 0x1f ;  /* 0x03e01f00030e7f89 */ /* 0x0002a400000e0000 */
.L_x_1520:
[----:B------:R-:W-:Y:S02]  /*15bf0*/  ULDC UR4, c[0x0][0xc38] ;  /* 0x00030e0000047ab9 */ /* 0x000fe40000000800 */
[----:B------:R-:W-:-:S04]  /*15c00*/  IMAD.U32 R4, RZ, RZ, UR4 ;  /* 0x00000004ff047e24 */ /* 0x000fc8000f8e00ff */
[----:B--2---:R-:W-:-:S04]  /*15c10*/  IMAD R14, R14, R4, RZ ;  /* 0x000000040e0e7224 */ /* 0x004fc800078e02ff */
[----:B------:R-:W-:-:S05]  /*15c20*/  IMAD.IADD R5, R5, 0x1, R14 ;  /* 0x0000000105057824 */ /* 0x000fca00078e020e */
[----:B------:R-:W-:-:S13]  /*15c30*/  ISETP.GT.AND P6, PT, R5, R0, PT ;  /* 0x000000000500720c */ /* 0x000fda0003fc4270 */
[----:B------:R-:W-:Y:S05]  /*15c40*/  @P6 BRA `(.L_x_1381) ;  /* 0x00000000009c6947 */ /* 0x000fea0003800000 */
.L_x_1386:
[----:B------:R-:W2:Y:S01]  /*15c50*/  LDC R2, c[0x0][0xc3c] ;  /* 0x00030f00ff027b82 */ /* 0x000ea20000000800 */
[----:B------:R-:W-:-:S05]  /*15c60*/  VIADD R19, R19, 0x1f ;  /* 0x0000001f13137836 */ /* 0x000fca0000000000 */
[----:B--2---:R-:W-:-:S13]  /*15c70*/  ISETP.GE.AND P6, PT, R19, R2, PT ;  /* 0x000000021300720c */ /* 0x004fda0003fc6270 */
[----:B------:R-:W-:Y:S05]  /*15c80*/  @P6 BRA `(.L_x_1382) ;  /* 0x0000000400d06947 */ /* 0x000fea0003800000 */
[----:B-1----:R-:W1:Y:S01]  /*15c90*/  S2R R3, SR_TID.X ;  /* 0x0000000000037919 */ /* 0x002e620000002100 */
[----:B------:R-:W-:Y:S01]  /*15ca0*/  BSSY B0, `(.L_x_1383) ;  /* 0x0000009000007945 */ /* 0x000fe20003800000 */
[----:B------:R-:W-:Y:S01]  /*15cb0*/  IMAD.MOV.U32 R17, RZ, RZ, RZ ;  /* 0x000000ffff117224 */ /* 0x000fe200078e00ff */
[----:B-1----:R-:W-:-:S05]  /*15cc0*/  LOP3.LUT R3, R3, 0x1f, RZ, 0xc0, !PT ;  /* 0x0000001f03037812 */ /* 0x002fca00078ec0ff */
[----:B------:R-:W-:-:S05]  /*15cd0*/  IMAD.IADD R7, R19, 0x1, R3 ;  /* 0x0000000113077824 */ /* 0x000fca00078e0203 */
[----:B------:R-:W-:-:S13]  /*15ce0*/  ISETP.GE.OR P6, PT, R7, R2, !P0 ;  /* 0x000000020700720c */ /* 0x000fda00047c6670 */
[----:B------:R-:W-:Y:S05]  /*15cf0*/  @P6 BRA `(.L_x_1384) ;  /* 0x00000000000c6947 */ /* 0x000fea0003800000 */
[----:B------:R-:W1:Y:S02]  /*15d00*/  LDC.64 R2, c[0x0][0xc80] ;  /* 0x00032000ff027b82 */ /* 0x000e640000000a00 */
[----:B-1----:R-:W-:-:S05]  /*15d10*/  IMAD.WIDE R2, R7, 0x4, R2 ;  /* 0x0000000407027825 */ /* 0x002fca00078e0202 */
[----:B------:R1:W5:Y:S02]  /*15d20*/  LDG.E R17, desc[UR52][R2.64] ;  /* 0x0000003402117981 */ /* 0x000364000c1e1900 */
.L_x_1384:
[----:B------:R-:W-:Y:S05]  /*15d30*/  BSYNC B0 ;  /* 0x0000000000007941 */ /* 0x000fea0003800000 */
.L_x_1383:
[----:B------:R-:W-:-:S03]  /*15d40*/  UMOV UR4, 0xffffffff ;  /* 0xffffffff00047882 */ /* 0x000fc60000000000 */
[----:B------:R-:W-:Y:S05]  /*15d50*/  BRA.DIV UR4, `(.L_x_1385) ;  /* 0x0000004a04b47947 */ /* 0x000fea000b800000 */
[----:B-----5:R-:W2:Y:S02]  /*15d60*/  SHFL.UP PT, R14, R17, 0x1, RZ ;  /* 0x04200000110e7989 */ /* 0x020ea400000e00ff */
[----:B--2---:R-:W-:-:S05]  /*15d70*/  SEL R14, R14, RZ, P1 ;  /* 0x000000ff0e0e7207 */ /* 0x004fca0000800000 */
[----:B------:R-:W-:-:S05]  /*15d80*/  IMAD.IADD R13, R17, 0x1, R14 ;  /* 0x00000001110d7824 */ /* 0x000fca00078e020e */
        /* <DEDUP_REMOVED lines=13> */
.L_x_1528:
[----:B------:R-:W-:Y:S02]  /*15e60*/  ULDC UR4, c[0x0][0xc38] ;  /* 0x00030e0000047ab9 */ /* 0x000fe40000000800 */
[----:B------:R-:W-:-:S04]  /*15e70*/  IMAD.U32 R4, RZ, RZ, UR4 ;  /* 0x00000004ff047e24 */ /* 0x000fc8000f8e00ff */
[----:B--2---:R-:W-:-:S04]  /*15e80*/  IMAD R14, R14, R4, RZ ;  /* 0x000000040e0e7224 */ /* 0x004fc800078e02ff */
[----:B------:R-:W-:-:S05]  /*15e90*/  IMAD.IADD R5, R14, 0x1, R5 ;  /* 0x000000010e057824 */ /* 0x000fca00078e0205 */
[----:B------:R-:W-:-:S13]  /*15ea0*/  ISETP.GT.AND P6, PT, R5, R0, PT ;  /* 0x000000000500720c */ /* 0x000fda0003fc4270 */
[----:B------:R-:W-:Y:S05]  /*15eb0*/  @!P6 BRA `(.L_x_1386) ;  /* 0xfffffffc0064e947 */ /* 0x000fea000383ffff */
.L_x_1381:
[----:B------:R-:W-:Y:S01]  /*15ec0*/  IMAD.IADD R16, R5, 0x1, -R14 ;  /* 0x0000000105107824 */ /* 0x000fe200078e0a0e */
[----:B------:R-:W-:-:S03]  /*15ed0*/  UMOV UR4, 0xffffffff ;  /* 0xffffffff00047882 */ /* 0x000fc60000000000 */
[----:B------:R-:W-:-:S05]  /*15ee0*/  IMAD R5, R3, R4, R16 ;  /* 0x0000000403057224 */ /* 0x000fca00078e0210 */
[----:B------:R-:W-:Y:S01]  /*15ef0*/  ISETP.GT.AND P6, PT, R5, R0, PT ;  /* 0x000000000500720c */ /* 0x000fe20003fc4270 */
[----:B------:R-:W-:-:S12]  /*15f00*/  BRA.DIV UR4, `(.L_x_1387) ;  /* 0x0000004e04047947 */ /* 0x000fd8000b800000 */
[----:B------:R-:W-:-:S04]  /*15f10*/  VOTE.ANY R2, PT, !P6 ;  /* 0x0000000000027806 */ /* 0x000fc800070e0100 */
[----:B------:R-:W2:Y:S02]  /*15f20*/  POPC R6, R2 ;  /* 0x0000000200067309 */ /* 0x000ea40000000000 */
[----:B--2---:R2:W3:Y:S02]  /*15f30*/  SHFL.IDX PT, R17, R17, R6, 0x1f ;  /* 0x00001f0611117589 */ /* 0x0044e400000e0000 */
.L_x_1532:
[----:B------:R-:W-:Y:S01]  /*15f40*/  ISETP.NE.AND P0, PT, R2, RZ, PT ;  /* 0x000000ff0200720c */ /* 0x000fe20003f05270 */
[----:B------:R-:W-:-:S12]  /*15f50*/  IMAD.MOV.U32 R14, RZ, RZ, RZ ;  /* 0x000000ffff0e7224 */ /* 0x000fd800078e00ff */
[----:B------:R-:W-:Y:S05]  /*15f60*/  @!P0 BRA `(.L_x_1388) ;  /* 0x0000000000108947 */ /* 0x000fea0003800000 */
[----:B------:R-:W-:Y:S01]  /*15f70*/  UMOV UR4, 0xffffffff ;  /* 0xffffffff00047882 */ /* 0x000fe20000000000 */
[----:B------:R-:W-:Y:S02]  /*15f80*/  VIADD R12, R6, 0xffffffff ;  /* 0xffffffff060c7836 */ /* 0x000fe40000000000 */
[----:B------:R-:W-:Y:S05]  /*15f90*/  BRA.DIV UR4, `(.L_x_1389) ;  /* 0x0000004e04287947 */ /* 0x000fea000b800000 */
[----:B------:R4:W0:Y:S02]  /*15fa0*/  SHFL.IDX PT, R14, R3, R12, 0x1f ;  /* 0x00001f0c030e7589 */ /* 0x00082400000e0000 */
.L_x_1388:
[----:B-1--4-:R-:W1:Y:S01]  /*15fb0*/  LDC.64 R2, c[0x0][0xc90] ;  /* 0x00032400ff027b82 */ /* 0x012e620000000a00 */
[----:B------:R-:W-:-:S04]  /*15fc0*/  IMAD.IADD R19, R6, 0x1, R19 ;  /* 0x0000000106137824 */ /* 0x000fc800078e0213 */
[----:B-1----:R-:W-:-:S05]  /*15fd0*/  IMAD.WIDE R2, R19, 0x4, R2 ;  /* 0x0000000413027825 */ /* 0x002fca00078e0202 */
[----:B--2---:R1:W3:Y:S01]  /*15fe0*/  LDG.E R6, desc[UR52][R2.64] ;  /* 0x0000003402067981 */ /* 0x0042e2000c1e1900 */
[----:B0-----:R-:W-:-:S04]  /*15ff0*/  IMAD R16, R14, R4, R16 ;  /* 0x000000040e107224 */ /* 0x001fc800078e0210 */
[----:B------:R-:W-:Y:S02]  /*16000*/  IMAD.IADD R0, R0, 0x1, -R16 ;  /* 0x0000000100007824 */ /* 0x000fe400078e0a10 */
[----:B-1----:R-:W-:Y:S02]  /*16010*/  IMAD.MOV.U32 R2, RZ, RZ, RZ ;  /* 0x000000ffff027224 */ /* 0x002fe400078e00ff */
[----:B---3--:R-:W-:-:S05]  /*16020*/  IMAD R5, R17, R6, RZ ;  /* 0x0000000611057224 */ /* 0x008fca00078e02ff */
[----:B------:R-:W-:-:S04]  /*16030*/  IABS R7, R5 ;  /* 0x0000000500077213 */ /* 0x000fc80000000000 */
[----:B------:R-:W0:Y:S08]  /*16040*/  I2F.RP R8, R7 ;  /* 0x0000000700087306 */ /* 0x000e300000209400 */
[----:B0-----:R-:W0:Y:S02]  /*16050*/  MUFU.RCP R8, R8 ;  /* 0x0000000800087308 */ /* 0x001e240000001000 */
[----:B0-----:R-:W-:Y:S01]  /*16060*/  VIADD R9, R8, 0xffffffe ;  /* 0x0ffffffe08097836 */ /* 0x001fe20000000000 */
[----:B------:R-:W-:-:S05]  /*16070*/  IABS R8, R5 ;  /* 0x0000000500087213 */ /* 0x000fca0000000000 */
[----:B------:R-:W0:Y:S01]  /*16080*/  F2I.FTZ.U32.TRUNC.NTZ R3, R9 ;  /* 0x0000000900037305 */ /* 0x000e22000021f000 */
[----:B------:R-:W-:Y:S02]  /*16090*/  IMAD.MOV R8, RZ, RZ, -R8 ;  /* 0x000000ffff087224 */ /* 0x000fe400078e0a08 */
[----:B0-----:R-:W-:-:S04]  /*160a0*/  IMAD.MOV R10, RZ, RZ, -R3 ;  /* 0x000000ffff0a7224 */ /* 0x001fc800078e0a03 */
[----:B------:R-:W-:-:S04]  /*160b0*/  IMAD R11, R10, R7, RZ ;  /* 0x000000070a0b7224 */ /* 0x000fc800078e02ff */
[----:B------:R-:W-:Y:S01]  /*160c0*/  IMAD.HI.U32 R2, R3, R11, R2 ;  /* 0x0000000b03027227 */ /* 0x000fe200078e0002 */
[----:B------:R-:W-:-:S05]  /*160d0*/  IABS R3, R0 ;  /* 0x0000000000037213 */ /* 0x000fca0000000000 */
        /* <DEDUP_REMOVED lines=15> */
[----:B------:R-:W-:-:S03]  /*161d0*/  IMAD R0, R5, R9, R0 ;  /* 0x0000000905007224 */ /* 0x000fc600078e0200 */
[----:B------:R-:W-:-:S04]  /*161e0*/  VIADDMNMX R4, R3, R4, R6, PT ;  /* 0x0000000403047246 */ /* 0x000fc80003800106 */
[----:B------:R-:W-:-:S04]  /*161f0*/  IABS R6, R4 ;  /* 0x0000000400067213 */ /* 0x000fc80000000000 */
[----:B------:R-:W0:Y:S08]  /*16200*/  I2F.RP R8, R6 ;  /* 0x0000000600087306 */ /* 0x000e300000209400 */
[----:B0-----:R-:W0:Y:S02]  /*16210*/  MUFU.RCP R8, R8 ;  /* 0x0000000800087308 */ /* 0x001e240000001000 */
[----:B0-----:R-:W-:Y:S01]  /*16220*/  VIADD R2, R8, 0xffffffe ;  /* 0x0ffffffe08027836 */ /* 0x001fe20000000000 */
[----:B------:R-:W-:-:S05]  /*16230*/  IABS R8, R0 ;  /* 0x0000000000087213 */ /* 0x000fca0000000000 */
[----:B------:R0:W1:Y:S02]  /*16240*/  F2I.FTZ.U32.TRUNC.NTZ R3, R2 ;  /* 0x0000000200037305 */ /* 0x000064000021f000 */
[----:B0-----:R-:W-:Y:S02]  /*16250*/  IMAD.MOV.U32 R2, RZ, RZ, RZ ;  /* 0x000000ffff027224 */ /* 0x001fe400078e00ff */
[----:B-1----:R-:W-:-:S04]  /*16260*/  IMAD.MOV R5, RZ, RZ, -R3 ;  /* 0x000000ffff057224 */ /* 0x002fc800078e0a03 */
[----:B------:R-:W-:-:S04]  /*16270*/  IMAD R5, R5, R6, RZ ;  /* 0x0000000605057224 */ /* 0x000fc800078e02ff */
[----:B------:R-:W-:Y:S01]  /*16280*/  IMAD.HI.U32 R3, R3, R5, R2 ;  /* 0x0000000503037227 */ /* 0x000fe200078e0002 */
[-C--:B------:R-:W-:Y:S02]  /*16290*/  IABS R5, R4.reuse ;  /* 0x0000000400057213 */ /* 0x080fe40000000000 */
[C---:B------:R-:W-:Y:S01]  /*162a0*/  LOP3.LUT R2, R0.reuse, R4, RZ, 0x3c, !PT ;  /* 0x0000000400027212 */ /* 0x040fe200078e3cff */
[----:B------:R-:W-:Y:S02]  /*162b0*/  IMAD.IADD R0, R0, 0x1, R7 ;  /* 0x0000000100007824 */ /* 0x000fe400078e0207 */
[----:B------:R-:W-:Y:S01]  /*162c0*/  IMAD.MOV R5, RZ, RZ, -R5 ;  /* 0x000000ffff057224 */ /* 0x000fe200078e0a05 */
[----:B------:R-:W-:Y:S01]  /*162d0*/  ISETP.GE.AND P2, PT, R2, RZ, PT ;  /* 0x000000ff0200720c */ /* 0x000fe20003f46270 */
[----:B------:R-:W-:-:S04]  /*162e0*/  IMAD.HI.U32 R3, R3, R8, RZ ;  /* 0x0000000803037227 */ /* 0x000fc800078e00ff */
[----:B------:R-:W-:-:S05]  /*162f0*/  IMAD R5, R3, R5, R8 ;  /* 0x0000000503057224 */ /* 0x000fca00078e0208 */
[----:B------:R-:W-:-:S13]  /*16300*/  ISETP.GT.U32.AND P1, PT, R6, R5, PT ;  /* 0x000000050600720c */ /* 0x000fda0003f24070 */
[----:B------:R-:W-:Y:S02]  /*16310*/  @!P1 IMAD.IADD R5, R5, 0x1, -R6 ;  /* 0x0000000105059824 */ /* 0x000fe400078e0a06 */
[----:B------:R-:W-:Y:S01]  /*16320*/  @!P1 VIADD R3, R3, 0x1 ;  /* 0x0000000103039836 */ /* 0x000fe20000000000 */
[----:B------:R-:W-:Y:S02]  /*16330*/  ISETP.NE.AND P1, PT, R4, RZ, PT ;  /* 0x000000ff0400720c */ /* 0x000fe40003f25270 */
[----:B------:R-:W-:-:S13]  /*16340*/  ISETP.GE.U32.AND P0, PT, R5, R6, PT ;  /* 0x000000060500720c */ /* 0x000fda0003f06070 */
[----:B------:R-:W-:-:S04]  /*16350*/  @P0 VIADD R3, R3, 0x1 ;  /* 0x0000000103030836 */ /* 0x000fc80000000000 */
[----:B------:R-:W-:Y:S01]  /*16360*/  @!P2 IMAD.MOV R3, RZ, RZ, -R3 ;  /* 0x000000ffff03a224 */ /* 0x000fe200078e0a03 */
[----:B------:R-:W-:Y:S01]  /*16370*/  @!P1 LOP3.LUT R3, RZ, R4, RZ, 0x33, !PT ;  /* 0x00000004ff039212 */ /* 0x000fe200078e33ff */
[----:B------:R-:W-:-:S04]  /*16380*/  IMAD.MOV R4, RZ, RZ, -R4 ;  /* 0x000000ffff047224 */ /* 0x000fc800078e0a04 */
[----:B------:R-:W-:Y:S01]  /*16390*/  IMAD R18, R3, R4, R0 ;  /* 0x0000000403127224 */ /* 0x000fe200078e0200 */
[----:B------:R-:W-:-:S05]  /*163a0*/  LOP3.LUT R0, RZ, R3, RZ, 0x33, !PT ;  /* 0x00000003ff007212 */ /* 0x000fca00078e33ff */
[----:B------:R-:W-:Y:S01]  /*163b0*/  IMAD.IADD R17, R17, 0x1, R0 ;  /* 0x0000000111117824 */ /* 0x000fe200078e0200 */
[----:B------:R-:W-:Y:S06]  /*163c0*/  BRA `(.L_x_1390) ;  /* 0x00000000001c7947 */ /* 0x000fec0003800000 */
.L_x_1382:
[----:B------:R-:W-:Y:S01]  /*163d0*/  UMOV UR4, URZ ;  /* 0x0000003f00047c82 */ /* 0x000fe20008000000 */
[----:B------:R-:W-:Y:S01]  /*163e0*/  UMOV UR5, URZ ;  /* 0x0000003f00057c82 */ /* 0x000fe20008000000 */
[----:B------:R-:W-:Y:S01]  /*163f0*/  ULDC UR6, c[0x0][0xc3c] ;  /* 0x00030f0000067ab9 */ /* 0x000fe20000000800 */
[----:B------:R-:W-:Y:S02]  /*16400*/  IMAD.MOV.U32 R16, RZ, RZ, R0 ;  /* 0x000000ffff107224 */ /* 0x000fe400078e0000 */
[----:B------:R-:W-:Y:S02]  /*16410*/  IMAD.U32 R17, RZ, RZ, UR4 ;  /* 0x00000004ff117e24 */ /* 0x000fe4000f8e00ff */
[----:B------:R-:W-:Y:S02]  /*16420*/  IMAD.U32 R18, RZ, RZ, UR5 ;  /* 0x00000005ff127e24 */ /* 0x000fe4000f8e00ff */
[----:B------:R-:W-:-:S07]  /*16430*/  IMAD.U32 R19, RZ, RZ, UR6 ;  /* 0x00000006ff137e24 */ /* 0x000fce000f8e00ff */
.L_x_1390:
[----:B------:R-:W2:Y:S01]  /*16440*/  S2R R0, SR_TID.X ;  /* 0x0000000000007919 */ /* 0x000ea20000002100 */
[----:B------:R-:W-:Y:S05]  /*16450*/  WARPSYNC.ALL ;  /* 0x0000000000007948 */ /* 0x000fea0003800000 */
[----:B------:R-:W-:Y:S01]  /*16460*/  BAR.SYNC.DEFER_BLOCKING 0x4, 0x200 ;  /* 0x0108000000007b1d */ /* 0x000fe20000010000 */
[----:B--2---:R-:W-:-:S04]  /*16470*/  LOP3.LUT R0, R0, 0x1f, RZ, 0xc0, !PT ;  /* 0x0000001f00007812 */ /* 0x004fc800078ec0ff */
[----:B------:R-:W-:-:S13]  /*16480*/  ISETP.NE.AND P0, PT, R0, RZ, PT ;  /* 0x000000ff0000720c */ /* 0x000fda0003f05270 */
[----:B-1----:R-:W1:Y:S01]  /*16490*/  @!P0 S2R R3, SR_CgaCtaId ;  /* 0x0000000000038919 */ /* 0x002e620000008800 */
[----:B------:R-:W-:-:S04]  /*164a0*/  @!P0 MOV R0, 0x400 ;  /* 0x0000040000008802 */ /* 0x000fc80000000f00 */
[----:B-1----:R-:W-:-:S05]  /*164b0*/  @!P0 LEA R22, R3, R0, 0x18 ;  /* 0x0000000003168211 */ /* 0x002fca00078ec0ff */
[----:B------:R1:W-:Y:S01]  /*164c0*/  @!P0 STS.128 [R22+0x168d0], R16 ;  /* 0x0168d01016008388 */ /* 0x0003e20000000c00 */
[----:B------:R-:W-:Y:S06]  /*164d0*/  BAR.ARV 0x5, 0x200 ;  /* 0x0148000000007b1d */ /* 0x000fec0000002000 */
.L_x_1379:
[----:B------:R-:W-:Y:S02]  /*164e0*/  ULDC UR4, c[0x0][0xc3c] ;  /* 0x00030f0000047ab9 */ /* 0x000fe40000000800 */
[----:B---3--:R-:W-:-:S13]  /*164f0*/  ISETP.GE.AND P0, PT, R19, UR4, PT ;  /* 0x0000000413007c0c */ /* 0x008fda000bf06270 */
[----:B------:R-:W-:Y:S05]  /*16500*/  @!P0 BRA `(.L_x_1391) ;  /* 0xffffffb000588947 */ /* 0x000fea000383ffff */
[----:B------:R-:W-:Y:S05]  /*16510*/  BSYNC B8 ;  /* 0x0000000000087941 */ /* 0x000fea0003800000 */
.L_x_1322:
[----:B0-----:R-:W3:Y:S01]  /*16520*/  LDL.LU R0, [R1+0x34] ;  /* 0x0000340001007983 */ /* 0x001ee20000300800 */
[----:B------:R-:W-:Y:S01]  /*16530*/  BSSY B0, `(.L_x_1392) ;  /* 0x000000b000007945 */ /* 0x000fe20003800000 */
[----:B------:R-:W0:Y:S01]  /*16540*/  S2R R5, SR_CgaCtaId ;  /* 0x0000000000057919 */ /* 0x000e220000008800 */
[----:B---3--:R-:W-:-:S05]  /*16550*/  VIADD R0, R0, 0x1 ;  /* 0x0000000100007836 */ /* 0x008fca0000000000 */
        /* <DEDUP_REMOVED lines=8> */
.L_x_1535:
[----:B------:R-:W-:Y:S05]  /*165e0*/  BSYNC B0 ;  /* 0x0000000000007941 */ /* 0x000fea0003800000 */
.L_x_1392:
[----:B------:R-:W-:-:S03]  /*165f0*/  UMOV UR4, 0xffffffff ;  /* 0xffffffff00047882 */ /* 0x000fc60000000000 */
[----:B------:R-:W-:Y:S05]  /*16600*/  BRA.DIV UR4, `(.L_x_1394) ;  /* 0x0000004604c47947 */ /* 0x000fea000b800000 */
[----:B0-----:R-:W0:Y:S02]  /*16610*/  S2R R0, SR_TID.X ;  /* 0x0000000000007919 */ /* 0x001e240000002100 */
[----:B0-----:R-:W-:-:S04]  /*16620*/  SHF.R.U32.HI R0, RZ, 0x5, R0 ;  /* 0x00000005ff007819 */ /* 0x001fc80000011600 */
[----:B------:R-:W-:-:S05]  /*16630*/  LOP3.LUT R0, R0, 0x3, RZ, 0xc0, !PT ;  /* 0x0000000300007812 */ /* 0x000fca00078ec0ff */
[----:B------:R0:W3:Y:S02]  /*16640*/  SHFL.IDX PT, R14, R0, RZ, 0x1f ;  /* 0x00001fff000e7589 */ /* 0x0000e400000e0000 */
.L_x_1538:
[----:B---3--:R-:W-:Y:S01]  /*16650*/  ISETP.NE.AND P0, PT, R14, RZ, PT ;  /* 0x000000ff0e00720c */ /* 0x008fe20003f05270 */
[----:B------:R-:W-:-:S12]  /*16660*/  BSSY B0, `(.L_x_1395) ;  /* 0x0000024000007945 */ /* 0x000fd80003800000 */
[----:B------:R-:W-:Y:S05]  /*16670*/  @P0 BRA `(.L_x_1396) ;  /* 0x0000000000880947 */ /* 0x000fea0003800000 */
[----:B------:R-:W-:-:S03]  /*16680*/  UMOV UR4, 0xffffffff ;  /* 0xffffffff00047882 */ /* 0x000fc60000000000 */
[----:B------:R-:W-:Y:S05]  /*16690*/  BRA.DIV UR4, `(.L_x_1397) ;  /* 0x0000004604d47947 */ /* 0x000fea000b800000 */
[----:B------:R-:W-:-:S13]  /*166a0*/  ELECT P6, URZ, PT ;  /* 0x00000000003f782f */ /* 0x000fda00038c0000 */
.L_x_1541:
[----:B------:R-:W-:Y:S05]  /*166b0*/  @!P6 BRA `(.L_x_1396) ;  /* 0x000000000078e947 */ /* 0x000fea0003800000 */
[----:B------:R-:W-:-:S06]  /*166c0*/  ULOP3.LUT UR4, UR36, 0x2, URZ, 0xfc, !UPT ;  /* 0x0000000224047892 */ /* 0x000fcc000f8efc3f */
[----:B0-----:R-:W-:-:S05]  /*166d0*/  IMAD.U32 R0, RZ, RZ, UR4 ;  /* 0x00000004ff007e24 */ /* 0x001fca000f8e00ff */
[----:B------:R-:W-:-:S13]  /*166e0*/  ISETP.NE.AND P0, PT, R0, 0x3, PT ;  /* 0x000000030000780c */ /* 0x000fda0003f05270 */
[----:B------:R-:W-:Y:S05]  /*166f0*/  @!P0 BRA `(.L_x_1398) ;  /* 0x0000000000048947 */ /* 0x000fea0003800000 */
[----:B------:R-:W-:Y:S01]  /*16700*/  BPT.TRAP 0x1 ;  /* 0x000000040000795c */ /* 0x000fe20000300000 */
.L_x_1398:
[C---:B------:R-:W-:Y:S01]  /*16710*/  IMAD R3, R24.reuse, 0x8, R5 ;  /* 0x0000000818037824 */ /* 0x040fe200078e0205 */
[----:B------:R-:W-:Y:S01]  /*16720*/  SHF.L.U32 R2, R27, 0x1f, RZ ;  /* 0x0000001f1b027819 */ /* 0x000fe200000006ff */
[----:B------:R-:W-:-:S03]  /*16730*/  VIADD R24, R24, 0x1 ;  /* 0x0000000118187836 */ /* 0x000fc60000000000 */
[----:B------:R-:W0:Y:S02]  /*16740*/  SYNCS.PHASECHK.TRANS64.TRYWAIT P1, [R3+URZ+0x16840], R2 ;  /* 0x01684002030075a7 */ /* 0x000e24000802017f */
[----:B------:R-:W-:-:S04]  /*16750*/  ISETP.NE.AND P2, PT, R24, 0x2, PT ;  /* 0x000000021800780c */ /* 0x000fc80003f45270 */
[----:B------:R-:W-:Y:S01]  /*16760*/  SEL R0, RZ, 0x1, P2 ;  /* 0x00000001ff007807 */ /* 0x000fe20001000000 */
[----:B0-----:R-:W-:Y:S08]  /*16770*/  @!P1 BRA `(.L_x_1399) ;  /* 0x0000004400bc9947 */ /* 0x001ff00003800000 */
.L_x_1542:
[----:B------:R-:W-:Y:S02]  /*16780*/  SEL R24, R24, RZ, P2 ;  /* 0x000000ff18187207 */ /* 0x000fe40001000000 */
[----:B------:R-:W-:Y:S01]  /*16790*/  LOP3.LUT R0, R27, R0, RZ, 0x3c, !PT ;  /* 0x000000001b007212 */ /* 0x000fe200078e3cff */
[----:B------:R-:W-:Y:S06]  /*167a0*/  @!P0 BRA `(.L_x_1400) ;  /* 0x0000000000048947 */ /* 0x000fec0003800000 */
[----:B------:R-:W-:Y:S01]  /*167b0*/  BPT.TRAP 0x1 ;  /* 0x000000040000795c */ /* 0x000fe20000300000 */
.L_x_1400:
[----:B------:R-:W-:Y:S01]  /*167c0*/  IMAD R5, R24, 0x8, R5 ;  /* 0x0000000818057824 */ /* 0x000fe200078e0205 */
[----:B------:R-:W-:-:S04]  /*167d0*/  SHF.L.U32 R0, R0, 0x1f, RZ ;  /* 0x0000001f00007819 */ /* 0x000fc800000006ff */
[----:B------:R-:W3:Y:S02]  /*167e0*/  SYNCS.PHASECHK.TRANS64.TRYWAIT P1, [R5+URZ+0x16840], R0 ;  /* 0x01684000050075a7 */ /* 0x000ee4000802017f */
[----:B---3--:R-:W-:Y:S05]  /*167f0*/  @!P1 BRA `(.L_x_1401) ;  /* 0x0000004400b09947 */ /* 0x008fea0003800000 */
.L_x_1543:
[----:B------:R-:W-:Y:S05]  /*16800*/  @!P0 BRA `(.L_x_1402) ;  /* 0x0000000000048947 */ /* 0x000fea0003800000 */
[----:B------:R-:W-:Y:S01]  /*16810*/  BPT.TRAP 0x1 ;  /* 0x000000040000795c */ /* 0x000fe20000300000 */
.L_x_1402:
[----:B------:R-:W4:Y:S02]  /*16820*/  SYNCS.PHASECHK.TRANS64.TRYWAIT P1, [R3+URZ+0x16860], R2 ;  /* 0x01686002030075a7 */ /* 0x000f24000802017f */
[----:B----4-:R-:W-:Y:S05]  /*16830*/  @!P1 BRA `(.L_x_1403) ;  /* 0x0000004400b49947 */ /* 0x010fea0003800000 */
.L_x_1544:
[----:B------:R-:W-:Y:S05]  /*16840*/  @!P0 BRA `(.L_x_1404) ;  /* 0x0000000000048947 */ /* 0x000fea0003800000 */
[----:B------:R-:W-:Y:S01]  /*16850*/  BPT.TRAP 0x1 ;  /* 0x000000040000795c */ /* 0x000fe20000300000 */
.L_x_1404:
[----:B------:R0:W0:Y:S02]  /*16860*/  SYNCS.PHASECHK.TRANS64.TRYWAIT P0, [R5+URZ+0x16860], R0 ;  /* 0x01686000050075a7 */ /* 0x000024000800017f */
[----:B0-----:R-:W-:Y:S05]  /*16870*/  @!P0 NANOSLEEP.SYNCS 0x989680 ;  /* 0x009896800000895d */ /* 0x001fea0003900000 */
[----:B------:R-:W0:Y:S02]  /*16880*/  @!P0 SYNCS.PHASECHK.TRANS64 P0, [R5+URZ+0x16860], R0 ;  /* 0x01686000050085a7 */ /* 0x000e24000800007f */
[----:B0-----:R-:W-:Y:S05]  /*16890*/  @!P0 BRA `(.L_x_1404) ;  /* 0xfffffffc00f08947 */ /* 0x001fea000383ffff */
.L_x_1396:
[----:B------:R-:W-:Y:S05]  /*168a0*/  BSYNC B0 ;  /* 0x0000000000007941 */ /* 0x000fea0003800000 */
.L_x_1395:
[----:B------:R-:W-:Y:S05]  /*168b0*/  EXIT ;  /* 0x000000000000794d */ /* 0x000fea0003800000 */
.L_x_1228:
[----:B0-----:R-:W-:-:S04]  /*168c0*/  IMAD.U32 R3, RZ, RZ, UR45 ;  /* 0x0000002dff037e24 */ /* 0x001fc8000f8e00ff */
[----:B------:R0:W1:Y:S03]  /*168d0*/  SYNCS.PHASECHK.TRANS64.TRYWAIT P1, [R3+URZ+0x16800], R0 ;  /* 0x01680000030075a7 */ /* 0x000066000802017f */
[----:B-1----:R-:W-:Y:S05]  /*168e0*/  @!P1 NANOSLEEP.SYNCS 0x989680 ;  /* 0x009896800000995d */ /* 0x002fea0003900000 */
[----:B------:R-:W1:Y:S02]  /*168f0*/  @!P1 SYNCS.PHASECHK.TRANS64 P1, [R3+URZ+0x16800], R0 ;  /* 0x01680000030095a7 */ /* 0x000e64000802007f */
[----:B-1----:R-:W-:Y:S05]  /*16900*/  @!P1 BRA `(.L_x_1228) ;  /* 0xfffffffc00ec9947 */ /* 0x002fea000383ffff */
[----:B------:R-:W-:Y:S05]  /*16910*/  BRA `(.L_x_1405) ;  /* 0xfffffeb0004c7947 */ /* 0x000fea000383ffff */
.L_x_1232:
[----:B-1----:R1:W2:Y:S02]  /*16920*/  SYNCS.PHASECHK.TRANS64.TRYWAIT P1, [R13+URZ+0x16830], R0 ;  /* 0x016830000d0075a7 */ /* 0x0022a4000802017f */
[----:B--2---:R-:W-:Y:S05]  /*16930*/  @!P1 NANOSLEEP.SYNCS 0x989680 ;  /* 0x009896800000995d */ /* 0x004fea0003900000 */
[----:B------:R-:W2:Y:S02]  /*16940*/  @!P1 SYNCS.PHASECHK.TRANS64 P1, [R13+URZ+0x16830], R0 ;  /* 0x016830000d0095a7 */ /* 0x000ea4000802007f */
[----:B--2---:R-:W-:Y:S05]  /*16950*/  @!P1 BRA `(.L_x_1232) ;  /* 0xfffffffc00f09947 */ /* 0x004fea000383ffff */
[----:B------:R-:W-:Y:S05]  /*16960*/  BRA `(.L_x_1231) ;  /* 0xfffffeb000687947 */ /* 0x000fea000383ffff */
.L_x_1249:
[----:B-1----:R-:W-:-:S04]  /*16970*/  IMAD.U32 R7, RZ, RZ, UR6 ;  /* 0x00000006ff077e24 */ /* 0x002fc8000f8e00ff */
[----:B------:R1:W2:Y:S03]  /*16980*/  SYNCS.PHASECHK.TRANS64.TRYWAIT P1, [R7+URZ+0x16830], R6 ;  /* 0x01683006070075a7 */ /* 0x0002a6000802017f */
[----:B--2---:R-:W-:Y:S05]  /*16990*/  @!P1 NANOSLEEP.SYNCS 0x989680 ;  /* 0x009896800000995d */ /* 0x004fea0003900000 */
[----:B------:R-:W2:Y:S02]  /*169a0*/  @!P1 SYNCS.PHASECHK.TRANS64 P1, [R7+URZ+0x16830], R6 ;  /* 0x01683006070095a7 */ /* 0x000ea4000802007f */
[----:B--2---:R-:W-:Y:S05]  /*169b0*/  @!P1 BRA `(.L_x_1249) ;  /* 0xfffffffc00ec9947 */ /* 0x004fea000383ffff */
[----:B------:R-:W-:Y:S05]  /*169c0*/  BRA `(.L_x_1246) ;  /* 0xfffffeec00047947 */ /* 0x000fea000383ffff */
.L_x_1253:
[----:B-1----:R-:W-:-:S04]  /*169d0*/  IMAD.U32 R7, RZ, RZ, UR6 ;  /* 0x00000006ff077e24 */ /* 0x002fc8000f8e00ff */
[----:B------:R1:W2:Y:S03]  /*169e0*/  SYNCS.PHASECHK.TRANS64.TRYWAIT P1, [R7+URZ+0x16850], R6 ;  /* 0x01685006070075a7 */ /* 0x0002a6000802017f */
[----:B--2---:R-:W-:Y:S05]  /*169f0*/  @!P1 NANOSLEEP.SYNCS 0x989680 ;  /* 0x009896800000995d */ /* 0x004fea0003900000 */
[----:B------:R-:W2:Y:S02]  /*16a00*/  @!P1 SYNCS.PHASECHK.TRANS64 P1, [R7+URZ+0x16850], R6 ;  /* 0x01685006070095a7 */ /* 0x000ea4000802007f */
[----:B--2---:R-:W-:Y:S05]  /*16a10*/  @!P1 BRA `(.L_x_1253) ;  /* 0xfffffffc00ec9947 */ /* 0x004fea000383ffff */
[----:B------:R-:W-:Y:S05]  /*16a20*/  BRA `(.L_x_1250) ;  /* 0xfffffeec00807947 */ /* 0x000fea000383ffff */
.L_x_1272:
[----:B-1----:R-:W-:-:S04]  /*16a30*/  IMAD.U32 R7, RZ, RZ, UR6 ;  /* 0x00000006ff077e24 */ /* 0x002fc8000f8e00ff */
[----:B------:R1:W2:Y:S03]  /*16a40*/  SYNCS.PHASECHK.TRANS64.TRYWAIT P1, [R7+URZ+0x16830], R6 ;  /* 0x01683006070075a7 */ /* 0x0002a6000802017f */
[----:B--2---:R-:W-:Y:S05]  /*16a50*/  @!P1 NANOSLEEP.SYNCS 0x989680 ;  /* 0x009896800000995d */ /* 0x004fea0003900000 */
[----:B------:R-:W2:Y:S02]  /*16a60*/  @!P1 SYNCS.PHASECHK.TRANS64 P1, [R7+URZ+0x16830], R6 ;  /* 0x01683006070095a7 */ /* 0x000ea4000802007f */
[----:B--2---:R-:W-:Y:S05]  /*16a70*/  @!P1 BRA `(.L_x_1272) ;  /* 0xfffffffc00ec9947 */ /* 0x004fea000383ffff */
[----:B------:R-:W-:Y:S05]  /*16a80*/  BRA `(.L_x_1269) ;  /* 0xffffff2000fc7947 */ /* 0x000fea000383ffff */
.L_x_1276:
[----:B-1----:R-:W-:-:S04]  /*16a90*/  IMAD.U32 R7, RZ, RZ, UR6 ;  /* 0x00000006ff077e24 */ /* 0x002fc8000f8e00ff */
[----:B------:R1:W2:Y:S03]  /*16aa0*/  SYNCS.PHASECHK.TRANS64.TRYWAIT P1, [R7+URZ+0x16850], R6 ;  /* 0x01685006070075a7 */ /* 0x0002a6000802017f */
[----:B--2---:R-:W-:Y:S05]  /*16ab0*/  @!P1 NANOSLEEP.SYNCS 0x989680 ;  /* 0x009896800000995d */ /* 0x004fea0003900000 */
[----:B------:R-:W2:Y:S02]  /*16ac0*/  @!P1 SYNCS.PHASECHK.TRANS64 P1, [R7+URZ+0x16850], R6 ;  /* 0x01685006070095a7 */ /* 0x000ea4000802007f */
[----:B--2---:R-:W-:Y:S05]  /*16ad0*/  @!P1 BRA `(.L_x_1276) ;  /* 0xfffffffc00ec9947 */ /* 0x004fea000383ffff */
[----:B------:R-:W-:Y:S05]  /*16ae0*/  BRA `(.L_x_1273) ;  /* 0xffffff2400787947 */ /* 0x000fea000383ffff */
.L_x_1284:
[----:B-1----:R-:W-:-:S04]  /*16af0*/  IMAD.U32 R7, RZ, RZ, UR6 ;  /* 0x00000006ff077e24 */ /* 0x002fc8000f8e00ff */
[----:B------:R1:W2:Y:S03]  /*16b00*/  SYNCS.PHASECHK.TRANS64.TRYWAIT P1, [R7+URZ+0x16830], R6 ;  /* 0x01683006070075a7 */ /* 0x0002a6000802017f */
[----:B--2---:R-:W-:Y:S05]  /*16b10*/  @!P1 NANOSLEEP.SYNCS 0x989680 ;  /* 0x009896800000995d */ /* 0x004fea0003900000 */
[----:B------:R-:W2:Y:S02]  /*16b20*/  @!P1 SYNCS.PHASECHK.TRANS64 P1, [R7+URZ+0x16830], R6 ;  /* 0x01683006070095a7 */ /* 0x000ea4000802007f */
[----:B--2---:R-:W-:Y:S05]  /*16b30*/  @!P1 BRA `(.L_x_1284) ;  /* 0xfffffffc00ec9947 */ /* 0x004fea000383ffff */
[----:B------:R-:W-:Y:S05]  /*16b40*/  BRA `(.L_x_1281) ;  /* 0xffffff4800247947 */ /* 0x000fea000383ffff */
.L_x_1288:
[----:B-1----:R-:W-:-:S04]  /*16b50*/  IMAD.U32 R7, RZ, RZ, UR6 ;  /* 0x00000006ff077e24 */ /* 0x002fc8000f8e00ff */
[----:B------:R1:W2:Y:S03]  /*16b60*/  SYNCS.PHASECHK.TRANS64.TRYWAIT P1, [R7+URZ+0x16850], R6 ;  /* 0x01685006070075a7 */ /* 0x0002a6000802017f */
[----:B--2---:R-:W-:Y:S05]  /*16b70*/  @!P1 NANOSLEEP.SYNCS 0x989680 ;  /* 0x009896800000995d */ /* 0x004fea0003900000 */
[----:B------:R-:W2:Y:S02]  /*16b80*/  @!P1 SYNCS.PHASECHK.TRANS64 P1, [R7+URZ+0x16850], R6 ;  /* 0x01685006070095a7 */ /* 0x000ea4000802007f */
[----:B--2---:R-:W-:Y:S05]  /*16b90*/  @!P1 BRA `(.L_x_1288) ;  /* 0xfffffffc00ec9947 */ /* 0x004fea000383ffff */
[----:B------:R-:W-:Y:S05]  /*16ba0*/  BRA `(.L_x_1285) ;  /* 0xffffff4800947947 */ /* 0x000fea000383ffff */
.L_x_1303:
[----:B-1----:R-:W-:-:S04]  /*16bb0*/  IMAD.U32 R4, RZ, RZ, UR5 ;  /* 0x00000005ff047e24 */ /* 0x002fc8000f8e00ff */
[----:B------:R1:W2:Y:S03]  /*16bc0*/  SYNCS.PHASECHK.TRANS64.TRYWAIT P1, [R4+URZ+0x16850], R3 ;  /* 0x01685003040075a7 */ /* 0x0002a6000802017f */
[----:B--2---:R-:W-:Y:S05]  /*16bd0*/  @!P1 NANOSLEEP.SYNCS 0x989680 ;  /* 0x009896800000995d */ /* 0x004fea0003900000 */
[----:B------:R-:W2:Y:S02]  /*16be0*/  @!P1 SYNCS.PHASECHK.TRANS64 P1, [R4+URZ+0x16850], R3 ;  /* 0x01685003040095a7 */ /* 0x000ea4000802007f */
[----:B--2---:R-:W-:Y:S05]  /*16bf0*/  @!P1 BRA `(.L_x_1303) ;  /* 0xfffffffc00ec9947 */ /* 0x004fea000383ffff */
[----:B------:R-:W-:Y:S05]  /*16c00*/  BRA `(.L_x_1302) ;  /* 0xffffff7c00447947 */ /* 0x000fea000383ffff */
.L_x_1342:
[----:B0-----:R-:W0:Y:S01]  /*16c10*/  S2R R17, SR_TID.X ;  /* 0x0000000000117919 */ /* 0x001e220000002100 */
[----:B------:R-:W-:Y:S01]  /*16c20*/  BSSY B0, `(.L_x_1406) ;  /* 0x000000a000007945 */ /* 0x000fe20003800000 */
[----:B------:R-:W-:Y:S02]  /*16c30*/  IMAD.MOV.U32 R12, RZ, RZ, RZ ;  /* 0x000000ffff0c7224 */ /* 0x000fe400078e00ff */
[----:B------:R-:W-:Y:S02]  /*16c40*/  IMAD.MOV.U32 R11, RZ, RZ, 0x1f ;  /* 0x0000001fff0b7424 */ /* 0x000fe400078e00ff */
[----:B------:R-:W-:Y:S01]  /*16c50*/  IMAD.MOV.U32 R15, RZ, RZ, -0x1 ;  /* 0xffffffffff0f7424 */ /* 0x000fe200078e00ff */
[----:B0-----:R-:W-:-:S04]  /*16c60*/  SHF.R.U32.HI R9, RZ, 0x5, R17 ;  /* 0x00000005ff097819 */ /* 0x001fc80000011611 */
[----:B------:R-:W-:-:S05]  /*16c70*/  LOP3.LUT R9, R9, 0x3, RZ, 0xc0, !PT ;  /* 0x0000000309097812 */ /* 0x000fca00078ec0ff */
[----:B------:R-:W-:-:S07]  /*16c80*/  IMAD.MOV.U32 R13, RZ, RZ, R9 ;  /* 0x000000ffff0d7224 */ /* 0x000fce00078e0009 */
[----:B-----5:R-:W-:Y:S05]  /*16c90*/  WARPSYNC.COLLECTIVE R15, `(.L_x_1407) ;  /* 0x000000000f087348 */ /* 0x020fea0003c00000 */
[----:B------:R0:W1:Y:S02]  /*16ca0*/  SHFL.IDX P6, R14, R13, R12, R11 ;  /* 0x0000000c0d0e7389 */ /* 0x00006400000c000b */
[----:B01---5:R-:W-:Y:S01]  /*16cb0*/  ENDCOLLECTIVE ;  /* 0x000000000000791b */ /* 0x023fe20003800000 */
.L_x_1407:
[----:B------:R-:W-:Y:S05]  /*16cc0*/  BSYNC B0 ;  /* 0x0000000000007941 */ /* 0x000fea0003800000 */
.L_x_1406:
[----:B------:R-:W-:Y:S05]  /*16cd0*/  BRA `(.L_x_1408) ;  /* 0xffffffb800947947 */ /* 0x000fea000383ffff */
.L_x_1345:
[----:B0-----:R0:W2:Y:S02]  /*16ce0*/  SYNCS.PHASECHK.TRANS64.TRYWAIT P0, [R3+URZ+0x16840], R4 ;  /* 0x01684004030075a7 */ /* 0x0010a4000800017f */
[----:B--2---:R-:W-:Y:S05]  /*16cf0*/  @!P0 NANOSLEEP.SYNCS 0x989680 ;  /* 0x009896800000895d */ /* 0x004fea0003900000 */
[----:B------:R-:W2:Y:S02]  /*16d00*/  @!P0 SYNCS.PHASECHK.TRANS64 P0, [R3+URZ+0x16840], R4 ;  /* 0x01684004030085a7 */ /* 0x000ea4000800007f */
[----:B--2---:R-:W-:Y:S05]  /*16d10*/  @!P0 BRA `(.L_x_1345) ;  /* 0xfffffffc00f08947 */ /* 0x004fea000383ffff */
[----:B------:R-:W-:Y:S05]  /*16d20*/  BRA `(.L_x_1409) ;  /* 0xffffffb800f47947 */ /* 0x000fea000383ffff */
.L_x_1346:
        /* <DEDUP_REMOVED lines=8> */
.L_x_1411:
[----:B------:R-:W-:Y:S05]  /*16db0*/  BSYNC B0 ;  /* 0x0000000000007941 */ /* 0x000fea0003800000 */
.L_x_1410:
        /* <DEDUP_REMOVED lines=9> */
.L_x_1412:
[----:B------:R-:W-:Y:S02]  /*16e50*/  IMAD.MOV.U32 R13, RZ, RZ, R2 ;  /* 0x000000ffff0d7224 */ /* 0x000fe400078e0002 */
[----:B------:R-:W-:Y:S02]  /*16e60*/  IMAD.MOV.U32 R12, RZ, RZ, 0x1 ;  /* 0x00000001ff0c7424 */ /* 0x000fe400078e00ff */
[----:B------:R-:W-:-:S07]  /*16e70*/  IMAD.MOV.U32 R7, RZ, RZ, R14 ;  /* 0x000000ffff077224 */ /* 0x000fce00078e000e */
[----:B------:R-:W-:Y:S05]  /*16e80*/  WARPSYNC.COLLECTIVE R15, `(.L_x_1413) ;  /* 0x000000000f087348 */ /* 0x000fea0003c00000 */
[----:B------:R0:W1:Y:S02]  /*16e90*/  SHFL.IDX P6, R14, R13, R12, R11 ;  /* 0x0000000c0d0e7389 */ /* 0x00006400000c000b */
[----:B01----:R-:W-:Y:S01]  /*16ea0*/  ENDCOLLECTIVE ;  /* 0x000000000000791b */ /* 0x003fe20003800000 */
.L_x_1413:
        /* <DEDUP_REMOVED lines=15> */
.L_x_1414:
[----:B------:R-:W-:Y:S02]  /*16fa0*/  @P1 IMAD R8, R5, 0x2, R22 ;  /* 0x0000000205081824 */ /* 0x000fe400078e0216 */
[----:B------:R-:W-:Y:S02]  /*16fb0*/  IMAD.MOV.U32 R13, RZ, RZ, R2 ;  /* 0x000000ffff0d7224 */ /* 0x000fe400078e0002 */
[----:B------:R-:W-:Y:S02]  /*16fc0*/  IMAD.MOV.U32 R12, RZ, RZ, 0x2 ;  /* 0x00000002ff0c7424 */ /* 0x000fe400078e00ff */
[----:B------:R-:W-:-:S07]  /*16fd0*/  IMAD.MOV.U32 R7, RZ, RZ, R14 ;  /* 0x000000ffff077224 */ /* 0x000fce00078e000e */
[----:B------:R-:W-:Y:S05]  /*16fe0*/  WARPSYNC.COLLECTIVE R15, `(.L_x_1415) ;  /* 0x000000000f087348 */ /* 0x000fea0003c00000 */
[----:B------:R0:W1:Y:S02]  /*16ff0*/  SHFL.IDX P6, R14, R13, R12, R11 ;  /* 0x0000000c0d0e7389 */ /* 0x00006400000c000b */
[----:B01----:R-:W-:Y:S01]  /*17000*/  ENDCOLLECTIVE ;  /* 0x000000000000791b */ /* 0x003fe20003800000 */
.L_x_1415:
        /* <DEDUP_REMOVED lines=15> */
.L_x_1416:
[----:B------:R-:W-:Y:S02]  /*17100*/  @P1 IMAD R8, R5, 0x2, R22 ;  /* 0x0000000205081824 */ /* 0x000fe400078e0216 */
[----:B------:R-:W-:Y:S02]  /*17110*/  IMAD.MOV.U32 R13, RZ, RZ, R2 ;  /* 0x000000ffff0d7224 */ /* 0x000fe400078e0002 */
[----:B------:R-:W-:Y:S02]  /*17120*/  IMAD.MOV.U32 R12, RZ, RZ, 0x3 ;  /* 0x00000003ff0c7424 */ /* 0x000fe400078e00ff */
[----:B------:R-:W-:-:S07]  /*17130*/  IMAD.MOV.U32 R7, RZ, RZ, R14 ;  /* 0x000000ffff077224 */ /* 0x000fce00078e000e */
[----:B------:R-:W-:Y:S05]  /*17140*/  WARPSYNC.COLLECTIVE R15, `(.L_x_1417) ;  /* 0x000000000f087348 */ /* 0x000fea0003c00000 */
[----:B------:R0:W1:Y:S02]  /*17150*/  SHFL.IDX P6, R14, R13, R12, R11 ;  /* 0x0000000c0d0e7389 */ /* 0x00006400000c000b */
[----:B01----:R-:W-:Y:S01]  /*17160*/  ENDCOLLECTIVE ;  /* 0x000000000000791b */ /* 0x003fe20003800000 */
.L_x_1417:
        /* <DEDUP_REMOVED lines=15> */
.L_x_1418:
[----:B------:R-:W-:Y:S02]  /*17260*/  @P1 IMAD R8, R5, 0x2, R22 ;  /* 0x0000000205081824 */ /* 0x000fe400078e0216 */
[----:B------:R-:W-:Y:S02]  /*17270*/  IMAD.MOV.U32 R13, RZ, RZ, R2 ;  /* 0x000000ffff0d7224 */ /* 0x000fe400078e0002 */
[----:B------:R-:W-:Y:S02]  /*17280*/  IMAD.MOV.U32 R12, RZ, RZ, 0x4 ;  /* 0x00000004ff0c7424 */ /* 0x000fe400078e00ff */
[----:B------:R-:W-:-:S07]  /*17290*/  IMAD.MOV.U32 R7, RZ, RZ, R14 ;  /* 0x000000ffff077224 */ /* 0x000fce00078e000e */
[----:B------:R-:W-:Y:S05]  /*172a0*/  WARPSYNC.COLLECTIVE R15, `(.L_x_1419) ;  /* 0x000000000f087348 */ /* 0x000fea0003c00000 */
[----:B------:R0:W1:Y:S02]  /*172b0*/  SHFL.IDX P6, R14, R13, R12, R11 ;  /* 0x0000000c0d0e7389 */ /* 0x00006400000c000b */
[----:B01----:R-:W-:Y:S01]  /*172c0*/  ENDCOLLECTIVE ;  /* 0x000000000000791b */ /* 0x003fe20003800000 */
.L_x_1419:
        /* <DEDUP_REMOVED lines=15> */
.L_x_1420:
[----:B------:R-:W-:Y:S02]  /*173c0*/  @P1 IMAD R8, R5, 0x2, R22 ;  /* 0x0000000205081824 */ /* 0x000fe400078e0216 */
[----:B------:R-:W-:Y:S02]  /*173d0*/  IMAD.MOV.U32 R13, RZ, RZ, R2 ;  /* 0x000000ffff0d7224 */ /* 0x000fe400078e0002 */
[----:B------:R-:W-:Y:S02]  /*173e0*/  IMAD.MOV.U32 R12, RZ, RZ, 0x5 ;  /* 0x00000005ff0c7424 */ /* 0x000fe400078e00ff */
[----:B------:R-:W-:-:S07]  /*173f0*/  IMAD.MOV.U32 R7, RZ, RZ, R14 ;  /* 0x000000ffff077224 */ /* 0x000fce00078e000e */
[----:B------:R-:W-:Y:S05]  /*17400*/  WARPSYNC.COLLECTIVE R15, `(.L_x_1421) ;  /* 0x000000000f087348 */ /* 0x000fea0003c00000 */
[----:B------:R0:W1:Y:S02]  /*17410*/  SHFL.IDX P6, R14, R13, R12, R11 ;  /* 0x0000000c0d0e7389 */ /* 0x00006400000c000b */
[----:B01----:R-:W-:Y:S01]  /*17420*/  ENDCOLLECTIVE ;  /* 0x000000000000791b */ /* 0x003fe20003800000 */
.L_x_1421:
        /* <DEDUP_REMOVED lines=15> */
.L_x_1422:
[----:B------:R-:W-:Y:S02]  /*17520*/  @P1 IMAD R8, R5, 0x2, R22 ;  /* 0x0000000205081824 */ /* 0x000fe400078e0216 */
[----:B------:R-:W-:Y:S02]  /*17530*/  IMAD.MOV.U32 R13, RZ, RZ, R2 ;  /* 0x000000ffff0d7224 */ /* 0x000fe400078e0002 */
[----:B------:R-:W-:Y:S02]  /*17540*/  IMAD.MOV.U32 R12, RZ, RZ, 0x6 ;  /* 0x00000006ff0c7424 */ /* 0x000fe400078e00ff */
[----:B------:R-:W-:-:S07]  /*17550*/  IMAD.MOV.U32 R7, RZ, RZ, R14 ;  /* 0x000000ffff077224 */ /* 0x000fce00078e000e */
[----:B------:R-:W-:Y:S05]  /*17560*/  WARPSYNC.COLLECTIVE R15, `(.L_x_1423) ;  /* 0x000000000f087348 */ /* 0x000fea0003c00000 */
[----:B------:R0:W1:Y:S02]  /*17570*/  SHFL.IDX P6, R14, R13, R12, R11 ;  /* 0x0000000c0d0e7389 */ /* 0x00006400000c000b */
[----:B01----:R-:W-:Y:S01]  /*17580*/  ENDCOLLECTIVE ;  /* 0x000000000000791b */ /* 0x003fe20003800000 */
.L_x_1423:
        /* <DEDUP_REMOVED lines=15> */
.L_x_1424:
[----:B------:R-:W-:Y:S02]  /*17680*/  @P1 IMAD R8, R5, 0x2, R22 ;  /* 0x0000000205081824 */ /* 0x000fe400078e0216 */
[----:B------:R-:W-:Y:S02]  /*17690*/  IMAD.MOV.U32 R13, RZ, RZ, R2 ;  /* 0x000000ffff0d7224 */ /* 0x000fe400078e0002 */
[----:B------:R-:W-:Y:S02]  /*176a0*/  IMAD.MOV.U32 R12, RZ, RZ, 0x7 ;  /* 0x00000007ff0c7424 */ /* 0x000fe400078e00ff */
[----:B------:R-:W-:-:S07]  /*176b0*/  IMAD.MOV.U32 R7, RZ, RZ, R14 ;  /* 0x000000ffff077224 */ /* 0x000fce00078e000e */
[----:B------:R-:W-:Y:S05]  /*176c0*/  WARPSYNC.COLLECTIVE R15, `(.L_x_1425) ;  /* 0x000000000f087348 */ /* 0x000fea0003c00000 */
[----:B------:R0:W1:Y:S02]  /*176d0*/  SHFL.IDX P6, R14, R13, R12, R11 ;  /* 0x0000000c0d0e7389 */ /* 0x00006400000c000b */
[----:B01----:R-:W-:Y:S01]  /*176e0*/  ENDCOLLECTIVE ;  /* 0x000000000000791b */ /* 0x003fe20003800000 */
.L_x_1425:
[----:B------:R-:W-:-:S05]  /*176f0*/  @P1 LEA R7, P0, R28, R7, 0x1 ;  /* 0x000000071c071211 */ /* 0x000fca00078008ff */
[----:B------:R-:W-:-:S05]  /*17700*/  @P1 IMAD.X R6, RZ, RZ, R6, P0 ;  /* 0x000000ffff061224 */ /* 0x000fca00000e0606 */
[----:B------:R-:W-:Y:S01]  /*17710*/  @P1 LOP3.LUT R7, R7, R6, RZ, 0x3c, !PT ;  /* 0x0000000607071212 */ /* 0x000fe200078e3cff */
[----:B------:R-:W-:-:S03]  /*17720*/  IMAD.MOV.U32 R13, RZ, RZ, R0 ;  /* 0x000000ffff0d7224 */ /* 0x000fc600078e0000 */
[----:B------:R-:W-:-:S04]  /*17730*/  @P1 LOP3.LUT R6, R7, R6, RZ, 0x3c, !PT ;  /* 0x0000000607061212 */ /* 0x000fc800078e3cff */
[----:B------:R-:W-:Y:S01]  /*17740*/  @P1 LOP3.LUT R7, R7, R6, RZ, 0x3c, !PT ;  /* 0x0000000607071212 */ /* 0x000fe200078e3cff */
[----:B------:R-:W-:-:S07]  /*17750*/  IMAD.MOV.U32 R2, RZ, RZ, R14 ;  /* 0x000000ffff027224 */ /* 0x000fce00078e000e */
[----:B------:R-:W-:Y:S05]  /*17760*/  WARPSYNC.COLLECTIVE R15, `(.L_x_1426) ;  /* 0x000000000f087348 */ /* 0x000fea0003c00000 */
[----:B------:R0:W1:Y:S02]  /*17770*/  SHFL.IDX P6, R14, R13, R12, R11 ;  /* 0x0000000c0d0e7389 */ /* 0x00006400000c000b */
[----:B01----:R-:W-:Y:S01]  /*17780*/  ENDCOLLECTIVE ;  /* 0x000000000000791b */ /* 0x003fe20003800000 */
.L_x_1426:
[----:B------:R-:W-:Y:S01]  /*17790*/  @!PT LDS RZ, [RZ] ;  /* 0x00000000fffff984 */ /* 0x000fe20000000800 */
[----:B------:R-:W-:Y:S01]  /*177a0*/  @!PT LDS RZ, [RZ] ;  /* 0x00000000fffff984 */ /* 0x000fe20000000800 */
[----:B------:R-:W-:Y:S01]  /*177b0*/  @!PT LDS RZ, [RZ] ;  /* 0x00000000fffff984 */ /* 0x000fe20000000800 */
[----:B------:R0:W-:Y:S01]  /*177c0*/  @P1 LDGSTS.E.BYPASS.LTC128B.128 [R8+0x11400], desc[UR52][R6.64], !P2 ;  /* 0x1140000006081fae */ /* 0x0001e2000d101d74 */
[----:B------:R-:W-:Y:S01]  /*177d0*/  IMAD.MOV.U32 R0, RZ, RZ, R14 ;  /* 0x000000ffff007224 */ /* 0x000fe200078e000e */
[----:B------:R-:W-:Y:S06]  /*177e0*/  BRA `(.L_x_1427) ;  /* 0xffffffb800087947 */ /* 0x000fec000383ffff */
.L_x_1351:
[----:B------:R-:W-:Y:S02]  /*177f0*/  IMAD.MOV.U32 R13, RZ, RZ, R0 ;  /* 0x000000ffff0d7224 */ /* 0x000fe400078e0000 */
[----:B------:R-:W-:Y:S02]  /*17800*/  IMAD.MOV.U32 R12, RZ, RZ, RZ ;  /* 0x000000ffff0c7224 */ /* 0x000fe400078e00ff */
[----:B------:R-:W-:Y:S02]  /*17810*/  IMAD.MOV.U32 R11, RZ, RZ, 0x181f ;  /* 0x0000181fff0b7424 */ /* 0x000fe400078e00ff */
[----:B------:R-:W-:Y:S02]  /*17820*/  IMAD.MOV.U32 R15, RZ, RZ, -0x1 ;  /* 0xffffffffff0f7424 */ /* 0x000fe400078e00ff */
[----:B------:R-:W-:Y:S02]  /*17830*/  IMAD R3, R29, R10, RZ ;  /* 0x0000000a1d037224 */ /* 0x000fe400078e02ff */
[----:B------:R-:W-:-:S07]  /*17840*/  IMAD.IADD R26, R21, 0x1, R26 ;  /* 0x00000001151a7824 */ /* 0x000fce00078e021a */
[----:B-----5:R-:W-:Y:S05]  /*17850*/  WARPSYNC.COLLECTIVE R15, `(.L_x_1428) ;  /* 0x000000000f087348 */ /* 0x020fea0003c00000 */
[----:B------:R0:W1:Y:S02]  /*17860*/  SHFL.IDX P6, R14, R13, R12, R11 ;  /* 0x0000000c0d0e7389 */ /* 0x00006400000c000b */
[----:B01---5:R-:W-:Y:S01]  /*17870*/  ENDCOLLECTIVE ;  /* 0x000000000000791b */ /* 0x023fe20003800000 */
.L_x_1428:
[C---:B------:R-:W-:Y:S01]  /*17880*/  VIADD R8, R26.reuse, 0x10 ;  /* 0x000000101a087836 */ /* 0x040fe20000000000 */
[----:B------:R-:W-:Y:S01]  /*17890*/  ISETP.GE.AND P2, PT, R26, R3, PT ;  /* 0x000000031a00720c */ /* 0x000fe20003f46270 */
[----:B------:R-:W-:Y:S02]  /*178a0*/  IMAD.MOV.U32 R13, RZ, RZ, R4 ;  /* 0x000000ffff0d7224 */ /* 0x000fe400078e0004 */
[----:B------:R-:W-:-:S10]  /*178b0*/  IMAD.MOV.U32 R6, RZ, RZ, R14 ;  /* 0x000000ffff067224 */ /* 0x000fd400078e000e */
[----:B------:R-:W-:Y:S05]  /*178c0*/  WARPSYNC.COLLECTIVE R15, `(.L_x_1429) ;  /* 0x000000000f087348 */ /* 0x000fea0003c00000 */
[----:B------:R0:W1:Y:S02]  /*178d0*/  SHFL.IDX P6, R14, R13, R12, R11 ;  /* 0x0000000c0d0e7389 */ /* 0x00006400000c000b */
[----:B01----:R-:W-:Y:S01]  /*178e0*/  ENDCOLLECTIVE ;  /* 0x000000000000791b */ /* 0x003fe20003800000 */
.L_x_1429:
[----:B------:R-:W-:Y:S02]  /*178f0*/  IMAD.MOV.U32 R13, RZ, RZ, R0 ;  /* 0x000000ffff0d7224 */ /* 0x000fe400078e0000 */
[----:B------:R-:W-:Y:S02]  /*17900*/  IMAD.MOV.U32 R12, RZ, RZ, 0x1 ;  /* 0x00000001ff0c7424 */ /* 0x000fe400078e00ff */
[----:B------:R-:W-:-:S07]  /*17910*/  IMAD.MOV.U32 R7, RZ, RZ, R14 ;  /* 0x000000ffff077224 */ /* 0x000fce00078e000e */
[----:B------:R-:W-:Y:S05]  /*17920*/  WARPSYNC.COLLECTIVE R15, `(.L_x_1430) ;  /* 0x000000000f087348 */ /* 0x000fea0003c00000 */
[----:B------:R0:W1:Y:S02]  /*17930*/  SHFL.IDX P6, R14, R13, R12, R11 ;  /* 0x0000000c0d0e7389 */ /* 0x00006400000c000b */
[----:B01----:R-:W-:Y:S01]  /*17940*/  ENDCOLLECTIVE ;  /* 0x000000000000791b */ /* 0x003fe20003800000 */
.L_x_1430:
        /* <DEDUP_REMOVED lines=15> */
.L_x_1431:
[----:B------:R-:W-:Y:S02]  /*17a40*/  IMAD.MOV.U32 R13, RZ, RZ, R0 ;  /* 0x000000ffff0d7224 */ /* 0x000fe400078e0000 */
[----:B------:R-:W-:Y:S02]  /*17a50*/  IMAD.MOV.U32 R12, RZ, RZ, 0x2 ;  /* 0x00000002ff0c7424 */ /* 0x000fe400078e00ff */
[----:B------:R-:W-:-:S07]  /*17a60*/  IMAD.MOV.U32 R7, RZ, RZ, R14 ;  /* 0x000000ffff077224 */ /* 0x000fce00078e000e */
[----:B------:R-:W-:Y:S05]  /*17a70*/  WARPSYNC.COLLECTIVE R15, `(.L_x_1432) ;  /* 0x000000000f087348 */ /* 0x000fea0003c00000 */
[----:B------:R0:W1:Y:S02]  /*17a80*/  SHFL.IDX P6, R14, R13, R12, R11 ;  /* 0x0000000c0d0e7389 */ /* 0x00006400000c000b */
[----:B01----:R-:W-:Y:S01]  /*17a90*/  ENDCOLLECTIVE ;  /* 0x000000000000791b */ /* 0x003fe20003800000 */
.L_x_1432:
        /* <DEDUP_REMOVED lines=16> */
.L_x_1433:
[----:B------:R-:W-:Y:S02]  /*17ba0*/  IMAD.MOV.U32 R13, RZ, RZ, R0 ;  /* 0x000000ffff0d7224 */ /* 0x000fe400078e0000 */
[----:B------:R-:W-:Y:S02]  /*17bb0*/  IMAD.MOV.U32 R12, RZ, RZ, 0x3 ;  /* 0x00000003ff0c7424 */ /* 0x000fe400078e00ff */
[----:B------:R-:W-:-:S07]  /*17bc0*/  IMAD.MOV.U32 R7, RZ, RZ, R14 ;  /* 0x000000ffff077224 */ /* 0x000fce00078e000e */
[----:B------:R-:W-:Y:S05]  /*17bd0*/  WARPSYNC.COLLECTIVE R15, `(.L_x_1434) ;  /* 0x000000000f087348 */ /* 0x000fea0003c00000 */
[----:B------:R0:W1:Y:S02]  /*17be0*/  SHFL.IDX P6, R14, R13, R12, R11 ;  /* 0x0000000c0d0e7389 */ /* 0x00006400000c000b */
[----:B01----:R-:W-:Y:S01]  /*17bf0*/  ENDCOLLECTIVE ;  /* 0x000000000000791b */ /* 0x003fe20003800000 */
.L_x_1434:
        /* <DEDUP_REMOVED lines=16> */
.L_x_1435:
[----:B------:R-:W-:Y:S02]  /*17d00*/  IMAD.MOV.U32 R13, RZ, RZ, R0 ;  /* 0x000000ffff0d7224 */ /* 0x000fe400078e0000 */
[----:B------:R-:W-:Y:S02]  /*17d10*/  IMAD.MOV.U32 R12, RZ, RZ, 0x4 ;  /* 0x00000004ff0c7424 */ /* 0x000fe400078e00ff */
[----:B------:R-:W-:-:S07]  /*17d20*/  IMAD.MOV.U32 R7, RZ, RZ, R14 ;  /* 0x000000ffff077224 */ /* 0x000fce00078e000e */
[----:B------:R-:W-:Y:S05]  /*17d30*/  WARPSYNC.COLLECTIVE R15, `(.L_x_1436) ;  /* 0x000000000f087348 */ /* 0x000fea0003c00000 */
[----:B------:R0:W1:Y:S02]  /*17d40*/  SHFL.IDX P6, R14, R13, R12, R11 ;  /* 0x0000000c0d0e7389 */ /* 0x00006400000c000b */
[----:B01----:R-:W-:Y:S01]  /*17d50*/  ENDCOLLECTIVE ;  /* 0x000000000000791b */ /* 0x003fe20003800000 */
.L_x_1436:
        /* <DEDUP_REMOVED lines=16> */
.L_x_1437:
[----:B------:R-:W-:Y:S02]  /*17e60*/  IMAD.MOV.U32 R13, RZ, RZ, R0 ;  /* 0x000000ffff0d7224 */ /* 0x000fe400078e0000 */
[----:B------:R-:W-:Y:S02]  /*17e70*/  IMAD.MOV.U32 R12, RZ, RZ, 0x5 ;  /* 0x00000005ff0c7424 */ /* 0x000fe400078e00ff */
[----:B------:R-:W-:-:S07]  /*17e80*/  IMAD.MOV.U32 R7, RZ, RZ, R14 ;  /* 0x000000ffff077224 */ /* 0x000fce00078e000e */
[----:B------:R-:W-:Y:S05]  /*17e90*/  WARPSYNC.COLLECTIVE R15, `(.L_x_1438) ;  /* 0x000000000f087348 */ /* 0x000fea0003c00000 */
[----:B------:R0:W1:Y:S02]  /*17ea0*/  SHFL.IDX P6, R14, R13, R12, R11 ;  /* 0x0000000c0d0e7389 */ /* 0x00006400000c000b */
[----:B01----:R-:W-:Y:S01]  /*17eb0*/  ENDCOLLECTIVE ;  /* 0x000000000000791b */ /* 0x003fe20003800000 */
.L_x_1438:
        /* <DEDUP_REMOVED lines=16> */
.L_x_1439:
[----:B------:R-:W-:Y:S02]  /*17fc0*/  IMAD.MOV.U32 R13, RZ, RZ, R0 ;  /* 0x000000ffff0d7224 */ /* 0x000fe400078e0000 */
[----:B------:R-:W-:Y:S02]  /*17fd0*/  IMAD.MOV.U32 R12, RZ, RZ, 0x6 ;  /* 0x00000006ff0c7424 */ /* 0x000fe400078e00ff */
[----:B------:R-:W-:-:S07]  /*17fe0*/  IMAD.MOV.U32 R7, RZ, RZ, R14 ;  /* 0x000000ffff077224 */ /* 0x000fce00078e000e */
[----:B------:R-:W-:Y:S05]  /*17ff0*/  WARPSYNC.COLLECTIVE R15, `(.L_x_1440) ;  /* 0x000000000f087348 */ /* 0x000fea0003c00000 */
[----:B------:R0:W1:Y:S02]  /*18000*/  SHFL.IDX P6, R14, R13, R12, R11 ;  /* 0x0000000c0d0e7389 */ /* 0x00006400000c000b */
[----:B01----:R-:W-:Y:S01]  /*18010*/  ENDCOLLECTIVE ;  /* 0x000000000000791b */ /* 0x003fe20003800000 */
.L_x_1440:
        /* <DEDUP_REMOVED lines=16> */
.L_x_1441:
[----:B------:R-:W-:Y:S02]  /*18120*/  IMAD.MOV.U32 R13, RZ, RZ, R0 ;  /* 0x000000ffff0d7224 */ /* 0x000fe400078e0000 */
[----:B------:R-:W-:Y:S02]  /*18130*/  IMAD.MOV.U32 R12, RZ, RZ, 0x7 ;  /* 0x00000007ff0c7424 */ /* 0x000fe400078e00ff */
[----:B------:R-:W-:-:S07]  /*18140*/  IMAD.MOV.U32 R7, RZ, RZ, R14 ;  /* 0x000000ffff077224 */ /* 0x000fce00078e000e */
[----:B------:R-:W-:Y:S05]  /*18150*/  WARPSYNC.COLLECTIVE R15, `(.L_x_1442) ;  /* 0x000000000f087348 */ /* 0x000fea0003c00000 */
[----:B------:R0:W1:Y:S02]  /*18160*/  SHFL.IDX P6, R14, R13, R12, R11 ;  /* 0x0000000c0d0e7389 */ /* 0x00006400000c000b */
[----:B01----:R-:W-:Y:S01]  /*18170*/  ENDCOLLECTIVE ;  /* 0x000000000000791b */ /* 0x003fe20003800000 */
.L_x_1442:
[----:B------:R-:W-:-:S05]  /*18180*/  @!P1 LEA R7, P2, R28, R7, 0x1 ;  /* 0x000000071c079211 */ /* 0x000fca00078408ff */
[----:B------:R-:W-:-:S05]  /*18190*/  @!P1 IMAD.X R6, RZ, RZ, R6, P2 ;  /* 0x000000ffff069224 */ /* 0x000fca00010e0606 */
[-C--:B------:R-:W-:Y:S01]  /*181a0*/  @!P1 LOP3.LUT R7, R7, R6.reuse, RZ, 0x3c, !PT ;  /* 0x0000000607079212 */ /* 0x080fe200078e3cff */
[----:B------:R-:W-:Y:S02]  /*181b0*/  IMAD.MOV.U32 R13, RZ, RZ, R4 ;  /* 0x000000ffff0d7224 */ /* 0x000fe400078e0004 */
[----:B------:R-:W-:Y:S01]  /*181c0*/  VIADD R4, R26, 0x70 ;  /* 0x000000701a047836 */ /* 0x000fe20000000000 */
[----:B------:R-:W-:-:S04]  /*181d0*/  @!P1 LOP3.LUT R6, R7, R6, RZ, 0x3c, !PT ;  /* 0x0000000607069212 */ /* 0x000fc800078e3cff */
[----:B------:R-:W-:Y:S01]  /*181e0*/  @!P1 LOP3.LUT R7, R7, R6, RZ, 0x3c, !PT ;  /* 0x0000000607079212 */ /* 0x000fe200078e3cff */
[----:B------:R-:W-:-:S07]  /*181f0*/  IMAD.MOV.U32 R0, RZ, RZ, R14 ;  /* 0x000000ffff007224 */ /* 0x000fce00078e000e */
[----:B------:R-:W-:Y:S05]  /*18200*/  WARPSYNC.COLLECTIVE R15, `(.L_x_1443) ;  /* 0x000000000f087348 */ /* 0x000fea0003c00000 */
[----:B------:R0:W1:Y:S02]  /*18210*/  SHFL.IDX P6, R14, R13, R12, R11 ;  /* 0x0000000c0d0e7389 */ /* 0x00006400000c000b */
[----:B01----:R-:W-:Y:S01]  /*18220*/  ENDCOLLECTIVE ;  /* 0x000000000000791b */ /* 0x003fe20003800000 */
.L_x_1443:
[----:B------:R-:W-:Y:S01]  /*18230*/  @!PT LDS RZ, [RZ] ;  /* 0x00000000fffff984 */ /* 0x000fe20000000800 */
[----:B------:R-:W-:Y:S01]  /*18240*/  @!PT LDS RZ, [RZ] ;  /* 0x00000000fffff984 */ /* 0x000fe20000000800 */
[----:B------:R-:W-:Y:S01]  /*18250*/  @!PT LDS RZ, [RZ] ;  /* 0x00000000fffff984 */ /* 0x000fe20000000800 */
[----:B------:R0:W-:Y:S01]  /*18260*/  @!P1 LDGSTS.E.BYPASS.LTC128B.128 [R20+0xb400], desc[UR52][R6.64], !P0 ;  /* 0x0b40000006149fae */ /* 0x0001e2000c101d74 */
[----:B------:R-:W-:Y:S01]  /*18270*/  ISETP.GE.AND P1, PT, R4, R3, PT ;  /* 0x000000030400720c */ /* 0x000fe20003f26270 */
[----:B------:R-:W-:Y:S02]  /*18280*/  IMAD.MOV.U32 R13, RZ, RZ, R2 ;  /* 0x000000ffff0d7224 */ /* 0x000fe400078e0002 */
[----:B------:R-:W-:Y:S02]  /*18290*/  IMAD.MOV.U32 R12, RZ, RZ, RZ ;  /* 0x000000ffff0c7224 */ /* 0x000fe400078e00ff */
[----:B0-----:R-:W-:-:S08]  /*182a0*/  IMAD.MOV.U32 R6, RZ, RZ, R14 ;  /* 0x000000ffff067224 */ /* 0x001fd000078e000e */
[----:B------:R-:W-:Y:S05]  /*182b0*/  WARPSYNC.COLLECTIVE R15, `(.L_x_1444) ;  /* 0x000000000f087348 */ /* 0x000fea0003c00000 */
[----:B------:R0:W1:Y:S02]  /*182c0*/  SHFL.IDX P6, R14, R13, R12, R11 ;  /* 0x0000000c0d0e7389 */ /* 0x00006400000c000b */
[----:B01----:R-:W-:Y:S01]  /*182d0*/  ENDCOLLECTIVE ;  /* 0x000000000000791b */ /* 0x003fe20003800000 */
.L_x_1444:
[----:B------:R-:W-:-:S05]  /*182e0*/  @!P1 LEA R6, P3, R28, R6, 0x1 ;  /* 0x000000061c069211 */ /* 0x000fca00078608ff */
[----:B------:R-:W-:Y:S02]  /*182f0*/  @!P1 IMAD.X R7, RZ, RZ, R0, P3 ;  /* 0x000000ffff079224 */ /* 0x000fe400018e0600 */
[----:B------:R-:W-:-:S03]  /*18300*/  VIADD R0, R26, 0x80 ;  /* 0x000000801a007836 */ /* 0x000fc60000000000 */
[----:B------:R-:W-:Y:S01]  /*18310*/  @!PT LDS RZ, [RZ] ;  /* 0x00000000fffff984 */ /* 0x000fe20000000800 */
[----:B------:R-:W-:Y:S01]  /*18320*/  @!PT LDS RZ, [RZ] ;  /* 0x00000000fffff984 */ /* 0x000fe20000000800 */
[----:B------:R-:W-:Y:S01]  /*18330*/  @!PT LDS RZ, [RZ] ;  /* 0x00000000fffff984 */ /* 0x000fe20000000800 */
[----:B------:R0:W-:Y:S01]  /*18340*/  @!P1 LDGSTS.E.BYPASS.LTC128B.128 [R20+0xbc00], desc[UR52][R6.64], !P0 ;  /* 0x0bc0000006149fae */ /* 0x0001e2000c101d74 */
[----:B------:R-:W-:Y:S01]  /*18350*/  IMAD.MOV.U32 R13, RZ, RZ, R5 ;  /* 0x000000ffff0d7224 */ /* 0x000fe200078e0005 */
[----:B------:R-:W-:Y:S01]  /*18360*/  ISETP.GE.AND P1, PT, R0, R3, PT ;  /* 0x000000030000720c */ /* 0x000fe20003f26270 */
[----:B------:R-:W-:-:S12]  /*18370*/  IMAD.MOV.U32 R0, RZ, RZ, R14 ;  /* 0x000000ffff007224 */ /* 0x000fd800078e000e */
[----:B0-----:R-:W-:Y:S05]  /*18380*/  WARPSYNC.COLLECTIVE R15, `(.L_x_1445) ;  /* 0x000000000f087348 */ /* 0x001fea0003c00000 */
[----:B------:R1:W2:Y:S02]  /*18390*/  SHFL.IDX P6, R14, R13, R12, R11 ;  /* 0x0000000c0d0e7389 */ /* 0x0002a400000c000b */
[----:B012---:R-:W-:Y:S01]  /*183a0*/  ENDCOLLECTIVE ;  /* 0x000000000000791b */ /* 0x007fe20003800000 */
.L_x_1445:
[----:B------:R-:W-:Y:S02]  /*183b0*/  IMAD.MOV.U32 R13, RZ, RZ, R2 ;  /* 0x000000ffff0d7224 */ /* 0x000fe400078e0002 */
[----:B------:R-:W-:Y:S02]  /*183c0*/  IMAD.MOV.U32 R12, RZ, RZ, 0x1 ;  /* 0x00000001ff0c7424 */ /* 0x000fe400078e00ff */
[----:B------:R-:W-:-:S07]  /*183d0*/  IMAD.MOV.U32 R4, RZ, RZ, R14 ;  /* 0x000000ffff047224 */ /* 0x000fce00078e000e */
[----:B------:R-:W-:Y:S05]  /*183e0*/  WARPSYNC.COLLECTIVE R15, `(.L_x_1446) ;  /* 0x000000000f087348 */ /* 0x000fea0003c00000 */
[----:B------:R0:W1:Y:S02]  /*183f0*/  SHFL.IDX P6, R14, R13, R12, R11 ;  /* 0x0000000c0d0e7389 */ /* 0x00006400000c000b */
[----:B01----:R-:W-:Y:S01]  /*18400*/  ENDCOLLECTIVE ;  /* 0x000000000000791b */ /* 0x003fe20003800000 */
.L_x_1446:
[----:B------:R-:W-:-:S05]  /*18410*/  @!P1 LEA R4, P3, R28, R4, 0x1 ;  /* 0x000000041c049211 */ /* 0x000fca00078608ff */
[----:B------:R-:W-:Y:S02]  /*18420*/  @!P1 IMAD.X R0, RZ, RZ, R0, P3 ;  /* 0x000000ffff009224 */ /* 0x000fe400018e0600 */
[----:B------:R-:W-:Y:S02]  /*18430*/  @!P1 IMAD.MOV.U32 R6, RZ, RZ, R4 ;  /* 0x000000ffff069224 */ /* 0x000fe400078e0004 */
[----:B------:R-:W-:Y:S02]  /*18440*/  @!P1 IMAD.MOV.U32 R7, RZ, RZ, R0 ;  /* 0x000000ffff079224 */ /* 0x000fe400078e0000 */
[C---:B------:R-:W-:Y:S02]  /*18450*/  VIADD R0, R26.reuse, 0x90 ;  /* 0x000000901a007836 */ /* 0x040fe40000000000 */
[----:B------:R-:W-:Y:S01]  /*18460*/  IMAD.MOV.U32 R13, RZ, RZ, R5 ;  /* 0x000000ffff0d7224 */ /* 0x000fe200078e0005 */
[----:B------:R-:W-:Y:S01]  /*18470*/  @!PT LDS RZ, [RZ] ;  /* 0x00000000fffff984 */ /* 0x000fe20000000800 */
[----:B------:R-:W-:Y:S01]  /*18480*/  @!PT LDS RZ, [RZ] ;  /* 0x00000000fffff984 */ /* 0x000fe20000000800 */
[----:B------:R-:W-:Y:S01]  /*18490*/  @!PT LDS RZ, [RZ] ;  /* 0x00000000fffff984 */ /* 0x000fe20000000800 */
[----:B------:R0:W-:Y:S01]  /*184a0*/  @!P1 LDGSTS.E.BYPASS.LTC128B.128 [R20+0xc400], desc[UR52][R6.64], !P0 ;  /* 0x0c40000006149fae */ /* 0x0001e2000c101d74 */
[----:B------:R-:W-:Y:S01]  /*184b0*/  VIADD R4, R26, 0xa0 ;  /* 0x000000a01a047836 */ /* 0x000fe20000000000 */
[----:B------:R-:W-:Y:S01]  /*184c0*/  ISETP.GE.AND P1, PT, R0, R3, PT ;  /* 0x000000030000720c */ /* 0x000fe20003f26270 */
[----:B------:R-:W-:-:S12]  /*184d0*/  IMAD.MOV.U32 R0, RZ, RZ, R14 ;  /* 0x000000ffff007224 */ /* 0x000fd800078e000e */
[----:B0-----:R-:W-:Y:S05]  /*184e0*/  WARPSYNC.COLLECTIVE R15, `(.L_x_1447) ;  /* 0x000000000f087348 */ /* 0x001fea0003c00000 */
[----:B------:R1:W2:Y:S02]  /*184f0*/  SHFL.IDX P6, R14, R13, R12, R11 ;  /* 0x0000000c0d0e7389 */ /* 0x0002a400000c000b */
[----:B012---:R-:W-:Y:S01]  /*18500*/  ENDCOLLECTIVE ;  /* 0x000000000000791b */ /* 0x007fe20003800000 */
.L_x_1447:
[----:B------:R-:W-:Y:S02]  /*18510*/  IMAD.MOV.U32 R13, RZ, RZ, R2 ;  /* 0x000000ffff0d7224 */ /* 0x000fe400078e0002 */
[----:B------:R-:W-:Y:S02]  /*18520*/  IMAD.MOV.U32 R12, RZ, RZ, 0x2 ;  /* 0x00000002ff0c7424 */ /* 0x000fe400078e00ff */
[----:B------:R-:W-:-:S07]  /*18530*/  IMAD.MOV.U32 R6, RZ, RZ, R14 ;  /* 0x000000ffff067224 */ /* 0x000fce00078e000e */
[----:B------:R-:W-:Y:S05]  /*18540*/  WARPSYNC.COLLECTIVE R15, `(.L_x_1448) ;  /* 0x000000000f087348 */ /* 0x000fea0003c00000 */
[----:B------:R0:W1:Y:S02]  /*18550*/  SHFL.IDX P6, R14, R13, R12, R11 ;  /* 0x0000000c0d0e7389 */ /* 0x00006400000c000b */
[----:B01----:R-:W-:Y:S01]  /*18560*/  ENDCOLLECTIVE ;  /* 0x000000000000791b */ /* 0x003fe20003800000 */
.L_x_1448:
[----:B------:R-:W-:-:S05]  /*18570*/  @!P1 LEA R6, P2, R28, R6, 0x1 ;  /* 0x000000061c069211 */ /* 0x000fca00078408ff */
[----:B------:R-:W-:Y:S01]  /*18580*/  @!P1 IMAD.X R0, RZ, RZ, R0, P2 ;  /* 0x000000ffff009224 */ /* 0x000fe200010e0600 */
[----:B------:R-:W-:-:S03]  /*18590*/  ISETP.GE.AND P2, PT, R4, R3, PT ;  /* 0x000000030400720c */ /* 0x000fc60003f46270 */
[----:B------:R-:W-:Y:S02]  /*185a0*/  @!P1 IMAD.MOV.U32 R7, RZ, RZ, R0 ;  /* 0x000000ffff079224 */ /* 0x000fe400078e0000 */
[----:B------:R-:W-:-:S03]  /*185b0*/  IMAD.MOV.U32 R13, RZ, RZ, R5 ;  /* 0x000000ffff0d7224 */ /* 0x000fc600078e0005 */
        /* <DEDUP_REMOVED lines=8> */
.L_x_1449:
[----:B------:R-:W-:Y:S02]  /*18640*/  IMAD.MOV.U32 R13, RZ, RZ, R2 ;  /* 0x000000ffff0d7224 */ /* 0x000fe400078e0002 */
[----:B------:R-:W-:Y:S02]  /*18650*/  IMAD.MOV.U32 R12, RZ, RZ, 0x3 ;  /* 0x00000003ff0c7424 */ /* 0x000fe400078e00ff */
[----:B------:R-:W-:-:S07]  /*18660*/  IMAD.MOV.U32 R6, RZ, RZ, R14 ;  /* 0x000000ffff067224 */ /* 0x000fce00078e000e */
[----:B------:R-:W-:Y:S05]  /*18670*/  WARPSYNC.COLLECTIVE R15, `(.L_x_1450) ;  /* 0x000000000f087348 */ /* 0x000fea0003c00000 */
[----:B------:R0:W1:Y:S02]  /*18680*/  SHFL.IDX P6, R14, R13, R12, R11 ;  /* 0x0000000c0d0e7389 */ /* 0x00006400000c000b */
[----:B01----:R-:W-:Y:S01]  /*18690*/  ENDCOLLECTIVE ;  /* 0x000000000000791b */ /* 0x003fe20003800000 */
.L_x_1450:
[----:B------:R-:W-:-:S05]  /*186a0*/  @!P2 LEA R6, P1, R28, R6, 0x1 ;  /* 0x000000061c06a211 */ /* 0x000fca00078208ff */
[----:B------:R-:W-:-:S04]  /*186b0*/  @!P2 IMAD.X R0, RZ, RZ, R0, P1 ;  /* 0x000000ffff00a224 */ /* 0x000fc800008e0600 */
        /* <DEDUP_REMOVED lines=10> */
.L_x_1451:
[----:B------:R-:W-:Y:S01]  /*18760*/  IMAD.MOV.U32 R2, RZ, RZ, R14 ;  /* 0x000000ffff027224 */ /* 0x000fe200078e000e */
[----:B------:R-:W-:Y:S06]  /*18770*/  BRA `(.L_x_1452) ;  /* 0xffffffb400e87947 */ /* 0x000fec000383ffff */
.L_x_1354:
[----:B0-----:R0:W1:Y:S02]  /*18780*/  SYNCS.PHASECHK.TRANS64.TRYWAIT P0, [R22+URZ+0x16820], R0 ;  /* 0x01682000160075a7 */ /* 0x001064000800017f */
[----:B-1----:R-:W-:Y:S05]  /*18790*/  @!P0 NANOSLEEP.SYNCS 0x989680 ;  /* 0x009896800000895d */ /* 0x002fea0003900000 */
[----:B------:R-:W1:Y:S02]  /*187a0*/  @!P0 SYNCS.PHASECHK.TRANS64 P0, [R22+URZ+0x16820], R0 ;  /* 0x01682000160085a7 */ /* 0x000e64000800007f */
[----:B-1----:R-:W-:Y:S05]  /*187b0*/  @!P0 BRA `(.L_x_1354) ;  /* 0xfffffffc00f08947 */ /* 0x002fea000383ffff */
[----:B------:R-:W-:Y:S05]  /*187c0*/  BRA `(.L_x_1453) ;  /* 0xffffffb800447947 */ /* 0x000fea000383ffff */
.L_x_1359:
[----:B0-----:R0:W1:Y:S02]  /*187d0*/  SYNCS.PHASECHK.TRANS64.TRYWAIT P0, [R5+URZ+0x16840], R2 ;  /* 0x01684002050075a7 */ /* 0x001064000800017f */
[----:B-1----:R-:W-:Y:S05]  /*187e0*/  @!P0 NANOSLEEP.SYNCS 0x989680 ;  /* 0x009896800000895d */ /* 0x002fea0003900000 */
[----:B------:R-:W1:Y:S02]  /*187f0*/  @!P0 SYNCS.PHASECHK.TRANS64 P0, [R5+URZ+0x16840], R2 ;  /* 0x01684002050085a7 */ /* 0x000e64000800007f */
[----:B-1----:R-:W-:Y:S05]  /*18800*/  @!P0 BRA `(.L_x_1359) ;  /* 0xfffffffc00f08947 */ /* 0x002fea000383ffff */
[----:B------:R-:W-:Y:S05]  /*18810*/  BRA `(.L_x_1454) ;  /* 0xffffffbc001c7947 */ /* 0x000fea000383ffff */
.L_x_1360:
        /* <DEDUP_REMOVED lines=8> */
.L_x_1456:
[----:B------:R-:W-:Y:S05]  /*188a0*/  BSYNC B1 ;  /* 0x0000000000017941 */ /* 0x000fea0003800000 */
.L_x_1455:
[----:B------:R-:W-:Y:S02]  /*188b0*/  IMAD.MOV.U32 R13, RZ, RZ, R9 ;  /* 0x000000ffff0d7224 */ /* 0x000fe400078e0009 */
[----:B------:R-:W-:Y:S02]  /*188c0*/  IMAD.MOV.U32 R12, RZ, RZ, RZ ;  /* 0x000000ffff0c7224 */ /* 0x000fe400078e00ff */
[----:B------:R-:W-:Y:S02]  /*188d0*/  IMAD.MOV.U32 R11, RZ, RZ, 0x181f ;  /* 0x0000181fff0b7424 */ /* 0x000fe400078e00ff */
[----:B------:R-:W-:Y:S02]  /*188e0*/  IMAD.MOV.U32 R15, RZ, RZ, -0x1 ;  /* 0xffffffffff0f7424 */ /* 0x000fe400078e00ff */
[----:B------:R-:W-:Y:S02]  /*188f0*/  IMAD.MOV.U32 R3, RZ, RZ, R14 ;  /* 0x000000ffff037224 */ /* 0x000fe400078e000e */
[----:B------:R-:W-:-:S07]  /*18900*/  IMAD.SHL.U32 R7, R28, 0x2, RZ ;  /* 0x000000021c077824 */ /* 0x000fce00078e00ff */
[----:B------:R-:W-:Y:S05]  /*18910*/  WARPSYNC.COLLECTIVE R15, `(.L_x_1457) ;  /* 0x000000000f087348 */ /* 0x000fea0003c00000 */
[----:B------:R0:W1:Y:S02]  /*18920*/  SHFL.IDX P6, R14, R13, R12, R11 ;  /* 0x0000000c0d0e7389 */ /* 0x00006400000c000b */
[----:B01----:R-:W-:Y:S01]  /*18930*/  ENDCOLLECTIVE ;  /* 0x000000000000791b */ /* 0x003fe20003800000 */
.L_x_1457:
[----:B------:R-:W-:Y:S02]  /*18940*/  IMAD R8, R8, 0x2, R22 ;  /* 0x0000000208087824 */ /* 0x000fe400078e0216 */
[----:B------:R-:W-:Y:S02]  /*18950*/  IMAD.MOV.U32 R13, RZ, RZ, R10 ;  /* 0x000000ffff0d7224 */ /* 0x000fe400078e000a */
[----:B------:R-:W-:Y:S02]  /*18960*/  IMAD.MOV.U32 R12, RZ, RZ, 0x1 ;  /* 0x00000001ff0c7424 */ /* 0x000fe400078e00ff */
[----:B------:R-:W-:-:S07]  /*18970*/  IMAD.MOV.U32 R2, RZ, RZ, R14 ;  /* 0x000000ffff027224 */ /* 0x000fce00078e000e */
[----:B------:R-:W-:Y:S05]  /*18980*/  WARPSYNC.COLLECTIVE R15, `(.L_x_1458) ;  /* 0x000000000f087348 */ /* 0x000fea0003c00000 */
[----:B------:R0:W1:Y:S02]  /*18990*/  SHFL.IDX P6, R14, R13, R12, R11 ;  /* 0x0000000c0d0e7389 */ /* 0x00006400000c000b */
[----:B01----:R-:W-:Y:S01]  /*189a0*/  ENDCOLLECTIVE ;  /* 0x000000000000791b */ /* 0x003fe20003800000 */
.L_x_1458:
        /* <DEDUP_REMOVED lines=11> */
.L_x_1459:
[----:B------:R-:W-:Y:S02]  /*18a60*/  IMAD.MOV.U32 R13, RZ, RZ, R10 ;  /* 0x000000ffff0d7224 */ /* 0x000fe400078e000a */
[----:B------:R-:W-:Y:S02]  /*18a70*/  IMAD.MOV.U32 R12, RZ, RZ, 0x2 ;  /* 0x00000002ff0c7424 */ /* 0x000fe400078e00ff */
[----:B------:R-:W-:-:S07]  /*18a80*/  IMAD.MOV.U32 R2, RZ, RZ, R14 ;  /* 0x000000ffff027224 */ /* 0x000fce00078e000e */
[----:B------:R-:W-:Y:S05]  /*18a90*/  WARPSYNC.COLLECTIVE R15, `(.L_x_1460) ;  /* 0x000000000f087348 */ /* 0x000fea0003c00000 */
[----:B------:R0:W1:Y:S02]  /*18aa0*/  SHFL.IDX P6, R14, R13, R12, R11 ;  /* 0x0000000c0d0e7389 */ /* 0x00006400000c000b */
[----:B01----:R-:W-:Y:S01]  /*18ab0*/  ENDCOLLECTIVE ;  /* 0x000000000000791b */ /* 0x003fe20003800000 */
.L_x_1460:
        /* <DEDUP_REMOVED lines=11> */
.L_x_1461:
[----:B------:R-:W-:Y:S02]  /*18b70*/  IMAD.MOV.U32 R13, RZ, RZ, R10 ;  /* 0x000000ffff0d7224 */ /* 0x000fe400078e000a */
[----:B------:R-:W-:Y:S02]  /*18b80*/  IMAD.MOV.U32 R12, RZ, RZ, 0x3 ;  /* 0x00000003ff0c7424 */ /* 0x000fe400078e00ff */
[----:B------:R-:W-:-:S07]  /*18b90*/  IMAD.MOV.U32 R2, RZ, RZ, R14 ;  /* 0x000000ffff027224 */ /* 0x000fce00078e000e */
[----:B------:R-:W-:Y:S05]  /*18ba0*/  WARPSYNC.COLLECTIVE R15, `(.L_x_1462) ;  /* 0x000000000f087348 */ /* 0x000fea0003c00000 */
[----:B------:R0:W1:Y:S02]  /*18bb0*/  SHFL.IDX P6, R14, R13, R12, R11 ;  /* 0x0000000c0d0e7389 */ /* 0x00006400000c000b */
[----:B01----:R-:W-:Y:S01]  /*18bc0*/  ENDCOLLECTIVE ;  /* 0x000000000000791b */ /* 0x003fe20003800000 */
.L_x_1462:
        /* <DEDUP_REMOVED lines=11> */
.L_x_1463:
[----:B------:R-:W-:Y:S02]  /*18c80*/  IMAD.MOV.U32 R13, RZ, RZ, R10 ;  /* 0x000000ffff0d7224 */ /* 0x000fe400078e000a */
[----:B------:R-:W-:Y:S02]  /*18c90*/  IMAD.MOV.U32 R12, RZ, RZ, 0x4 ;  /* 0x00000004ff0c7424 */ /* 0x000fe400078e00ff */
[----:B------:R-:W-:-:S07]  /*18ca0*/  IMAD.MOV.U32 R2, RZ, RZ, R14 ;  /* 0x000000ffff027224 */ /* 0x000fce00078e000e */
[----:B------:R-:W-:Y:S05]  /*18cb0*/  WARPSYNC.COLLECTIVE R15, `(.L_x_1464) ;  /* 0x000000000f087348 */ /* 0x000fea0003c00000 */
[----:B------:R0:W1:Y:S02]  /*18cc0*/  SHFL.IDX P6, R14, R13, R12, R11 ;  /* 0x0000000c0d0e7389 */ /* 0x00006400000c000b */
[----:B01----:R-:W-:Y:S01]  /*18cd0*/  ENDCOLLECTIVE ;  /* 0x000000000000791b */ /* 0x003fe20003800000 */
.L_x_1464:
        /* <DEDUP_REMOVED lines=11> */
.L_x_1465:
[----:B------:R-:W-:Y:S02]  /*18d90*/  IMAD.MOV.U32 R13, RZ, RZ, R10 ;  /* 0x000000ffff0d7224 */ /* 0x000fe400078e000a */
[----:B------:R-:W-:Y:S02]  /*18da0*/  IMAD.MOV.U32 R12, RZ, RZ, 0x5 ;  /* 0x00000005ff0c7424 */ /* 0x000fe400078e00ff */
[----:B------:R-:W-:-:S07]  /*18db0*/  IMAD.MOV.U32 R2, RZ, RZ, R14 ;  /* 0x000000ffff027224 */ /* 0x000fce00078e000e */
[----:B------:R-:W-:Y:S05]  /*18dc0*/  WARPSYNC.COLLECTIVE R15, `(.L_x_1466) ;  /* 0x000000000f087348 */ /* 0x000fea0003c00000 */
[----:B------:R0:W1:Y:S02]  /*18dd0*/  SHFL.IDX P6, R14, R13, R12, R11 ;  /* 0x0000000c0d0e7389 */ /* 0x00006400000c000b */
[----:B01----:R-:W-:Y:S01]  /*18de0*/  ENDCOLLECTIVE ;  /* 0x000000000000791b */ /* 0x003fe20003800000 */
.L_x_1466:
        /* <DEDUP_REMOVED lines=11> */
.L_x_1467:
[----:B------:R-:W-:Y:S02]  /*18ea0*/  IMAD.MOV.U32 R13, RZ, RZ, R10 ;  /* 0x000000ffff0d7224 */ /* 0x000fe400078e000a */
[----:B------:R-:W-:Y:S02]  /*18eb0*/  IMAD.MOV.U32 R12, RZ, RZ, 0x6 ;  /* 0x00000006ff0c7424 */ /* 0x000fe400078e00ff */
[----:B------:R-:W-:-:S07]  /*18ec0*/  IMAD.MOV.U32 R2, RZ, RZ, R14 ;  /* 0x000000ffff027224 */ /* 0x000fce00078e000e */
[----:B------:R-:W-:Y:S05]  /*18ed0*/  WARPSYNC.COLLECTIVE R15, `(.L_x_1468) ;  /* 0x000000000f087348 */ /* 0x000fea0003c00000 */
[----:B------:R0:W1:Y:S02]  /*18ee0*/  SHFL.IDX P6, R14, R13, R12, R11 ;  /* 0x0000000c0d0e7389 */ /* 0x00006400000c000b */
[----:B01----:R-:W-:Y:S01]  /*18ef0*/  ENDCOLLECTIVE ;  /* 0x000000000000791b */ /* 0x003fe20003800000 */
.L_x_1468:
        /* <DEDUP_REMOVED lines=11> */
.L_x_1469:
[----:B------:R-:W-:Y:S02]  /*18fb0*/  IMAD.MOV.U32 R13, RZ, RZ, R10 ;  /* 0x000000ffff0d7224 */ /* 0x000fe400078e000a */
[----:B------:R-:W-:Y:S02]  /*18fc0*/  IMAD.MOV.U32 R12, RZ, RZ, 0x7 ;  /* 0x00000007ff0c7424 */ /* 0x000fe400078e00ff */
[----:B------:R-:W-:-:S07]  /*18fd0*/  IMAD.MOV.U32 R2, RZ, RZ, R14 ;  /* 0x000000ffff027224 */ /* 0x000fce00078e000e */
[----:B------:R-:W-:Y:S05]  /*18fe0*/  WARPSYNC.COLLECTIVE R15, `(.L_x_1470) ;  /* 0x000000000f087348 */ /* 0x000fea0003c00000 */
[----:B------:R0:W1:Y:S02]  /*18ff0*/  SHFL.IDX P6, R14, R13, R12, R11 ;  /* 0x0000000c0d0e7389 */ /* 0x00006400000c000b */
[----:B01----:R-:W-:Y:S01]  /*19000*/  ENDCOLLECTIVE ;  /* 0x000000000000791b */ /* 0x003fe20003800000 */
.L_x_1470:
        /* <DEDUP_REMOVED lines=11> */
.L_x_1471:
[----:B------:R-:W-:Y:S01]  /*190c0*/  IMAD.MOV.U32 R2, RZ, RZ, R14 ;  /* 0x000000ffff027224 */ /* 0x000fe200078e000e */
[----:B------:R-:W-:Y:S06]  /*190d0*/  BRA `(.L_x_1472) ;  /* 0xffffffb8000c7947 */ /* 0x000fec000383ffff */
.L_x_1365:
[----:B-1----:R1:W2:Y:S02]  /*190e0*/  SYNCS.PHASECHK.TRANS64.TRYWAIT P0, [R5+URZ+0x16860], R2 ;  /* 0x01686002050075a7 */ /* 0x0022a4000800017f */
[----:B--2---:R-:W-:Y:S05]  /*190f0*/  @!P0 NANOSLEEP.SYNCS 0x989680 ;  /* 0x009896800000895d */ /* 0x004fea0003900000 */
[----:B------:R-:W2:Y:S02]  /*19100*/  @!P0 SYNCS.PHASECHK.TRANS64 P0, [R5+URZ+0x16860], R2 ;  /* 0x01686002050085a7 */ /* 0x000ea4000800007f */
[----:B--2---:R-:W-:Y:S05]  /*19110*/  @!P0 BRA `(.L_x_1365) ;  /* 0xfffffffc00f08947 */ /* 0x004fea000383ffff */
[----:B------:R-:W-:Y:S05]  /*19120*/  BRA `(.L_x_1473) ;  /* 0xffffffb800647947 */ /* 0x000fea000383ffff */
.L_x_1366:
[----:B------:R-:W-:Y:S01]  /*19130*/  BSSY B1, `(.L_x_1474) ;  /* 0x0000008000017945 */ /* 0x000fe20003800000 */
[----:B------:R-:W-:Y:S02]  /*19140*/  IMAD.MOV.U32 R13, RZ, RZ, R23 ;  /* 0x000000ffff0d7224 */ /* 0x000fe400078e0017 */
[----:B------:R-:W-:Y:S02]  /*19150*/  IMAD.MOV.U32 R12, RZ, RZ, RZ ;  /* 0x000000ffff0c7224 */ /* 0x000fe400078e00ff */
[----:B------:R-:W-:Y:S02]  /*19160*/  IMAD.MOV.U32 R11, RZ, RZ, 0x181f ;  /* 0x0000181fff0b7424 */ /* 0x000fe400078e00ff */
[----:B------:R-:W-:-:S07]  /*19170*/  IMAD.MOV.U32 R15, RZ, RZ, -0x1 ;  /* 0xffffffffff0f7424 */ /* 0x000fce00078e00ff */
[----:B-1----:R-:W-:Y:S05]  /*19180*/  WARPSYNC.COLLECTIVE R15, `(.L_x_1475) ;  /* 0x000000000f087348 */ /* 0x002fea0003c00000 */
[----:B------:R0:W2:Y:S02]  /*19190*/  SHFL.IDX P6, R14, R13, R12, R11 ;  /* 0x0000000c0d0e7389 */ /* 0x0000a400000c000b */
[----:B012---:R-:W-:Y:S01]  /*191a0*/  ENDCOLLECTIVE ;  /* 0x000000000000791b */ /* 0x007fe20003800000 */
.L_x_1475:
[----:B------:R-:W-:Y:S05]  /*191b0*/  BSYNC B1 ;  /* 0x0000000000017941 */ /* 0x000fea0003800000 */
.L_x_1474:
[----:B------:R-:W-:Y:S01]  /*191c0*/  IMAD.MOV.U32 R13, RZ, RZ, R17 ;  /* 0x000000ffff0d7224 */ /* 0x000fe200078e0011 */
[----:B------:R-:W-:Y:S01]  /*191d0*/  ISETP.LT.OR P2, PT, R8, 0x1, P1 ;  /* 0x000000010800780c */ /* 0x000fe20000f41670 */
        /* <DEDUP_REMOVED lines=8> */
.L_x_1476:
[----:B------:R-:W-:Y:S02]  /*19260*/  IMAD.MOV.U32 R13, RZ, RZ, R23 ;  /* 0x000000ffff0d7224 */ /* 0x000fe400078e0017 */
[----:B------:R-:W-:Y:S02]  /*19270*/  IMAD.MOV.U32 R12, RZ, RZ, 0x1 ;  /* 0x00000001ff0c7424 */ /* 0x000fe400078e00ff */
[----:B------:R-:W-:-:S07]  /*19280*/  IMAD.MOV.U32 R2, RZ, RZ, R14 ;  /* 0x000000ffff027224 */ /* 0x000fce00078e000e */
[----:B------:R-:W-:Y:S05]  /*19290*/  WARPSYNC.COLLECTIVE R15, `(.L_x_1477) ;  /* 0x000000000f087348 */ /* 0x000fea0003c00000 */
[----:B------:R0:W1:Y:S02]  /*192a0*/  SHFL.IDX P6, R14, R13, R12, R11 ;  /* 0x0000000c0d0e7389 */ /* 0x00006400000c000b */
[----:B01----:R-:W-:Y:S01]  /*192b0*/  ENDCOLLECTIVE ;  /* 0x000000000000791b */ /* 0x003fe20003800000 */
.L_x_1477:
        /* <DEDUP_REMOVED lines=12> */
.L_x_1478:
[----:B------:R-:W-:Y:S02]  /*19380*/  IMAD.MOV.U32 R13, RZ, RZ, R23 ;  /* 0x000000ffff0d7224 */ /* 0x000fe400078e0017 */
[----:B------:R-:W-:Y:S02]  /*19390*/  IMAD.MOV.U32 R12, RZ, RZ, 0x2 ;  /* 0x00000002ff0c7424 */ /* 0x000fe400078e00ff */
[----:B------:R-:W-:-:S07]  /*193a0*/  IMAD.MOV.U32 R2, RZ, RZ, R14 ;  /* 0x000000ffff027224 */ /* 0x000fce00078e000e */
[----:B------:R-:W-:Y:S05]  /*193b0*/  WARPSYNC.COLLECTIVE R15, `(.L_x_1479) ;  /* 0x000000000f087348 */ /* 0x000fea0003c00000 */
[----:B------:R0:W1:Y:S02]  /*193c0*/  SHFL.IDX P6, R14, R13, R12, R11 ;  /* 0x0000000c0d0e7389 */ /* 0x00006400000c000b */
[----:B01----:R-:W-:Y:S01]  /*193d0*/  ENDCOLLECTIVE ;  /* 0x000000000000791b */ /* 0x003fe20003800000 */
.L_x_1479:
        /* <DEDUP_REMOVED lines=12> */
.L_x_1480:
[----:B------:R-:W-:Y:S02]  /*194a0*/  IMAD.MOV.U32 R13, RZ, RZ, R23 ;  /* 0x000000ffff0d7224 */ /* 0x000fe400078e0017 */
[----:B------:R-:W-:Y:S02]  /*194b0*/  IMAD.MOV.U32 R12, RZ, RZ, 0x3 ;  /* 0x00000003ff0c7424 */ /* 0x000fe400078e00ff */
[----:B------:R-:W-:-:S07]  /*194c0*/  IMAD.MOV.U32 R2, RZ, RZ, R14 ;  /* 0x000000ffff027224 */ /* 0x000fce00078e000e */
[----:B------:R-:W-:Y:S05]  /*194d0*/  WARPSYNC.COLLECTIVE R15, `(.L_x_1481) ;  /* 0x000000000f087348 */ /* 0x000fea0003c00000 */
[----:B------:R0:W1:Y:S02]  /*194e0*/  SHFL.IDX P6, R14, R13, R12, R11 ;  /* 0x0000000c0d0e7389 */ /* 0x00006400000c000b */
[----:B01----:R-:W-:Y:S01]  /*194f0*/  ENDCOLLECTIVE ;  /* 0x000000000000791b */ /* 0x003fe20003800000 */
.L_x_1481:
        /* <DEDUP_REMOVED lines=12> */
.L_x_1482:
[----:B------:R-:W-:Y:S02]  /*195c0*/  IMAD.MOV.U32 R13, RZ, RZ, R23 ;  /* 0x000000ffff0d7224 */ /* 0x000fe400078e0017 */
[----:B------:R-:W-:Y:S02]  /*195d0*/  IMAD.MOV.U32 R12, RZ, RZ, 0x4 ;  /* 0x00000004ff0c7424 */ /* 0x000fe400078e00ff */
[----:B------:R-:W-:-:S07]  /*195e0*/  IMAD.MOV.U32 R2, RZ, RZ, R14 ;  /* 0x000000ffff027224 */ /* 0x000fce00078e000e */
[----:B------:R-:W-:Y:S05]  /*195f0*/  WARPSYNC.COLLECTIVE R15, `(.L_x_1483) ;  /* 0x000000000f087348 */ /* 0x000fea0003c00000 */
[----:B------:R0:W1:Y:S02]  /*19600*/  SHFL.IDX P6, R14, R13, R12, R11 ;  /* 0x0000000c0d0e7389 */ /* 0x00006400000c000b */
[----:B01----:R-:W-:Y:S01]  /*19610*/  ENDCOLLECTIVE ;  /* 0x000000000000791b */ /* 0x003fe20003800000 */
.L_x_1483:
        /* <DEDUP_REMOVED lines=12> */
.L_x_1484:
[----:B------:R-:W-:Y:S02]  /*196e0*/  IMAD.MOV.U32 R13, RZ, RZ, R23 ;  /* 0x000000ffff0d7224 */ /* 0x000fe400078e0017 */
[----:B------:R-:W-:Y:S02]  /*196f0*/  IMAD.MOV.U32 R12, RZ, RZ, 0x5 ;  /* 0x00000005ff0c7424 */ /* 0x000fe400078e00ff */
[----:B------:R-:W-:-:S07]  /*19700*/  IMAD.MOV.U32 R2, RZ, RZ, R14 ;  /* 0x000000ffff027224 */ /* 0x000fce00078e000e */
[----:B------:R-:W-:Y:S05]  /*19710*/  WARPSYNC.COLLECTIVE R15, `(.L_x_1485) ;  /* 0x000000000f087348 */ /* 0x000fea0003c00000 */
[----:B------:R0:W1:Y:S02]  /*19720*/  SHFL.IDX P6, R14, R13, R12, R11 ;  /* 0x0000000c0d0e7389 */ /* 0x00006400000c000b */
[----:B01----:R-:W-:Y:S01]  /*19730*/  ENDCOLLECTIVE ;  /* 0x000000000000791b */ /* 0x003fe20003800000 */
.L_x_1485:
        /* <DEDUP_REMOVED lines=12> */
.L_x_1486:
[----:B------:R-:W-:Y:S02]  /*19800*/  IMAD.MOV.U32 R13, RZ, RZ, R23 ;  /* 0x000000ffff0d7224 */ /* 0x000fe400078e0017 */
[----:B------:R-:W-:Y:S02]  /*19810*/  IMAD.MOV.U32 R12, RZ, RZ, 0x6 ;  /* 0x00000006ff0c7424 */ /* 0x000fe400078e00ff */
[----:B------:R-:W-:-:S07]  /*19820*/  IMAD.MOV.U32 R2, RZ, RZ, R14 ;  /* 0x000000ffff027224 */ /* 0x000fce00078e000e */
[----:B------:R-:W-:Y:S05]  /*19830*/  WARPSYNC.COLLECTIVE R15, `(.L_x_1487) ;  /* 0x000000000f087348 */ /* 0x000fea0003c00000 */
[----:B------:R0:W1:Y:S02]  /*19840*/  SHFL.IDX P6, R14, R13, R12, R11 ;  /* 0x0000000c0d0e7389 */ /* 0x00006400000c000b */
[----:B01----:R-:W-:Y:S01]  /*19850*/  ENDCOLLECTIVE ;  /* 0x000000000000791b */ /* 0x003fe20003800000 */
.L_x_1487:
        /* <DEDUP_REMOVED lines=12> */
.L_x_1488:
[----:B------:R-:W-:Y:S02]  /*19920*/  IMAD.MOV.U32 R13, RZ, RZ, R23 ;  /* 0x000000ffff0d7224 */ /* 0x000fe400078e0017 */
[----:B------:R-:W-:Y:S02]  /*19930*/  IMAD.MOV.U32 R12, RZ, RZ, 0x7 ;  /* 0x00000007ff0c7424 */ /* 0x000fe400078e00ff */
[----:B------:R-:W-:-:S07]  /*19940*/  IMAD.MOV.U32 R2, RZ, RZ, R14 ;  /* 0x000000ffff027224 */ /* 0x000fce00078e000e */
[----:B------:R-:W-:Y:S05]  /*19950*/  WARPSYNC.COLLECTIVE R15, `(.L_x_1489) ;  /* 0x000000000f087348 */ /* 0x000fea0003c00000 */
[----:B------:R0:W1:Y:S02]  /*19960*/  SHFL.IDX P6, R14, R13, R12, R11 ;  /* 0x0000000c0d0e7389 */ /* 0x00006400000c000b */
[----:B01----:R-:W-:Y:S01]  /*19970*/  ENDCOLLECTIVE ;  /* 0x000000000000791b */ /* 0x003fe20003800000 */
.L_x_1489:
        /* <DEDUP_REMOVED lines=11> */
.L_x_1490:
[----:B------:R-:W-:Y:S01]  /*19a30*/  IMAD.MOV.U32 R2, RZ, RZ, R14 ;  /* 0x000000ffff027224 */ /* 0x000fe200078e000e */
[----:B------:R-:W-:Y:S06]  /*19a40*/  BRA `(.L_x_1491) ;  /* 0xffffffb400107947 */ /* 0x000fec000383ffff */
.L_x_1374:
[----:B0-----:R0:W1:Y:S02]  /*19a50*/  SYNCS.PHASECHK.TRANS64.TRYWAIT P0, [R0+URZ+0x16860], R3 ;  /* 0x01686003000075a7 */ /* 0x001064000800017f */
[----:B-1----:R-:W-:Y:S05]  /*19a60*/  @!P0 NANOSLEEP.SYNCS 0x989680 ;  /* 0x009896800000895d */ /* 0x002fea0003900000 */
[----:B------:R-:W1:Y:S02]  /*19a70*/  @!P0 SYNCS.PHASECHK.TRANS64 P0, [R0+URZ+0x16860], R3 ;  /* 0x01686003000085a7 */ /* 0x000e64000800007f */
[----:B-1----:R-:W-:Y:S05]  /*19a80*/  @!P0 BRA `(.L_x_1374) ;  /* 0xfffffffc00f08947 */ /* 0x002fea000383ffff */
[----:B------:R-:W-:Y:S05]  /*19a90*/  BRA `(.L_x_1492) ;  /* 0xffffffb800347947 */ /* 0x000fea000383ffff */
.L_x_1375:
        /* <DEDUP_REMOVED lines=8> */
.L_x_1494:
[----:B------:R-:W-:Y:S05]  /*19b20*/  BSYNC B0 ;  /* 0x0000000000007941 */ /* 0x000fea0003800000 */
.L_x_1493:
[----:B------:R-:W-:Y:S01]  /*19b30*/  IMAD.MOV.U32 R13, RZ, RZ, R17 ;  /* 0x000000ffff0d7224 */ /* 0x000fe200078e0011 */
[----:B------:R-:W-:Y:S01]  /*19b40*/  ISETP.LT.OR P2, PT, R6, 0x1, P0 ;  /* 0x000000010600780c */ /* 0x000fe20000741670 */
        /* <DEDUP_REMOVED lines=8> */
.L_x_1495:
[----:B------:R-:W-:Y:S02]  /*19bd0*/  IMAD R4, R4, 0x2, R22 ;  /* 0x0000000204047824 */ /* 0x000fe400078e0216 */
[----:B------:R-:W-:Y:S02]  /*19be0*/  IMAD.MOV.U32 R13, RZ, RZ, R23 ;  /* 0x000000ffff0d7224 */ /* 0x000fe400078e0017 */
[----:B------:R-:W-:Y:S01]  /*19bf0*/  IMAD.MOV.U32 R12, RZ, RZ, 0x1 ;  /* 0x00000001ff0c7424 */ /* 0x000fe200078e00ff */
[----:B------:R-:W-:-:S13]  /*19c00*/  IADD3 R2, P1, R14, R5, RZ ;  /* 0x000000050e027210 */ /* 0x000fda0007f3e0ff */
[----:B------:R-:W-:Y:S05]  /*19c10*/  WARPSYNC.COLLECTIVE R15, `(.L_x_1496) ;  /* 0x000000000f087348 */ /* 0x000fea0003c00000 */
[----:B------:R0:W1:Y:S02]  /*19c20*/  SHFL.IDX P6, R14, R13, R12, R11 ;  /* 0x0000000c0d0e7389 */ /* 0x00006400000c000b */
[----:B01----:R-:W-:Y:S01]  /*19c30*/  ENDCOLLECTIVE ;  /* 0x000000000000791b */ /* 0x003fe20003800000 */
.L_x_1496:
        /* <DEDUP_REMOVED lines=11> */
.L_x_1497:
[----:B------:R-:W-:Y:S02]  /*19cf0*/  IMAD.MOV.U32 R13, RZ, RZ, R23 ;  /* 0x000000ffff0d7224 */ /* 0x000fe400078e0017 */
[----:B------:R-:W-:Y:S02]  /*19d00*/  IMAD.MOV.U32 R12, RZ, RZ, 0x2 ;  /* 0x00000002ff0c7424 */ /* 0x000fe400078e00ff */
[----:B------:R-:W-:-:S07]  /*19d10*/  IMAD.MOV.U32 R9, RZ, RZ, R14 ;  /* 0x000000ffff097224 */ /* 0x000fce00078e000e */
[----:B------:R-:W-:Y:S05]  /*19d20*/  WARPSYNC.COLLECTIVE R15, `(.L_x_1498) ;  /* 0x000000000f087348 */ /* 0x000fea0003c00000 */
[----:B------:R0:W1:Y:S02]  /*19d30*/  SHFL.IDX P6, R14, R13, R12, R11 ;  /* 0x0000000c0d0e7389 */ /* 0x00006400000c000b */
[----:B01----:R-:W-:Y:S01]  /*19d40*/  ENDCOLLECTIVE ;  /* 0x000000000000791b */ /* 0x003fe20003800000 */
.L_x_1498:
        /* <DEDUP_REMOVED lines=12> */
.L_x_1499:
[----:B------:R-:W-:Y:S02]  /*19e10*/  IMAD.MOV.U32 R13, RZ, RZ, R23 ;  /* 0x000000ffff0d7224 */ /* 0x000fe400078e0017 */
[----:B------:R-:W-:Y:S02]  /*19e20*/  IMAD.MOV.U32 R12, RZ, RZ, 0x3 ;  /* 0x00000003ff0c7424 */ /* 0x000fe400078e00ff */
[----:B------:R-:W-:-:S07]  /*19e30*/  IMAD.MOV.U32 R10, RZ, RZ, R14 ;  /* 0x000000ffff0a7224 */ /* 0x000fce00078e000e */
[----:B------:R-:W-:Y:S05]  /*19e40*/  WARPSYNC.COLLECTIVE R15, `(.L_x_1500) ;  /* 0x000000000f087348 */ /* 0x000fea0003c00000 */
[----:B------:R0:W1:Y:S02]  /*19e50*/  SHFL.IDX P6, R14, R13, R12, R11 ;  /* 0x0000000c0d0e7389 */ /* 0x00006400000c000b */
[----:B01----:R-:W-:Y:S01]  /*19e60*/  ENDCOLLECTIVE ;  /* 0x000000000000791b */ /* 0x003fe20003800000 */
.L_x_1500:
        /* <DEDUP_REMOVED lines=12> */
.L_x_1501:
[----:B------:R-:W-:Y:S02]  /*19f30*/  IMAD.MOV.U32 R13, RZ, RZ, R23 ;  /* 0x000000ffff0d7224 */ /* 0x000fe400078e0017 */
[----:B------:R-:W-:Y:S02]  /*19f40*/  IMAD.MOV.U32 R12, RZ, RZ, 0x4 ;  /* 0x00000004ff0c7424 */ /* 0x000fe400078e00ff */
[----:B------:R-:W-:-:S07]  /*19f50*/  IMAD.MOV.U32 R9, RZ, RZ, R14 ;  /* 0x000000ffff097224 */ /* 0x000fce00078e000e */
[----:B------:R-:W-:Y:S05]  /*19f60*/  WARPSYNC.COLLECTIVE R15, `(.L_x_1502) ;  /* 0x000000000f087348 */ /* 0x000fea0003c00000 */
[----:B------:R0:W1:Y:S02]  /*19f70*/  SHFL.IDX P6, R14, R13, R12, R11 ;  /* 0x0000000c0d0e7389 */ /* 0x00006400000c000b */
[----:B01----:R-:W-:Y:S01]  /*19f80*/  ENDCOLLECTIVE ;  /* 0x000000000000791b */ /* 0x003fe20003800000 */
.L_x_1502:
        /* <DEDUP_REMOVED lines=12> */
.L_x_1503:
[----:B------:R-:W-:Y:S02]  /*1a050*/  IMAD.MOV.U32 R13, RZ, RZ, R23 ;  /* 0x000000ffff0d7224 */ /* 0x000fe400078e0017 */
[----:B------:R-:W-:Y:S02]  /*1a060*/  IMAD.MOV.U32 R12, RZ, RZ, 0x5 ;  /* 0x00000005ff0c7424 */ /* 0x000fe400078e00ff */
[----:B------:R-:W-:-:S07]  /*1a070*/  IMAD.MOV.U32 R10, RZ, RZ, R14 ;  /* 0x000000ffff0a7224 */ /* 0x000fce00078e000e */
[----:B------:R-:W-:Y:S05]  /*1a080*/  WARPSYNC.COLLECTIVE R15, `(.L_x_1504) ;  /* 0x000000000f087348 */ /* 0x000fea0003c00000 */
[----:B------:R0:W1:Y:S02]  /*1a090*/  SHFL.IDX P6, R14, R13, R12, R11 ;  /* 0x0000000c0d0e7389 */ /* 0x00006400000c000b */
[----:B01----:R-:W-:Y:S01]  /*1a0a0*/  ENDCOLLECTIVE ;  /* 0x000000000000791b */ /* 0x003fe20003800000 */
.L_x_1504:
        /* <DEDUP_REMOVED lines=12> */
.L_x_1505:
[----:B------:R-:W-:Y:S02]  /*1a170*/  IMAD.MOV.U32 R13, RZ, RZ, R23 ;  /* 0x000000ffff0d7224 */ /* 0x000fe400078e0017 */
[----:B------:R-:W-:Y:S02]  /*1a180*/  IMAD.MOV.U32 R12, RZ, RZ, 0x6 ;  /* 0x00000006ff0c7424 */ /* 0x000fe400078e00ff */
[----:B------:R-:W-:-:S07]  /*1a190*/  IMAD.MOV.U32 R9, RZ, RZ, R14 ;  /* 0x000000ffff097224 */ /* 0x000fce00078e000e */
[----:B------:R-:W-:Y:S05]  /*1a1a0*/  WARPSYNC.COLLECTIVE R15, `(.L_x_1506) ;  /* 0x000000000f087348 */ /* 0x000fea0003c00000 */
[----:B------:R0:W1:Y:S02]  /*1a1b0*/  SHFL.IDX P6, R14, R13, R12, R11 ;  /* 0x0000000c0d0e7389 */ /* 0x00006400000c000b */
[----:B01----:R-:W-:Y:S01]  /*1a1c0*/  ENDCOLLECTIVE ;  /* 0x000000000000791b */ /* 0x003fe20003800000 */
.L_x_1506:
        /* <DEDUP_REMOVED lines=12> */
.L_x_1507:
[----:B------:R-:W-:Y:S02]  /*1a290*/  IMAD.MOV.U32 R13, RZ, RZ, R23 ;  /* 0x000000ffff0d7224 */ /* 0x000fe400078e0017 */
[----:B------:R-:W-:Y:S01]  /*1a2a0*/  IMAD.MOV.U32 R12, RZ, RZ, 0x7 ;  /* 0x00000007ff0c7424 */ /* 0x000fe200078e00ff */
[----:B------:R-:W-:-:S13]  /*1a2b0*/  IADD3 R2, P1, R14, R5, RZ ;  /* 0x000000050e027210 */ /* 0x000fda0007f3e0ff */
[----:B------:R-:W-:Y:S05]  /*1a2c0*/  WARPSYNC.COLLECTIVE R15, `(.L_x_1508) ;  /* 0x000000000f087348 */ /* 0x000fea0003c00000 */
[----:B------:R0:W1:Y:S02]  /*1a2d0*/  SHFL.IDX P6, R14, R13, R12, R11 ;  /* 0x0000000c0d0e7389 */ /* 0x00006400000c000b */
[----:B01----:R-:W-:Y:S01]  /*1a2e0*/  ENDCOLLECTIVE ;  /* 0x000000000000791b */ /* 0x003fe20003800000 */
.L_x_1508:
        /* <DEDUP_REMOVED lines=10> */
.L_x_1509:
[----:B------:R-:W-:Y:S05]  /*1a390*/  BRA `(.L_x_1510) ;  /* 0xffffffb000e87947 */ /* 0x000fea000383ffff */
.L_x_1380:
        /* <DEDUP_REMOVED lines=8> */
.L_x_1512:
[----:B------:R-:W-:Y:S05]  /*1a420*/  BSYNC B0 ;  /* 0x0000000000007941 */ /* 0x000fea0003800000 */
.L_x_1511:
[----:B------:R-:W-:Y:S02]  /*1a430*/  IMAD.MOV.U32 R13, RZ, RZ, R16 ;  /* 0x000000ffff0d7224 */ /* 0x000fe400078e0010 */
[----:B------:R-:W-:Y:S02]  /*1a440*/  IMAD.MOV.U32 R12, RZ, RZ, 0x1 ;  /* 0x00000001ff0c7424 */ /* 0x000fe400078e00ff */
[----:B------:R-:W-:Y:S02]  /*1a450*/  IMAD.MOV.U32 R11, RZ, RZ, 0x1f ;  /* 0x0000001fff0b7424 */ /* 0x000fe400078e00ff */
[----:B------:R-:W-:Y:S02]  /*1a460*/  IMAD.MOV.U32 R15, RZ, RZ, -0x1 ;  /* 0xffffffffff0f7424 */ /* 0x000fe400078e00ff */
[----:B------:R-:W-:Y:S02]  /*1a470*/  IMAD.IADD R7, R19, 0x1, R8 ;  /* 0x0000000113077824 */ /* 0x000fe400078e0208 */
[----:B------:R-:W-:-:S07]  /*1a480*/  IMAD.MOV.U32 R0, RZ, RZ, R14 ;  /* 0x000000ffff007224 */ /* 0x000fce00078e000e */
[----:B------:R-:W-:Y:S05]  /*1a490*/  WARPSYNC.COLLECTIVE R15, `(.L_x_1513) ;  /* 0x000000000f087348 */ /* 0x000fea0003c00000 */
[----:B------:R0:W1:Y:S02]  /*1a4a0*/  SHFL.IDX P6, R14, R13, R12, R11 ;  /* 0x0000000c0d0e7389 */ /* 0x00006400000c000b */
[----:B01----:R-:W-:Y:S01]  /*1a4b0*/  ENDCOLLECTIVE ;  /* 0x000000000000791b */ /* 0x003fe20003800000 */
.L_x_1513:
[----:B------:R-:W-:Y:S02]  /*1a4c0*/  ULDC UR4, c[0x0][0xc3c] ;  /* 0x00030f0000047ab9 */ /* 0x000fe40000000800 */
[----:B------:R-:W-:-:S13]  /*1a4d0*/  ISETP.GE.OR P1, PT, R7, UR4, !P0 ;  /* 0x0000000407007c0c */ /* 0x000fda000c726670 */
[----:B------:R-:W0:Y:S01]  /*1a4e0*/  @!P1 LDC.64 R2, c[0x0][0xc80] ;  /* 0x00032000ff029b82 */ /* 0x000e220000000a00 */
[----:B------:R-:W-:Y:S02]  /*1a4f0*/  IMAD.MOV.U32 R17, RZ, RZ, RZ ;  /* 0x000000ffff117224 */ /* 0x000fe400078e00ff */
[----:B------:R-:W-:Y:S02]  /*1a500*/  IMAD.MOV.U32 R11, RZ, RZ, RZ ;  /* 0x000000ffff0b7224 */ /* 0x000fe400078e00ff */
[----:B------:R-:W-:Y:S02]  /*1a510*/  IMAD.MOV.U32 R5, RZ, RZ, R14 ;  /* 0x000000ffff057224 */ /* 0x000fe400078e000e */
[----:B0-----:R-:W-:-:S06]  /*1a520*/  @!P1 IMAD.WIDE R2, R7, 0x4, R2 ;  /* 0x0000000407029825 */ /* 0x001fcc00078e0202 */
[----:B------:R-:W2:Y:S01]  /*1a530*/  @!P1 LDG.E R2, desc[UR52][R2.64] ;  /* 0x0000003402029981 */ /* 0x000ea2000c1e1900 */
[C---:B------:R-:W-:Y:S02]  /*1a540*/  ISETP.GE.U32.AND P2, PT, R8.reuse, 0x2, PT ;  /* 0x000000020800780c */ /* 0x040fe40003f46070 */
[C---:B------:R-:W-:Y:S02]  /*1a550*/  ISETP.GE.U32.AND P3, PT, R8.reuse, 0x4, PT ;  /* 0x000000040800780c */ /* 0x040fe40003f66070 */
[C---:B------:R-:W-:Y:S02]  /*1a560*/  ISETP.GE.U32.AND P4, PT, R8.reuse, 0x8, PT ;  /* 0x000000080800780c */ /* 0x040fe40003f86070 */
[C---:B------:R-:W-:Y:S01]  /*1a570*/  ISETP.GE.U32.AND P5, PT, R8.reuse, 0x10, PT ;  /* 0x000000100800780c */ /* 0x040fe20003fa6070 */
[----:B--2---:R-:W-:Y:S01]  /*1a580*/  @!P1 IMAD.MOV.U32 R17, RZ, RZ, R2 ;  /* 0x000000ffff119224 */ /* 0x004fe200078e0002 */
[----:B------:R-:W-:-:S03]  /*1a590*/  ISETP.NE.AND P1, PT, R8, RZ, PT ;  /* 0x000000ff0800720c */ /* 0x000fc60003f25270 */
[----:B------:R-:W-:-:S10]  /*1a5a0*/  IMAD.MOV.U32 R13, RZ, RZ, R17 ;  /* 0x000000ffff0d7224 */ /* 0x000fd400078e0011 */
[----:B------:R-:W-:Y:S05]  /*1a5b0*/  WARPSYNC.COLLECTIVE R15, `(.L_x_1514) ;  /* 0x000000000f087348 */ /* 0x000fea0003c00000 */
[----:B------:R0:W1:Y:S02]  /*1a5c0*/  SHFL.UP P6, R14, R13, R12, R11 ;  /* 0x0400000c0d0e7389 */ /* 0x00006400000c000b */
[----:B01----:R-:W-:Y:S01]  /*1a5d0*/  ENDCOLLECTIVE ;  /* 0x000000000000791b */ /* 0x003fe20003800000 */
.L_x_1514:
[----:B------:R-:W-:Y:S01]  /*1a5e0*/  IMAD.MOV.U32 R12, RZ, RZ, 0x2 ;  /* 0x00000002ff0c7424 */ /* 0x000fe200078e00ff */
[----:B------:R-:W-:-:S05]  /*1a5f0*/  SEL R4, R14, RZ, P1 ;  /* 0x000000ff0e047207 */ /* 0x000fca0000800000 */
[----:B------:R-:W-:-:S04]  /*1a600*/  IMAD.IADD R4, R17, 0x1, R4 ;  /* 0x0000000111047824 */ /* 0x000fc800078e0204 */
[----:B------:R-:W-:-:S07]  /*1a610*/  IMAD.MOV.U32 R13, RZ, RZ, R4 ;  /* 0x000000ffff0d7224 */ /* 0x000fce00078e0004 */
[----:B------:R-:W-:Y:S05]  /*1a620*/  WARPSYNC.COLLECTIVE R15, `(.L_x_1515) ;  /* 0x000000000f087348 */ /* 0x000fea0003c00000 */
[----:B------:R0:W1:Y:S02]  /*1a630*/  SHFL.UP P6, R14, R13, R12, R11 ;  /* 0x0400000c0d0e7389 */ /* 0x00006400000c000b */
[----:B01----:R-:W-:Y:S01]  /*1a640*/  ENDCOLLECTIVE ;  /* 0x000000000000791b */ /* 0x003fe20003800000 */
.L_x_1515:
[----:B------:R-:W-:Y:S01]  /*1a650*/  IMAD.MOV.U32 R12, RZ, RZ, 0x4 ;  /* 0x00000004ff0c7424 */ /* 0x000fe200078e00ff */
[----:B------:R-:W-:-:S05]  /*1a660*/  SEL R3, R14, RZ, P2 ;  /* 0x000000ff0e037207 */ /* 0x000fca0001000000 */
[----:B------:R-:W-:-:S04]  /*1a670*/  IMAD.IADD R6, R4, 0x1, R3 ;  /* 0x0000000104067824 */ /* 0x000fc800078e0203 */
[----:B------:R-:W-:-:S07]  /*1a680*/  IMAD.MOV.U32 R13, RZ, RZ, R6 ;  /* 0x000000ffff0d7224 */ /* 0x000fce00078e0006 */
[----:B------:R-:W-:Y:S05]  /*1a690*/  WARPSYNC.COLLECTIVE R15, `(.L_x_1516) ;  /* 0x000000000f087348 */ /* 0x000fea0003c00000 */
[----:B------:R0:W1:Y:S02]  /*1a6a0*/  SHFL.UP P6, R14, R13, R12, R11 ;  /* 0x0400000c0d0e7389 */ /* 0x00006400000c000b */
[----:B01----:R-:W-:Y:S01]  /*1a6b0*/  ENDCOLLECTIVE ;  /* 0x000000000000791b */ /* 0x003fe20003800000 */
.L_x_1516:
[----:B------:R-:W-:Y:S01]  /*1a6c0*/  IMAD.MOV.U32 R12, RZ, RZ, 0x8 ;  /* 0x00000008ff0c7424 */ /* 0x000fe200078e00ff */
[----:B------:R-:W-:-:S05]  /*1a6d0*/  SEL R3, R14, RZ, P3 ;  /* 0x000000ff0e037207 */ /* 0x000fca0001800000 */
[----:B------:R-:W-:-:S04]  /*1a6e0*/  IMAD.IADD R2, R6, 0x1, R3 ;  /* 0x0000000106027824 */ /* 0x000fc800078e0203 */
[----:B------:R-:W-:-:S07]  /*1a6f0*/  IMAD.MOV.U32 R13, RZ, RZ, R2 ;  /* 0x000000ffff0d7224 */ /* 0x000fce00078e0002 */
[----:B------:R-:W-:Y:S05]  /*1a700*/  WARPSYNC.COLLECTIVE R15, `(.L_x_1517) ;  /* 0x000000000f087348 */ /* 0x000fea0003c00000 */
[----:B------:R0:W1:Y:S02]  /*1a710*/  SHFL.UP P6, R14, R13, R12, R11 ;  /* 0x0400000c0d0e7389 */ /* 0x00006400000c000b */
[----:B01----:R-:W-:Y:S01]  /*1a720*/  ENDCOLLECTIVE ;  /* 0x000000000000791b */ /* 0x003fe20003800000 */
.L_x_1517:
[----:B------:R-:W-:Y:S01]  /*1a730*/  IMAD.MOV.U32 R12, RZ, RZ, 0x10 ;  /* 0x00000010ff0c7424 */ /* 0x000fe200078e00ff */
[----:B------:R-:W-:-:S05]  /*1a740*/  SEL R3, R14, RZ, P4 ;  /* 0x000000ff0e037207 */ /* 0x000fca0002000000 */
[----:B------:R-:W-:-:S04]  /*1a750*/  IMAD.IADD R3, R2, 0x1, R3 ;  /* 0x0000000102037824 */ /* 0x000fc800078e0203 */
[----:B------:R-:W-:-:S07]  /*1a760*/  IMAD.MOV.U32 R13, RZ, RZ, R3 ;  /* 0x000000ffff0d7224 */ /* 0x000fce00078e0003 */
[----:B------:R-:W-:Y:S05]  /*1a770*/  WARPSYNC.COLLECTIVE R15, `(.L_x_1518) ;  /* 0x000000000f087348 */ /* 0x000fea0003c00000 */
[----:B------:R0:W1:Y:S02]  /*1a780*/  SHFL.UP P6, R14, R13, R12, R11 ;  /* 0x0400000c0d0e7389 */ /* 0x00006400000c000b */
[----:B01----:R-:W-:Y:S01]  /*1a790*/  ENDCOLLECTIVE ;  /* 0x000000000000791b */ /* 0x003fe20003800000 */
.L_x_1518:
[----:B------:R-:W-:Y:S02]  /*1a7a0*/  IMAD.MOV.U32 R12, RZ, RZ, 0x1f ;  /* 0x0000001fff0c7424 */ /* 0x000fe400078e00ff */
[----:B------:R-:W-:Y:S01]  /*1a7b0*/  IMAD.MOV.U32 R11, RZ, RZ, 0x1f ;  /* 0x0000001fff0b7424 */ /* 0x000fe200078e00ff */
[----:B------:R-:W-:-:S05]  /*1a7c0*/  SEL R14, R14, RZ, P5 ;  /* 0x000000ff0e0e7207 */ /* 0x000fca0002800000 */
[----:B------:R-:W-:-:S04]  /*1a7d0*/  IMAD.IADD R3, R3, 0x1, R14 ;  /* 0x0000000103037824 */ /* 0x000fc800078e020e */
[----:B------:R-:W-:-:S07]  /*1a7e0*/  IMAD.MOV.U32 R13, RZ, RZ, R3 ;  /* 0x000000ffff0d7224 */ /* 0x000fce00078e0003 */
[----:B------:R-:W-:Y:S05]  /*1a7f0*/  WARPSYNC.COLLECTIVE R15, `(.L_x_1519) ;  /* 0x000000000f087348 */ /* 0x000fea0003c00000 */
[----:B------:R0:W1:Y:S02]  /*1a800*/  SHFL.IDX P6, R14, R13, R12, R11 ;  /* 0x0000000c0d0e7389 */ /* 0x00006400000c000b */
[----:B01----:R-:W-:Y:S01]  /*1a810*/  ENDCOLLECTIVE ;  /* 0x000000000000791b */ /* 0x003fe20003800000 */
.L_x_1519:
[----:B------:R-:W-:Y:S05]  /*1a820*/  BRA `(.L_x_1520) ;  /* 0xffffffb000f07947 */ /* 0x000fea000383ffff */
.L_x_1385:
[----:B------:R-:W-:Y:S01]  /*1a830*/  BSSY B0, `(.L_x_1521) ;  /* 0x0000008000007945 */ /* 0x000fe20003800000 */
[----:B-----5:R-:W-:Y:S02]  /*1a840*/  IMAD.MOV.U32 R13, RZ, RZ, R17 ;  /* 0x000000ffff0d7224 */ /* 0x020fe400078e0011 */
[----:B------:R-:W-:Y:S02]  /*1a850*/  IMAD.MOV.U32 R12, RZ, RZ, 0x1 ;  /* 0x00000001ff0c7424 */ /* 0x000fe400078e00ff */
[----:B------:R-:W-:Y:S02]  /*1a860*/  IMAD.MOV.U32 R11, RZ, RZ, RZ ;  /* 0x000000ffff0b7224 */ /* 0x000fe400078e00ff */
[----:B------:R-:W-:-:S07]  /*1a870*/  IMAD.MOV.U32 R15, RZ, RZ, -0x1 ;  /* 0xffffffffff0f7424 */ /* 0x000fce00078e00ff */
[----:B01----:R-:W-:Y:S05]  /*1a880*/  WARPSYNC.COLLECTIVE R15, `(.L_x_1522) ;  /* 0x000000000f087348 */ /* 0x003fea0003c00000 */
[----:B------:R2:W3:Y:S02]  /*1a890*/  SHFL.UP P6, R14, R13, R12, R11 ;  /* 0x0400000c0d0e7389 */ /* 0x0004e400000c000b */
[----:B0123--:R-:W-:Y:S01]  /*1a8a0*/  ENDCOLLECTIVE ;  /* 0x000000000000791b */ /* 0x00ffe20003800000 */
.L_x_1522:
[----:B------:R-:W-:Y:S05]  /*1a8b0*/  BSYNC B0 ;  /* 0x0000000000007941 */ /* 0x000fea0003800000 */
.L_x_1521:
[----:B------:R-:W-:Y:S01]  /*1a8c0*/  SEL R14, R14, RZ, P1 ;  /* 0x000000ff0e0e7207 */ /* 0x000fe20000800000 */
[----:B------:R-:W-:Y:S02]  /*1a8d0*/  IMAD.MOV.U32 R12, RZ, RZ, 0x2 ;  /* 0x00000002ff0c7424 */ /* 0x000fe400078e00ff */
[----:B------:R-:W-:Y:S02]  /*1a8e0*/  IMAD.MOV.U32 R11, RZ, RZ, RZ ;  /* 0x000000ffff0b7224 */ /* 0x000fe400078e00ff */
[----:B------:R-:W-:Y:S02]  /*1a8f0*/  IMAD.IADD R13, R17, 0x1, R14 ;  /* 0x00000001110d7824 */ /* 0x000fe400078e020e */
[----:B------:R-:W-:-:S07]  /*1a900*/  IMAD.MOV.U32 R15, RZ, RZ, -0x1 ;  /* 0xffffffffff0f7424 */ /* 0x000fce00078e00ff */
[----:B------:R-:W-:Y:S05]  /*1a910*/  WARPSYNC.COLLECTIVE R15, `(.L_x_1523) ;  /* 0x000000000f087348 */ /* 0x000fea0003c00000 */
[----:B------:R0:W1:Y:S02]  /*1a920*/  SHFL.UP P6, R14, R13, R12, R11 ;  /* 0x0400000c0d0e7389 */ /* 0x00006400000c000b */
[----:B01----:R-:W-:Y:S01]  /*1a930*/  ENDCOLLECTIVE ;  /* 0x000000000000791b */ /* 0x003fe20003800000 */
.L_x_1523:
[----:B------:R-:W-:Y:S01]  /*1a940*/  IMAD.MOV.U32 R12, RZ, RZ, 0x4 ;  /* 0x00000004ff0c7424 */ /* 0x000fe200078e00ff */
[----:B------:R-:W-:-:S05]  /*1a950*/  SEL R2, R14, RZ, P2 ;  /* 0x000000ff0e027207 */ /* 0x000fca0001000000 */
[----:B------:R-:W-:-:S04]  /*1a960*/  IMAD.IADD R2, R13, 0x1, R2 ;  /* 0x000000010d027824 */ /* 0x000fc800078e0202 */
[----:B------:R-:W-:-:S07]  /*1a970*/  IMAD.MOV.U32 R13, RZ, RZ, R2 ;  /* 0x000000ffff0d7224 */ /* 0x000fce00078e0002 */
[----:B------:R-:W-:Y:S05]  /*1a980*/  WARPSYNC.COLLECTIVE R15, `(.L_x_1524) ;  /* 0x000000000f087348 */ /* 0x000fea0003c00000 */
[----:B------:R0:W1:Y:S02]  /*1a990*/  SHFL.UP P6, R14, R13, R12, R11 ;  /* 0x0400000c0d0e7389 */ /* 0x00006400000c000b */
[----:B01----:R-:W-:Y:S01]  /*1a9a0*/  ENDCOLLECTIVE ;  /* 0x000000000000791b */ /* 0x003fe20003800000 */
.L_x_1524:
[----:B------:R-:W-:Y:S01]  /*1a9b0*/  IMAD.MOV.U32 R12, RZ, RZ, 0x8 ;  /* 0x00000008ff0c7424 */ /* 0x000fe200078e00ff */
[----:B------:R-:W-:-:S05]  /*1a9c0*/  SEL R3, R14, RZ, P3 ;  /* 0x000000ff0e037207 */ /* 0x000fca0001800000 */
[----:B------:R-:W-:-:S04]  /*1a9d0*/  IMAD.IADD R3, R2, 0x1, R3 ;  /* 0x0000000102037824 */ /* 0x000fc800078e0203 */
[----:B------:R-:W-:-:S07]  /*1a9e0*/  IMAD.MOV.U32 R13, RZ, RZ, R3 ;  /* 0x000000ffff0d7224 */ /* 0x000fce00078e0003 */
[----:B------:R-:W-:Y:S05]  /*1a9f0*/  WARPSYNC.COLLECTIVE R15, `(.L_x_1525) ;  /* 0x000000000f087348 */ /* 0x000fea0003c00000 */
[----:B------:R0:W1:Y:S02]  /*1aa00*/  SHFL.UP P6, R14, R13, R12, R11 ;  /* 0x0400000c0d0e7389 */ /* 0x00006400000c000b */
[----:B01----:R-:W-:Y:S01]  /*1aa10*/  ENDCOLLECTIVE ;  /* 0x000000000000791b */ /* 0x003fe20003800000 */
.L_x_1525:
[----:B------:R-:W-:Y:S01]  /*1aa20*/  IMAD.MOV.U32 R12, RZ, RZ, 0x10 ;  /* 0x00000010ff0c7424 */ /* 0x000fe200078e00ff */
[----:B------:R-:W-:-:S05]  /*1aa30*/  SEL R4, R14, RZ, P4 ;  /* 0x000000ff0e047207 */ /* 0x000fca0002000000 */
[----:B------:R-:W-:-:S04]  /*1aa40*/  IMAD.IADD R4, R3, 0x1, R4 ;  /* 0x0000000103047824 */ /* 0x000fc800078e0204 */
[----:B------:R-:W-:-:S07]  /*1aa50*/  IMAD.MOV.U32 R13, RZ, RZ, R4 ;  /* 0x000000ffff0d7224 */ /* 0x000fce00078e0004 */
[----:B------:R-:W-:Y:S05]  /*1aa60*/  WARPSYNC.COLLECTIVE R15, `(.L_x_1526) ;  /* 0x000000000f087348 */ /* 0x000fea0003c00000 */
[----:B------:R0:W1:Y:S02]  /*1aa70*/  SHFL.UP P6, R14, R13, R12, R11 ;  /* 0x0400000c0d0e7389 */ /* 0x00006400000c000b */
[----:B01----:R-:W-:Y:S01]  /*1aa80*/  ENDCOLLECTIVE ;  /* 0x000000000000791b */ /* 0x003fe20003800000 */
.L_x_1526:
        /* <DEDUP_REMOVED lines=8> */
.L_x_1527:
[----:B------:R-:W-:Y:S05]  /*1ab10*/  BRA `(.L_x_1528) ;  /* 0xffffffb000d07947 */ /* 0x000fea000383ffff */
.L_x_1387:
[----:B------:R-:W-:Y:S01]  /*1ab20*/  BSSY B0, `(.L_x_1529) ;  /* 0x0000006000007945 */ /* 0x000fe20003800000 */
[----:B------:R-:W-:Y:S01]  /*1ab30*/  PLOP3.LUT P6, PT, P6, PT, PT, 0x8, 0x0 ;  /* 0x000000000000781c */ /* 0x000fe200037ce170 */
[----:B------:R-:W-:-:S12]  /*1ab40*/  IMAD.MOV.U32 R15, RZ, RZ, -0x1 ;  /* 0xffffffffff0f7424 */ /* 0x000fd800078e00ff */
[----:B01----:R-:W-:Y:S05]  /*1ab50*/  WARPSYNC.COLLECTIVE R15, `(.L_x_1530) ;  /* 0x000000000f087348 */ /* 0x003fea0003c00000 */
[----:B------:R-:W-:Y:S01]  /*1ab60*/  VOTE.ANY R14, PT, P6 ;  /* 0x00000000000e7806 */ /* 0x000fe200030e0100 */
[----:B01----:R-:W-:Y:S06]  /*1ab70*/  ENDCOLLECTIVE ;  /* 0x000000000000791b */ /* 0x003fec0003800000 */
.L_x_1530:
[----:B------:R-:W-:Y:S05]  /*1ab80*/  BSYNC B0 ;  /* 0x0000000000007941 */ /* 0x000fea0003800000 */
.L_x_1529:
[----:B------:R-:W-:Y:S02]  /*1ab90*/  IMAD.MOV.U32 R2, RZ, RZ, R14 ;  /* 0x000000ffff027224 */ /* 0x000fe400078e000e */
[----:B------:R-:W-:Y:S02]  /*1aba0*/  IMAD.MOV.U32 R13, RZ, RZ, R17 ;  /* 0x000000ffff0d7224 */ /* 0x000fe400078e0011 */
[----:B------:R-:W0:Y:S01]  /*1abb0*/  POPC R6, R2 ;  /* 0x0000000200067309 */ /* 0x000e220000000000 */
[----:B------:R-:W-:Y:S02]  /*1abc0*/  IMAD.MOV.U32 R11, RZ, RZ, 0x1f ;  /* 0x0000001fff0b7424 */ /* 0x000fe400078e00ff */
[----:B------:R-:W-:Y:S02]  /*1abd0*/  IMAD.MOV.U32 R15, RZ, RZ, -0x1 ;  /* 0xffffffffff0f7424 */ /* 0x000fe400078e00ff */
[----:B0-----:R-:W-:-:S07]  /*1abe0*/  IMAD.MOV.U32 R12, RZ, RZ, R6 ;  /* 0x000000ffff0c7224 */ /* 0x001fce00078e0006 */
[----:B------:R-:W-:Y:S05]  /*1abf0*/  WARPSYNC.COLLECTIVE R15, `(.L_x_1531) ;  /* 0x000000000f087348 */ /* 0x000fea0003c00000 */
[----:B------:R0:W1:Y:S02]  /*1ac00*/  SHFL.IDX P6, R14, R13, R12, R11 ;  /* 0x0000000c0d0e7389 */ /* 0x00006400000c000b */
[----:B01----:R-:W-:Y:S01]  /*1ac10*/  ENDCOLLECTIVE ;  /* 0x000000000000791b */ /* 0x003fe20003800000 */
.L_x_1531:
[----:B------:R-:W-:Y:S01]  /*1ac20*/  IMAD.MOV.U32 R17, RZ, RZ, R14 ;  /* 0x000000ffff117224 */ /* 0x000fe200078e000e */
[----:B------:R-:W-:Y:S06]  /*1ac30*/  BRA `(.L_x_1532) ;  /* 0xffffffb000c07947 */ /* 0x000fec000383ffff */
.L_x_1389:
[----:B------:R-:W-:Y:S01]  /*1ac40*/  BSSY B0, `(.L_x_1533) ;  /* 0x0000007000007945 */ /* 0x000fe20003800000 */
[----:B------:R-:W-:Y:S02]  /*1ac50*/  IMAD.MOV.U32 R13, RZ, RZ, R3 ;  /* 0x000000ffff0d7224 */ /* 0x000fe400078e0003 */
[----:B------:R-:W-:Y:S02]  /*1ac60*/  IMAD.MOV.U32 R11, RZ, RZ, 0x1f ;  /* 0x0000001fff0b7424 */ /* 0x000fe400078e00ff */
[----:B------:R-:W-:-:S07]  /*1ac70*/  IMAD.MOV.U32 R15, RZ, RZ, -0x1 ;  /* 0xffffffffff0f7424 */ /* 0x000fce00078e00ff */
[----:B0123--:R-:W-:Y:S05]  /*1ac80*/  WARPSYNC.COLLECTIVE R15, `(.L_x_1534) ;  /* 0x000000000f087348 */ /* 0x00ffea0003c00000 */
[----:B------:R4:W0:Y:S02]  /*1ac90*/  SHFL.IDX P6, R14, R13, R12, R11 ;  /* 0x0000000c0d0e7389 */ /* 0x00082400000c000b */
[----:B01234-:R-:W-:Y:S01]  /*1aca0*/  ENDCOLLECTIVE ;  /* 0x000000000000791b */ /* 0x01ffe20003800000 */
.L_x_1534:
[----:B------:R-:W-:Y:S05]  /*1acb0*/  BSYNC B0 ;  /* 0x0000000000007941 */ /* 0x000fea0003800000 */
.L_x_1533:
[----:B------:R-:W-:Y:S05]  /*1acc0*/  BRA `(.L_x_1388) ;  /* 0xffffffb000b87947 */ /* 0x000fea000383ffff */
.L_x_1393:
[----:B0-----:R0:W3:Y:S02]  /*1acd0*/  SYNCS.PHASECHK.TRANS64.TRYWAIT P0, [R5+URZ+0x16820], R0 ;  /* 0x01682000050075a7 */ /* 0x0010e4000800017f */
[----:B---3--:R-:W-:Y:S05]  /*1ace0*/  @!P0 NANOSLEEP.SYNCS 0x989680 ;  /* 0x009896800000895d */ /* 0x008fea0003900000 */
[----:B------:R-:W3:Y:S02]  /*1acf0*/  @!P0 SYNCS.PHASECHK.TRANS64 P0, [R5+URZ+0x16820], R0 ;  /* 0x01682000050085a7 */ /* 0x000ee4000800007f */
[----:B---3--:R-:W-:Y:S05]  /*1ad00*/  @!P0 BRA `(.L_x_1393) ;  /* 0xfffffffc00f08947 */ /* 0x008fea000383ffff */
[----:B------:R-:W-:Y:S05]  /*1ad10*/  BRA `(.L_x_1535) ;  /* 0xffffffb800307947 */ /* 0x000fea000383ffff */
.L_x_1394:
[----:B------:R-:W3:Y:S01]  /*1ad20*/  S2R R2, SR_TID.X ;  /* 0x0000000000027919 */ /* 0x000ee20000002100 */
[----:B------:R-:W-:Y:S01]  /*1ad30*/  BSSY B0, `(.L_x_1536) ;  /* 0x000000a000007945 */ /* 0x000fe20003800000 */
[----:B------:R-:W-:Y:S02]  /*1ad40*/  IMAD.MOV.U32 R12, RZ, RZ, RZ ;  /* 0x000000ffff0c7224 */ /* 0x000fe400078e00ff */
[----:B------:R-:W-:Y:S02]  /*1ad50*/  IMAD.MOV.U32 R11, RZ, RZ, 0x1f ;  /* 0x0000001fff0b7424 */ /* 0x000fe400078e00ff */
[----:B------:R-:W-:Y:S01]  /*1ad60*/  IMAD.MOV.U32 R15, RZ, RZ, -0x1 ;  /* 0xffffffffff0f7424 */ /* 0x000fe200078e00ff */
[----:B---3--:R-:W-:-:S04]  /*1ad70*/  SHF.R.U32.HI R2, RZ, 0x5, R2 ;  /* 0x00000005ff027819 */ /* 0x008fc80000011602 */
[----:B------:R-:W-:-:S05]  /*1ad80*/  LOP3.LUT R2, R2, 0x3, RZ, 0xc0, !PT ;  /* 0x0000000302027812 */ /* 0x000fca00078ec0ff */
[----:B------:R-:W-:-:S07]  /*1ad90*/  IMAD.MOV.U32 R13, RZ, RZ, R2 ;  /* 0x000000ffff0d7224 */ /* 0x000fce00078e0002 */
[----:B012---:R-:W-:Y:S05]  /*1ada0*/  WARPSYNC.COLLECTIVE R15, `(.L_x_1537) ;  /* 0x000000000f087348 */ /* 0x007fea0003c00000 */
[----:B------:R3:W4:Y:S02]  /*1adb0*/  SHFL.IDX P6, R14, R13, R12, R11 ;  /* 0x0000000c0d0e7389 */ /* 0x00072400000c000b */
[----:B01234-:R-:W-:Y:S01]  /*1adc0*/  ENDCOLLECTIVE ;  /* 0x000000000000791b */ /* 0x01ffe20003800000 */
.L_x_1537:
[----:B------:R-:W-:Y:S05]  /*1add0*/  BSYNC B0 ;  /* 0x0000000000007941 */ /* 0x000fea0003800000 */
.L_x_1536:
[----:B------:R-:W-:Y:S05]  /*1ade0*/  BRA `(.L_x_1538) ;  /* 0xffffffb800187947 */ /* 0x000fea000383ffff */
.L_x_1397:
[----:B------:R-:W-:Y:S01]  /*1adf0*/  BSSY B1, `(.L_x_1539) ;  /* 0x0000006000017945 */ /* 0x000fe20003800000 */
[----:B------:R-:W-:-:S07]  /*1ae00*/  IMAD.MOV.U32 R15, RZ, RZ, -0x1 ;  /* 0xffffffffff0f7424 */ /* 0x000fce00078e00ff */
[----:B012---:R-:W-:Y:S05]  /*1ae10*/  WARPSYNC.COLLECTIVE R15, `(.L_x_1540) ;  /* 0x000000000f0c7348 */ /* 0x007fea0003c00000 */
[----:B------:R-:W-:Y:S02]  /*1ae20*/  ELECT P6, UR62, PT ;  /* 0x00000000003e782f */ /* 0x000fe400038c0000 */
[----:B------:R-:W-:Y:S01]  /*1ae30*/  MOV R14, UR62 ;  /* 0x0000003e000e7c02 */ /* 0x000fe20008000f00 */
[----:B012---:R-:W-:Y:S10]  /*1ae40*/  ENDCOLLECTIVE ;  /* 0x000000000000791b */ /* 0x007ff40003800000 */
.L_x_1540:
[----:B------:R-:W-:Y:S05]  /*1ae50*/  BSYNC B1 ;  /* 0x0000000000017941 */ /* 0x000fea0003800000 */
.L_x_1539:
[----:B------:R-:W-:Y:S05]  /*1ae60*/  BRA `(.L_x_1541) ;  /* 0xffffffb800107947 */ /* 0x000fea000383ffff */
.L_x_1399:
[----:B0-----:R0:W3:Y:S02]  /*1ae70*/  SYNCS.PHASECHK.TRANS64.TRYWAIT P1, [R3+URZ+0x16840], R2 ;  /* 0x01684002030075a7 */ /* 0x0010e4000802017f */
[----:B---3--:R-:W-:Y:S05]  /*1ae80*/  @!P1 NANOSLEEP.SYNCS 0x989680 ;  /* 0x009896800000995d */ /* 0x008fea0003900000 */
[----:B------:R-:W3:Y:S02]  /*1ae90*/  @!P1 SYNCS.PHASECHK.TRANS64 P1, [R3+URZ+0x16840], R2 ;  /* 0x01684002030095a7 */ /* 0x000ee4000802007f */
[----:B---3--:R-:W-:Y:S05]  /*1aea0*/  @!P1 BRA `(.L_x_1399) ;  /* 0xfffffffc00f09947 */ /* 0x008fea000383ffff */
[----:B------:R-:W-:Y:S05]  /*1aeb0*/  BRA `(.L_x_1542) ;  /* 0xffffffb800307947 */ /* 0x000fea000383ffff */
.L_x_1401:
[----:B---3--:R3:W4:Y:S02]  /*1aec0*/  SYNCS.PHASECHK.TRANS64.TRYWAIT P1, [R5+URZ+0x16840], R0 ;  /* 0x01684000050075a7 */ /* 0x008724000802017f */
[----:B----4-:R-:W-:Y:S05]  /*1aed0*/  @!P1 NANOSLEEP.SYNCS 0x989680 ;  /* 0x009896800000995d */ /* 0x010fea0003900000 */
[----:B------:R-:W4:Y:S02]  /*1aee0*/  @!P1 SYNCS.PHASECHK.TRANS64 P1, [R5+URZ+0x16840], R0 ;  /* 0x01684000050095a7 */ /* 0x000f24000802007f */
[----:B----4-:R-:W-:Y:S05]  /*1aef0*/  @!P1 BRA `(.L_x_1401) ;  /* 0xfffffffc00f09947 */ /* 0x010fea000383ffff */
[----:B------:R-:W-:Y:S05]  /*1af00*/  BRA `(.L_x_1543) ;  /* 0xffffffb8003c7947 */ /* 0x000fea000383ffff */
.L_x_1403:
[----:B----4-:R4:W0:Y:S02]  /*1af10*/  SYNCS.PHASECHK.TRANS64.TRYWAIT P1, [R3+URZ+0x16860], R2 ;  /* 0x01686002030075a7 */ /* 0x010824000802017f */
[----:B0-----:R-:W-:Y:S05]  /*1af20*/  @!P1 NANOSLEEP.SYNCS 0x989680 ;  /* 0x009896800000995d */ /* 0x001fea0003900000 */
[----:B------:R-:W0:Y:S02]  /*1af30*/  @!P1 SYNCS.PHASECHK.TRANS64 P1, [R3+URZ+0x16860], R2 ;  /* 0x01686002030095a7 */ /* 0x000e24000802007f */
[----:B0-----:R-:W-:Y:S05]  /*1af40*/  @!P1 BRA `(.L_x_1403) ;  /* 0xfffffffc00f09947 */ /* 0x001fea000383ffff */
[----:B------:R-:W-:Y:S05]  /*1af50*/  BRA `(.L_x_1544) ;  /* 0xffffffb800387947 */ /* 0x000fea000383ffff */
.L_x_1545:
        /* <DEDUP_REMOVED lines=10> */
.L_x_3109:


//--------------------- .text._ZN7cutlass13device_kernelIN5flash11enable_sm90INS1_16FlashAttnFwdSm90INS1_25CollectiveMainloopFwdSm90ILi2EN4cute5tupleIJNS5_1CILi1EEES8_S8_EEENS6_IJNS7_ILi192EEENS7_ILi128EEENS7_ILi64EEEEEELi64ENS_6half_tEfNS_4arch4Sm90ELb0ELb1ELb1ELb1ELb1ELb1ELb0ELb1ELb1ELb1ELb0ELb0EEENS1_21CollectiveEpilogueFwdINS6_IJSA_SC_SB_EEES9_SE_SG_Li384ELb1ELb1ELb0ELb0EEENS1_36VarlenDynamicPersistentTileSchedulerILi192ELi128ELi384ELi128ELb0ELb1ELb1ELb1ELb0ELb1EEEEEEEEEvNT_6ParamsE --------------------------
	.section	.text._ZN7cutlass13device_kernelIN5flash11enable_sm90INS1_16FlashAttnFwdSm90INS1_25CollectiveMainloopFwdSm90ILi2EN4cute5tupleIJNS5_1CILi1EEES8_S8_EEENS6_IJNS7_ILi192EEENS7_ILi128EEENS7_ILi64EEEEEELi64ENS_6half_tEfNS_4arch4Sm90ELb0ELb1ELb1ELb1ELb1ELb1ELb0ELb1ELb1ELb1ELb0ELb0EEENS1_21CollectiveEpilogueFwdINS6_IJSA_SC_SB_EEES9_SE_SG_Li384ELb1ELb1ELb0ELb0EEENS1_36VarlenDynamicPersistentTileSchedulerILi192ELi128ELi384ELi128ELb0ELb1ELb1ELb1ELb0ELb1EEEEEEEEEvNT_6ParamsE,"ax",@progbits
	.align	128
.text._ZN7cutlass13device_kernelIN5flash11enable_sm90INS1_16FlashAttnFwdSm90INS1_25CollectiveMainloopFwdSm90ILi2EN4cute5tupleIJNS5_1CILi1EEES8_S8_EEENS6_IJNS7_ILi192EEENS7_ILi128EEENS7_ILi64EEEEEELi64ENS_6half_tEfNS_4arch4Sm90ELb0ELb1ELb1ELb1ELb1ELb1ELb0ELb1ELb1ELb1ELb0ELb0EEENS1_21CollectiveEpilogueFwdINS6_IJSA_SC_SB_EEES9_SE_SG_Li384ELb1ELb1ELb0ELb0EEENS1_36VarlenDynamicPersistentTileSchedulerILi192ELi128ELi384ELi128ELb0ELb1ELb1ELb1ELb0ELb1EEEEEEEEEvNT_6ParamsE:
        .type           _ZN7cutlass13device_kernelIN5flash11enable_sm90INS1_16FlashAttnFwdSm90INS1_25CollectiveMainloopFwdSm90ILi2EN4cute5tupleIJNS5_1CILi1EEES8_S8_EEENS6_IJNS7_ILi192EEENS7_ILi128EEENS7_ILi64EEEEEELi64ENS_6half_tEfNS_4arch4Sm90ELb0ELb1ELb1ELb1ELb1ELb1ELb0ELb1ELb1ELb1ELb0ELb0EEENS1_21CollectiveEpilogueFwdINS6_IJSA_SC_SB_EEES9_SE_SG_Li384ELb1ELb1ELb0ELb0EEENS1_36VarlenDynamicPersistentTileSchedulerILi192ELi128ELi384ELi128ELb0ELb1ELb1ELb1ELb0ELb1EEEEEEEEEvNT_6ParamsE,@function
        .size           _ZN7cutlass13device_kernelIN5flash11enable_sm90INS1_16FlashAttnFwdSm90INS1_25CollectiveMainloopFwdSm90ILi2EN4cute5tupleIJNS5_1CILi1EEES8_S8_EEENS6_IJNS7_ILi192EEENS7_ILi128EEENS7_ILi64EEEEEELi64ENS_6half_tEfNS_4arch4Sm90ELb0ELb1ELb1ELb1ELb1ELb1ELb0ELb1ELb1ELb1ELb0ELb0EEENS1_21CollectiveEpilogueFwdINS6_IJSA_SC_SB_EEES9_SE_SG_Li384ELb1ELb1ELb0ELb0EEENS1_36VarlenDynamicPersistentTileSchedulerILi192ELi128ELi384ELi128ELb0ELb1ELb1ELb1ELb0ELb1EEEEEEEEEvNT_6ParamsE,(.L_x_3110 - _ZN7cutlass13device_kernelIN5flash11enable_sm90INS1_16FlashAttnFwdSm90INS1_25CollectiveMainloopFwdSm90ILi2EN4cute5tupleIJNS5_1CILi1EEES8_S8_EEENS6_IJNS7_ILi192EEENS7_ILi128EEENS7_ILi64EEEEEELi64ENS_6half_tEfNS_4arch4Sm90ELb0ELb1ELb1ELb1ELb1ELb1ELb0ELb1ELb1ELb1ELb0ELb0EEENS1_21CollectiveEpilogueFwdINS6_IJSA_SC_SB_EEES9_SE_SG_Li384ELb1ELb1ELb0ELb0EEENS1_36VarlenDynamicPersistentTileSchedulerILi192ELi128ELi384ELi128ELb0ELb1ELb1ELb1ELb0ELb1EEEEEEEEEvNT_6ParamsE)
        .other          _ZN7cutlass13device_kernelIN5flash11enable_sm90INS1_16FlashAttnFwdSm90INS1_25CollectiveMainloopFwdSm90ILi2EN4cute5tupleIJNS5_1CILi1EEES8_S8_EEENS6_IJNS7_ILi192EEENS7_ILi128EEENS7_ILi64EEEEEELi64ENS_6half_tEfNS_4arch4Sm90ELb0ELb1ELb1ELb1ELb1ELb1ELb0ELb1ELb1ELb1ELb0ELb0EEENS1_21CollectiveEpilogueFwdINS6_IJSA_SC_SB_EEES9_SE_SG_Li384ELb1ELb1ELb0ELb0EEENS1_36VarlenDynamicPersistentTileSchedulerILi192ELi128ELi384ELi128ELb0ELb1ELb1ELb1ELb0ELb1EEEEEEEEEvNT_6ParamsE,@"STO_CUDA_ENTRY STV_DEFAULT"
_ZN7cutlass13device_kernelIN5flash11enable_sm90INS1_16FlashAttnFwdSm90INS1_25CollectiveMainloopFwdSm90ILi2EN4cute5tupleIJNS5_1CILi1EEES8_S8_EEENS6_IJNS7_ILi192EEENS7_ILi128EEENS7_ILi64EEEEEELi64ENS_6half_tEfNS_4arch4Sm90ELb0ELb1ELb1ELb1ELb1ELb1ELb0ELb1ELb1ELb1ELb0ELb0EEENS1_21CollectiveEpilogueFwdINS6_IJSA_SC_SB_EEES9_SE_SG_Li384ELb1ELb1ELb0ELb0EEENS1_36VarlenDynamicPersistentTileSchedulerILi192ELi128ELi384ELi128ELb0ELb1ELb1ELb1ELb0ELb1EEEEEEEEEvNT_6ParamsE:
        /* <DEDUP_REMOVED lines=18> */
.L_x_1547:
[----:B------:R-:W-:Y:S05]  /*0120*/  BSYNC B0 ;  /* 0x0000000000007941 */ /* 0x000fea0003800000 */
.L_x_1546:
        /* <DEDUP_REMOVED lines=41> */
.L_x_1548:
        /* <DEDUP_REMOVED lines=22> */
.L_x_1549:
        /* <DEDUP_REMOVED lines=18> */
.L_x_1550:
        /* <DEDUP_REMOVED lines=22> */
.L_x_1551:
        /* <DEDUP_REMOVED lines=22> */
.L_x_1552:
        /* <DEDUP_REMOVED lines=8> */
.L_x_1555:
[----:B------:R-:W-:-:S08]  /*0980*/  NOP ;  /* 0x0000000000007918 */ /* 0x000fd00000000000 */
[----:B------:R-:W0:Y:S02]  /*0990*/  USETMAXREG.TRY_ALLOC.CTAPOOL UP0, 0xa0 ;  /* 0x000000a0000079c8 */ /* 0x000e240008000600 */
[----:B0-----:R-:W-:-:S13]  /*09a0*/  PLOP3.LUT P0, PT, PT, PT, UP0, 0x80, 0x0 ;  /* 0x000000000000781c */ /* 0x001fda0003f0f008 */
[----:B------:R-:W-:Y:S05]  /*09b0*/  @!P0 BRA `(.L_x_1555) ;  /* 0xfffffffc00f08947 */ /* 0x000fea000383ffff */
[----:B------:R-:W0:Y:S01]  /*09c0*/  S2R R0, SR_TID.X ;  /* 0x0000000000007919 */ /* 0x000e220000002100 */
[----:B------:R-:W1:Y:S01]  /*09d0*/  S2UR UR38, SR_CgaCtaId ;  /* 0x00000000002679c3 */ /* 0x000e620000008800 */
[----:B------:R-:W-:Y:S01]  /*09e0*/  UMOV UR4, 0x400 ;  /* 0x0000040000047882 */ /* 0x000fe20000000000 */
[----:B------:R-:W-:-:S06]  /*09f0*/  LOP3.LUT R23, R23, 0xdfffffff, RZ, 0xc0, !PT ;  /* 0xdfffffff17177812 */ /* 0x000fcc00078ec0ff */
[----:B------:R-:W-:Y:S06]  /*0a00*/  BAR.ARV 0x8, 0x200 ;  /* 0x0208000000007b1d */ /* 0x000fec0000002000 */
[----:B-1----:R-:W-:-:S06]  /*0a10*/  ULEA UR4, UR38, UR4, 0x18 ;  /* 0x0000000426047291 */ /* 0x002fcc000f8ec03f */
[----:B------:R-:W-:Y:S01]  /*0a20*/  IMAD.U32 R2, RZ, RZ, UR4 ;  /* 0x00000004ff027e24 */ /* 0x000fe2000f8e00ff */
[----:B0-----:R-:W-:Y:S01]  /*0a30*/  SHF.R.U32.HI R0, RZ, 0x7, R0 ;  /* 0x00000007ff007819 */ /* 0x001fe20000011600 */
[----:B------:R-:W-:-:S03]  /*0a40*/  ULDC UR4, c[0x0][0xc3c] ;  /* 0x00030f0000047ab9 */ /* 0x000fc60000000800 */
[----:B------:R-:W-:-:S13]  /*0a50*/  ISETP.NE.AND P0, PT, R0, 0x1, PT ;  /* 0x000000010000780c */ /* 0x000fda0003f05270 */
[----:B------:R-:W-:Y:S01]  /*0a60*/  @P0 LOP3.LUT R23, R23, 0x20000000, RZ, 0xfc, !PT ;  /* 0x2000000017170812 */ /* 0x000fe200078efcff */
[----:B------:R-:W-:Y:S08]  /*0a70*/  @!P0 BAR.ARV 0x9, 0x100 ;  /* 0x0244000000008b1d */ /* 0x000ff00000002000 */
[----:B------:R-:W-:Y:S06]  /*0a80*/  BAR.SYNC.DEFER_BLOCKING 0x5, 0x200 ;  /* 0x0148000000007b1d */ /* 0x000fec0000010000 */
[----:B------:R-:W0:Y:S02]  /*0a90*/  LDS.128 R28, [R2+0x168d0] ;  /* 0x0168d000021c7984 */ /* 0x000e240000000c00 */
[----:B------:R-:W-:Y:S06]  /*0aa0*/  BAR.ARV 0x4, 0x200 ;  /* 0x0108000000007b1d */ /* 0x000fec0000002000 */
[----:B0-----:R-:W-:-:S13]  /*0ab0*/  ISETP.GE.AND P0, PT, R31, UR4, PT ;  /* 0x000000041f007c0c */ /* 0x001fda000bf06270 */
[----:B------:R-:W-:Y:S05]  /*0ac0*/  @P0 BRA `(.L_x_1556) ;  /* 0x000001f400340947 */ /* 0x000fea0003800000 */
[----:B------:R-:W0:Y:S01]  /*0ad0*/  S2R R0, SR_TID.X ;  /* 0x0000000000007919 */ /* 0x000e220000002100 */
[----:B------:R-:W-:Y:S01]  /*0ae0*/  IMAD.MOV.U32 R22, RZ, RZ, RZ ;  /* 0x000000ffff167224 */ /* 0x000fe200078e00ff */
[----:B------:R-:W-:Y:S01]  /*0af0*/  ULOP3.LUT UR39, UR37, 0x1, URZ, 0xfc, !UPT ;  /* 0x0000000125277892 */ /* 0x000fe2000f8efc3f */
[----:B------:R-:W-:Y:S01]  /*0b00*/  IMAD.MOV.U32 R154, RZ, RZ, RZ ;  /* 0x000000ffff9a7224 */ /* 0x000fe200078e00ff */
[----:B------:R-:W-:Y:S01]  /*0b10*/  UMOV UR36, URZ ;  /* 0x0000003f00247c82 */ /* 0x000fe20008000000 */
[----:B------:R-:W-:Y:S02]  /*0b20*/  IMAD.MOV.U32 R19, RZ, RZ, RZ ;  /* 0x000000ffff137224 */ /* 0x000fe400078e00ff */
[----:B0-----:R-:W-:-:S05]  /*0b30*/  VIADD R13, R0, 0xffffff80 ;  /* 0xffffff80000d7836 */ /* 0x001fca0000000000 */
[----:B------:R-:W-:-:S04]  /*0b40*/  SHF.R.S32.HI R0, RZ, 0x1f, R13 ;  /* 0x0000001fff007819 */ /* 0x000fc8000001140d */
[CC--:B------:R-:W-:Y:S02]  /*0b50*/  LEA.HI R3, R0.reuse, R13.reuse, RZ, 0x7 ;  /* 0x0000000d00037211 */ /* 0x0c0fe400078f38ff */
[CC--:B------:R-:W-:Y:S02]  /*0b60*/  LEA.HI R5, R0.reuse, R13.reuse, RZ, 0x5 ;  /* 0x0000000d00057211 */ /* 0x0c0fe400078f28ff */
[----:B------:R-:W-:Y:S02]  /*0b70*/  LOP3.LUT R4, R3, 0xffffff80, RZ, 0xc0, !PT ;  /* 0xffffff8003047812 */ /* 0x000fe400078ec0ff */
[----:B------:R-:W-:Y:S02]  /*0b80*/  SHF.R.S32.HI R12, RZ, 0x7, R3 ;  /* 0x00000007ff0c7819 */ /* 0x000fe40000011403 */
[----:B------:R-:W-:Y:S01]  /*0b90*/  SHF.R.S32.HI R14, RZ, 0x5, R5 ;  /* 0x00000005ff0e7819 */ /* 0x000fe20000011405 */
[----:B------:R-:W-:Y:S01]  /*0ba0*/  IMAD.IADD R11, R13, 0x1, -R4 ;  /* 0x000000010d0b7824 */ /* 0x000fe200078e0a04 */
[----:B------:R-:W-:Y:S01]  /*0bb0*/  LEA.HI R4, R0, R13, RZ, 0x4 ;  /* 0x0000000d00047211 */ /* 0x000fe200078f20ff */
[----:B------:R-:W-:-:S03]  /*0bc0*/  IMAD.HI R5, R12, 0x55555556, RZ ;  /* 0x555555560c057827 */ /* 0x000fc600078e02ff */
[----:B------:R-:W-:Y:S02]  /*0bd0*/  SHF.R.S32.HI R6, RZ, 0x1f, R11 ;  /* 0x0000001fff067819 */ /* 0x000fe4000001140b */
[----:B------:R-:W-:Y:S02]  /*0be0*/  SHF.R.S32.HI R7, RZ, 0x4, R4 ;  /* 0x00000004ff077819 */ /* 0x000fe40000011404 */
[----:B------:R-:W-:Y:S02]  /*0bf0*/  LEA.HI R8, R6, R11, RZ, 0x2 ;  /* 0x0000000b06087211 */ /* 0x000fe400078f10ff */
[C---:B------:R-:W-:Y:S02]  /*0c00*/  LOP3.LUT R3, R4.reuse, 0x3fffff0, RZ, 0xc0, !PT ;  /* 0x03fffff004037812 */ /* 0x040fe400078ec0ff */
[--C-:B------:R-:W-:Y:S02]  /*0c10*/  SHF.R.S32.HI R9, RZ, 0x2, R8.reuse ;  /* 0x00000002ff097819 */ /* 0x100fe40000011408 */
[----:B------:R-:W-:Y:S01]  /*0c20*/  SHF.R.S32.HI R10, RZ, 0x1f, R8 ;  /* 0x0000001fff0a7819 */ /* 0x000fe20000011408 */
[----:B------:R-:W-:Y:S01]  /*0c30*/  IMAD.IADD R3, R13, 0x1, -R3 ;  /* 0x000000010d037824 */ /* 0x000fe200078e0a03 */
[----:B------:R-:W-:-:S02]  /*0c40*/  LEA.HI R4, R4, R7, RZ, 0x1 ;  /* 0x0000000704047211 */ /* 0x000fc400078f08ff */
[----:B------:R-:W-:Y:S01]  /*0c50*/  LEA.HI R10, R10, R9, RZ, 0x3 ;  /* 0x000000090a0a7211 */ /* 0x000fe200078f18ff */
[----:B------:R-:W-:Y:S01]  /*0c60*/  IMAD R3, R14, 0x10, R3 ;  /* 0x000000100e037824 */ /* 0x000fe200078e0203 */
[----:B------:R-:W-:Y:S02]  /*0c70*/  LOP3.LUT R4, R4, 0x1ffffffe, RZ, 0xc0, !PT ;  /* 0x1ffffffe04047812 */ /* 0x000fe400078ec0ff */
[----:B------:R-:W-:Y:S02]  /*0c80*/  LOP3.LUT R10, R10, 0xfffffff8, RZ, 0xc0, !PT ;  /* 0xfffffff80a0a7812 */ /* 0x000fe400078ec0ff */
[----:B------:R-:W-:Y:S01]  /*0c90*/  LEA.HI R6, R6, R11, RZ, 0x5 ;  /* 0x0000000b06067211 */ /* 0x000fe200078f28ff */
[----:B------:R-:W-:Y:S01]  /*0ca0*/  IMAD.IADD R4, R7, 0x1, -R4 ;  /* 0x0000000107047824 */ /* 0x000fe200078e0a04 */
[----:B------:R-:W-:Y:S01]  /*0cb0*/  LEA.HI R5, R5, R5, RZ, 0x1 ;  /* 0x0000000505057211 */ /* 0x000fe200078f08ff */
[----:B------:R-:W-:Y:S01]  /*0cc0*/  IMAD.IADD R9, R9, 0x1, -R10 ;  /* 0x0000000109097824 */ /* 0x000fe200078e0a0a */
[----:B------:R-:W-:Y:S01]  /*0cd0*/  SHF.R.S32.HI R6, RZ, 0x5, R6 ;  /* 0x00000005ff067819 */ /* 0x000fe20000011406 */
[----:B------:R-:W-:Y:S01]  /*0ce0*/  IMAD R7, R3, 0x8, R4 ;  /* 0x0000000803077824 */ /* 0x000fe200078e0204 */
[----:B------:R-:W-:Y:S01]  /*0cf0*/  LEA.HI R3, R0, R13, RZ, 0x2 ;  /* 0x0000000d00037211 */ /* 0x000fe200078f10ff */
[----:B------:R-:W-:Y:S01]  /*0d00*/  IMAD R5, R5, -0x3, R12 ;  /* 0xfffffffd05057824 */ /* 0x000fe200078e020c */
[----:B------:R-:W-:-:S02]  /*0d10*/  LEA R6, R6, R9, 0x4 ;  /* 0x0000000906067211 */ /* 0x000fc400078e20ff */
[----:B------:R-:W-:Y:S02]  /*0d20*/  LEA.HI R4, R0, R13, RZ, 0x3 ;  /* 0x0000000d00047211 */ /* 0x000fe400078f18ff */
[--C-:B------:R-:W-:Y:S01]  /*0d30*/  SHF.R.S32.HI R157, RZ, 0x2, R3.reuse ;  /* 0x00000002ff9d7819 */ /* 0x100fe20000011403 */
[----:B------:R-:W-:Y:S01]  /*0d40*/  IMAD R10, R5, 0x40, R6 ;  /* 0x00000040050a7824 */ /* 0x000fe200078e0206 */
[----:B------:R-:W-:Y:S02]  /*0d50*/  SHF.R.S32.HI R0, RZ, 0x1f, R3 ;  /* 0x0000001fff007819 */ /* 0x000fe40000011403 */
[----:B------:R-:W-:Y:S01]  /*0d60*/  SHF.R.S32.HI R5, RZ, 0x3, R4 ;  /* 0x00000003ff057819 */ /* 0x000fe20000011404 */
[----:B------:R-:W-:Y:S01]  /*0d70*/  VIADD R6, R157, 0x60 ;  /* 0x000000609d067836 */ /* 0x000fe20000000000 */
[----:B------:R-:W-:Y:S01]  /*0d80*/  LOP3.LUT R4, R4, 0xfffffff8, RZ, 0xc0, !PT ;  /* 0xfffffff804047812 */ /* 0x000fe200078ec0ff */
[----:B------:R-:W-:Y:S01]  /*0d90*/  STL [R1+0x5c], R10 ;  /* 0x00005c0a01007387 */ /* 0x000fe20000100800 */
[----:B------:R-:W-:-:S02]  /*0da0*/  LEA.HI R0, R0, R157, RZ, 0x3 ;  /* 0x0000009d00007211 */ /* 0x000fc400078f18ff */
[----:B------:R-:W-:Y:S01]  /*0db0*/  IADD3 R9, R13, -R4, RZ ;  /* 0x800000040d097210 */ /* 0x000fe20007ffe0ff */
[----:B------:R-:W-:Y:S01]  /*0dc0*/  IMAD.SHL.U32 R4, R6, 0x40, RZ ;  /* 0x0000004006047824 */ /* 0x000fe200078e00ff */
[----:B------:R-:W-:Y:S01]  /*0dd0*/  LOP3.LUT R3, R3, 0xfffffffc, RZ, 0xc0, !PT ;  /* 0xfffffffc03037812 */ /* 0x000fe200078ec0ff */
[----:B------:R-:W-:Y:S01]  /*0de0*/  STL [R1+0x8], RZ ;  /* 0x000008ff01007387 */ /* 0x000fe20000100800 */
[----:B------:R-:W-:Y:S01]  /*0df0*/  LOP3.LUT R0, R0, 0xfffffff8, RZ, 0xc0, !PT ;  /* 0xfffffff800007812 */ /* 0x000fe200078ec0ff */
[----:B------:R-:W-:Y:S01]  /*0e00*/  IMAD.SHL.U32 R9, R9, 0x8, RZ ;  /* 0x0000000809097824 */ /* 0x000fe200078e00ff */
[----:B------:R-:W-:Y:S01]  /*0e10*/  SHF.R.S32.HI R5, RZ, 0x1f, R6 ;  /* 0x0000001fff057819 */ /* 0x000fe20000011406 */
[----:B------:R-:W-:Y:S01]  /*0e20*/  IMAD.IADD R12, R13, 0x1, -R3 ;  /* 0x000000010d0c7824 */ /* 0x000fe200078e0a03 */
[----:B------:R-:W-:Y:S01]  /*0e30*/  LOP3.LUT R8, R8, 0x7ffffffc, RZ, 0xc0, !PT ;  /* 0x7ffffffc08087812 */ /* 0x000fe200078ec0ff */
[----:B------:R-:W-:Y:S01]  /*0e40*/  IMAD.IADD R0, R157, 0x1, -R0 ;  /* 0x000000019d007824 */ /* 0x000fe200078e0a00 */
[----:B------:R-:W-:Y:S01]  /*0e50*/  LEA.HI R5, R5, R6, RZ, 0x3 ;  /* 0x0000000605057211 */ /* 0x000fe200078f18ff */
[C---:B------:R-:W-:Y:S01]  /*0e60*/  IMAD.SHL.U32 R152, R12.reuse, 0x4, RZ ;  /* 0x000000040c987824 */ /* 0x040fe200078e00ff */
[----:B------:R-:W-:Y:S01]  /*0e70*/  STL [R1+0x50], R9 ;  /* 0x0000500901007387 */ /* 0x000fe20000100800 */
[C---:B------:R-:W-:Y:S01]  /*0e80*/  LEA.HI R3, R12.reuse, R12, RZ, 0x1 ;  /* 0x0000000c0c037211 */ /* 0x040fe200078f08ff */
[----:B------:R-:W-:-:S02]  /*0e90*/  IMAD.SHL.U32 R16, R12, 0x8, RZ ;  /* 0x000000080c107824 */ /* 0x000fc400078e00ff */
[----:B------:R0:W-:Y:S01]  /*0ea0*/  STL [R1+0x40], R0 ;  /* 0x0000400001007387 */ /* 0x0001e20000100800 */
[----:B------:R-:W-:Y:S01]  /*0eb0*/  IMAD.SHL.U32 R5, R5, 0x40, RZ ;  /* 0x0000004005057824 */ /* 0x000fe200078e00ff */
[----:B------:R-:W-:Y:S01]  /*0ec0*/  LOP3.LUT R3, R3, 0x1ffffffe, RZ, 0xc0, !PT ;  /* 0x1ffffffe03037812 */ /* 0x000fe200078ec0ff */
[----:B------:R-:W-:Y:S01]  /*0ed0*/  VIADD R18, R16, 0x20 ;  /* 0x0000002010127836 */ /* 0x000fe20000000000 */
[----:B------:R-:W-:Y:S02]  /*0ee0*/  IADD3 R6, R152, 0x10, RZ ;  /* 0x0000001098067810 */ /* 0x000fe40007ffe0ff */
[----:B------:R-:W-:Y:S01]  /*0ef0*/  SHF.R.S32.HI R17, RZ, 0x1f, R16 ;  /* 0x0000001fff117819 */ /* 0x000fe20000011410 */
[----:B------:R-:W-:Y:S01]  /*0f00*/  IMAD.IADD R3, R12, 0x1, -R3 ;  /* 0x000000010c037824 */ /* 0x000fe200078e0a03 */
[----:B------:R-:W-:Y:S01]  /*0f10*/  SHF.R.S32.HI R12, RZ, 0x1f, R18 ;  /* 0x0000001fff0c7819 */ /* 0x000fe20000011412 */
[----:B------:R-:W-:Y:S01]  /*0f20*/  STL [R1+0xc], R6 ;  /* 0x00000c0601007387 */ /* 0x000fe20000100800 */
[----:B0-----:R-:W-:-:S02]  /*0f30*/  LOP3.LUT R0, R4, 0x1c0, RZ, 0xc0, !PT ;  /* 0x000001c004007812 */ /* 0x001fc400078ec0ff */
[----:B------:R-:W-:Y:S02]  /*0f40*/  LOP3.LUT R4, R5, 0xfffffe00, RZ, 0xc0, !PT ;  /* 0xfffffe0005047812 */ /* 0x000fe400078ec0ff */
[----:B------:R-:W-:Y:S02]  /*0f50*/  SHF.R.U32.HI R9, RZ, 0x3, R0 ;  /* 0x00000003ff097819 */ /* 0x000fe40000011600 */
[----:B------:R-:W-:Y:S01]  /*0f60*/  LOP3.LUT R0, R0, 0x38, R16, 0xf8, !PT ;  /* 0x0000003800007812 */ /* 0x000fe200078ef810 */
[----:B------:R0:W-:Y:S03]  /*0f70*/  STL [R1+0x44], R4 ;  /* 0x0000440401007387 */ /* 0x0001e60000100800 */
[----:B------:R-:W-:Y:S01]  /*0f80*/  LOP3.LUT R5, R4, R0, R9, 0xf6, !PT ;  /* 0x0000000004057212 */ /* 0x000fe200078ef609 */
[----:B------:R-:W-:Y:S01]  /*0f90*/  IMAD.IADD R0, R11, 0x1, -R8 ;  /* 0x000000010b007824 */ /* 0x000fe200078e0a08 */
[----:B------:R-:W-:Y:S01]  /*0fa0*/  STL [R1+0x4], R12 ;  /* 0x0000040c01007387 */ /* 0x000fe20000100800 */
[----:B0-----:R-:W-:Y:S01]  /*0fb0*/  SHF.R.S32.HI R4, RZ, 0x1f, R6 ;  /* 0x0000001fff047819 */ /* 0x001fe20000011406 */
[----:B------:R-:W-:-:S04]  /*0fc0*/  IMAD.SHL.U32 R6, R7, 0x8, RZ ;  /* 0x0000000807067824 */ /* 0x000fc800078e00ff */
[----:B------:R0:W-:Y:S04]  /*0fd0*/  STL [R1+0x54], R4 ;  /* 0x0000540401007387 */ /* 0x0001e80000100800 */
[----:B------:R1:W-:Y:S04]  /*0fe0*/  STL [R1], R0 ;  /* 0x0000000001007387 */ /* 0x0003e80000100800 */
[----:B------:R2:W-:Y:S01]  /*0ff0*/  STL [R1+0x60], R6 ;  /* 0x0000600601007387 */ /* 0x0005e20000100800 */
[----:B0-----:R-:W-:Y:S02]  /*1000*/  IMAD R4, R5, 0x2, R2 ;  /* 0x0000000205047824 */ /* 0x001fe400078e0202 */
[----:B-1----:R-:W-:-:S03]  /*1010*/  IMAD R0, R3, 0x8, R10 ;  /* 0x0000000803007824 */ /* 0x002fc600078e020a */
[----:B------:R2:W-:Y:S04]  /*1020*/  STL [R1+0x58], R4 ;  /* 0x0000580401007387 */ /* 0x0005e80000100800 */
[----:B------:R2:W-:Y:S02]  /*1030*/  STL [R1+0x30], R0 ;  /* 0x0000300001007387 */ /* 0x0005e40000100800 */
.L_x_1762:
[----:B------:R-:W-:Y:S05]  /*1040*/  YIELD ;  /* 0x0000000000007946 */ /* 0x000fea0003800000 */
[----:B------:R-:W-:Y:S01]  /*1050*/  ULDC.64 UR4, c[0x0][0xa28] ;  /* 0x00028a0000047ab9 */ /* 0x000fe20000000a00 */
[----:B0-2--5:R-:W0:Y:S01]  /*1060*/  LDC.64 R6, c[0x0][0xa08] ;  /* 0x00028200ff067b82 */ /* 0x025e220000000a00 */
[----:B------:R-:W-:Y:S01]  /*1070*/  ISETP.NE.U32.AND P1, PT, RZ, UR4, PT ;  /* 0x00000004ff007c0c */ /* 0x000fe2000bf25070 */
[----:B------:R-:W-:Y:S02]  /*1080*/  IMAD.MOV.U32 R0, RZ, RZ, RZ ;  /* 0x000000ffff007224 */ /* 0x000fe400078e00ff */
[----:B------:R-:W-:Y:S01]  /*1090*/  IMAD.MOV.U32 R68, RZ, RZ, RZ ;  /* 0x000000ffff447224 */ /* 0x000fe200078e00ff */
[----:B------:R-:W-:Y:S01]  /*10a0*/  ISETP.NE.AND.EX P1, PT, RZ, UR5, PT, P1 ;  /* 0x00000005ff007c0c */ /* 0x000fe2000bf25310 */
[----:B------:R-:W-:-:S02]  /*10b0*/  ULDC.64 UR4, c[0x0][0xa18] ;  /* 0x0002860000047ab9 */ /* 0x000fc40000000a00 */
[----:B------:R-:W-:-:S04]  /*10c0*/  ISETP.NE.U32.AND P2, PT, RZ, UR4, PT ;  /* 0x00000004ff007c0c */ /* 0x000fc8000bf45070 */
[----:B------:R-:W-:Y:S01]  /*10d0*/  ISETP.NE.AND.EX P2, PT, RZ, UR5, PT, P2 ;  /* 0x00000005ff007c0c */ /* 0x000fe2000bf45320 */
[----:B------:R-:W-:Y:S02]  /*10e0*/  ULDC.64 UR4, c[0x0][0xa08] ;  /* 0x0002820000047ab9 */ /* 0x000fe40000000a00 */
[----:B------:R-:W-:-:S03]  /*10f0*/  ISETP.NE.U32.AND P0, PT, RZ, UR4, PT ;  /* 0x00000004ff007c0c */ /* 0x000fc6000bf05070 */
[----:B-1----:R-:W1:Y:S01]  /*1100*/  @P1 LDC.64 R4, c[0x0][0xa28] ;  /* 0x00028a00ff041b82 */ /* 0x002e620000000a00 */
[----:B------:R-:W-:Y:S01]  /*1110*/  ISETP.NE.AND.EX P0, PT, RZ, UR5, PT, P0 ;  /* 0x00000005ff007c0c */ /* 0x000fe2000bf05300 */
[----:B0---4-:R-:W-:-:S06]  /*1120*/  IMAD.WIDE R10, R31, 0x4, R6 ;  /* 0x000000041f0a7825 */ /* 0x011fcc00078e0206 */
[----:B------:R-:W0:Y:S01]  /*1130*/  @P2 LDC.64 R8, c[0x0][0xa18] ;  /* 0x00028600ff082b82 */ /* 0x000e220000000a00 */
[----:B------:R-:W-:Y:S02]  /*1140*/  ULDC UR4, c[0x0][0x288] ;  /* 0x0000a20000047ab9 */ /* 0x000fe40000000800 */
[----:B------:R-:W-:Y:S01]  /*1150*/  MOV R155, UR4 ;  /* 0x00000004009b7c02 */ /* 0x000fe20008000f00 */
[----:B------:R-:W-:Y:S02]  /*1160*/  ULDC.64 UR4, c[0x0][0x418] ;  /* 0x0001060000047ab9 */ /* 0x000fe40000000a00 */
[----:B------:R2:W5:Y:S01]  /*1170*/  @P0 LDG.E R68, desc[UR42][R10.64] ;  /* 0x0000002a0a440981 */ /* 0x000562000c1e1900 */
[----:B-1----:R-:W-:-:S05]  /*1180*/  @P1 IMAD.WIDE R4, R31, 0x4, R4 ;  /* 0x000000041f041825 */ /* 0x002fca00078e0204 */
[----:B------:R2:W5:Y:S01]  /*1190*/  @P1 LDG.E R0, desc[UR42][R4.64] ;  /* 0x0000002a04001981 */ /* 0x000562000c1e1900 */
[----:B0-----:R-:W-:-:S05]  /*11a0*/  @P2 IMAD.WIDE R6, R31, 0x4, R8 ;  /* 0x000000041f062825 */ /* 0x001fca00078e0208 */
[----:B------:R2:W5:Y:S01]  /*11b0*/  @P2 LDG.E R155, desc[UR42][R6.64] ;  /* 0x0000002a069b2981 */ /* 0x000562000c1e1900 */
[----:B------:R-:W-:-:S03]  /*11c0*/  UISETP.NE.U32.AND UP0, UPT, UR4, URZ, UPT ;  /* 0x0000003f0400728c */ /* 0x000fc6000bf05070 */
[----:B------:R-:W-:Y:S01]  /*11d0*/  ULDC UR4, c[0x0][0x424] ;  /* 0x0001090000047ab9 */ /* 0x000fe20000000800 */
[----:B------:R-:W-:-:S03]  /*11e0*/  UISETP.NE.AND.EX UP0, UPT, UR5, URZ, UPT, UP0 ;  /* 0x0000003f0500728c */ /* 0x000fc6000bf05300 */
[----:B------:R-:W-:Y:S01]  /*11f0*/  ULDC UR5, c[0x0][0x2f0] ;  /* 0x0000bc0000057ab9 */ /* 0x000fe20000000800 */
[----:B------:R-:W-:-:S04]  /*1200*/  USEL UR4, UR4, 0x1, UP0 ;  /* 0x0000000104047887 */ /* 0x000fc80008000000 */
[----:B------:R-:W-:-:S03]  /*1210*/  UIMAD UR4, UR4, UR5, URZ ;  /* 0x00000005040472a4 */ /* 0x000fc6000f8e023f */
[----:B------:R-:W-:Y:S02]  /*1220*/  ULDC UR5, c[0x0][0x348] ;  /* 0x0000d20000057ab9 */ /* 0x000fe40000000800 */
[----:B------:R-:W-:Y:S02]  /*1230*/  IMAD.U32 R28, RZ, RZ, UR5 ;  /* 0x00000005ff1c7e24 */ /* 0x000fe4000f8e00ff */
[----:B------:R-:W-:Y:S01]  /*1240*/  IMAD.U32 R33, RZ, RZ, UR4 ;  /* 0x00000004ff217e24 */ /* 0x000fe2000f8e00ff */
[----:B--2---:R-:W-:Y:S06]  /*1250*/  @P2 BRA `(.L_x_1557) ;  /* 0x0000000000242947 */ /* 0x004fec0003800000 */
        /* <DEDUP_REMOVED lines=9> */
.L_x_1557:
[----:B------:R-:W-:Y:S01]  /*12f0*/  ULDC.64 UR4, c[0x0][0xa20] ;  /* 0x0002880000047ab9 */ /* 0x000fe20000000a00 */
[----:B------:R0:W-:Y:S01]  /*1300*/  STL [R1+0x48], R30 ;  /* 0x0000481e01007387 */ /* 0x0001e20000100800 */
[----:B------:R-:W-:-:S03]  /*1310*/  ISETP.NE.U32.AND P1, PT, RZ, UR4, PT ;  /* 0x00000004ff007c0c */ /* 0x000fc6000bf25070 */
[----:B------:R0:W-:Y:S01]  /*1320*/  STL [R1+0x4c], R31 ;  /* 0x00004c1f01007387 */ /* 0x0001e20000100800 */
[----:B------:R-:W-:-:S13]  /*1330*/  ISETP.NE.AND.EX P1, PT, RZ, UR5, PT, P1 ;  /* 0x00000005ff007c0c */ /* 0x000fda000bf25310 */
[----:B0-----:R-:W-:Y:S05]  /*1340*/  @!P1 BRA `(.L_x_1558) ;  /* 0x0000000000109947 */ /* 0x001fea0003800000 */
[----:B------:R-:W0:Y:S02]  /*1350*/  LDC.64 R4, c[0x0][0xa20] ;  /* 0x00028800ff047b82 */ /* 0x000e240000000a00 */
[----:B0-----:R-:W-:-:S05]  /*1360*/  IMAD.WIDE R4, R31, 0x4, R4 ;  /* 0x000000041f047825 */ /* 0x001fca00078e0204 */
[----:B------:R0:W5:Y:S01]  /*1370*/  LDG.E R33, desc[UR42][R4.64] ;  /* 0x0000002a04217981 */ /* 0x000162000c1e1900 */
[----:B------:R-:W-:Y:S05]  /*1380*/  BRA `(.L_x_1559) ;  /* 0x0000000000107947 */ /* 0x000fea0003800000 */
.L_x_1558:
[----:B------:R-:W-:Y:S05]  /*1390*/  @!P0 BRA `(.L_x_1559) ;  /* 0x00000000000c8947 */ /* 0x000fea0003800000 */
[----:B------:R-:W2:Y:S04]  /*13a0*/  LDG.E R4, desc[UR42][R10.64] ;  /* 0x0000002a0a047981 */ /* 0x000ea8000c1e1900 */
[----:B------:R-:W2:Y:S02]  /*13b0*/  LDG.E R33, desc[UR42][R10.64+0x4] ;  /* 0x0000042a0a217981 */ /* 0x000ea4000c1e1900 */
[----:B--2---:R-:W-:-:S07]  /*13c0*/  IMAD.IADD R33, R33, 0x1, -R4 ;  /* 0x0000000121217824 */ /* 0x004fce00078e0a04 */
.L_x_1559:
[----:B------:R-:W-:Y:S01]  /*13d0*/  ULDC.64 UR4, c[0x0][0xa10] ;  /* 0x0002840000047ab9 */ /* 0x000fe20000000a00 */
[----:B0-----:R-:W0:Y:S01]  /*13e0*/  LDC R4, c[0x0][0x448] ;  /* 0x00011200ff047b82 */ /* 0x001e220000000800 */
[----:B------:R-:W-:-:S04]  /*13f0*/  ISETP.NE.U32.AND P0, PT, RZ, UR4, PT ;  /* 0x00000004ff007c0c */ /* 0x000fc8000bf05070 */
[----:B------:R-:W-:Y:S01]  /*1400*/  ISETP.NE.AND.EX P0, PT, RZ, UR5, PT, P0 ;  /* 0x00000005ff007c0c */ /* 0x000fe2000bf05300 */
[----:B------:R-:W-:Y:S02]  /*1410*/  ULDC.64 UR4, c[0x0][0xa30] ;  /* 0x00028c0000047ab9 */ /* 0x000fe40000000a00 */
[----:B------:R-:W-:-:S04]  /*1420*/  ISETP.NE.U32.AND P1, PT, RZ, UR4, PT ;  /* 0x00000004ff007c0c */ /* 0x000fc8000bf25070 */
[----:B------:R-:W-:-:S06]  /*1430*/  ISETP.NE.AND.EX P1, PT, RZ, UR5, PT, P1 ;  /* 0x00000005ff007c0c */ /* 0x000fcc000bf25310 */
[----:B------:R-:W1:Y:S08]  /*1440*/  @P0 LDC.64 R6, c[0x0][0xa10] ;  /* 0x00028400ff060b82 */ /* 0x000e700000000a00 */
[----:B------:R-:W2:Y:S01]  /*1450*/  @P1 LDC.64 R8, c[0x0][0xa30] ;  /* 0x00028c00ff081b82 */ /* 0x000ea20000000a00 */
[----:B-1----:R-:W-:-:S05]  /*1460*/  @P0 IMAD.WIDE R6, R31, 0x4, R6 ;  /* 0x000000041f060825 */ /* 0x002fca00078e0206 */
[----:B------:R-:W3:Y:S04]  /*1470*/  @P0 LDG.E R3, desc[UR42][R6.64] ;  /* 0x0000002a06030981 */ /* 0x000ee8000c1e1900 */
[----:B------:R1:W3:Y:S01]  /*1480*/  @P0 LDG.E R10, desc[UR42][R6.64+0x4] ;  /* 0x0000042a060a0981 */ /* 0x0002e2000c1e1900 */
[----:B-----5:R-:W-:Y:S02]  /*1490*/  IMAD.MOV.U32 R24, RZ, RZ, R33 ;  /* 0x000000ffff187224 */ /* 0x020fe400078e0021 */
[----:B--2---:R-:W-:-:S05]  /*14a0*/  @P1 IMAD.WIDE R8, R31, 0x4, R8 ;  /* 0x000000041f081825 */ /* 0x004fca00078e0208 */
[----:B------:R2:W5:Y:S01]  /*14b0*/  @P1 LDG.E R24, desc[UR42][R8.64] ;  /* 0x0000002a08181981 */ /* 0x000562000c1e1900 */
[----:B0-----:R-:W-:Y:S01]  /*14c0*/  ISETP.NE.AND P1, PT, R4, 0x1, PT ;  /* 0x000000010400780c */ /* 0x001fe20003f25270 */
[----:B------:R-:W-:Y:S01]  /*14d0*/  IMAD R14, R29, 0xc0, RZ ;  /* 0x000000c01d0e7824 */ /* 0x000fe200078e02ff */
[----:B------:R-:W0:Y:S01]  /*14e0*/  LDC.64 R4, c[0x0][0x9e0] ;  /* 0x00027800ff047b82 */ /* 0x000e220000000a00 */
[----:B------:R-:W-:-:S03]  /*14f0*/  IMAD.IADD R13, R33, 0x1, -R0 ;  /* 0x00000001210d7824 */ /* 0x000fc600078e0a00 */
[----:B------:R4:W-:Y:S01]  /*1500*/  STL [R1+0x20], R14 ;  /* 0x0000200e01007387 */ /* 0x0009e20000100800 */
[----:B------:R-:W-:-:S05]  /*1510*/  IADD3 R0, R14, 0xbf, RZ ;  /* 0x000000bf0e007810 */ /* 0x000fca0007ffe0ff */
[----:B-1----:R-:W-:Y:S01]  /*1520*/  IMAD.MOV.U32 R6, RZ, RZ, R0 ;  /* 0x000000ffff067224 */ /* 0x002fe200078e0000 */
[----:B------:R-:W1:Y:S08]  /*1530*/  @P1 LDC R11, c[0x0][0x44c] ;  /* 0x00011300ff0b1b82 */ /* 0x000e700000000800 */
[----:B------:R-:W2:Y:S01]  /*1540*/  @P1 LDC R12, c[0x0][0x450] ;  /* 0x00011400ff0c1b82 */ /* 0x000ea20000000800 */
[----:B0-----:R-:W-:Y:S01]  /*1550*/  ISETP.GE.AND P2, PT, R5, 0x1, PT ;  /* 0x000000010500780c */ /* 0x001fe20003f46270 */
[----:B---3--:R-:W-:-:S02]  /*1560*/  @P0 IMAD.IADD R28, R10, 0x1, -R3 ;  /* 0x000000010a1c0824 */ /* 0x008fc400078e0a03 */
[----:B-1----:R-:W-:-:S04]  /*1570*/  @P1 IMAD.HI.U32 R3, R0, R11, RZ ;  /* 0x0000000b00031227 */ /* 0x002fc800078e00ff */
[----:B------:R-:W-:Y:S01]  /*1580*/  IMAD.IADD R156, R13, 0x1, R28 ;  /* 0x000000010d9c7824 */ /* 0x000fe200078e021c */
[----:B--2---:R-:W-:-:S03]  /*1590*/  @P1 SHF.R.U32.HI R6, RZ, R12, R3 ;  /* 0x0000000cff061219 */ /* 0x004fc60000011603 */
[C---:B------:R-:W-:Y:S01]  /*15a0*/  VIADD R0, R156.reuse, 0x7f ;  /* 0x0000007f9c007836 */ /* 0x040fe20000000000 */
[----:B------:R-:W-:-:S04]  /*15b0*/  IADD3 R7, R156, 0x1, -R155 ;  /* 0x000000019c077810 */ /* 0x000fc80007ffe89b */
[----:B------:R-:W-:Y:S01]  /*15c0*/  SHF.R.S32.HI R3, RZ, 0x1f, R0 ;  /* 0x0000001fff037819 */ /* 0x000fe20000011400 */
[----:B------:R-:W-:-:S03]  /*15d0*/  IMAD.IADD R9, R7, 0x1, R6 ;  /* 0x0000000107097824 */ /* 0x000fc600078e0206 */
[----:B------:R-:W-:Y:S01]  /*15e0*/  LEA.HI R3, R3, R0, RZ, 0x7 ;  /* 0x0000000003037211 */ /* 0x000fe200078f38ff */
[----:B------:R-:W-:-:S03]  /*15f0*/  IMAD.IADD R4, R9, 0x1, R4 ;  /* 0x0000000109047824 */ /* 0x000fc600078e0204 */
[----:B------:R-:W-:Y:S01]  /*1600*/  SHF.R.S32.HI R78, RZ, 0x7, R3 ;  /* 0x00000007ff4e7819 */ /* 0x000fe20000011403 */
[----:B----4-:R-:W-:Y:S06]  /*1610*/  @!P2 BRA `(.L_x_1560) ;  /* 0x000000000048a947 */ /* 0x010fec0003800000 */
        /* <DEDUP_REMOVED lines=11> */
.L_x_1562:
[----:B------:R-:W-:-:S13]  /*16d0*/  ISETP.NE.AND P0, PT, R5, 0x1, PT ;  /* 0x000000010500780c */ /* 0x000fda0003f05270 */
[----:B------:R-:W0:Y:S02]  /*16e0*/  @P0 LDC.64 R6, c[0x0][0x9e8] ;  /* 0x00027a00ff060b82 */ /* 0x000e240000000a00 */
[----:B0-----:R-:W-:-:S05]  /*16f0*/  @P0 IMAD.HI.U32 R6, R0, R6, RZ ;  /* 0x0000000600060227 */ /* 0x001fca00078e00ff */
[----:B------:R-:W-:-:S07]  /*1700*/  @P0 SHF.R.U32.HI R0, RZ, R7, R6 ;  /* 0x00000007ff000219 */ /* 0x000fce0000011606 */
.L_x_1563:
[----:B------:R-:W-:Y:S05]  /*1710*/  BSYNC B0 ;  /* 0x0000000000007941 */ /* 0x000fea0003800000 */
.L_x_1561:
[----:B------:R-:W-:-:S05]  /*1720*/  IMAD R3, R0, R5, R5 ;  /* 0x0000000500037224 */ /* 0x000fca00078e0205 */
[----:B------:R-:W-:-:S07]  /*1730*/  VIMNMX R4, R4, R3, PT ;  /* 0x0000000304047248 */ /* 0x000fce0003fe0100 */
.L_x_1560:
[----:B------:R-:W0:Y:S01]  /*1740*/  @P1 LDC R0, c[0x0][0x44c] ;  /* 0x00011300ff001b82 */ /* 0x000e220000000800 */
[----:B------:R-:W-:Y:S01]  /*1750*/  MOV R3, R14 ;  /* 0x0000000e00037202 */ /* 0x000fe20000000f00 */
[----:B------:R-:W-:Y:S01]  /*1760*/  IMAD.IADD R88, R156, 0x1, -R155 ;  /* 0x000000019c587824 */ /* 0x000fe200078e0a9b */
[----:B------:R-:W-:-:S05]  /*1770*/  ULDC UR4, c[0x0][0x9dc] ;  /* 0x0002770000047ab9 */ /* 0x000fca0000000800 */
[----:B------:R-:W1:Y:S01]  /*1780*/  @P1 LDC R7, c[0x0][0x450] ;  /* 0x00011400ff071b82 */ /* 0x000e620000000800 */
[----:B0-----:R-:W-:-:S05]  /*1790*/  @P1 IMAD.HI.U32 R0, R14, R0, RZ ;  /* 0x000000000e001227 */ /* 0x001fca00078e00ff */
[----:B-1----:R-:W-:-:S05]  /*17a0*/  @P1 SHF.R.U32.HI R3, RZ, R7, R0 ;  /* 0x00000007ff031219 */ /* 0x002fca0000011600 */
[----:B------:R-:W-:-:S04]  /*17b0*/  IMAD.IADD R0, R88, 0x1, R3 ;  /* 0x0000000158007824 */ /* 0x000fc800078e0203 */
[----:B------:R-:W-:Y:S01]  /*17c0*/  VIADD R3, R0, -UR4 ;  /* 0x8000000400037c36 */ /* 0x000fe20008000000 */
[----:B------:R-:W-:Y:S06]  /*17d0*/  @!P2 BRA `(.L_x_1564) ;  /* 0x000000000044a947 */ /* 0x000fec0003800000 */
[----:B------:R-:W-:Y:S01]  /*17e0*/  ISETP.GT.AND P0, PT, R0, -0x1, PT ;  /* 0xffffffff0000780c */ /* 0x000fe20003f04270 */
[----:B------:R-:W-:-:S12]  /*17f0*/  BSSY B0, `(.L_x_1565) ;  /* 0x000000d000007945 */ /* 0x000fd80003800000 */
[----:B------:R-:W-:Y:S05]  /*1800*/  @P0 BRA `(.L_x_1566) ;  /* 0x00000000001c0947 */ /* 0x000fea0003800000 */
[----:B------:R-:W-:Y:S02]  /*1810*/  ISETP.NE.AND P0, PT, R5, 0x1, PT ;  /* 0x000000010500780c */ /* 0x000fe40003f05270 */
[----:B------:R-:W-:-:S11]  /*1820*/  LOP3.LUT R7, RZ, R0, RZ, 0x33, !PT ;  /* 0x00000000ff077212 */ /* 0x000fd600078e33ff */
[----:B------:R-:W0:Y:S02]  /*1830*/  @P0 LDC.64 R8, c[0x0][0x9e8] ;  /* 0x00027a00ff080b82 */ /* 0x000e240000000a00 */
[----:B0-----:R-:W-:-:S05]  /*1840*/  @P0 IMAD.HI.U32 R0, R7, R8, RZ ;  /* 0x0000000807000227 */ /* 0x001fca00078e00ff */
[----:B------:R-:W-:-:S04]  /*1850*/  @P0 SHF.R.U32.HI R7, RZ, R9, R0 ;  /* 0x00000009ff070219 */ /* 0x000fc80000011600 */
[----:B------:R-:W-:Y:S01]  /*1860*/  LOP3.LUT R0, RZ, R7, RZ, 0x33, !PT ;  /* 0x00000007ff007212 */ /* 0x000fe200078e33ff */
[----:B------:R-:W-:Y:S06]  /*1870*/  BRA `(.L_x_1567) ;  /* 0x0000000000107947 */ /* 0x000fec0003800000 */
.L_x_1566:
[----:B------:R-:W-:-:S13]  /*1880*/  ISETP.NE.AND P0, PT, R5, 0x1, PT ;  /* 0x000000010500780c */ /* 0x000fda0003f05270 */
[----:B------:R-:W0:Y:S02]  /*1890*/  @P0 LDC.64 R6, c[0x0][0x9e8] ;  /* 0x00027a00ff060b82 */ /* 0x000e240000000a00 */
[----:B0-----:R-:W-:-:S05]  /*18a0*/  @P0 IMAD.HI.U32 R6, R0, R6, RZ ;  /* 0x0000000600060227 */ /* 0x001fca00078e00ff */
[----:B------:R-:W-:-:S07]  /*18b0*/  @P0 SHF.R.U32.HI R0, RZ, R7, R6 ;  /* 0x00000007ff000219 */ /* 0x000fce0000011606 */
.L_x_1567:
[----:B------:R-:W-:Y:S05]  /*18c0*/  BSYNC B0 ;  /* 0x0000000000007941 */ /* 0x000fea0003800000 */
.L_x_1565:
[----:B------:R-:W-:-:S05]  /*18d0*/  IMAD R0, R0, R5, RZ ;  /* 0x0000000500007224 */ /* 0x000fca00078e02ff */
[----:B------:R-:W-:-:S07]  /*18e0*/  VIMNMX R3, R3, R0, !PT ;  /* 0x0000000003037248 */ /* 0x000fce0007fe0100 */
.L_x_1564:
[----:B------:R-:W-:Y:S01]  /*18f0*/  VIADD R4, R4, 0x7f ;  /* 0x0000007f04047836 */ /* 0x000fe20000000000 */
[----:B------:R-:W-:-:S04]  /*1900*/  SHF.R.S32.HI R0, RZ, 0x1f, R3 ;  /* 0x0000001fff007819 */ /* 0x000fc80000011403 */
[----:B------:R-:W-:Y:S02]  /*1910*/  SHF.R.S32.HI R5, RZ, 0x1f, R4 ;  /* 0x0000001fff057819 */ /* 0x000fe40000011404 */
[----:B------:R-:W-:Y:S02]  /*1920*/  LEA.HI R0, R0, R3, RZ, 0x7 ;  /* 0x0000000300007211 */ /* 0x000fe400078f38ff */
[----:B------:R-:W-:Y:S02]  /*1930*/  LEA.HI R5, R5, R4, RZ, 0x7 ;  /* 0x0000000405057211 */ /* 0x000fe400078f38ff */
[----:B------:R-:W-:Y:S02]  /*1940*/  SHF.R.S32.HI R0, RZ, 0x7, R0 ;  /* 0x00000007ff007819 */ /* 0x000fe40000011400 */
[----:B------:R-:W-:Y:S02]  /*1950*/  SHF.R.S32.HI R5, RZ, 0x7, R5 ;  /* 0x00000007ff057819 */ /* 0x000fe40000011405 */
[----:B------:R-:W-:-:S02]  /*1960*/  VIMNMX R0, RZ, R0, !PT ;  /* 0x00000000ff007248 */ /* 0x000fc40007fe0100 */
[----:B------:R-:W-:-:S03]  /*1970*/  VIMNMX R5, R78, R5, PT ;  /* 0x000000054e057248 */ /* 0x000fc60003fe0100 */
[--C-:B------:R-:W-:Y:S02]  /*1980*/  IMAD R0, R0, 0x80, -R13.reuse ;  /* 0x0000008000007824 */ /* 0x100fe400078e0a0d */
[----:B------:R-:W-:-:S03]  /*1990*/  IMAD R5, R5, 0x80, -R13 ;  /* 0x0000008005057824 */ /* 0x000fc600078e0a0d */
[----:B------:R-:W-:Y:S02]  /*19a0*/  VIMNMX R0, RZ, R0, !PT ;  /* 0x00000000ff007248 */ /* 0x000fe40007fe0100 */
[----:B------:R-:W-:Y:S02]  /*19b0*/  VIMNMX R5, R5, R28, PT ;  /* 0x0000001c05057248 */ /* 0x000fe40003fe0100 */
[----:B------:R-:W-:Y:S02]  /*19c0*/  SHF.R.U32.HI R27, RZ, 0x7, R0 ;  /* 0x00000007ff1b7819 */ /* 0x000fe40000011600 */
[----:B------:R-:W-:Y:S02]  /*19d0*/  ISETP.GT.AND P0, PT, R5, R0, PT ;  /* 0x000000000500720c */ /* 0x000fe40003f04270 */
[----:B------:R-:W-:-:S11]  /*19e0*/  MOV R26, R27 ;  /* 0x0000001b001a7202 */ /* 0x000fd60000000f00 */
[----:B------:R-:W-:-:S05]  /*19f0*/  @P0 VIADD R3, R5, 0x7f ;  /* 0x0000007f05030836 */ /* 0x000fca0000000000 */
[----:B------:R-:W-:-:S04]  /*1a00*/  @P0 SHF.R.S32.HI R0, RZ, 0x1f, R3 ;  /* 0x0000001fff000819 */ /* 0x000fc80000011403 */
[----:B------:R-:W-:-:S04]  /*1a10*/  @P0 LEA.HI R0, R0, R3, RZ, 0x7 ;  /* 0x0000000300000211 */ /* 0x000fc800078f38ff */
[----:B------:R-:W-:Y:S02]  /*1a20*/  @P0 SHF.R.S32.HI R26, RZ, 0x7, R0 ;  /* 0x00000007ff1a0819 */ /* 0x000fe40000011400 */
[----:B------:R-:W-:Y:S02]  /*1a30*/  PLOP3.LUT P0, PT, PT, PT, PT, 0x80, 0x0 ;  /* 0x000000000000781c */ /* 0x000fe40003f0f070 */
[----:B------:R-:W-:-:S13]  /*1a40*/  ISETP.GT.AND P1, PT, R26, R27, PT ;  /* 0x0000001b1a00720c */ /* 0x000fda0003f24270 */
[----:B------:R-:W-:Y:S05]  /*1a50*/  @!P1 BRA `(.L_x_1568) ;  /* 0x00000040005c9947 */ /* 0x000fea0003800000 */
        /* <DEDUP_REMOVED lines=19> */
[----:B-1---5:R-:W-:Y:S05]  /*1b90*/  CALL.ABS.NOINC R14 ;  /* 0x000000000e007343 */ /* 0x022fea0003c00000 */
.L_x_1570:
[----:B------:R-:W-:Y:S05]  /*1ba0*/  BSYNC B6 ;  /* 0x0000000000067941 */ /* 0x000fea0003800000 */
.L_x_1569:
        /* <DEDUP_REMOVED lines=11> */
[----:B------:R-:W-:Y:S01]  /*1c60*/  MOV R10, UR6 ;  /* 0x00000006000a7c02 */ /* 0x000fe20008000f00 */
[----:B------:R-:W-:Y:S02]  /*1c70*/  IMAD.U32 R6, RZ, RZ, UR4 ;  /* 0x00000004ff067e24 */ /* 0x000fe4000f8e00ff */
[----:B------:R-:W-:-:S02]  /*1c80*/  IMAD.U32 R7, RZ, RZ, UR5 ;  /* 0x00000005ff077e24 */ /* 0x000fc4000f8e00ff */
[----:B------:R-:W-:Y:S02]  /*1c90*/  IMAD.U32 R11, RZ, RZ, UR7 ;  /* 0x00000007ff0b7e24 */ /* 0x000fe4000f8e00ff */
[----:B------:R-:W-:Y:S02]  /*1ca0*/  IMAD.MOV.U32 R8, RZ, RZ, 0x70 ;  /* 0x00000070ff087424 */ /* 0x000fe400078e00ff */
[----:B------:R-:W-:Y:S02]  /*1cb0*/  IMAD.MOV.U32 R12, RZ, RZ, 0x1 ;  /* 0x00000001ff0c7424 */ /* 0x000fe400078e00ff */
[----:B0-----:R-:W-:-:S07]  /*1cc0*/  IMAD.MOV.U32 R13, RZ, RZ, RZ ;  /* 0x000000ffff0d7224 */ /* 0x001fce00078e00ff */
[----:B------:R-:W-:-:S07]  /*1cd0*/  LEPC R20, `(.L_x_1572) ;  /* 0x000000001014794e */ /* 0x000fce0000000000 */
[----:B-1---5:R-:W-:Y:S05]  /*1ce0*/  CALL.ABS.NOINC R14 ;  /* 0x000000000e007343 */ /* 0x022fea0003c00000 */
.L_x_1572:
[----:B------:R-:W-:Y:S05]  /*1cf0*/  BSYNC B6 ;  /* 0x0000000000067941 */ /* 0x000fea0003800000 */
.L_x_1571:
[----:B------:R-:W-:Y:S01]  /*1d00*/  ULDC.64 UR4, c[0x0][0x9f8] ;  /* 0x00027e0000047ab9 */ /* 0x000fe20000000a00 */
[----:B------:R-:W2:Y:S01]  /*1d10*/  LDL R34, [R1+0x40] ;  /* 0x0000400001227983 */ /* 0x000ea20000100800 */
[----:B------:R-:W-:Y:S01]  /*1d20*/  ISETP.NE.U32.AND P0, PT, RZ, UR4, PT ;  /* 0x00000004ff007c0c */ /* 0x000fe2000bf05070 */
[----:B------:R-:W-:Y:S01]  /*1d30*/  IMAD.MOV.U32 R69, RZ, RZ, R31 ;  /* 0x000000ffff457224 */ /* 0x000fe200078e001f */
[----:B------:R-:W0:Y:S01]  /*1d40*/  LDC.64 R66, c[0x0][0x3f8] ;  /* 0x0000fe00ff427b82 */ /* 0x000e220000000a00 */
[----:B------:R-:W3:Y:S01]  /*1d50*/  LDL R32, [R1+0x44] ;  /* 0x0000440001207983 */ /* 0x000ee20000100800 */
[----:B------:R-:W-:-:S06]  /*1d60*/  ISETP.NE.AND.EX P0, PT, RZ, UR5, PT, P0 ;  /* 0x00000005ff007c0c */ /* 0x000fcc000bf05300 */
[----:B------:R-:W1:Y:S08]  /*1d70*/  LDC.64 R4, c[0x0][0x408] ;  /* 0x00010200ff047b82 */ /* 0x000e700000000a00 */
[----:B------:R-:W4:Y:S02]  /*1d80*/  @P0 LDC.64 R6, c[0x0][0x9f8] ;  /* 0x00027e00ff060b82 */ /* 0x000f240000000a00 */
[----:B----4-:R-:W-:Y:S01]  /*1d90*/  @P0 IMAD.WIDE R6, R31, 0x4, R6 ;  /* 0x000000041f060825 */ /* 0x010fe200078e0206 */
[----:B------:R-:W4:Y:S05]  /*1da0*/  S2R R20, SR_TID.X ;  /* 0x0000000000147919 */ /* 0x000f2a0000002100 */
[----:B------:R-:W4:Y:S01]  /*1db0*/  LDC R31, c[0x0][0x3f4] ;  /* 0x0000fd00ff1f7b82 */ /* 0x000f220000000800 */
[----:B------:R1:W3:Y:S01]  /*1dc0*/  @P0 LDG.E R69, desc[UR42][R6.64] ;  /* 0x0000002a06450981 */ /* 0x0002e2000c1e1900 */
[----:B------:R-:W-:Y:S01]  /*1dd0*/  SHF.R.S32.HI R3, RZ, 0x1f, R157 ;  /* 0x0000001fff037819 */ /* 0x000fe2000001149d */
[----:B0-----:R-:W-:Y:S01]  /*1de0*/  IMAD.WIDE.U32 R10, R157, R66, R16 ;  /* 0x000000429d0a7225 */ /* 0x001fe200078e0010 */
[----:B------:R-:W-:-:S02]  /*1df0*/  SHF.R.S32.HI R153, RZ, 0x1f, R152 ;  /* 0x0000001fff997819 */ /* 0x000fc40000011498 */
[----:B-1----:R-:W-:Y:S01]  /*1e00*/  SHF.L.U64.HI R64, R4, 0x7, R5 ;  /* 0x0000000704407819 */ /* 0x002fe20000010205 */
[-C--:B------:R-:W-:Y:S01]  /*1e10*/  IMAD R0, R3, R66.reuse, RZ ;  /* 0x0000004203007224 */ /* 0x080fe200078e02ff */
[----:B------:R-:W-:Y:S01]  /*1e20*/  LOP3.LUT R23, R23, 0xfffffffd, RZ, 0xc0, !PT ;  /* 0xfffffffd17177812 */ /* 0x000fe200078ec0ff */
[----:B------:R-:W-:Y:S01]  /*1e30*/  IMAD.WIDE.U32 R8, R157, R66, R152 ;  /* 0x000000429d087225 */ /* 0x000fe200078e0098 */
[----:B------:R-:W-:-:S03]  /*1e40*/  SHF.R.S32.HI R62, RZ, 0x1f, R30 ;  /* 0x0000001fff3e7819 */ /* 0x000fc6000001141e */
[----:B------:R-:W-:Y:S02]  /*1e50*/  IMAD R15, R157, R67, R0 ;  /* 0x000000439d0f7224 */ /* 0x000fe400078e0200 */
[-C--:B------:R-:W-:Y:S02]  /*1e60*/  IMAD R0, R3, R4.reuse, RZ ;  /* 0x0000000403007224 */ /* 0x080fe400078e02ff */
[----:B------:R-:W-:Y:S01]  /*1e70*/  IMAD.IADD R9, R9, 0x1, R15 ;  /* 0x0000000109097824 */ /* 0x000fe200078e020f */
[----:B------:R-:W-:Y:S01]  /*1e80*/  IADD3 R11, R15, R11, RZ ;  /* 0x0000000b0f0b7210 */ /* 0x000fe20007ffe0ff */
[C---:B------:R-:W-:Y:S01]  /*1e90*/  IMAD R21, R157.reuse, R5, R0 ;  /* 0x000000059d157224 */ /* 0x040fe200078e0200 */
[----:B-----5:R-:W-:Y:S01]  /*1ea0*/  SHF.R.S32.HI R15, RZ, 0x1f, R24 ;  /* 0x0000001fff0f7819 */ /* 0x020fe20000011418 */
[----:B------:R-:W-:Y:S01]  /*1eb0*/  IMAD.WIDE.U32 R6, R157, R4, R152 ;  /* 0x000000049d067225 */ /* 0x000fe200078e0098 */
[----:B----4-:R-:W-:-:S03]  /*1ec0*/  ISETP.GE.AND P0, PT, R16, R31, PT ;  /* 0x0000001f1000720c */ /* 0x010fc60003f06270 */
[----:B------:R-:W-:Y:S01]  /*1ed0*/  IMAD R14, R15, R66, RZ ;  /* 0x000000420f0e7224 */ /* 0x000fe200078e02ff */
[----:B------:R-:W-:Y:S01]  /*1ee0*/  SEL R3, R31, RZ, P0 ;  /* 0x000000ff1f037207 */ /* 0x000fe20000000000 */
[----:B------:R-:W-:Y:S01]  /*1ef0*/  IMAD.WIDE.U32 R12, R157, R4, R16 ;  /* 0x000000049d0c7225 */ /* 0x000fe200078e0010 */
[----:B------:R-:W-:-:S03]  /*1f00*/  SHF.R.U32.HI R35, RZ, 0x7, R20 ;  /* 0x00000007ff237819 */ /* 0x000fc60000011614 */
[----:B------:R-:W-:Y:S01]  /*1f10*/  VIADD R36, R20, 0xffffff80 ;  /* 0xffffff8014247836 */ /* 0x000fe20000000000 */
[C---:B------:R-:W-:Y:S01]  /*1f20*/  ISETP.NE.AND P6, PT, R35.reuse, 0x1, PT ;  /* 0x000000012300780c */ /* 0x040fe20003fc5270 */
[----:B------:R-:W-:Y:S02]  /*1f30*/  VIADD R60, R35, 0x8 ;  /* 0x00000008233c7836 */ /* 0x000fe40000000000 */
[----:B------:R-:W-:Y:S02]  /*1f40*/  IMAD.IADD R3, R16, 0x1, R3 ;  /* 0x0000000110037824 */ /* 0x000fe400078e0203 */
[----:B------:R-:W-:Y:S02]  /*1f50*/  VIADD R35, R157, 0x60 ;  /* 0x000000609d237836 */ /* 0x000fe40000000000 */
[----:B------:R-:W-:Y:S01]  /*1f60*/  IMAD R15, R15, R4, RZ ;  /* 0x000000040f0f7224 */ /* 0x000fe200078e02ff */
[----:B------:R-:W-:Y:S01]  /*1f70*/  SHF.R.S32.HI R0, RZ, 0x1f, R3 ;  /* 0x0000001fff007819 */ /* 0x000fe20000011403 */
[----:B------:R-:W-:-:S02]  /*1f80*/  IMAD.SHL.U32 R35, R35, 0x40, RZ ;  /* 0x0000004023237824 */ /* 0x000fc400078e00ff */
[----:B------:R-:W-:Y:S01]  /*1f90*/  VIADD R20, R20, 0xffffff80 ;  /* 0xffffff8014147836 */ /* 0x000fe20000000000 */
[----:B------:R-:W-:Y:S01]  /*1fa0*/  LEA.HI R0, R0, R3, RZ, 0x3 ;  /* 0x0000000300007211 */ /* 0x000fe200078f18ff */
[----:B------:R-:W-:Y:S01]  /*1fb0*/  IMAD.IADD R7, R7, 0x1, R21 ;  /* 0x0000000107077824 */ /* 0x000fe200078e0215 */
[----:B------:R-:W-:Y:S01]  /*1fc0*/  LOP3.LUT R35, R35, 0x1c0, RZ, 0xc0, !PT ;  /* 0x000001c023237812 */ /* 0x000fe200078ec0ff */
[----:B------:R-:W-:Y:S01]  /*1fd0*/  IMAD.IADD R13, R21, 0x1, R13 ;  /* 0x00000001150d7824 */ /* 0x000fe200078e020d */
[----:B------:R-:W-:Y:S05]  /*1fe0*/  @!P6 WARPSYNC.ALL ;  /* 0x000000000000e948 */ /* 0x000fea0003800000 */
[C---:B------:R-:W-:Y:S01]  /*1ff0*/  IMAD R15, R24.reuse, R5, R15 ;  /* 0x00000005180f7224 */ /* 0x040fe200078e020f */
[----:B------:R-:W-:Y:S01]  /*2000*/  LOP3.LUT R5, R35, 0x38, R0, 0xf8, !PT ;  /* 0x0000003823057812 */ /* 0x000fe200078ef800 */
[----:B------:R-:W-:Y:S01]  /*2010*/  VIADD R35, R157, 0x60 ;  /* 0x000000609d237836 */ /* 0x000fe20000000000 */
[----:B------:R-:W-:Y:S01]  /*2020*/  ULDC UR4, c[0x0][0x2f4] ;  /* 0x0000bd0000047ab9 */ /* 0x000fe20000000800 */
[----:B------:R-:W-:Y:S01]  /*2030*/  IMAD.WIDE.U32 R52, R24, R4, R6 ;  /* 0x0000000418347225 */ /* 0x000fe200078e0006 */
[----:B------:R-:W-:-:S02]  /*2040*/  LOP3.LUT R6, R0, 0xfffffff8, RZ, 0xc0, !PT ;  /* 0xfffffff800067812 */ /* 0x000fc400078ec0ff */
[----:B------:R-:W-:Y:S01]  /*2050*/  ISETP.GE.AND P2, PT, R18, UR4, PT ;  /* 0x0000000412007c0c */ /* 0x000fe2000bf46270 */
[----:B------:R-:W-:-:S04]  /*2060*/  IMAD.WIDE.U32 R54, R24, R4, R12 ;  /* 0x0000000418367225 */ /* 0x000fc800078e000c */
[----:B------:R-:W-:Y:S02]  /*2070*/  IMAD.SHL.U32 R63, R4, 0x80, RZ ;  /* 0x00000080043f7824 */ /* 0x000fe400078e00ff */
[----:B------:R-:W-:Y:S02]  /*2080*/  IMAD.SHL.U32 R35, R35, 0x40, RZ ;  /* 0x0000004023237824 */ /* 0x000fe400078e00ff */
[----:B------:R-:W-:-:S03]  /*2090*/  IMAD.WIDE.U32 R48, R24, R66, R8 ;  /* 0x0000004218307225 */ /* 0x000fc600078e0008 */
[----:B------:R-:W-:Y:S01]  /*20a0*/  LOP3.LUT R35, R35, 0x1c0, RZ, 0xc0, !PT ;  /* 0x000001c023237812 */ /* 0x000fe200078ec0ff */
[----:B------:R-:W-:Y:S01]  /*20b0*/  IMAD R21, R24, R67, R14 ;  /* 0x0000004318157224 */ /* 0x000fe200078e020e */
[----:B------:R-:W-:Y:S01]  /*20c0*/  SHF.L.U64.HI R67, R66, 0x7, R67 ;  /* 0x0000000742437819 */ /* 0x000fe20000010243 */
[----:B------:R-:W-:Y:S01]  /*20d0*/  IMAD.WIDE.U32 R50, R24, R66, R10 ;  /* 0x0000004218327225 */ /* 0x000fe200078e000a */
[----:B------:R-:W-:-:S03]  /*20e0*/  SHF.R.U32.HI R35, RZ, 0x3, R35 ;  /* 0x00000003ff237819 */ /* 0x000fc60000011623 */
[----:B------:R-:W-:Y:S01]  /*20f0*/  IMAD.SHL.U32 R58, R31, 0x2, RZ ;  /* 0x000000021f3a7824 */ /* 0x000fe200078e00ff */
[----:B------:R-:W-:Y:S01]  /*2100*/  LOP3.LUT R8, R5, R35, RZ, 0x3c, !PT ;  /* 0x0000002305087212 */ /* 0x000fe200078e3cff */
[----:B------:R-:W-:Y:S01]  /*2110*/  IMAD.IADD R31, R49, 0x1, R21 ;  /* 0x00000001311f7824 */ /* 0x000fe200078e0215 */
[----:B------:R-:W-:Y:S01]  /*2120*/  SHF.R.S32.HI R5, RZ, 0x3, R0 ;  /* 0x00000003ff057819 */ /* 0x000fe20000011400 */
[----:B------:R-:W-:Y:S01]  /*2130*/  IMAD.IADD R68, R68, 0x1, R33 ;  /* 0x0000000144447824 */ /* 0x000fe200078e0221 */
[----:B------:R-:W-:Y:S01]  /*2140*/  IADD3 R21, R21, R51, RZ ;  /* 0x0000003315157210 */ /* 0x000fe20007ffe0ff */
[----:B------:R-:W-:Y:S02]  /*2150*/  IMAD.SHL.U32 R66, R66, 0x80, RZ ;  /* 0x0000008042427824 */ /* 0x000fe400078e00ff */
[----:B------:R-:W-:Y:S02]  /*2160*/  IMAD.IADD R7, R15, 0x1, R55 ;  /* 0x000000010f077824 */ /* 0x000fe400078e0237 */
[C---:B--2---:R-:W-:Y:S01]  /*2170*/  IMAD.SHL.U32 R65, R34.reuse, 0x40, RZ ;  /* 0x0000004022417824 */ /* 0x044fe200078e00ff */
[----:B------:R-:W-:Y:S01]  /*2180*/  @!P6 BAR.SYNC.DEFER_BLOCKING 0x9, 0x100 ;  /* 0x024400000000eb1d */ /* 0x000fe20000010000 */
[----:B------:R-:W-:-:S02]  /*2190*/  LOP3.LUT P1, RZ, R34, 0x4, RZ, 0xc0, !PT ;  /* 0x0000000422ff7812 */ /* 0x000fc4000782c0ff */
[----:B------:R-:W-:Y:S02]  /*21a0*/  SHF.R.S32.HI R34, RZ, 0x1f, R36 ;  /* 0x0000001fff227819 */ /* 0x000fe40000011424 */
[----:B------:R-:W-:Y:S02]  /*21b0*/  LOP3.LUT R65, R65, 0x1c0, RZ, 0xc0, !PT ;  /* 0x000001c041417812 */ /* 0x000fe400078ec0ff */
[----:B------:R-:W-:Y:S02]  /*21c0*/  LEA.HI R34, R34, R36, RZ, 0x2 ;  /* 0x0000002422227211 */ /* 0x000fe400078f10ff */
[----:B------:R-:W-:Y:S02]  /*21d0*/  SHF.R.U32.HI R61, RZ, 0x3, R65 ;  /* 0x00000003ff3d7819 */ /* 0x000fe40000011641 */
[----:B------:R-:W-:Y:S02]  /*21e0*/  LOP3.LUT R34, R34, 0xfffffffc, RZ, 0xc0, !PT ;  /* 0xfffffffc22227812 */ /* 0x000fe400078ec0ff */
[----:B------:R-:W-:-:S02]  /*21f0*/  LOP3.LUT R4, R65, 0x18, R16, 0xf8, !PT ;  /* 0x0000001841047812 */ /* 0x000fc400078ef810 */
[----:B------:R-:W-:Y:S02]  /*2200*/  IADD3 R34, R36, -R34, RZ ;  /* 0x8000002224227210 */ /* 0x000fe40007ffe0ff */
[----:B------:R-:W-:Y:S02]  /*2210*/  LOP3.LUT R4, R4, R61, RZ, 0x3c, !PT ;  /* 0x0000003d04047212 */ /* 0x000fe400078e3cff */
[----:B------:R-:W-:Y:S01]  /*2220*/  @P1 LOP3.LUT R23, R23, 0x2, RZ, 0xfc, !PT ;  /* 0x0000000217171812 */ /* 0x000fe200078efcff */
[----:B------:R-:W-:Y:S01]  /*2230*/  IMAD R59, R34, 0x60, R157 ;  /* 0x00000060223b7824 */ /* 0x000fe200078e029d */
[----:B------:R-:W-:Y:S02]  /*2240*/  SHF.R.S32.HI R34, RZ, 0x1f, R20 ;  /* 0x0000001fff227819 */ /* 0x000fe40000011414 */
[----:B------:R-:W-:Y:S02]  /*2250*/  ISETP.GE.AND P1, PT, R16, UR4, PT ;  /* 0x0000000410007c0c */ /* 0x000fe4000bf26270 */
[----:B------:R-:W-:Y:S01]  /*2260*/  LEA.HI R34, R34, R20, RZ, 0x5 ;  /* 0x0000001422227211 */ /* 0x000fe200078f28ff */
[----:B------:R-:W-:-:S03]  /*2270*/  IMAD.IADD R20, R53, 0x1, R15 ;  /* 0x0000000135147824 */ /* 0x000fc600078e020f */
[----:B------:R-:W-:-:S05]  /*2280*/  SHF.R.S32.HI R34, RZ, 0x5, R34 ;  /* 0x00000005ff227819 */ /* 0x000fca0000011422 */
[----:B------:R-:W-:Y:S01]  /*2290*/  IMAD R57, R34, 0x200, R4 ;  /* 0x0000020022397824 */ /* 0x000fe200078e0204 */
[----:B------:R-:W-:Y:S01]  /*22a0*/  LOP3.LUT R4, R65, 0x38, R0, 0xf8, !PT ;  /* 0x0000003841047812 */ /* 0x000fe200078ef800 */
[----:B---3--:R-:W-:-:S03]  /*22b0*/  IMAD.IADD R0, R32, 0x1, R8 ;  /* 0x0000000120007824 */ /* 0x008fc600078e0208 */
[----:B------:R-:W-:Y:S02]  /*22c0*/  LOP3.LUT R3, R4, R61, RZ, 0x3c, !PT ;  /* 0x0000003d04037212 */ /* 0x000fe400078e3cff */
[----:B------:R-:W-:-:S03]  /*22d0*/  SHF.R.S32.HI R4, RZ, 0x1f, R6 ;  /* 0x0000001fff047819 */ /* 0x000fc60000011406 */
[----:B------:R-:W-:Y:S01]  /*22e0*/  IMAD R3, R34, 0x200, R3 ;  /* 0x0000020022037824 */ /* 0x000fe200078e0203 */
[----:B------:R-:W-:-:S07]  /*22f0*/  SHF.R.S32.HI R56, RZ, 0x1f, R69 ;  /* 0x0000001fff387819 */ /* 0x000fce0000011445 */
.L_x_1628:
[----:B--2-4-:R-:W2:Y:S01]  /*2300*/  LDL R33, [R1+0x40] ;  /* 0x0000400001217983 */ /* 0x014ea20000100800 */
[----:B0-----:R-:W0:Y:S01]  /*2310*/  LDC R74, c[0x0][0x430] ;  /* 0x00010c00ff4a7b82 */ /* 0x001e220000000800 */
[----:B------:R-:W-:Y:S02]  /*2320*/  VIADD R26, R26, 0xffffffff ;  /* 0xffffffff1a1a7836 */ /* 0x000fe40000000000 */
[----:B------:R-:W-:-:S03]  /*2330*/  IMAD.MOV.U32 R73, RZ, RZ, RZ ;  /* 0x000000ffff497224 */ /* 0x000fc600078e00ff */
[----:B------:R-:W-:Y:S02]  /*2340*/  LEA R9, R26, R59, 0x7 ;  /* 0x0000003b1a097211 */ /* 0x000fe400078e38ff */
[----:B------:R-:W1:Y:S02]  /*2350*/  LDC R80, c[0x0][0x3f4] ;  /* 0x0000fd00ff507b82 */ /* 0x000e640000000800 */
[----:B------:R-:W-:Y:S01]  /*2360*/  ISETP.GE.AND P3, PT, R9, R28, PT ;  /* 0x0000001c0900720c */ /* 0x000fe20003f66270 */
[----:B------:R-:W-:-:S03]  /*2370*/  IMAD.IADD R32, R68, 0x1, R9 ;  /* 0x0000000144207824 */ /* 0x000fc600078e0209 */
[----:B------:R-:W-:Y:S01]  /*2380*/  ISETP.GT.OR P3, PT, R59, 0x7f, P3 ;  /* 0x0000007f3b00780c */ /* 0x000fe20001f64670 */
[----:B------:R-:W-:Y:S01]  /*2390*/  IMAD.MOV.U32 R12, RZ, RZ, R32 ;  /* 0x000000ffff0c7224 */ /* 0x000fe200078e0020 */
[----:B0-----:R-:W-:-:S11]  /*23a0*/  ISETP.NE.AND P4, PT, R74, 0x1, PT ;  /* 0x000000014a00780c */ /* 0x001fd60003f85270 */
[----:B------:R-:W0:Y:S08]  /*23b0*/  @!P3 LDC.64 R10, c[0x0][0x428] ;  /* 0x00010a00ff0abb82 */ /* 0x000e300000000a00 */
[----:B------:R-:W3:Y:S08]  /*23c0*/  @!P3 LDC.64 R8, c[0x0][0x418] ;  /* 0x00010600ff08bb82 */ /* 0x000ef00000000a00 */
[----:B------:R-:W4:Y:S08]  /*23d0*/  @P4 LDC R13, c[0x0][0x434] ;  /* 0x00010d00ff0d4b82 */ /* 0x000f300000000800 */
[----:B------:R-:W1:Y:S01]  /*23e0*/  @P4 LDC R14, c[0x0][0x438] ;  /* 0x00010e00ff0e4b82 */ /* 0x000e620000000800 */
[----:B----4-:R-:W-:-:S05]  /*23f0*/  @P4 IMAD.HI.U32 R13, R32, R13, RZ ;  /* 0x0000000d200d4227 */ /* 0x010fca00078e00ff */
[----:B-1----:R-:W-:Y:S01]  /*2400*/  @P4 SHF.R.U32.HI R12, RZ, R14, R13 ;  /* 0x0000000eff0c4219 */ /* 0x002fe2000001160d */
[----:B0-----:R-:W-:-:S03]  /*2410*/  @!P3 IMAD R14, R56, R10, RZ ;  /* 0x0000000a380eb224 */ /* 0x001fc600078e02ff */
[----:B------:R-:W-:Y:S01]  /*2420*/  @!P3 SHF.R.S32.HI R13, RZ, 0x1f, R12 ;  /* 0x0000001fff0db819 */ /* 0x000fe2000001140c */
[C---:B------:R-:W-:Y:S02]  /*2430*/  @!P3 IMAD R15, R69.reuse, R11, R14 ;  /* 0x0000000b450fb224 */ /* 0x040fe400078e020e */
[----:B------:R-:W-:-:S04]  /*2440*/  @!P3 IMAD.WIDE.U32 R10, R69, R10, R12 ;  /* 0x0000000a450ab225 */ /* 0x000fc800078e000c */
[----:B------:R-:W-:Y:S01]  /*2450*/  @!P3 IMAD.IADD R11, R11, 0x1, R15 ;  /* 0x000000010b0bb824 */ /* 0x000fe200078e020f */
[----:B---3--:R-:W-:-:S04]  /*2460*/  @!P3 LEA R8, P4, R10, R8, 0x2 ;  /* 0x000000080a08b211 */ /* 0x008fc800078810ff */
[----:B------:R-:W-:-:S05]  /*2470*/  @!P3 LEA.HI.X R9, R10, R9, R11, 0x2, P4 ;  /* 0x000000090a09b211 */ /* 0x000fca00020f140b */
[----:B-----5:R0:W5:Y:S01]  /*2480*/  @!P3 LDG.E R73, desc[UR42][R8.64] ;  /* 0x0000002a0849b981 */ /* 0x020162000c1e1900 */
[----:B------:R-:W-:Y:S01]  /*2490*/  ISETP.GT.AND P3, PT, R26, R27, PT ;  /* 0x0000001b1a00720c */ /* 0x000fe20003f64270 */
[----:B------:R-:W-:Y:S01]  /*24a0*/  IMAD R72, R22, 0x2000, R57 ;  /* 0x0000200016487824 */ /* 0x000fe200078e0239 */
[----:B------:R-:W-:Y:S01]  /*24b0*/  LOP3.LUT R23, R23, 0xfffffffe, RZ, 0xc0, !PT ;  /* 0xfffffffe17177812 */ /* 0x000fe200078ec0ff */
[----:B------:R-:W-:Y:S01]  /*24c0*/  IMAD.MOV R11, RZ, RZ, -R12 ;  /* 0x000000ffff0b7224 */ /* 0x000fe200078e0a0c */
[----:B------:R-:W-:Y:S05]  /*24d0*/  YIELD ;  /* 0x0000000000007946 */ /* 0x000fea0003800000 */
[----:B------:R-:W-:Y:S01]  /*24e0*/  VIADD R10, R72, 0x20 ;  /* 0x00000020480a7836 */ /* 0x000fe20000000000 */
[----:B------:R-:W-:Y:S01]  /*24f0*/  BSSY B0, `(.L_x_1573) ;  /* 0x000030b000007945 */ /* 0x000fe20003800000 */
[----:B------:R-:W-:-:S02]  /*2500*/  IMAD R74, R74, R11, R32 ;  /* 0x0000000b4a4a7224 */ /* 0x000fc400078e0220 */
[----:B------:R-:W-:Y:S02]  /*2510*/  @P3 LOP3.LUT R23, R23, 0x1, RZ, 0xfc, !PT ;  /* 0x0000000117173812 */ /* 0x000fe400078efcff */
[----:B------:R-:W-:Y:S02]  /*2520*/  ISETP.GE.AND P3, PT, R80, 0x1, PT ;  /* 0x000000015000780c */ /* 0x000fe40003f66270 */
[----:B--2---:R-:W-:-:S13]  /*2530*/  LOP3.LUT P5, RZ, R33, 0x4, RZ, 0xc0, !PT ;  /* 0x0000000421ff7812 */ /* 0x004fda00078ac0ff */
[C---:B------:R-:W-:Y:S01]  /*2540*/  @P5 IADD3 R10, R72.reuse, -0x20, RZ ;  /* 0xffffffe0480a5810 */ /* 0x040fe20007ffe0ff */
[----:B------:R-:W-:-:S04]  /*2550*/  IMAD R72, R72, 0x2, R25 ;  /* 0x0000000248487824 */ /* 0x000fc800078e0219 */
[----:B------:R-:W-:Y:S01]  /*2560*/  IMAD R71, R10, 0x2, R25 ;  /* 0x000000020a477824 */ /* 0x000fe200078e0219 */
[----:B0-----:R-:W-:Y:S06]  /*2570*/  @!P3 BRA `(.L_x_1574) ;  /* 0x0000002800e8b947 */ /* 0x001fec0003800000 */
        /* <DEDUP_REMOVED lines=8> */
[----:B------:R-:W-:Y:S02]  /*2600*/  IMAD R77, R26, -0x80, R28 ;  /* 0xffffff801a4d7824 */ /* 0x000fe400078e021c */
[----:B------:R-:W-:Y:S02]  /*2610*/  IMAD R10, R76, UR4, RZ ;  /* 0x000000044c0a7c24 */ /* 0x000fe4000f8e02ff */
[----:B------:R-:W-:Y:S01]  /*2620*/  IMAD.IADD R9, R9, 0x1, R11 ;  /* 0x0000000109097824 */ /* 0x000fe200078e020b */
[----:B------:R-:W-:Y:S01]  /*2630*/  VIMNMX R77, R77, 0x80, PT ;  /* 0x000000804d4d7848 */ /* 0x000fe20003fe0100 */
[C---:B------:R-:W-:Y:S01]  /*2640*/  IMAD R11, R73.reuse, UR5, R10 ;  /* 0x00000005490b7c24 */ /* 0x040fe2000f8e020a */
[----:B------:R-:W-:Y:S01]  /*2650*/  SHF.R.S32.HI R10, RZ, 0x1f, R26 ;  /* 0x0000001fff0a7819 */ /* 0x000fe2000001141a */
        /* <DEDUP_REMOVED lines=8> */
[C---:B------:R-:W-:Y:S01]  /*26e0*/  LEA R84, P3, R8.reuse, UR4, 0x1 ;  /* 0x0000000408547c11 */ /* 0x040fe2000f8608ff */
[----:B------:R-:W-:Y:S01]  /*26f0*/  ULDC.U8 UR4, c[0x0][0x410] ;  /* 0x0001040000047ab9 */ /* 0x000fe20000000000 */
[----:B------:R-:W-:Y:S02]  /*2700*/  IMAD R11, R67, R26, RZ ;  /* 0x0000001a430b7224 */ /* 0x000fe400078e02ff */
[----:B------:R-:W-:Y:S01]  /*2710*/  LEA.HI.X R85, R8, UR5, R85, 0x1, P3 ;  /* 0x0000000508557c11 */ /* 0x000fe200098f0c55 */
[C---:B------:R-:W-:Y:S01]  /*2720*/  IMAD R79, R10.reuse, R63, R12 ;  /* 0x0000003f0a4f7224 */ /* 0x040fe200078e020c */
[----:B------:R-:W-:Y:S01]  /*2730*/  ISETP.NE.AND P3, PT, RZ, UR4, PT ;  /* 0x00000004ff007c0c */ /* 0x000fe2000bf65270 */
[----:B------:R-:W-:Y:S02]  /*2740*/  IMAD R13, R10, R66, R11 ;  /* 0x000000420a0d7224 */ /* 0x000fe400078e020b */
[----:B------:R-:W-:-:S04]  /*2750*/  IMAD.WIDE.U32 R10, R66, R26, RZ ;  /* 0x0000001a420a7225 */ /* 0x000fc800078e00ff */
[----:B------:R-:W-:-:S04]  /*2760*/  IMAD.WIDE.U32 R8, R63, R26, RZ ;  /* 0x0000001a3f087225 */ /* 0x000fc800078e00ff */
[----:B------:R-:W-:Y:S02]  /*2770*/  IMAD.IADD R70, R11, 0x1, R13 ;  /* 0x000000010b467824 */ /* 0x000fe400078e020d */
[----:B------:R-:W-:Y:S01]  /*2780*/  IMAD.IADD R79, R9, 0x1, R79 ;  /* 0x00000001094f7824 */ /* 0x000fe200078e024f */
[----:B------:R-:W-:Y:S06]  /*2790*/  @!P3 BRA `(.L_x_1575) ;  /* 0x000000140010b947 */ /* 0x000fec0003800000 */
[----:B------:R0:W5:Y:S01]  /*27a0*/  LDL R83, [R1+0xc] ;  /* 0x00000c0001537983 */ /* 0x0001620000100800 */
        /* <DEDUP_REMOVED lines=10> */
[----:B0-----:R-:W-:Y:S06]  /*2850*/  @P3 BRA `(.L_x_1577) ;  /* 0x0000000000503947 */ /* 0x001fec0003800000 */
[----:B------:R-:W-:Y:S01]  /*2860*/  IADD3 R13, P4, R48, R10, RZ ;  /* 0x0000000a300d7210 */ /* 0x000fe20007f9e0ff */
[----:B------:R-:W-:Y:S01]  /*2870*/  ULDC.64 UR4, c[0x0][0x3e8] ;  /* 0x0000fa0000047ab9 */ /* 0x000fe20000000a00 */
[----:B------:R-:W-:Y:S02]  /*2880*/  CS2R R44, SRZ ;  /* 0x00000000002c7805 */ /* 0x000fe4000001ff00 */
[----:B------:R-:W-:Y:S02]  /*2890*/  CS2R R46, SRZ ;  /* 0x00000000002e7805 */ /* 0x000fe4000001ff00 */
[----:B------:R-:W-:Y:S02]  /*28a0*/  IADD3.X R14, R70, R31, RZ, P4, !PT ;  /* 0x0000001f460e7210 */ /* 0x000fe400027fe4ff */
        /* <DEDUP_REMOVED lines=11> */
[----:B------:R0:W5:Y:S02]  /*2960*/  @!P4 LDG.E.64 R46, desc[UR42][R14.64] ;  /* 0x0000002a0e2ec981 */ /* 0x000164000c1e1b00 */
[----:B-----5:R-:W-:-:S13]  /*2970*/  ISETP.GE.AND P4, PT, R83, R80, PT ;  /* 0x000000505300720c */ /* 0x020fda0003f86270 */
[----:B------:R0:W5:Y:S04]  /*2980*/  @!P4 LDG.E.64 R40, desc[UR42][R12.64+0x20] ;  /* 0x0000202a0c28c981 */ /* 0x000168000c1e1b00 */
[----:B------:R0:W5:Y:S02]  /*2990*/  @!P4 LDG.E.64 R42, desc[UR42][R14.64+0x20] ;  /* 0x0000202a0e2ac981 */ /* 0x000164000c1e1b00 */
.L_x_1577:
[----:B------:R-:W-:Y:S05]  /*29a0*/  BSYNC B1 ;  /* 0x0000000000017941 */ /* 0x000fea0003800000 */
.L_x_1576:
[----:B0-----:R-:W-:Y:S01]  /*29b0*/  VIADD R12, R157, 0x60 ;  /* 0x000000609d0c7836 */ /* 0x001fe20000000000 */
[----:B------:R-:W-:Y:S01]  /*29c0*/  BSSY B1, `(.L_x_1578) ;  /* 0x0000021000017945 */ /* 0x000fe20003800000 */
[----:B-----5:R-:W-:Y:S02]  /*29d0*/  IMAD.MOV.U32 R81, RZ, RZ, R40 ;  /* 0x000000ffff517224 */ /* 0x020fe400078e0028 */
[----:B------:R-:W-:Y:S01]  /*29e0*/  IMAD.MOV.U32 R82, RZ, RZ, R41 ;  /* 0x000000ffff527224 */ /* 0x000fe200078e0029 */
[----:B------:R-:W-:-:S13]  /*29f0*/  ISETP.GE.AND P4, PT, R12, R77, PT ;  /* 0x0000004d0c00720c */ /* 0x000fda0003f86270 */
[----:B------:R-:W-:Y:S05]  /*2a00*/  @P4 BRA `(.L_x_1579) ;  /* 0x0000000000704947 */ /* 0x000fea0003800000 */
[----:B------:R-:W0:Y:S01]  /*2a10*/  LDC.64 R12, c[0x0][0x3f8] ;  /* 0x0000fe00ff0c7b82 */ /* 0x000e220000000a00 */
[----:B------:R-:W-:Y:S01]  /*2a20*/  IMAD.MOV.U32 R11, RZ, RZ, R70 ;  /* 0x000000ffff0b7224 */ /* 0x000fe200078e0046 */
[----:B------:R-:W-:Y:S01]  /*2a30*/  ULDC.64 UR4, c[0x0][0x3e8] ;  /* 0x0000fa0000047ab9 */ /* 0x000fe20000000a00 */
[----:B------:R-:W-:Y:S01]  /*2a40*/  IMAD.MOV.U32 R9, RZ, RZ, R79 ;  /* 0x000000ffff097224 */ /* 0x000fe200078e004f */
[----:B------:R-:W-:Y:S02]  /*2a50*/  CS2R R36, SRZ ;  /* 0x0000000000247805 */ /* 0x000fe4000001ff00 */
[----:B------:R-:W-:Y:S01]  /*2a60*/  CS2R R38, SRZ ;  /* 0x0000000000267805 */ /* 0x000fe2000001ff00 */
        /* <DEDUP_REMOVED lines=22> */
.L_x_1579:
[----:B------:R-:W-:Y:S05]  /*2bd0*/  BSYNC B1 ;  /* 0x0000000000017941 */ /* 0x000fea0003800000 */
.L_x_1578:
[----:B0-----:R-:W-:Y:S01]  /*2be0*/  IMAD.MOV.U32 R8, RZ, RZ, R44 ;  /* 0x000000ffff087224 */ /* 0x001fe200078e002c */
[----:B------:R-:W-:Y:S01]  /*2bf0*/  MOV R9, R45 ;  /* 0x0000002d00097202 */ /* 0x000fe20000000f00 */
[----:B------:R-:W-:Y:S01]  /*2c00*/  UISETP.NE.AND UP0, UPT, UR39, 0x3, UPT ;  /* 0x000000032700788c */ /* 0x000fe2000bf05270 */
[----:B------:R-:W-:Y:S01]  /*2c10*/  IMAD.MOV.U32 R10, RZ, RZ, R46 ;  /* 0x000000ffff0a7224 */ /* 0x000fe200078e002e */
[----:B------:R-:W-:Y:S01]  /*2c20*/  PRMT R90, R90, 0x5410, R81 ;  /* 0x000054105a5a7816 */ /* 0x000fe20000000051 */
[----:B------:R-:W-:Y:S01]  /*2c30*/  IMAD.MOV.U32 R11, RZ, RZ, R47 ;  /* 0x000000ffff0b7224 */ /* 0x000fe200078e002f */
[----:B------:R-:W-:Y:S01]  /*2c40*/  PRMT R97, R8, 0x5410, R9 ;  /* 0x0000541008617816 */ /* 0x000fe20000000009 */
[----:B------:R-:W-:Y:S01]  /*2c50*/  IMAD.MOV.U32 R8, RZ, RZ, R42 ;  /* 0x000000ffff087224 */ /* 0x000fe200078e002a */
[----:B------:R-:W-:Y:S01]  /*2c60*/  PRMT R89, R82, 0x7610, R89 ;  /* 0x0000761052597816 */ /* 0x000fe20000000059 */
[----:B------:R-:W-:Y:S01]  /*2c70*/  IMAD.MOV.U32 R9, RZ, RZ, R43 ;  /* 0x000000ffff097224 */ /* 0x000fe200078e002b */
[----:B------:R-:W-:-:S02]  /*2c80*/  PLOP3.LUT P5, PT, PT, PT, UP0, 0x80, 0x0 ;  /* 0x000000000000781c */ /* 0x000fc40003faf008 */
[----:B------:R-:W-:Y:S01]  /*2c90*/  PRMT R90, R8, 0x7610, R90 ;  /* 0x00007610085a7816 */ /* 0x000fe2000000005a */
[----:B-----5:R-:W-:Y:S01]  /*2ca0*/  IMAD.MOV.U32 R8, RZ, RZ, R32 ;  /* 0x000000ffff087224 */ /* 0x020fe200078e0020 */
        /* <DEDUP_REMOVED lines=8> */
[----:B------:R-:W-:-:S02]  /*2d30*/  IMAD.MOV.U32 R9, RZ, RZ, R35 ;  /* 0x000000ffff097224 */ /* 0x000fc400078e0023 */
[----:B------:R-:W-:Y:S02]  /*2d40*/  IMAD.MOV.U32 R10, RZ, RZ, R38 ;  /* 0x000000ffff0a7224 */ /* 0x000fe400078e0026 */
[----:B------:R-:W-:Y:S01]  /*2d50*/  IMAD.MOV.U32 R11, RZ, RZ, R39 ;  /* 0x000000ffff0b7224 */ /* 0x000fe200078e0027 */
[----:B------:R-:W-:-:S04]  /*2d60*/  PRMT R83, R8, 0x5410, R9 ;  /* 0x0000541008537816 */ /* 0x000fc80000000009 */
[----:B------:R-:W-:Y:S01]  /*2d70*/  PRMT R87, R10, 0x5410, R11 ;  /* 0x000054100a577816 */ /* 0x000fe2000000000b */
[----:B------:R-:W-:Y:S06]  /*2d80*/  @!P5 BRA `(.L_x_1580) ;  /* 0x000000000004d947 */ /* 0x000fec0003800000 */
[----:B------:R-:W-:Y:S01]  /*2d90*/  BPT.TRAP 0x1 ;  /* 0x000000040000795c */ /* 0x000fe20000300000 */
.L_x_1580:
[----:B------:R-:W2:Y:S01]  /*2da0*/  LDL R8, [R1+0x8] ;  /* 0x0000080001087983 */ /* 0x000ea20000100800 */
[----:B------:R-:W-:Y:S01]  /*2db0*/  IMAD R70, R22, 0x8, R2 ;  /* 0x0000000816467824 */ /* 0x000fe200078e0202 */
[----:B------:R-:W-:Y:S01]  /*2dc0*/  BSSY B1, `(.L_x_1581) ;  /* 0x0000004000017945 */ /* 0x000fe20003800000 */
[----:B--2---:R-:W-:-:S04]  /*2dd0*/  SHF.L.U32 R79, R8, 0x1f, RZ ;  /* 0x0000001f084f7819 */ /* 0x004fc800000006ff */
[----:B------:R-:W0:Y:S02]  /*2de0*/  SYNCS.PHASECHK.TRANS64.TRYWAIT P6, [R70+URZ+0x16890], R79 ;  /* 0x0168904f460075a7 */ /* 0x000e2400080c017f */
[----:B0-----:R-:W-:Y:S05]  /*2df0*/  @!P6 BRA `(.L_x_1582) ;  /* 0x000001d00070e947 */ /* 0x001fea0003800000 */
.L_x_1893:
[----:B------:R-:W-:Y:S05]  /*2e00*/  BSYNC B1 ;  /* 0x0000000000017941 */ /* 0x000fea0003800000 */
.L_x_1581:
[----:B------:R-:W-:-:S03]  /*2e10*/  UMOV UR4, 0xffffffff ;  /* 0xffffffff00047882 */ /* 0x000fc60000000000 */
[----:B------:R-:W-:Y:S05]  /*2e20*/  BRA.DIV UR4, `(.L_x_1583) ;  /* 0x000001d204787947 */ /* 0x000fea000b800000 */
[----:B------:R1:W2:Y:S04]  /*2e30*/  SHFL.IDX PT, R81, R85, RZ, 0x1c1f ;  /* 0x001c1fff55517589 */ /* 0x0002a800000e0000 */
[----:B------:R1:W3:Y:S02]  /*2e40*/  SHFL.IDX PT, R14, R84, RZ, 0x1c1f ;  /* 0x001c1fff540e7589 */ /* 0x0002e400000e0000 */
.L_x_1897:
        /* <DEDUP_REMOVED lines=10> */
[----:B------:R-:W-:Y:S01]  /*2ef0*/  SHF.R.U64 R93, R44, 0x10, R45 ;  /* 0x000000102c5d7819 */ /* 0x000fe2000000122d */
[----:B0-----:R-:W-:Y:S01]  /*2f00*/  IMAD.MOV.U32 R15, RZ, RZ, R10 ;  /* 0x000000ffff0f7224 */ /* 0x001fe200078e000a */
        /* <DEDUP_REMOVED lines=10> */
[----:B------:R-:W-:Y:S01]  /*2fb0*/  FMUL.FTZ R96, R44, R91 ;  /* 0x0000005b2c607220 */ /* 0x000fe20000410000 */
[----:B------:R-:W-:Y:S02]  /*2fc0*/  HADD2.F32 R46, -RZ, R92.H0_H0 ;  /* 0x2000005cff2e7230 */ /* 0x000fe40000004100 */
[CC--:B------:R-:W-:Y:S01]  /*2fd0*/  FMUL.FTZ R92, R10.reuse, R47.reuse ;  /* 0x0000002f0a5c7220 */ /* 0x0c0fe20000410000 */
[----:B------:R-:W-:Y:S01]  /*2fe0*/  FMUL.FTZ R47, R9, R47 ;  /* 0x0000002f092f7220 */ /* 0x000fe20000410000 */
[----:B------:R-:W-:Y:S02]  /*2ff0*/  FMUL.FTZ R95, R11, R91 ;  /* 0x0000005b0b5f7220 */ /* 0x000fe40000410000 */
[-C--:B------:R-:W-:Y:S01]  /*3000*/  FFMA.FTZ R91, R9, R45.reuse, -R92 ;  /* 0x0000002d095b7223 */ /* 0x080fe2000001085c */
[----:B------:R-:W-:Y:S01]  /*3010*/  FFMA.FTZ R94, R10, R45, R47 ;  /* 0x0000002d0a5e7223 */ /* 0x000fe2000001002f */
[----:B------:R-:W-:-:S02]  /*3020*/  HADD2.F32 R9, -RZ, R8.H1_H1 ;  /* 0x30000008ff097230 */ /* 0x000fc40000004100 */
[-C--:B------:R-:W-:Y:S01]  /*3030*/  FFMA.FTZ R93, R11, R46.reuse, -R96 ;  /* 0x0000002e0b5d7223 */ /* 0x080fe20000010860 */
[----:B------:R-:W-:Y:S01]  /*3040*/  FFMA.FTZ R98, R44, R46, R95 ;  /* 0x0000002e2c627223 */ /* 0x000fe2000001005f */
[----:B------:R-:W-:Y:S02]  /*3050*/  HADD2.F32 R45, -RZ, R99.H0_H0 ;  /* 0x20000063ff2d7230 */ /* 0x000fe40000004100 */
[----:B------:R-:W-:Y:S02]  /*3060*/  HADD2.F32 R8, -RZ, R8.H0_H0 ;  /* 0x20000008ff087230 */ /* 0x000fe40000004100 */
[----:B------:R-:W-:Y:S02]  /*3070*/  HADD2.F32 R10, -RZ, R15.H1_H1 ;  /* 0x3000000fff0a7230 */ /* 0x000fe40000004100 */
[-C--:B------:R-:W-:Y:S01]  /*3080*/  FMUL.FTZ R47, R9, R45.reuse ;  /* 0x0000002d092f7220 */ /* 0x080fe20000410000 */
[----:B------:R-:W-:Y:S02]  /*3090*/  HADD2.F32 R46, -RZ, R99.H1_H1 ;  /* 0x30000063ff2e7230 */ /* 0x000fe40000004100 */
[----:B------:R-:W-:Y:S01]  /*30a0*/  FMUL.FTZ R92, R8, R45 ;  /* 0x0000002d085c7220 */ /* 0x000fe20000410000 */
[----:B------:R-:W-:-:S02]  /*30b0*/  HADD2.F32 R15, -RZ, R15.H0_H0 ;  /* 0x2000000fff0f7230 */ /* 0x000fc40000004100 */
[--C-:B------:R-:W-:Y:S02]  /*30c0*/  HADD2.F32 R11, -RZ, R97.reuse.H0_H0 ;  /* 0x20000061ff0b7230 */ /* 0x100fe40000004100 */
[-C--:B------:R-:W-:Y:S01]  /*30d0*/  FMUL.FTZ R96, R10, R46.reuse ;  /* 0x0000002e0a607220 */ /* 0x080fe20000410000 */
        /* <DEDUP_REMOVED lines=10> */
.L_x_1589:
[----:B------:R-:W-:Y:S05]  /*3180*/  BSYNC B3 ;  /* 0x0000000000037941 */ /* 0x000fea0003800000 */
.L_x_1588:
[----:B0-----:R4:W-:Y:S02]  /*3190*/  ST.E.128 desc[UR42][R12.64], R8 ;  /* 0x000000080c007985 */ /* 0x0019e4000c101d2a */
.L_x_1587:
[----:B------:R-:W-:Y:S05]  /*31a0*/  BSYNC B2 ;  /* 0x0000000000027941 */ /* 0x000fea0003800000 */
.L_x_1586:
[----:B------:R-:W-:Y:S05]  /*31b0*/  @P2 BRA `(.L_x_1585) ;  /* 0x0000000000cc2947 */ /* 0x000fea0003800000 */
[----:B----4-:R-:W2:Y:S04]  /*31c0*/  LDL R8, [R1+0x4] ;  /* 0x0000040001087983 */ /* 0x010ea80000100800 */
[----:B------:R-:W4:Y:S01]  /*31d0*/  LDL R15, [R1+0xc] ;  /* 0x00000c00010f7983 */ /* 0x000f220000100800 */
[C---:B---3--:R-:W-:Y:S01]  /*31e0*/  LEA R12, P3, R18.reuse, R14, 0x1 ;  /* 0x0000000e120c7211 */ /* 0x048fe200078608ff */
[----:B------:R-:W-:Y:S03]  /*31f0*/  BSSY B2, `(.L_x_1590) ;  /* 0x000002e000027945 */ /* 0x000fe60003800000 */
[----:B--2---:R-:W-:Y:S02]  /*3200*/  LEA.HI.X R13, R18, R81, R8, 0x1, P3 ;  /* 0x00000051120d7211 */ /* 0x004fe400018f0c08 */
[----:B------:R2:W3:Y:S01]  /*3210*/  LDS.128 R8, [R71+0xe000] ;  /* 0x00e0000047087984 */ /* 0x0004e20000000c00 */
[----:B----4-:R-:W-:-:S13]  /*3220*/  ISETP.GE.AND P3, PT, R15, R80, PT ;  /* 0x000000500f00720c */ /* 0x010fda0003f66270 */
[----:B--2---:R-:W-:Y:S05]  /*3230*/  @P3 BRA `(.L_x_1591) ;  /* 0x0000000000a43947 */ /* 0x004fea0003800000 */
[--C-:B------:R-:W-:Y:S01]  /*3240*/  SHF.R.U64 R40, R40, 0x10, R41.reuse ;  /* 0x0000001028287819 */ /* 0x100fe20000001229 */
[----:B---3--:R-:W-:Y:S01]  /*3250*/  IMAD.MOV.U32 R14, RZ, RZ, R10 ;  /* 0x000000ffff0e7224 */ /* 0x008fe200078e000a */
[----:B------:R-:W-:Y:S01]  /*3260*/  SHF.R.U32.HI R45, RZ, 0x10, R41 ;  /* 0x00000010ff2d7819 */ /* 0x000fe20000011629 */
[----:B------:R-:W-:Y:S01]  /*3270*/  HADD2.F32 R10, -RZ, R9.H1_H1 ;  /* 0x30000009ff0a7230 */ /* 0x000fe20000004100 */
[--C-:B------:R-:W-:Y:S01]  /*3280*/  SHF.R.U64 R41, R42, 0x10, R43.reuse ;  /* 0x000000102a297819 */ /* 0x100fe2000000122b */
[----:B------:R-:W-:Y:S01]  /*3290*/  HADD2.F32 R15, -RZ, R11.H1_H1 ;  /* 0x3000000bff0f7230 */ /* 0x000fe20000004100 */
        /* <DEDUP_REMOVED lines=13> */
[-C--:B------:R-:W-:Y:S01]  /*3370*/  FFMA.FTZ R46, R9, R40.reuse, -R46 ;  /* 0x00000028092e7223 */ /* 0x080fe2000001082e */
[----:B------:R-:W-:Y:S01]  /*3380*/  FFMA.FTZ R43, R10, R40, R41 ;  /* 0x000000280a2b7223 */ /* 0x000fe20000010029 */
[----:B------:R-:W-:Y:S01]  /*3390*/  FFMA.FTZ R47, R15, R42, R44 ;  /* 0x0000002a0f2f7223 */ /* 0x000fe2000001002c */
[----:B------:R-:W-:Y:S02]  /*33a0*/  HADD2.F32 R90, -RZ, R90.H0_H0 ;  /* 0x2000005aff5a7230 */ /* 0x000fe40000004100 */
[----:B------:R-:W-:Y:S02]  /*33b0*/  HADD2.F32 R15, -RZ, R89.H1_H1 ;  /* 0x30000059ff0f7230 */ /* 0x000fe40000004100 */
[----:B------:R-:W-:Y:S02]  /*33c0*/  HADD2.F32 R9, -RZ, R8.H1_H1 ;  /* 0x30000008ff097230 */ /* 0x000fe40000004100 */
[----:B------:R-:W-:Y:S02]  /*33d0*/  HADD2.F32 R10, -RZ, R14.H1_H1 ;  /* 0x3000000eff0a7230 */ /* 0x000fe40000004100 */
[----:B------:R-:W-:-:S02]  /*33e0*/  HADD2.F32 R8, -RZ, R8.H0_H0 ;  /* 0x20000008ff087230 */ /* 0x000fc40000004100 */
[CC--:B------:R-:W-:Y:S01]  /*33f0*/  FMUL.FTZ R41, R9.reuse, R90.reuse ;  /* 0x0000005a09297220 */ /* 0x0c0fe20000410000 */
[----:B------:R-:W-:Y:S02]  /*3400*/  HADD2.F32 R14, -RZ, R14.H0_H0 ;  /* 0x2000000eff0e7230 */ /* 0x000fe40000004100 */
[----:B------:R-:W-:Y:S01]  /*3410*/  FMUL.FTZ R45, R10, R15 ;  /* 0x0000000f0a2d7220 */ /* 0x000fe20000410000 */
[----:B------:R-:W-:Y:S02]  /*3420*/  HADD2.F32 R89, -RZ, R89.H0_H0 ;  /* 0x20000059ff597230 */ /* 0x000fe40000004100 */
[C---:B------:R-:W-:Y:S01]  /*3430*/  FMUL.FTZ R90, R8.reuse, R90 ;  /* 0x0000005a085a7220 */ /* 0x040fe20000410000 */
[----:B------:R-:W-:Y:S01]  /*3440*/  FFMA.FTZ R41, R8, R11, -R41 ;  /* 0x0000000b08297223 */ /* 0x000fe20000010829 */
[C---:B------:R-:W-:Y:S02]  /*3450*/  FMUL.FTZ R15, R14.reuse, R15 ;  /* 0x0000000f0e0f7220 */ /* 0x040fe40000410000 */
[----:B------:R-:W-:Y:S01]  /*3460*/  FFMA.FTZ R90, R9, R11, R90 ;  /* 0x0000000b095a7223 */ /* 0x000fe2000001005a */
[-C--:B------:R-:W-:Y:S01]  /*3470*/  FFMA.FTZ R45, R14, R89.reuse, -R45 ;  /* 0x000000590e2d7223 */ /* 0x080fe2000001082d */
[----:B------:R-:W-:Y:S01]  /*3480*/  FFMA.FTZ R10, R10, R89, R15 ;  /* 0x000000590a0a7223 */ /* 0x000fe2000001000f */
[----:B------:R-:W-:-:S02]  /*3490*/  F2FP.F16.F32.PACK_AB R9, R43, R46 ;  /* 0x0000002e2b09723e */ /* 0x000fc400000000ff */
[----:B------:R-:W-:Y:S02]  /*34a0*/  F2FP.F16.F32.PACK_AB R11, R47, R92 ;  /* 0x0000005c2f0b723e */ /* 0x000fe400000000ff */
[----:B------:R-:W-:Y:S02]  /*34b0*/  F2FP.F16.F32.PACK_AB R8, R90, R41 ;  /* 0x000000295a08723e */ /* 0x000fe400000000ff */
[----:B------:R-:W-:-:S07]  /*34c0*/  F2FP.F16.F32.PACK_AB R10, R10, R45 ;  /* 0x0000002d0a0a723e */ /* 0x000fce00000000ff */
.L_x_1591:
[----:B------:R-:W-:Y:S05]  /*34d0*/  BSYNC B2 ;  /* 0x0000000000027941 */ /* 0x000fea0003800000 */
.L_x_1590:
[----:B---3--:R2:W-:Y:S02]  /*34e0*/  ST.E.128 desc[UR42][R12.64], R8 ;  /* 0x000000080c007985 */ /* 0x0085e4000c101d2a */
.L_x_1585:
[----:B------:R-:W-:Y:S05]  /*34f0*/  BSYNC B1 ;  /* 0x0000000000017941 */ /* 0x000fea0003800000 */
.L_x_1584:
[----:B------:R-:W-:-:S03]  /*3500*/  UMOV UR4, 0xffffffff ;  /* 0xffffffff00047882 */ /* 0x000fc60000000000 */
[----:B------:R-:W-:Y:S05]  /*3510*/  BRA.DIV UR4, `(.L_x_1592) ;  /* 0x000001ce04047947 */ /* 0x000fea000b800000 */
[----:B-1----:R-:W1:Y:S04]  /*3520*/  SHFL.IDX PT, R85, R85, 0x1, 0x1c1f ;  /* 0x003c1f0055557f89 */ /* 0x002e6800000e0000 */
[----:B---3--:R3:W0:Y:S02]  /*3530*/  SHFL.IDX PT, R14, R84, 0x1, 0x1c1f ;  /* 0x003c1f00540e7f89 */ /* 0x00862400000e0000 */
.L_x_1901:
[----:B------:R-:W-:Y:S05]  /*3540*/  @P4 BRA `(.L_x_1593) ;  /* 0x0000002000144947 */ /* 0x000fea0003800000 */
[----:B------:R-:W-:Y:S04]  /*3550*/  BSSY B1, `(.L_x_1594) ;  /* 0x0000033000017945 */ /* 0x000fe80003800000 */
[----:B------:R-:W-:Y:S05]  /*3560*/  @P1 BRA `(.L_x_1595) ;  /* 0x0000000000c41947 */ /* 0x000fea0003800000 */
[----:B--2-4-:R2:W4:Y:S01]  /*3570*/  LDS.128 R8, [R72+0x11000] ;  /* 0x0110000048087984 */ /* 0x0145220000000c00 */
[C---:B0-----:R-:W-:Y:S01]  /*3580*/  LEA R12, P3, R16.reuse, R14, 0x1 ;  /* 0x0000000e100c7211 */ /* 0x041fe200078608ff */
[----:B------:R-:W-:Y:S03]  /*3590*/  BSSY B2, `(.L_x_1596) ;  /* 0x000002d000027945 */ /* 0x000fe60003800000 */
[----:B-1----:R-:W-:Y:S02]  /*35a0*/  LEA.HI.X R13, R16, R85, R17, 0x1, P3 ;  /* 0x00000055100d7211 */ /* 0x002fe400018f0c11 */
[----:B------:R-:W-:-:S13]  /*35b0*/  ISETP.GE.AND P3, PT, R152, R80, PT ;  /* 0x000000509800720c */ /* 0x000fda0003f66270 */
[----:B--2---:R-:W-:Y:S05]  /*35c0*/  @P3 BRA `(.L_x_1597) ;  /* 0x0000000000a43947 */ /* 0x004fea0003800000 */
[----:B------:R-:W-:Y:S02]  /*35d0*/  SHF.R.U64 R42, R36, 0x10, R37 ;  /* 0x00000010242a7819 */ /* 0x000fe40000001225 */
[--C-:B------:R-:W-:Y:S02]  /*35e0*/  SHF.R.U64 R36, R38, 0x10, R39.reuse ;  /* 0x0000001026247819 */ /* 0x100fe40000001227 */
[----:B------:R-:W-:Y:S02]  /*35f0*/  SHF.R.U32.HI R40, RZ, 0x10, R39 ;  /* 0x00000010ff287819 */ /* 0x000fe40000011627 */
[----:B------:R-:W-:Y:S01]  /*3600*/  SHF.R.U32.HI R41, RZ, 0x10, R37 ;  /* 0x00000010ff297819 */ /* 0x000fe20000011625 */
[----:B------:R-:W-:Y:S01]  /*3610*/  HADD2.F32 R39, -RZ, R36.H0_H0 ;  /* 0x20000024ff277230 */ /* 0x000fe20000004100 */
[----:B----4-:R-:W-:Y:S01]  /*3620*/  MOV R15, R10 ;  /* 0x0000000a000f7202 */ /* 0x010fe20000000f00 */
[----:B------:R-:W-:Y:S02]  /*3630*/  HADD2.F32 R36, -RZ, R11.H1_H1 ;  /* 0x3000000bff247230 */ /* 0x000fe40000004100 */
[----:B------:R-:W-:-:S02]  /*3640*/  HADD2.F32 R40, -RZ, R40.H0_H0 ;  /* 0x20000028ff287230 */ /* 0x000fc40000004100 */
[----:B------:R-:W-:Y:S02]  /*3650*/  HADD2.F32 R10, -RZ, R9.H1_H1 ;  /* 0x30000009ff0a7230 */ /* 0x000fe40000004100 */
[----:B------:R-:W-:Y:S02]  /*3660*/  HADD2.F32 R11, -RZ, R11.H0_H0 ;  /* 0x2000000bff0b7230 */ /* 0x000fe40000004100 */
[----:B------:R-:W-:Y:S01]  /*3670*/  FMUL.FTZ R44, R36, R40 ;  /* 0x00000028242c7220 */ /* 0x000fe20000410000 */
[----:B------:R-:W-:Y:S02]  /*3680*/  HADD2.F32 R9, -RZ, R9.H0_H0 ;  /* 0x20000009ff097230 */ /* 0x000fe40000004100 */
[----:B------:R-:W-:Y:S02]  /*3690*/  HADD2.F32 R37, -RZ, R42.H0_H0 ;  /* 0x2000002aff257230 */ /* 0x000fe40000004100 */
[----:B------:R-:W-:Y:S01]  /*36a0*/  FMUL.FTZ R42, R10, R39 ;  /* 0x000000270a2a7220 */ /* 0x000fe20000410000 */
[----:B------:R-:W-:-:S02]  /*36b0*/  HADD2.F32 R38, -RZ, R41.H0_H0 ;  /* 0x20000029ff267230 */ /* 0x000fc40000004100 */
[----:B------:R-:W-:Y:S01]  /*36c0*/  FMUL.FTZ R41, R11, R40 ;  /* 0x000000280b297220 */ /* 0x000fe20000410000 */
[C---:B------:R-:W-:Y:S01]  /*36d0*/  FMUL.FTZ R39, R9.reuse, R39 ;  /* 0x0000002709277220 */ /* 0x040fe20000410000 */
[-C--:B------:R-:W-:Y:S01]  /*36e0*/  FFMA.FTZ R42, R9, R37.reuse, -R42 ;  /* 0x00000025092a7223 */ /* 0x080fe2000001082a */
[----:B------:R-:W-:Y:S02]  /*36f0*/  HADD2.F32 R9, -RZ, R8.H1_H1 ;  /* 0x30000008ff097230 */ /* 0x000fe40000004100 */
[-C--:B------:R-:W-:Y:S01]  /*3700*/  FFMA.FTZ R41, R36, R38.reuse, R41 ;  /* 0x0000002624297223 */ /* 0x080fe20000010029 */
[----:B------:R-:W-:Y:S01]  /*3710*/  FFMA.FTZ R39, R10, R37, R39 ;  /* 0x000000250a277223 */ /* 0x000fe20000010027 */
[--C-:B------:R-:W-:Y:S02]  /*3720*/  HADD2.F32 R36, -RZ, R87.reuse.H0_H0 ;  /* 0x20000057ff247230 */ /* 0x100fe40000004100 */
[----:B------:R-:W-:Y:S01]  /*3730*/  FFMA.FTZ R44, R11, R38, -R44 ;  /* 0x000000260b2c7223 */ /* 0x000fe2000001082c */
[----:B------:R-:W-:-:S02]  /*3740*/  HADD2.F32 R87, -RZ, R87.H1_H1 ;  /* 0x30000057ff577230 */ /* 0x000fc40000004100 */
[--C-:B------:R-:W-:Y:S02]  /*3750*/  HADD2.F32 R10, -RZ, R15.reuse.H1_H1 ;  /* 0x3000000fff0a7230 */ /* 0x100fe40000004100 */
[-C--:B------:R-:W-:Y:S01]  /*3760*/  FMUL.FTZ R37, R9, R36.reuse ;  /* 0x0000002409257220 */ /* 0x080fe20000410000 */
[----:B------:R-:W-:Y:S02]  /*3770*/  HADD2.F32 R8, -RZ, R8.H0_H0 ;  /* 0x20000008ff087230 */ /* 0x000fe40000004100 */
[----:B------:R-:W-:Y:S02]  /*3780*/  HADD2.F32 R15, -RZ, R15.H0_H0 ;  /* 0x2000000fff0f7230 */ /* 0x000fe40000004100 */
[----:B------:R-:W-:Y:S01]  /*3790*/  FMUL.FTZ R38, R10, R87 ;  /* 0x000000570a267220 */ /* 0x000fe20000410000 */
[--C-:B------:R-:W-:Y:S02]  /*37a0*/  HADD2.F32 R11, -RZ, R86.reuse.H0_H0 ;  /* 0x20000056ff0b7230 */ /* 0x100fe40000004100 */
[----:B------:R-:W-:Y:S01]  /*37b0*/  FMUL.FTZ R36, R8, R36 ;  /* 0x0000002408247220 */ /* 0x000fe20000410000 */
[----:B------:R-:W-:-:S02]  /*37c0*/  HADD2.F32 R86, -RZ, R86.H1_H1 ;  /* 0x30000056ff567230 */ /* 0x000fc40000004100 */
[----:B------:R-:W-:Y:S01]  /*37d0*/  FMUL.FTZ R87, R15, R87 ;  /* 0x000000570f577220 */ /* 0x000fe20000410000 */
[-C--:B------:R-:W-:Y:S01]  /*37e0*/  FFMA.FTZ R37, R8, R11.reuse, -R37 ;  /* 0x0000000b08257223 */ /* 0x080fe20000010825 */
[----:B------:R-:W-:Y:S01]  /*37f0*/  FFMA.FTZ R36, R9, R11, R36 ;  /* 0x0000000b09247223 */ /* 0x000fe20000010024 */
[-C--:B------:R-:W-:Y:S01]  /*3800*/  FFMA.FTZ R38, R15, R86.reuse, -R38 ;  /* 0x000000560f267223 */ /* 0x080fe20000010826 */
[----:B------:R-:W-:Y:S01]  /*3810*/  FFMA.FTZ R87, R10, R86, R87 ;  /* 0x000000560a577223 */ /* 0x000fe20000010057 */
[----:B------:R-:W-:Y:S02]  /*3820*/  F2FP.F16.F32.PACK_AB R9, R39, R42 ;  /* 0x0000002a2709723e */ /* 0x000fe400000000ff */
[----:B------:R-:W-:Y:S02]  /*3830*/  F2FP.F16.F32.PACK_AB R11, R41, R44 ;  /* 0x0000002c290b723e */ /* 0x000fe400000000ff */
[----:B------:R-:W-:Y:S02]  /*3840*/  F2FP.F16.F32.PACK_AB R8, R36, R37 ;  /* 0x000000252408723e */ /* 0x000fe400000000ff */
[----:B------:R-:W-:-:S07]  /*3850*/  F2FP.F16.F32.PACK_AB R10, R87, R38 ;  /* 0x00000026570a723e */ /* 0x000fce00000000ff */
.L_x_1597:
[----:B------:R-:W-:Y:S05]  /*3860*/  BSYNC B2 ;  /* 0x0000000000027941 */ /* 0x000fea0003800000 */
.L_x_1596:
[----:B----4-:R0:W-:Y:S02]  /*3870*/  ST.E.128 desc[UR42][R12.64], R8 ;  /* 0x000000080c007985 */ /* 0x0101e4000c101d2a */
.L_x_1595:
[----:B------:R-:W-:Y:S05]  /*3880*/  BSYNC B1 ;  /* 0x0000000000017941 */ /* 0x000fea0003800000 */
.L_x_1594:
[----:B------:R-:W-:Y:S05]  /*3890*/  @P2 BRA `(.L_x_1593) ;  /* 0x0000001c00402947 */ /* 0x000fea0003800000 */
[----:B0-2-4-:R-:W1:Y:S04]  /*38a0*/  LDL R8, [R1+0x4] ;  /* 0x0000040001087983 */ /* 0x015e680000100800 */
[----:B------:R-:W2:Y:S01]  /*38b0*/  LDL R15, [R1+0xc] ;  /* 0x00000c00010f7983 */ /* 0x000ea20000100800 */
[C---:B------:R-:W-:Y:S01]  /*38c0*/  LEA R12, P3, R18.reuse, R14, 0x1 ;  /* 0x0000000e120c7211 */ /* 0x040fe200078608ff */
[----:B------:R-:W-:Y:S03]  /*38d0*/  BSSY B1, `(.L_x_1598) ;  /* 0x000002e000017945 */ /* 0x000fe60003800000 */
[----:B-1----:R-:W-:Y:S02]  /*38e0*/  LEA.HI.X R13, R18, R85, R8, 0x1, P3 ;  /* 0x00000055120d7211 */ /* 0x002fe400018f0c08 */
[----:B------:R0:W1:Y:S01]  /*38f0*/  LDS.128 R8, [R71+0x11000] ;  /* 0x0110000047087984 */ /* 0x0000620000000c00 */
[----:B--2---:R-:W-:-:S13]  /*3900*/  ISETP.GE.AND P3, PT, R15, R80, PT ;  /* 0x000000500f00720c */ /* 0x004fda0003f66270 */
[----:B0-----:R-:W-:Y:S05]  /*3910*/  @P3 BRA `(.L_x_1599) ;  /* 0x0000000000a43947 */ /* 0x001fea0003800000 */
[--C-:B------:R-:W-:Y:S01]  /*3920*/  SHF.R.U64 R32, R32, 0x10, R33.reuse ;  /* 0x0000001020207819 */ /* 0x100fe20000001221 */
[----:B-1----:R-:W-:Y:S01]  /*3930*/  IMAD.MOV.U32 R14, RZ, RZ, R10 ;  /* 0x000000ffff0e7224 */ /* 0x002fe200078e000a */
        /* <DEDUP_REMOVED lines=39> */
.L_x_1599:
[----:B------:R-:W-:Y:S05]  /*3bb0*/  BSYNC B1 ;  /* 0x0000000000017941 */ /* 0x000fea0003800000 */
.L_x_1598:
[----:B-1----:R0:W-:Y:S01]  /*3bc0*/  ST.E.128 desc[UR42][R12.64], R8 ;  /* 0x000000080c007985 */ /* 0x0021e2000c101d2a */
[----:B------:R-:W-:Y:S05]  /*3bd0*/  BRA `(.L_x_1593) ;  /* 0x0000001800707947 */ /* 0x000fea0003800000 */
.L_x_1575:
[C---:B------:R-:W-:Y:S01]  /*3be0*/  ISETP.GE.AND P3, PT, R157.reuse, R77, PT ;  /* 0x0000004d9d00720c */ /* 0x040fe20003f66270 */
[----:B------:R-:W-:Y:S01]  /*3bf0*/  VIADD R40, R157, 0x60 ;  /* 0x000000609d287836 */ /* 0x000fe20000000000 */
[----:B------:R-:W-:Y:S02]  /*3c00*/  CS2R R34, SRZ ;  /* 0x0000000000227805 */ /* 0x000fe4000001ff00 */
[----:B------:R-:W-:Y:S02]  /*3c10*/  CS2R R38, SRZ ;  /* 0x0000000000267805 */ /* 0x000fe4000001ff00 */
[----:B------:R-:W-:Y:S02]  /*3c20*/  ISETP.GE.OR P3, PT, R16, R80, P3 ;  /* 0x000000501000720c */ /* 0x000fe40001f66670 */
[----:B------:R-:W-:-:S11]  /*3c30*/  CS2R R36, SRZ ;  /* 0x0000000000247805 */ /* 0x000fd6000001ff00 */
[----:B------:R-:W0:Y:S01]  /*3c40*/  @!P3 LDC.64 R12, c[0x0][0x3e8] ;  /* 0x0000fa00ff0cbb82 */ /* 0x000e220000000a00 */
[----:B------:R-:W-:-:S05]  /*3c50*/  @!P3 IADD3 R14, P4, R50, R10, RZ ;  /* 0x0000000a320eb210 */ /* 0x000fca0007f9e0ff */
[----:B------:R-:W-:Y:S01]  /*3c60*/  @!P3 IMAD.X R15, R70, 0x1, R21, P4 ;  /* 0x00000001460fb824 */ /* 0x000fe200020e0615 */
        /* <DEDUP_REMOVED lines=21> */
[----:B------:R-:W-:Y:S01]  /*3dc0*/  ULDC.64 UR4, c[0x0][0x3e8] ;  /* 0x0000fa0000047ab9 */ /* 0x000fe20000000a00 */
[----:B------:R-:W-:Y:S02]  /*3dd0*/  IMAD.MOV.U32 R9, RZ, RZ, R79 ;  /* 0x000000ffff097224 */ /* 0x000fe400078e004f */
        /* <DEDUP_REMOVED lines=16> */
.L_x_1601:
[----:B------:R-:W-:Y:S05]  /*3ee0*/  BSYNC B1 ;  /* 0x0000000000017941 */ /* 0x000fea0003800000 */
.L_x_1600:
[----:B-----5:R-:W-:Y:S01]  /*3ef0*/  IMAD.MOV.U32 R8, RZ, RZ, R42 ;  /* 0x000000ffff087224 */ /* 0x020fe200078e002a */
[----:B------:R-:W-:Y:S01]  /*3f00*/  MOV R9, R43 ;  /* 0x0000002b00097202 */ /* 0x000fe20000000f00 */
[----:B------:R-:W-:Y:S01]  /*3f10*/  IMAD.MOV.U32 R10, RZ, RZ, R40 ;  /* 0x000000ffff0a7224 */ /* 0x000fe200078e0028 */
        /* <DEDUP_REMOVED lines=8> */
[----:B------:R-:W-:Y:S01]  /*3fa0*/  PLOP3.LUT P5, PT, PT, PT, UP0, 0x80, 0x0 ;  /* 0x000000000000781c */ /* 0x000fe20003faf008 */
[----:B------:R-:W-:Y:S01]  /*3fb0*/  IMAD.MOV.U32 R11, RZ, RZ, R45 ;  /* 0x000000ffff0b7224 */ /* 0x000fe200078e002d */
[----:B------:R-:W-:Y:S01]  /*3fc0*/  PRMT R91, R91, 0x5410, R8 ;  /* 0x000054105b5b7816 */ /* 0x000fe20000000008 */
[----:B------:R-:W-:Y:S01]  /*3fd0*/  IMAD.MOV.U32 R8, RZ, RZ, R34 ;  /* 0x000000ffff087224 */ /* 0x000fe200078e0022 */
[----:B------:R-:W-:Y:S01]  /*3fe0*/  PRMT R92, R9, 0x5410, R10 ;  /* 0x00005410095c7816 */ /* 0x000fe2000000000a */
[----:B------:R-:W-:Y:S01]  /*3ff0*/  IMAD.MOV.U32 R10, RZ, RZ, R32 ;  /* 0x000000ffff0a7224 */ /* 0x000fe200078e0020 */
[----:B------:R-:W-:Y:S01]  /*4000*/  PRMT R93, R93, 0x5410, R11 ;  /* 0x000054105d5d7816 */ /* 0x000fe2000000000b */
        /* <DEDUP_REMOVED lines=8> */
[----:B------:R-:W-:Y:S01]  /*4090*/  PRMT R99, R11, 0x7610, R99 ;  /* 0x000076100b637816 */ /* 0x000fe20000000063 */
[----:B------:R-:W-:Y:S01]  /*40a0*/  IMAD.MOV.U32 R11, RZ, RZ, R37 ;  /* 0x000000ffff0b7224 */ /* 0x000fe200078e0025 */
[----:B------:R-:W-:Y:S02]  /*40b0*/  PRMT R94, R94, 0x5410, R8 ;  /* 0x000054105e5e7816 */ /* 0x000fe40000000008 */
[----:B------:R-:W-:-:S02]  /*40c0*/  PRMT R97, R97, 0x5410, R9 ;  /* 0x0000541061617816 */ /* 0x000fc40000000009 */
[----:B------:R-:W-:Y:S02]  /*40d0*/  PRMT R95, R10, 0x7610, R95 ;  /* 0x000076100a5f7816 */ /* 0x000fe4000000005f */
[----:B------:R-:W-:Y:S01]  /*40e0*/  PRMT R100, R11, 0x7610, R100 ;  /* 0x000076100b647816 */ /* 0x000fe20000000064 */
[----:B------:R-:W-:Y:S06]  /*40f0*/  @!P5 BRA `(.L_x_1602) ;  /* 0x000000000004d947 */ /* 0x000fec0003800000 */
[----:B------:R-:W-:Y:S01]  /*4100*/  BPT.TRAP 0x1 ;  /* 0x000000040000795c */ /* 0x000fe20000300000 */
.L_x_1602:
[----:B------:R-:W2:Y:S01]  /*4110*/  LDL R8, [R1+0x8] ;  /* 0x0000080001087983 */ /* 0x000ea20000100800 */
[----:B------:R-:W-:Y:S01]  /*4120*/  IMAD R70, R22, 0x8, R2 ;  /* 0x0000000816467824 */ /* 0x000fe200078e0202 */
[----:B------:R-:W1:Y:S01]  /*4130*/  LDC R87, c[0x0][0x2f4] ;  /* 0x0000bd00ff577b82 */ /* 0x000e620000000800 */
[----:B------:R-:W-:Y:S01]  /*4140*/  BSSY B1, `(.L_x_1603) ;  /* 0x0000004000017945 */ /* 0x000fe20003800000 */
[----:B--2---:R-:W-:-:S04]  /*4150*/  SHF.L.U32 R79, R8, 0x1f, RZ ;  /* 0x0000001f084f7819 */ /* 0x004fc800000006ff */
[----:B------:R-:W2:Y:S02]  /*4160*/  SYNCS.PHASECHK.TRANS64.TRYWAIT P4, [R70+URZ+0x16890], R79 ;  /* 0x0168904f460075a7 */ /* 0x000ea4000808017f */
[----:B-12---:R-:W-:Y:S05]  /*4170*/  @!P4 BRA `(.L_x_1604) ;  /* 0x000001c00034c947 */ /* 0x006fea0003800000 */
.L_x_1902:
[----:B------:R-:W-:Y:S05]  /*4180*/  BSYNC B1 ;  /* 0x0000000000017941 */ /* 0x000fea0003800000 */
.L_x_1603:
[----:B------:R-:W-:Y:S01]  /*4190*/  UMOV UR4, 0xffffffff ;  /* 0xffffffff00047882 */ /* 0x000fe20000000000 */
[----:B------:R-:W-:Y:S02]  /*41a0*/  IADD3 R89, -R58, R87, RZ ;  /* 0x000000573a597210 */ /* 0x000fe40007ffe1ff */
[----:B------:R-:W-:Y:S05]  /*41b0*/  BRA.DIV UR4, `(.L_x_1605) ;  /* 0x000001c204387947 */ /* 0x000fea000b800000 */
[----:B------:R2:W3:Y:S04]  /*41c0*/  SHFL.IDX PT, R83, R85, RZ, 0x1c1f ;  /* 0x001c1fff55537589 */ /* 0x0004e800000e0000 */
[----:B------:R2:W4:Y:S02]  /*41d0*/  SHFL.IDX PT, R82, R84, RZ, 0x1c1f ;  /* 0x001c1fff54527589 */ /* 0x00052400000e0000 */
.L_x_1906:
        /* <DEDUP_REMOVED lines=13> */
[----:B------:R-:W-:Y:S01]  /*42b0*/  LEA.HI.SX32 R8, R8, R5, 0x1c ;  /* 0x0000000508087211 */ /* 0x000fe200078fe2ff */
[----:B------:R-:W-:Y:S01]  /*42c0*/  IMAD R9, R9, 0x2, R2 ;  /* 0x0000000209097824 */ /* 0x000fe200078e0202 */
[----:B------:R-:W-:-:S03]  /*42d0*/  LEA.HI R10, R10, R11, RZ, 0x5 ;  /* 0x0000000b0a0a7211 */ /* 0x000fc600078f28ff */
[----:B------:R-:W-:Y:S01]  /*42e0*/  IMAD.SHL.U32 R86, R8, 0x8, RZ ;  /* 0x0000000808567824 */ /* 0x000fe200078e00ff */
[----:B------:R-:W-:-:S04]  /*42f0*/  SHF.R.S32.HI R10, RZ, 0x5, R10 ;  /* 0x00000005ff0a7819 */ /* 0x000fc8000001140a */
[----:B------:R-:W-:-:S04]  /*4300*/  LOP3.LUT R8, R65, 0x38, R86, 0xf8, !PT ;  /* 0x0000003841087812 */ /* 0x000fc800078ef856 */
        /* <DEDUP_REMOVED lines=11> */
[----:B---3--:R-:W-:Y:S01]  /*43c0*/  MOV R37, R13 ;  /* 0x0000000d00257202 */ /* 0x008fe20000000f00 */
[----:B0-----:R-:W-:Y:S01]  /*43d0*/  IMAD.MOV.U32 R13, RZ, RZ, R11 ;  /* 0x000000ffff0d7224 */ /* 0x001fe200078e000b */
[--C-:B------:R-:W-:Y:S01]  /*43e0*/  SHF.R.U64 R32, R32, 0x10, R33.reuse ;  /* 0x0000001020207819 */ /* 0x100fe20000001221 */
[----:B------:R-:W-:Y:S01]  /*43f0*/  HADD2.F32 R11, -RZ, R9.H0_H0 ;  /* 0x20000009ff0b7230 */ /* 0x000fe20000004100 */
[----:B------:R-:W-:Y:S01]  /*4400*/  SHF.R.U32.HI R96, RZ, 0x10, R33 ;  /* 0x00000010ff607819 */ /* 0x000fe20000011621 */
[--C-:B------:R-:W-:Y:S01]  /*4410*/  HADD2.F32 R98, -RZ, R37.reuse.H0_H0 ;  /* 0x20000025ff627230 */ /* 0x100fe20000004100 */
[----:B------:R-:W-:Y:S01]  /*4420*/  SHF.R.U64 R33, R34, 0x10, R35 ;  /* 0x0000001022217819 */ /* 0x000fe20000001223 */
[----:B------:R-:W-:Y:S01]  /*4430*/  HADD2.F32 R37, -RZ, R37.H1_H1 ;  /* 0x30000025ff257230 */ /* 0x000fe20000004100 */
[----:B------:R-:W-:Y:S01]  /*4440*/  SHF.R.U64 R34, R38, 0x10, R39 ;  /* 0x0000001026227819 */ /* 0x000fe20000001227 */
[----:B------:R-:W-:-:S02]  /*4450*/  HADD2.F32 R101, -RZ, R101.H0_H0 ;  /* 0x20000065ff657230 */ /* 0x000fc40000004100 */
[-C--:B------:R-:W-:Y:S01]  /*4460*/  FMUL.FTZ R102, R98, R100.reuse ;  /* 0x0000006462667220 */ /* 0x080fe20000410000 */
[----:B------:R-:W-:Y:S02]  /*4470*/  HADD2.F32 R38, -RZ, R9.H1_H1 ;  /* 0x30000009ff267230 */ /* 0x000fe40000004100 */
[----:B------:R-:W-:Y:S01]  /*4480*/  FMUL.FTZ R103, R11, R100 ;  /* 0x000000640b677220 */ /* 0x000fe20000410000 */
[----:B------:R-:W-:Y:S02]  /*4490*/  HADD2.F32 R96, -RZ, R96.H0_H0 ;  /* 0x20000060ff607230 */ /* 0x000fe40000004100 */
[-C--:B------:R-:W-:Y:S01]  /*44a0*/  FMUL.FTZ R105, R37, R101.reuse ;  /* 0x0000006525697220 */ /* 0x080fe20000410000 */
[----:B------:R-:W-:Y:S01]  /*44b0*/  SHF.R.U32.HI R39, RZ, 0x10, R39 ;  /* 0x00000010ff277819 */ /* 0x000fe20000011627 */
[C---:B------:R-:W-:Y:S01]  /*44c0*/  FMUL.FTZ R100, R38.reuse, R101 ;  /* 0x0000006526647220 */ /* 0x040fe20000410000 */
[----:B------:R-:W-:Y:S01]  /*44d0*/  FFMA.FTZ R9, R11, R99, -R102 ;  /* 0x000000630b097223 */ /* 0x000fe20000010866 */
[----:B------:R-:W-:Y:S01]  /*44e0*/  FFMA.FTZ R38, R38, R96, -R105 ;  /* 0x0000006026267223 */ /* 0x000fe20000010869 */
[----:B------:R-:W-:-:S02]  /*44f0*/  HADD2.F32 R104, -RZ, R97.H1_H1 ;  /* 0x30000061ff687230 */ /* 0x000fc40000004100 */
[----:B------:R-:W-:Y:S01]  /*4500*/  FFMA.FTZ R96, R37, R96, R100 ;  /* 0x0000006025607223 */ /* 0x000fe20000010064 */
[--C-:B------:R-:W-:Y:S01]  /*4510*/  HADD2.F32 R37, -RZ, R15.reuse.H0_H0 ;  /* 0x2000000fff257230 */ /* 0x100fe20000004100 */
[----:B------:R-:W-:Y:S01]  /*4520*/  SHF.R.U32.HI R35, RZ, 0x10, R35 ;  /* 0x00000010ff237819 */ /* 0x000fe20000011623 */
[----:B------:R-:W-:Y:S02]  /*4530*/  HADD2.F32 R100, -RZ, R15.H1_H1 ;  /* 0x3000000fff647230 */ /* 0x000fe40000004100 */
[----:B------:R-:W-:Y:S01]  /*4540*/  FFMA.FTZ R11, R98, R99, R103 ;  /* 0x00000063620b7223 */ /* 0x000fe20000010067 */
[----:B------:R-:W-:Y:S02]  /*4550*/  HADD2.F32 R15, -RZ, R13.H0_H0 ;  /* 0x2000000dff0f7230 */ /* 0x000fe40000004100 */
[----:B------:R-:W-:Y:S01]  /*4560*/  FMUL.FTZ R106, R37, R104 ;  /* 0x00000068256a7220 */ /* 0x000fe20000410000 */
[----:B------:R-:W-:Y:S01]  /*4570*/  HADD2.F32 R39, -RZ, R39.H0_H0 ;  /* 0x20000027ff277230 */ /* 0x000fe20000004100 */
[----:B------:R-:W-:Y:S01]  /*4580*/  F2FP.F16.F32.PACK_AB R9, R38, R9 ;  /* 0x000000092609723e */ /* 0x000fe200000000ff */
[----:B------:R-:W-:-:S02]  /*4590*/  HADD2.F32 R98, -RZ, R13.H1_H1 ;  /* 0x3000000dff627230 */ /* 0x000fc40000004100 */
[C---:B------:R-:W-:Y:S01]  /*45a0*/  FMUL.FTZ R104, R15.reuse, R104 ;  /* 0x000000680f687220 */ /* 0x040fe20000410000 */
[----:B------:R-:W-:Y:S02]  /*45b0*/  HADD2.F32 R102, -RZ, R97.H0_H0 ;  /* 0x20000061ff667230 */ /* 0x000fe40000004100 */
[-C--:B------:R-:W-:Y:S01]  /*45c0*/  FMUL.FTZ R97, R100, R39.reuse ;  /* 0x0000002764617220 */ /* 0x080fe20000410000 */
[----:B------:R-:W-:Y:S02]  /*45d0*/  HADD2.F32 R35, -RZ, R35.H0_H0 ;  /* 0x20000023ff237230 */ /* 0x000fe40000004100 */
[C---:B------:R-:W-:Y:S01]  /*45e0*/  FMUL.FTZ R39, R98.reuse, R39 ;  /* 0x0000002762277220 */ /* 0x040fe20000410000 */
[----:B------:R-:W-:Y:S02]  /*45f0*/  HADD2.F32 R32, -RZ, R32.H0_H0 ;  /* 0x20000020ff207230 */ /* 0x000fe40000004100 */
[-C--:B------:R-:W-:Y:S01]  /*4600*/  FFMA.FTZ R13, R15, R102.reuse, -R106 ;  /* 0x000000660f0d7223 */ /* 0x080fe2000001086a */
[----:B------:R-:W-:Y:S01]  /*4610*/  FFMA.FTZ R15, R37, R102, R104 ;  /* 0x00000066250f7223 */ /* 0x000fe20000010068 */
[-C--:B------:R-:W-:Y:S01]  /*4620*/  FFMA.FTZ R98, R98, R35.reuse, -R97 ;  /* 0x0000002362627223 */ /* 0x080fe20000010861 */
[----:B------:R-:W-:Y:S01]  /*4630*/  FFMA.FTZ R100, R100, R35, R39 ;  /* 0x0000002364647223 */ /* 0x000fe20000010027 */
[----:B------:R-:W-:-:S02]  /*4640*/  HADD2.F32 R102, -RZ, R95.H1_H1 ;  /* 0x3000005fff667230 */ /* 0x000fc40000004100 */
[----:B------:R-:W-:Y:S01]  /*4650*/  HADD2.F32 R104, -RZ, R95.H0_H0 ;  /* 0x2000005fff687230 */ /* 0x000fe20000004100 */
[----:B------:R-:W-:Y:S01]  /*4660*/  F2FP.F16.F32.PACK_AB R98, R98, R13 ;  /* 0x0000000d6262723e */ /* 0x000fe200000000ff */
[----:B------:R-:W-:Y:S01]  /*4670*/  HADD2.F32 R95, -RZ, R36.H0_H0 ;  /* 0x20000024ff5f7230 */ /* 0x000fe20000004100 */
[----:B------:R-:W-:Y:S01]  /*4680*/  F2FP.F16.F32.PACK_AB R13, R96, R11 ;  /* 0x0000000b600d723e */ /* 0x000fe200000000ff */
[----:B------:R-:W-:Y:S01]  /*4690*/  HADD2.F32 R37, -RZ, R12.H0_H0 ;  /* 0x2000000cff257230 */ /* 0x000fe20000004100 */
[----:B------:R-:W-:Y:S01]  /*46a0*/  F2FP.F16.F32.PACK_AB R15, R100, R15 ;  /* 0x0000000f640f723e */ /* 0x000fe200000000ff */
[--C-:B------:R-:W-:Y:S02]  /*46b0*/  HADD2.F32 R35, -RZ, R8.reuse.H0_H0 ;  /* 0x20000008ff237230 */ /* 0x100fe40000004100 */
[----:B------:R-:W-:Y:S02]  /*46c0*/  HADD2.F32 R36, -RZ, R8.H1_H1 ;  /* 0x30000008ff247230 */ /* 0x000fe40000004100 */
[----:B------:R-:W-:Y:S01]  /*46d0*/  FMUL.FTZ R8, R37, R104 ;  /* 0x0000006825087220 */ /* 0x000fe20000410000 */
[----:B------:R-:W-:-:S02]  /*46e0*/  HADD2.F32 R39, -RZ, R12.H1_H1 ;  /* 0x3000000cff277230 */ /* 0x000fc40000004100 */
[C---:B------:R-:W-:Y:S01]  /*46f0*/  FMUL.FTZ R12, R35.reuse, R104 ;  /* 0x00000068230c7220 */ /* 0x040fe20000410000 */
[----:B------:R-:W-:Y:S02]  /*4700*/  HADD2.F32 R33, -RZ, R33.H0_H0 ;  /* 0x20000021ff217230 */ /* 0x000fe40000004100 */
[CC--:B------:R-:W-:Y:S01]  /*4710*/  FMUL.FTZ R104, R36.reuse, R95.reuse ;  /* 0x0000005f24687220 */ /* 0x0c0fe20000410000 */
[-C--:B------:R-:W-:Y:S01]  /*4720*/  FFMA.FTZ R8, R35, R102.reuse, -R8 ;  /* 0x0000006623087223 */ /* 0x080fe20000010808 */
[----:B------:R-:W-:Y:S01]  /*4730*/  FMUL.FTZ R97, R39, R95 ;  /* 0x0000005f27617220 */ /* 0x000fe20000410000 */
[----:B------:R-:W-:Y:S01]  /*4740*/  FFMA.FTZ R12, R37, R102, R12 ;  /* 0x00000066250c7223 */ /* 0x000fe2000001000c */
[-C--:B------:R-:W-:Y:S01]  /*4750*/  FFMA.FTZ R95, R39, R32.reuse, R104 ;  /* 0x00000020275f7223 */ /* 0x080fe20000010068 */
[----:B------:R-:W-:Y:S02]  /*4760*/  HADD2.F32 R39, -RZ, R34.H0_H0 ;  /* 0x20000022ff277230 */ /* 0x000fe40000004100 */
[----:B------:R-:W-:Y:S01]  /*4770*/  FFMA.FTZ R97, R36, R32, -R97 ;  /* 0x0000002024617223 */ /* 0x000fe20000010861 */
[----:B------:R-:W-:-:S02]  /*4780*/  HADD2.F32 R34, -RZ, R14.H0_H0 ;  /* 0x2000000eff227230 */ /* 0x000fc40000004100 */
[----:B------:R-:W-:Y:S01]  /*4790*/  HADD2.F32 R37, -RZ, R94.H1_H1 ;  /* 0x3000005eff257230 */ /* 0x000fe20000004100 */
[----:B------:R-:W-:Y:S01]  /*47a0*/  F2FP.F16.F32.PACK_AB R12, R95, R12 ;  /* 0x0000000c5f0c723e */ /* 0x000fe200000000ff */
[----:B------:R-:W-:Y:S01]  /*47b0*/  HADD2.F32 R32, -RZ, R10.H0_H0 ;  /* 0x2000000aff207230 */ /* 0x000fe20000004100 */
[----:B------:R-:W-:Y:S01]  /*47c0*/  F2FP.F16.F32.PACK_AB R8, R97, R8 ;  /* 0x000000086108723e */ /* 0x000fe200000000ff */
[----:B------:R-:W-:Y:S02]  /*47d0*/  HADD2.F32 R14, -RZ, R14.H1_H1 ;  /* 0x3000000eff0e7230 */ /* 0x000fe40000004100 */
[-C--:B------:R-:W-:Y:S01]  /*47e0*/  FMUL.FTZ R99, R34, R37.reuse ;  /* 0x0000002522637220 */ /* 0x080fe20000410000 */
[----:B------:R-:W-:Y:S02]  /*47f0*/  HADD2.F32 R10, -RZ, R10.H1_H1 ;  /* 0x3000000aff0a7230 */ /* 0x000fe40000004100 */
[----:B------:R-:W-:Y:S01]  /*4800*/  FMUL.FTZ R37, R32, R37 ;  /* 0x0000002520257220 */ /* 0x000fe20000410000 */
[----:B------:R-:W-:-:S02]  /*4810*/  HADD2.F32 R35, -RZ, R94.H0_H0 ;  /* 0x2000005eff237230 */ /* 0x000fc40000004100 */
[-C--:B------:R-:W-:Y:S01]  /*4820*/  FMUL.FTZ R101, R14, R39.reuse ;  /* 0x000000270e657220 */ /* 0x080fe20000410000 */
[----:B------:R-:W-:Y:S02]  /*4830*/  IMAD.MOV.U32 R11, RZ, RZ, R98 ;  /* 0x000000ffff0b7224 */ /* 0x000fe400078e0062 */
[----:B------:R-:W-:Y:S01]  /*4840*/  FMUL.FTZ R39, R10, R39 ;  /* 0x000000270a277220 */ /* 0x000fe20000410000 */
[-C--:B------:R-:W-:Y:S01]  /*4850*/  FFMA.FTZ R99, R32, R35.reuse, -R99 ;  /* 0x0000002320637223 */ /* 0x080fe20000010863 */
[----:B------:R-:W-:Y:S01]  /*4860*/  FFMA.FTZ R37, R34, R35, R37 ;  /* 0x0000002322257223 */ /* 0x000fe20000010025 */
[-C--:B------:R-:W-:Y:S01]  /*4870*/  FFMA.FTZ R10, R10, R33.reuse, -R101 ;  /* 0x000000210a0a7223 */ /* 0x080fe20000010865 */
[----:B------:R-:W-:-:S04]  /*4880*/  FFMA.FTZ R14, R14, R33, R39 ;  /* 0x000000210e0e7223 */ /* 0x000fc80000010027 */
[----:B------:R-:W-:Y:S02]  /*4890*/  F2FP.F16.F32.PACK_AB R10, R10, R99 ;  /* 0x000000630a0a723e */ /* 0x000fe400000000ff */
[----:B------:R-:W-:-:S07]  /*48a0*/  F2FP.F16.F32.PACK_AB R14, R14, R37 ;  /* 0x000000250e0e723e */ /* 0x000fce00000000ff */
.L_x_1609:
[----:B------:R-:W-:Y:S05]  /*48b0*/  BSYNC B2 ;  /* 0x0000000000027941 */ /* 0x000fea0003800000 */
.L_x_1608:
[----:B------:R-:W-:Y:S01]  /*48c0*/  ISETP.GE.AND P4, PT, R86, R87, PT ;  /* 0x000000575600720c */ /* 0x000fe20003f86270 */
[----:B0-----:R0:W-:-:S12]  /*48d0*/  ST.E.128 desc[UR42][R80.64], R8 ;  /* 0x0000000850007985 */ /* 0x0011d8000c101d2a */
[----:B------:R-:W-:-:S05]  /*48e0*/  @!P4 IMAD.WIDE R82, R86, 0x2, R82 ;  /* 0x000000025652c825 */ /* 0x000fca00078e0252 */
[----:B---3--:R0:W-:Y:S02]  /*48f0*/  @!P4 ST.E.128 desc[UR42][R82.64], R12 ;  /* 0x0000000c5200c985 */ /* 0x0081e4000c101d2a */
.L_x_1607:
[----:B------:R-:W-:Y:S05]  /*4900*/  BSYNC B1 ;  /* 0x0000000000017941 */ /* 0x000fea0003800000 */
.L_x_1606:
[----:B------:R-:W-:-:S03]  /*4910*/  UMOV UR4, 0xffffffff ;  /* 0xffffffff00047882 */ /* 0x000fc60000000000 */
[----:B------:R-:W-:Y:S05]  /*4920*/  BRA.DIV UR4, `(.L_x_1610) ;  /* 0x000001ba04a87947 */ /* 0x000fea000b800000 */
[----:B--2---:R-:W2:Y:S04]  /*4930*/  SHFL.IDX PT, R85, R85, 0x1, 0x1c1f ;  /* 0x003c1f0055557f89 */ /* 0x004ea800000e0000 */
[----:B------:R-:W0:Y:S02]  /*4940*/  SHFL.IDX PT, R84, R84, 0x1, 0x1c1f ;  /* 0x003c1f0054547f89 */ /* 0x000e2400000e0000 */
.L_x_1910:
[----:B0-----:R-:W-:-:S05]  /*4950*/  VIADD R8, R157, 0x60 ;  /* 0x000000609d087836 */ /* 0x001fca0000000000 */
[----:B------:R-:W-:-:S13]  /*4960*/  ISETP.GE.OR P4, PT, R8, R77, P1 ;  /* 0x0000004d0800720c */ /* 0x000fda0000f86670 */
[----:B------:R-:W-:Y:S05]  /*4970*/  @P4 BRA `(.L_x_1593) ;  /* 0x0000000c00084947 */ /* 0x000fea0003800000 */
[----:B------:R-:W5:Y:S01]  /*4980*/  LDL R9, [R1+0x44] ;  /* 0x0000440001097983 */ /* 0x000f620000100800 */
[----:B------:R-:W-:Y:S01]  /*4990*/  SEL R89, R58, R89, !P0 ;  /* 0x000000593a597207 */ /* 0x000fe20004000000 */
[C---:B------:R-:W-:Y:S01]  /*49a0*/  VIADD R10, R157.reuse, 0x60 ;  /* 0x000000609d0a7836 */ /* 0x040fe20000000000 */
[----:B------:R-:W-:Y:S01]  /*49b0*/  LEA R32, P4, R6, R84, 0x1 ;  /* 0x0000005406207211 */ /* 0x000fe200078808ff */
[----:B------:R-:W-:Y:S01]  /*49c0*/  VIADD R11, R157, 0x60 ;  /* 0x000000609d0b7836 */ /* 0x000fe20000000000 */
[----:B------:R-:W-:Y:S01]  /*49d0*/  SHF.R.S32.HI R8, RZ, 0x1f, R89 ;  /* 0x0000001fff087819 */ /* 0x000fe20000011459 */
[----:B------:R-:W-:Y:S01]  /*49e0*/  IMAD.SHL.U32 R10, R10, 0x40, RZ ;  /* 0x000000400a0a7824 */ /* 0x000fe200078e00ff */
[----:B------:R-:W-:Y:S01]  /*49f0*/  BSSY B1, `(.L_x_1611) ;  /* 0x000006a000017945 */ /* 0x000fe20003800000 */
[----:B------:R-:W-:Y:S01]  /*4a00*/  IMAD.SHL.U32 R11, R11, 0x40, RZ ;  /* 0x000000400b0b7824 */ /* 0x000fe200078e00ff */
[----:B------:R-:W-:Y:S02]  /*4a10*/  LEA.HI R8, R8, R89, RZ, 0x4 ;  /* 0x0000005908087211 */ /* 0x000fe400078f20ff */
[----:B------:R-:W-:-:S02]  /*4a20*/  LOP3.LUT R10, R10, 0x1c0, RZ, 0xc0, !PT ;  /* 0x000001c00a0a7812 */ /* 0x000fc400078ec0ff */
[----:B------:R-:W-:Y:S02]  /*4a30*/  LEA.HI.SX32 R8, R8, R5, 0x1c ;  /* 0x0000000508087211 */ /* 0x000fe400078fe2ff */
[----:B------:R-:W-:Y:S02]  /*4a40*/  LOP3.LUT R11, R11, 0x1c0, RZ, 0xc0, !PT ;  /* 0x000001c00b0b7812 */ /* 0x000fe400078ec0ff */
[----:B------:R-:W-:Y:S02]  /*4a50*/  SHF.L.U32 R34, R8, 0x3, RZ ;  /* 0x0000000308227819 */ /* 0x000fe400000006ff */
[----:B------:R-:W-:Y:S02]  /*4a60*/  SHF.R.U32.HI R10, RZ, 0x3, R10 ;  /* 0x00000003ff0a7819 */ /* 0x000fe4000001160a */
[----:B------:R-:W-:Y:S02]  /*4a70*/  LOP3.LUT R8, R11, 0x38, R34, 0xf8, !PT ;  /* 0x000000380b087812 */ /* 0x000fe400078ef822 */
[----:B--2---:R-:W-:-:S02]  /*4a80*/  LEA.HI.X R33, R6, R85, R4, 0x1, P4 ;  /* 0x0000005506217211 */ /* 0x004fc400020f0c04 */
[----:B------:R-:W-:-:S05]  /*4a90*/  LOP3.LUT R8, R8, R10, RZ, 0x3c, !PT ;  /* 0x0000000a08087212 */ /* 0x000fca00078e3cff */
[----:B-----5:R-:W-:Y:S02]  /*4aa0*/  IMAD.IADD R11, R9, 0x1, R8 ;  /* 0x00000001090b7824 */ /* 0x020fe400078e0208 */
[C---:B------:R-:W-:Y:S02]  /*4ab0*/  IMAD R9, R22.reuse, 0x2000, R0 ;  /* 0x0000200016097824 */ /* 0x040fe400078e0200 */
[----:B------:R-:W-:Y:S02]  /*4ac0*/  IMAD R11, R22, 0x2000, R11 ;  /* 0x00002000160b7824 */ /* 0x000fe400078e020b */
[--C-:B------:R-:W-:Y:S02]  /*4ad0*/  IMAD R9, R9, 0x2, R2.reuse ;  /* 0x0000000209097824 */ /* 0x100fe400078e0202 */
[----:B------:R-:W-:-:S04]  /*4ae0*/  IMAD R12, R11, 0x2, R2 ;  /* 0x000000020b0c7824 */ /* 0x000fc800078e0202 */
[----:B------:R-:W0:Y:S04]  /*4af0*/  LDS.128 R8, [R9+0xe400] ;  /* 0x00e4000009087984 */ /* 0x000e280000000c00 */
[----:B------:R-:W2:Y:S01]  /*4b00*/  LDS.128 R12, [R12+0xe400] ;  /* 0x00e400000c0c7984 */ /* 0x000ea20000000c00 */
[----:B------:R-:W-:Y:S05]  /*4b10*/  @P3 BRA `(.L_x_1612) ;  /* 0x00000004005c3947 */ /* 0x000fea0003800000 */
[----:B0-----:R-:W-:Y:S01]  /*4b20*/  IMAD.MOV.U32 R39, RZ, RZ, R8 ;  /* 0x000000ffff277224 */ /* 0x001fe200078e0008 */
[----:B------:R-:W-:Y:S01]  /*4b30*/  SHF.R.U64 R38, R44, 0x10, R45 ;  /* 0x000000102c267819 */ /* 0x000fe2000000122d */
[----:B--2---:R-:W-:Y:S01]  /*4b40*/  IMAD.MOV.U32 R8, RZ, RZ, R13 ;  /* 0x000000ffff087224 */ /* 0x004fe200078e000d */
[----:B------:R-:W-:Y:S01]  /*4b50*/  SHF.R.U32.HI R44, RZ, 0x10, R45 ;  /* 0x00000010ff2c7819 */ /* 0x000fe2000001162d */
[----:B------:R-:W-:Y:S01]  /*4b60*/  IMAD.MOV.U32 R13, RZ, RZ, R11 ;  /* 0x000000ffff0d7224 */ /* 0x000fe200078e000b */
[--C-:B------:R-:W-:Y:S01]  /*4b70*/  SHF.R.U64 R36, R40, 0x10, R41.reuse ;  /* 0x0000001028247819 */ /* 0x100fe20000001229 */
[----:B------:R-:W-:Y:S01]  /*4b80*/  HADD2.F32 R11, -RZ, R9.H1_H1 ;  /* 0x30000009ff0b7230 */ /* 0x000fe20000004100 */
[----:B------:R-:W-:Y:S01]  /*4b90*/  SHF.R.U32.HI R81, RZ, 0x10, R41 ;  /* 0x00000010ff517819 */ /* 0x000fe20000011629 */
[----:B------:R-:W-:Y:S01]  /*4ba0*/  IMAD.MOV.U32 R41, RZ, RZ, R15 ;  /* 0x000000ffff297224 */ /* 0x000fe200078e000f */
[--C-:B------:R-:W-:Y:S01]  /*4bb0*/  SHF.R.U64 R35, R42, 0x10, R43.reuse ;  /* 0x000000102a237819 */ /* 0x100fe2000000122b */
[--C-:B------:R-:W-:Y:S01]  /*4bc0*/  HADD2.F32 R15, -RZ, R8.reuse.H1_H1 ;  /* 0x30000008ff0f7230 */ /* 0x100fe20000004100 */
[----:B------:R-:W-:Y:S01]  /*4bd0*/  SHF.R.U32.HI R80, RZ, 0x10, R43 ;  /* 0x00000010ff507819 */ /* 0x000fe2000001162b */
[--C-:B------:R-:W-:Y:S01]  /*4be0*/  HADD2.F32 R43, -RZ, R93.reuse.H0_H0 ;  /* 0x2000005dff2b7230 */ /* 0x100fe20000004100 */
[----:B------:R-:W-:Y:S01]  /*4bf0*/  MOV R40, R12 ;  /* 0x0000000c00287202 */ /* 0x000fe20000000f00 */
[----:B------:R-:W-:Y:S01]  /*4c00*/  HADD2.F32 R93, -RZ, R93.H1_H1 ;  /* 0x3000005dff5d7230 */ /* 0x000fe20000004100 */
[--C-:B------:R-:W-:Y:S01]  /*4c10*/  SHF.R.U64 R37, R46, 0x10, R47.reuse ;  /* 0x000000102e257819 */ /* 0x100fe2000000122f */
[----:B------:R-:W-:Y:S01]  /*4c20*/  HADD2.F32 R12, -RZ, R8.H0_H0 ;  /* 0x20000008ff0c7230 */ /* 0x000fe20000004100 */
[----:B------:R-:W-:Y:S01]  /*4c30*/  SHF.R.U32.HI R47, RZ, 0x10, R47 ;  /* 0x00000010ff2f7819 */ /* 0x000fe2000001162f */
[----:B------:R-:W-:-:S02]  /*4c40*/  HADD2.F32 R8, -RZ, R9.H0_H0 ;  /* 0x20000009ff087230 */ /* 0x000fc40000004100 */
[----:B------:R-:W-:Y:S02]  /*4c50*/  HADD2.F32 R44, -RZ, R44.H0_H0 ;  /* 0x2000002cff2c7230 */ /* 0x000fe40000004100 */
[-C--:B------:R-:W-:Y:S01]  /*4c60*/  FMUL.FTZ R9, R12, R93.reuse ;  /* 0x0000005d0c097220 */ /* 0x080fe20000410000 */
[----:B------:R-:W-:Y:S02]  /*4c70*/  HADD2.F32 R42, -RZ, R81.H0_H0 ;  /* 0x20000051ff2a7230 */ /* 0x000fe40000004100 */
[C---:B------:R-:W-:Y:S01]  /*4c80*/  FMUL.FTZ R93, R8.reuse, R93 ;  /* 0x0000005d085d7220 */ /* 0x040fe20000410000 */
[----:B------:R-:W-:Y:S02]  /*4c90*/  HADD2.F32 R45, -RZ, R92.H0_H0 ;  /* 0x2000005cff2d7230 */ /* 0x000fe40000004100 */
[-C--:B------:R-:W-:Y:S01]  /*4ca0*/  FMUL.FTZ R46, R15, R44.reuse ;  /* 0x0000002c0f2e7220 */ /* 0x080fe20000410000 */
[C---:B------:R-:W-:Y:S01]  /*4cb0*/  FMUL.FTZ R44, R11.reuse, R44 ;  /* 0x0000002c0b2c7220 */ /* 0x040fe20000410000 */
[-C--:B------:R-:W-:Y:S01]  /*4cc0*/  FFMA.FTZ R8, R8, R43.reuse, -R9 ;  /* 0x0000002b08087223 */ /* 0x080fe20000010809 */
[----:B------:R-:W-:Y:S01]  /*4cd0*/  FFMA.FTZ R9, R12, R43, R93 ;  /* 0x0000002b0c097223 */ /* 0x000fe2000001005d */
[-C--:B------:R-:W-:Y:S01]  /*4ce0*/  FFMA.FTZ R11, R11, R42.reuse, -R46 ;  /* 0x0000002a0b0b7223 */ /* 0x080fe2000001082e */
[----:B------:R-:W-:Y:S01]  /*4cf0*/  FFMA.FTZ R12, R15, R42, R44 ;  /* 0x0000002a0f0c7223 */ /* 0x000fe2000001002c */
[----:B------:R-:W-:-:S02]  /*4d00*/  HADD2.F32 R42, -RZ, R41.H0_H0 ;  /* 0x20000029ff2a7230 */ /* 0x000fc40000004100 */
[----:B------:R-:W-:Y:S01]  /*4d10*/  HADD2.F32 R41, -RZ, R41.H1_H1 ;  /* 0x30000029ff297230 */ /* 0x000fe20000004100 */
[----:B------:R-:W-:Y:S01]  /*4d20*/  F2FP.F16.F32.PACK_AB R11, R11, R8 ;  /* 0x000000080b0b723e */ /* 0x000fe200000000ff */
[----:B------:R-:W-:Y:S02]  /*4d30*/  HADD2.F32 R46, -RZ, R47.H0_H0 ;  /* 0x2000002fff2e7230 */ /* 0x000fe40000004100 */
[----:B------:R-:W-:Y:S02]  /*4d40*/  HADD2.F32 R43, -RZ, R90.H1_H1 ;  /* 0x3000005aff2b7230 */ /* 0x000fe40000004100 */
[--C-:B------:R-:W-:Y:S02]  /*4d50*/  HADD2.F32 R15, -RZ, R13.reuse.H0_H0 ;  /* 0x2000000dff0f7230 */ /* 0x100fe40000004100 */
[----:B----4-:R-:W-:Y:S01]  /*4d60*/  FMUL.FTZ R82, R41, R46 ;  /* 0x0000002e29527220 */ /* 0x010fe20000410000 */
[----:B------:R-:W-:Y:S02]  /*4d70*/  HADD2.F32 R44, -RZ, R80.H0_H0 ;  /* 0x20000050ff2c7230 */ /* 0x000fe40000004100 */
[----:B------:R-:W-:Y:S01]  /*4d80*/  FMUL.FTZ R80, R42, R45 ;  /* 0x0000002d2a507220 */ /* 0x000fe20000410000 */
[----:B------:R-:W-:-:S02]  /*4d90*/  HADD2.F32 R13, -RZ, R13.H1_H1 ;  /* 0x3000000dff0d7230 */ /* 0x000fc40000004100 */
[C---:B------:R-:W-:Y:S01]  /*4da0*/  FMUL.FTZ R45, R15.reuse, R45 ;  /* 0x0000002d0f2d7220 */ /* 0x040fe20000410000 */
[----:B------:R-:W-:Y:S02]  /*4db0*/  HADD2.F32 R92, -RZ, R92.H1_H1 ;  /* 0x3000005cff5c7230 */ /* 0x000fe40000004100 */
[-C--:B------:R-:W-:Y:S01]  /*4dc0*/  FFMA.FTZ R80, R15, R43.reuse, -R80 ;  /* 0x0000002b0f507223 */ /* 0x080fe20000010850 */
[----:B------:R-:W-:Y:S02]  /*4dd0*/  HADD2.F32 R15, -RZ, R40.H0_H0 ;  /* 0x20000028ff0f7230 */ /* 0x000fe40000004100 */
[C---:B------:R-:W-:Y:S01]  /*4de0*/  FMUL.FTZ R46, R13.reuse, R46 ;  /* 0x0000002e0d2e7220 */ /* 0x040fe20000410000 */
[----:B------:R-:W-:Y:S01]  /*4df0*/  FFMA.FTZ R47, R13, R44, -R82 ;  /* 0x0000002c0d2f7223 */ /* 0x000fe20000010852 */
[----:B------:R-:W-:Y:S02]  /*4e00*/  HADD2.F32 R13, -RZ, R39.H0_H0 ;  /* 0x20000027ff0d7230 */ /* 0x000fe40000004100 */
[----:B------:R-:W-:Y:S01]  /*4e10*/  FFMA.FTZ R45, R42, R43, R45 ;  /* 0x0000002b2a2d7223 */ /* 0x000fe2000001002d */
[----:B------:R-:W-:-:S02]  /*4e20*/  HADD2.F32 R38, -RZ, R38.H0_H0 ;  /* 0x20000026ff267230 */ /* 0x000fc40000004100 */
[----:B------:R-:W-:Y:S01]  /*4e30*/  FFMA.FTZ R82, R41, R44, R46 ;  /* 0x0000002c29527223 */ /* 0x000fe2000001002e */
[----:B------:R-:W-:Y:S02]  /*4e40*/  HADD2.F32 R40, -RZ, R40.H1_H1 ;  /* 0x30000028ff287230 */ /* 0x000fe40000004100 */
[-C--:B------:R-:W-:Y:S01]  /*4e50*/  FMUL.FTZ R44, R15, R92.reuse ;  /* 0x0000005c0f2c7220 */ /* 0x080fe20000410000 */
[----:B------:R-:W-:Y:S02]  /*4e60*/  HADD2.F32 R39, -RZ, R39.H1_H1 ;  /* 0x30000027ff277230 */ /* 0x000fe40000004100 */
[----:B------:R-:W-:Y:S01]  /*4e70*/  FMUL.FTZ R92, R13, R92 ;  /* 0x0000005c0d5c7220 */ /* 0x000fe20000410000 */
[----:B------:R-:W-:Y:S02]  /*4e80*/  HADD2.F32 R42, -RZ, R91.H0_H0 ;  /* 0x2000005bff2a7230 */ /* 0x000fe40000004100 */
[----:B------:R-:W-:Y:S01]  /*4e90*/  FMUL.FTZ R46, R40, R38 ;  /* 0x00000026282e7220 */ /* 0x000fe20000410000 */
[----:B------:R-:W-:-:S02]  /*4ea0*/  HADD2.F32 R36, -RZ, R36.H0_H0 ;  /* 0x20000024ff247230 */ /* 0x000fc40000004100 */
[----:B------:R-:W-:Y:S01]  /*4eb0*/  FMUL.FTZ R41, R39, R38 ;  /* 0x0000002627297220 */ /* 0x000fe20000410000 */
[----:B------:R-:W-:Y:S02]  /*4ec0*/  HADD2.F32 R37, -RZ, R37.H0_H0 ;  /* 0x20000025ff257230 */ /* 0x000fe40000004100 */
[-C--:B------:R-:W-:Y:S01]  /*4ed0*/  FFMA.FTZ R92, R15, R42.reuse, R92 ;  /* 0x0000002a0f5c7223 */ /* 0x080fe2000001005c */
[----:B------:R-:W-:Y:S01]  /*4ee0*/  FFMA.FTZ R44, R13, R42, -R44 ;  /* 0x0000002a0d2c7223 */ /* 0x000fe2000001082c */
[-C--:B------:R-:W-:Y:S01]  /*4ef0*/  FFMA.FTZ R39, R39, R36.reuse, -R46 ;  /* 0x0000002427277223 */ /* 0x080fe2000001082e */
[----:B------:R-:W-:Y:S01]  /*4f00*/  FFMA.FTZ R41, R40, R36, R41 ;  /* 0x0000002428297223 */ /* 0x000fe20000010029 */
[----:B------:R-:W-:Y:S01]  /*4f10*/  HADD2.F32 R15, -RZ, R14.H0_H0 ;  /* 0x2000000eff0f7230 */ /* 0x000fe20000004100 */
[----:B------:R-:W-:Y:S01]  /*4f20*/  F2FP.F16.F32.PACK_AB R47, R47, R80 ;  /* 0x000000502f2f723e */ /* 0x000fe200000000ff */
[----:B------:R-:W-:Y:S01]  /*4f30*/  HADD2.F32 R36, -RZ, R91.H1_H1 ;  /* 0x3000005bff247230 */ /* 0x000fe20000004100 */
[----:B------:R-:W-:Y:S01]  /*4f40*/  F2FP.F16.F32.PACK_AB R8, R39, R44 ;  /* 0x0000002c2708723e */ /* 0x000fe200000000ff */
[----:B------:R-:W-:-:S02]  /*4f50*/  HADD2.F32 R13, -RZ, R10.H0_H0 ;  /* 0x2000000aff0d7230 */ /* 0x000fc40000004100 */
[----:B------:R-:W-:Y:S02]  /*4f60*/  HADD2.F32 R14, -RZ, R14.H1_H1 ;  /* 0x3000000eff0e7230 */ /* 0x000fe40000004100 */
[-C--:B------:R-:W-:Y:S01]  /*4f70*/  FMUL.FTZ R38, R15, R36.reuse ;  /* 0x000000240f267220 */ /* 0x080fe20000410000 */
[----:B------:R-:W-:Y:S02]  /*4f80*/  HADD2.F32 R10, -RZ, R10.H1_H1 ;  /* 0x3000000aff0a7230 */ /* 0x000fe40000004100 */
[C---:B------:R-:W-:Y:S01]  /*4f90*/  FMUL.FTZ R36, R13.reuse, R36 ;  /* 0x000000240d247220 */ /* 0x040fe20000410000 */
[----:B------:R-:W-:Y:S02]  /*4fa0*/  HADD2.F32 R90, -RZ, R90.H0_H0 ;  /* 0x2000005aff5a7230 */ /* 0x000fe40000004100 */
[-C--:B------:R-:W-:Y:S01]  /*4fb0*/  FMUL.FTZ R43, R14, R37.reuse ;  /* 0x000000250e2b7220 */ /* 0x080fe20000410000 */
[----:B------:R-:W-:Y:S02]  /*4fc0*/  HADD2.F32 R35, -RZ, R35.H0_H0 ;  /* 0x20000023ff237230 */ /* 0x000fe40000004100 */
[C---:B------:R-:W-:Y:S01]  /*4fd0*/  FMUL.FTZ R37, R10.reuse, R37 ;  /* 0x000000250a257220 */ /* 0x040fe20000410000 */
[-C--:B------:R-:W-:Y:S01]  /*4fe0*/  FFMA.FTZ R38, R13, R90.reuse, -R38 ;  /* 0x0000005a0d267223 */ /* 0x080fe20000010826 */
[----:B------:R-:W-:Y:S01]  /*4ff0*/  FFMA.FTZ R36, R15, R90, R36 ;  /* 0x0000005a0f247223 */ /* 0x000fe20000010024 */
[-C--:B------:R-:W-:Y:S01]  /*5000*/  FFMA.FTZ R43, R10, R35.reuse, -R43 ;  /* 0x000000230a2b7223 */ /* 0x080fe2000001082b */
[----:B------:R-:W-:Y:S01]  /*5010*/  FFMA.FTZ R37, R14, R35, R37 ;  /* 0x000000230e257223 */ /* 0x000fe20000010025 */
[----:B------:R-:W-:Y:S01]  /*5020*/  F2FP.F16.F32.PACK_AB R13, R12, R9 ;  /* 0x000000090c0d723e */ /* 0x000fe200000000ff */
[----:B------:R-:W-:Y:S01]  /*5030*/  IMAD.MOV.U32 R9, RZ, RZ, R11 ;  /* 0x000000ffff097224 */ /* 0x000fe200078e000b */
[----:B------:R-:W-:Y:S01]  /*5040*/  F2FP.F16.F32.PACK_AB R15, R82, R45 ;  /* 0x0000002d520f723e */ /* 0x000fe200000000ff */
[----:B------:R-:W-:Y:S01]  /*5050*/  IMAD.MOV.U32 R11, RZ, RZ, R47 ;  /* 0x000000ffff0b7224 */ /* 0x000fe200078e002f */
[----:B------:R-:W-:-:S02]  /*5060*/  F2FP.F16.F32.PACK_AB R12, R41, R92 ;  /* 0x0000005c290c723e */ /* 0x000fc400000000ff */
[----:B------:R-:W-:Y:S02]  /*5070*/  F2FP.F16.F32.PACK_AB R10, R43, R38 ;  /* 0x000000262b0a723e */ /* 0x000fe400000000ff */
[----:B------:R-:W-:-:S07]  /*5080*/  F2FP.F16.F32.PACK_AB R14, R37, R36 ;  /* 0x00000024250e723e */ /* 0x000fce00000000ff */
.L_x_1612:
[----:B------:R-:W-:Y:S05]  /*5090*/  BSYNC B1 ;  /* 0x0000000000017941 */ /* 0x000fea0003800000 */
.L_x_1611:
[----:B------:R-:W-:Y:S01]  /*50a0*/  ISETP.GE.AND P3, PT, R34, R87, PT ;  /* 0x000000572200720c */ /* 0x000fe20003f66270 */
[----:B0-----:R0:W-:Y:S02]  /*50b0*/  ST.E.128 desc[UR42][R32.64], R8 ;  /* 0x0000000820007985 */ /* 0x0011e4000c101d2a */
[----:B0-----:R-:W-:Y:S02]  /*50c0*/  IMAD.MOV.U32 R8, RZ, RZ, R84 ;  /* 0x000000ffff087224 */ /* 0x001fe400078e0054 */
[----:B------:R-:W-:-:S08]  /*50d0*/  IMAD.MOV.U32 R9, RZ, RZ, R85 ;  /* 0x000000ffff097224 */ /* 0x000fd000078e0055 */
[----:B------:R-:W-:Y:S05]  /*50e0*/  @P3 BRA `(.L_x_1593) ;  /* 0x00000004002c3947 */ /* 0x000fea0003800000 */
[----:B------:R-:W-:-:S05]  /*50f0*/  IMAD.WIDE R8, R34, 0x2, R8 ;  /* 0x0000000222087825 */ /* 0x000fca00078e0208 */
[----:B--2---:R0:W-:Y:S01]  /*5100*/  ST.E.128 desc[UR42][R8.64], R12 ;  /* 0x0000000c08007985 */ /* 0x0041e2000c101d2a */
[----:B------:R-:W-:Y:S05]  /*5110*/  BRA `(.L_x_1593) ;  /* 0x0000000400207947 */ /* 0x000fea0003800000 */
.L_x_1574:
[----:B------:R-:W-:-:S06]  /*5120*/  UISETP.NE.AND UP0, UPT, UR39, 0x3, UPT ;  /* 0x000000032700788c */ /* 0x000fcc000bf05270 */
[----:B------:R-:W-:-:S13]  /*5130*/  PLOP3.LUT P5, PT, PT, PT, UP0, 0x80, 0x0 ;  /* 0x000000000000781c */ /* 0x000fda0003faf008 */
[----:B------:R-:W-:Y:S05]  /*5140*/  @!P5 BRA `(.L_x_1613) ;  /* 0x000000000004d947 */ /* 0x000fea0003800000 */
[----:B------:R-:W-:Y:S01]  /*5150*/  BPT.TRAP 0x1 ;  /* 0x000000040000795c */ /* 0x000fe20000300000 */
.L_x_1613:
[----:B------:R-:W2:Y:S01]  /*5160*/  LDL R8, [R1+0x8] ;  /* 0x0000080001087983 */ /* 0x000ea20000100800 */
[----:B------:R-:W-:Y:S01]  /*5170*/  IMAD R70, R22, 0x8, R2 ;  /* 0x0000000816467824 */ /* 0x000fe200078e0202 */
[----:B------:R-:W-:Y:S01]  /*5180*/  BSSY B1, `(.L_x_1614) ;  /* 0x0000005000017945 */ /* 0x000fe20003800000 */
[----:B------:R-:W-:Y:S02]  /*5190*/  SHF.R.S32.HI R75, RZ, 0x1f, R74 ;  /* 0x0000001fff4b7819 */ /* 0x000fe4000001144a */
[----:B--2---:R-:W-:-:S04]  /*51a0*/  SHF.L.U32 R79, R8, 0x1f, RZ ;  /* 0x0000001f084f7819 */ /* 0x004fc800000006ff */
[----:B------:R-:W0:Y:S02]  /*51b0*/  SYNCS.PHASECHK.TRANS64.TRYWAIT P3, [R70+URZ+0x16890], R79 ;  /* 0x0168904f460075a7 */ /* 0x000e24000806017f */
[----:B0-----:R-:W-:Y:S05]  /*51c0*/  @!P3 BRA `(.L_x_1615) ;  /* 0x000001b000ccb947 */ /* 0x001fea0003800000 */
.L_x_1911:
[----:B------:R-:W-:Y:S05]  /*51d0*/  BSYNC B1 ;  /* 0x0000000000017941 */ /* 0x000fea0003800000 */
.L_x_1614:
[----:B------:R-:W-:Y:S01]  /*51e0*/  ULDC.64 UR4, c[0x0][0x300] ;  /* 0x0000c00000047ab9 */ /* 0x000fe20000000a00 */
[----:B-----5:R-:W-:Y:S01]  /*51f0*/  SHF.R.S32.HI R76, RZ, 0x1f, R73 ;  /* 0x0000001fff4c7819 */ /* 0x020fe20000011449 */
[----:B------:R-:W-:Y:S02]  /*5200*/  IMAD R11, R75, UR4, RZ ;  /* 0x000000044b0b7c24 */ /* 0x000fe4000f8e02ff */
[----:B------:R-:W-:-:S04]  /*5210*/  IMAD.WIDE.U32 R8, R74, UR4, RZ ;  /* 0x000000044a087c25 */ /* 0x000fc8000f8e00ff */
[----:B------:R-:W-:Y:S01]  /*5220*/  IMAD R11, R74, UR5, R11 ;  /* 0x000000054a0b7c24 */ /* 0x000fe2000f8e020b */
[----:B------:R-:W-:Y:S01]  /*5230*/  ULDC.64 UR4, c[0x0][0x310] ;  /* 0x0000c40000047ab9 */ /* 0x000fe20000000a00 */
[----:B------:R-:W-:Y:S02]  /*5240*/  IMAD R77, R26, -0x80, R28 ;  /* 0xffffff801a4d7824 */ /* 0x000fe400078e021c */
[----:B------:R-:W-:Y:S01]  /*5250*/  IMAD R10, R76, UR4, RZ ;  /* 0x000000044c0a7c24 */ /* 0x000fe2000f8e02ff */
[----:B------:R-:W-:Y:S02]  /*5260*/  IADD3 R9, R9, R11, RZ ;  /* 0x0000000b09097210 */ /* 0x000fe40007ffe0ff */
        /* <DEDUP_REMOVED lines=11> */
[----:B------:R-:W-:Y:S01]  /*5320*/  IMAD.IADD R35, R77, 0x1, -R157 ;  /* 0x000000014d237824 */ /* 0x000fe200078e0a9d */
[----:B------:R-:W-:Y:S02]  /*5330*/  UMOV UR4, 0xffffffff ;  /* 0xffffffff00047882 */ /* 0x000fe40000000000 */
[----:B------:R-:W-:Y:S02]  /*5340*/  LEA.HI.X R34, R8, UR5, R13, 0x1, P3 ;  /* 0x0000000508227c11 */ /* 0x000fe400098f0c0d */
[----:B------:R-:W-:Y:S01]  /*5350*/  ISETP.GE.AND P3, PT, R35, 0x1, PT ;  /* 0x000000012300780c */ /* 0x000fe20003f66270 */
[----:B------:R-:W-:-:S12]  /*5360*/  BRA.DIV UR4, `(.L_x_1616) ;  /* 0x000001b204787947 */ /* 0x000fd8000b800000 */
[----:B------:R1:W2:Y:S04]  /*5370*/  SHFL.IDX PT, R9, R34, RZ, 0x1c1f ;  /* 0x001c1fff22097589 */ /* 0x0002a800000e0000 */
[----:B------:R1:W3:Y:S02]  /*5380*/  SHFL.IDX PT, R33, R32, RZ, 0x1c1f ;  /* 0x001c1fff20217589 */ /* 0x0002e400000e0000 */
.L_x_1915:
[----:B------:R-:W-:Y:S04]  /*5390*/  BSSY B1, `(.L_x_1617) ;  /* 0x000000e000017945 */ /* 0x000fe80003800000 */
[----:B------:R-:W-:Y:S05]  /*53a0*/  @!P3 BRA `(.L_x_1618) ;  /* 0x000000000030b947 */ /* 0x000fea0003800000 */
[----:B------:R-:W4:Y:S01]  /*53b0*/  LDL R8, [R1+0x4] ;  /* 0x0000040001087983 */ /* 0x000f220000100800 */
[----:B------:R-:W-:Y:S02]  /*53c0*/  ULDC UR4, c[0x0][0x2f4] ;  /* 0x0000bd0000047ab9 */ /* 0x000fe40000000800 */
[----:B------:R-:W-:-:S13]  /*53d0*/  ISETP.GE.AND P3, PT, R16, UR4, PT ;  /* 0x0000000410007c0c */ /* 0x000fda000bf66270 */
[----:B---3--:R-:W-:-:S04]  /*53e0*/  @!P3 LEA R14, P4, R16, R33, 0x1 ;  /* 0x00000021100eb211 */ /* 0x008fc800078808ff */
[----:B--2---:R-:W-:Y:S02]  /*53f0*/  @!P3 LEA.HI.X R15, R16, R9, R17, 0x1, P4 ;  /* 0x00000009100fb211 */ /* 0x004fe400020f0c11 */
[----:B------:R-:W-:-:S13]  /*5400*/  ISETP.GE.AND P4, PT, R18, UR4, PT ;  /* 0x0000000412007c0c */ /* 0x000fda000bf86270 */
[----:B------:R-:W-:-:S04]  /*5410*/  @!P4 LEA R12, P6, R18, R33, 0x1 ;  /* 0x00000021120cc211 */ /* 0x000fc800078c08ff */
[----:B----4-:R-:W-:Y:S02]  /*5420*/  @!P4 LEA.HI.X R13, R18, R9, R8, 0x1, P6 ;  /* 0x00000009120dc211 */ /* 0x010fe400030f0c08 */
[----:B------:R-:W2:Y:S04]  /*5430*/  @!P3 LDS.128 R8, [R72+0xe000] ;  /* 0x00e000004808b984 */ /* 0x000ea80000000c00 */
[----:B--2---:R-:W-:Y:S04]  /*5440*/  @!P3 ST.E.128 desc[UR42][R14.64], R8 ;  /* 0x000000080e00b985 */ /* 0x004fe8000c101d2a */
[----:B------:R-:W2:Y:S04]  /*5450*/  @!P4 LDS.128 R8, [R71+0xe000] ;  /* 0x00e000004708c984 */ /* 0x000ea80000000c00 */
[----:B--2---:R4:W-:Y:S02]  /*5460*/  @!P4 ST.E.128 desc[UR42][R12.64], R8 ;  /* 0x000000080c00c985 */ /* 0x0049e4000c101d2a */
.L_x_1618:
[----:B------:R-:W-:Y:S05]  /*5470*/  BSYNC B1 ;  /* 0x0000000000017941 */ /* 0x000fea0003800000 */
.L_x_1617:
[----:B------:R-:W-:-:S03]  /*5480*/  UMOV UR4, 0xffffffff ;  /* 0xffffffff00047882 */ /* 0x000fc60000000000 */
[----:B------:R-:W-:Y:S05]  /*5490*/  BRA.DIV UR4, `(.L_x_1619) ;  /* 0x000001b204787947 */ /* 0x000fea000b800000 */
[----:B--2-4-:R2:W4:Y:S04]  /*54a0*/  SHFL.IDX PT, R9, R34, 0x1, 0x1c1f ;  /* 0x003c1f0022097f89 */ /* 0x01452800000e0000 */
[----:B---3--:R2:W3:Y:S02]  /*54b0*/  SHFL.IDX PT, R33, R32, 0x1, 0x1c1f ;  /* 0x003c1f0020217f89 */ /* 0x0084e400000e0000 */
.L_x_1919:
[----:B------:R-:W-:-:S13]  /*54c0*/  ISETP.GE.AND P3, PT, R35, 0x61, PT ;  /* 0x000000612300780c */ /* 0x000fda0003f66270 */
[----:B------:R-:W-:Y:S05]  /*54d0*/  @!P3 BRA `(.L_x_1593) ;  /* 0x000000000030b947 */ /* 0x000fea0003800000 */
[----:B------:R-:W5:Y:S01]  /*54e0*/  LDL R8, [R1+0x4] ;  /* 0x0000040001087983 */ /* 0x000f620000100800 */
[----:B------:R-:W-:Y:S02]  /*54f0*/  ULDC UR4, c[0x0][0x2f4] ;  /* 0x0000bd0000047ab9 */ /* 0x000fe40000000800 */
[----:B------:R-:W-:-:S13]  /*5500*/  ISETP.GE.AND P3, PT, R16, UR4, PT ;  /* 0x0000000410007c0c */ /* 0x000fda000bf66270 */
[----:B---3--:R-:W-:-:S04]  /*5510*/  @!P3 LEA R14, P4, R16, R33, 0x1 ;  /* 0x00000021100eb211 */ /* 0x008fc800078808ff */
[----:B----4-:R-:W-:Y:S02]  /*5520*/  @!P3 LEA.HI.X R15, R16, R9, R17, 0x1, P4 ;  /* 0x00000009100fb211 */ /* 0x010fe400020f0c11 */
[----:B------:R-:W-:-:S13]  /*5530*/  ISETP.GE.AND P4, PT, R18, UR4, PT ;  /* 0x0000000412007c0c */ /* 0x000fda000bf86270 */
[----:B------:R-:W-:-:S04]  /*5540*/  @!P4 LEA R12, P6, R18, R33, 0x1 ;  /* 0x00000021120cc211 */ /* 0x000fc800078c08ff */
[----:B-----5:R-:W-:Y:S02]  /*5550*/  @!P4 LEA.HI.X R13, R18, R9, R8, 0x1, P6 ;  /* 0x00000009120dc211 */ /* 0x020fe400030f0c08 */
[----:B------:R-:W3:Y:S04]  /*5560*/  @!P3 LDS.128 R8, [R72+0x11000] ;  /* 0x011000004808b984 */ /* 0x000ee80000000c00 */
[----:B---3--:R-:W-:Y:S04]  /*5570*/  @!P3 ST.E.128 desc[UR42][R14.64], R8 ;  /* 0x000000080e00b985 */ /* 0x008fe8000c101d2a */
[----:B------:R-:W3:Y:S04]  /*5580*/  @!P4 LDS.128 R8, [R71+0x11000] ;  /* 0x011000004708c984 */ /* 0x000ee80000000c00 */
[----:B---3--:R3:W-:Y:S02]  /*5590*/  @!P4 ST.E.128 desc[UR42][R12.64], R8 ;  /* 0x000000080c00c985 */ /* 0x0087e4000c101d2a */
.L_x_1593:
[----:B------:R-:W-:Y:S05]  /*55a0*/  BSYNC B0 ;  /* 0x0000000000007941 */ /* 0x000fea0003800000 */
.L_x_1573:
[----:B0-234-:R-:W0:Y:S01]  /*55b0*/  S2R R8, SR_TID.X ;  /* 0x0000000000087919 */ /* 0x01de220000002100 */
[----:B------:R-:W-:Y:S01]  /*55c0*/  @!PT LDS RZ, [RZ] ;  /* 0x00000000fffff984 */ /* 0x000fe20000000800 */
[----:B------:R-:W-:Y:S01]  /*55d0*/  @!PT LDS RZ, [RZ] ;  /* 0x00000000fffff984 */ /* 0x000fe20000000800 */
[----:B------:R-:W-:Y:S01]  /*55e0*/  @!PT LDS RZ, [RZ] ;  /* 0x00000000fffff984 */ /* 0x000fe20000000800 */
[----:B------:R-:W-:Y:S01]  /*55f0*/  @!PT LDS RZ, [RZ] ;  /* 0x00000000fffff984 */ /* 0x000fe20000000800 */
[----:B------:R2:W-:Y:S06]  /*5600*/  MEMBAR.ALL.CTA ;  /* 0x0000000000007992 */ /* 0x0005ec0000008000 */
[----:B--2---:R-:W2:Y:S01]  /*5610*/  FENCE.VIEW.ASYNC.S ;  /* 0x00000000000073c6 */ /* 0x004ea20000000000 */
[----:B------:R-:W-:Y:S05]  /*5620*/  WARPSYNC.ALL ;  /* 0x0000000000007948 */ /* 0x000fea0003800000 */
[----:B------:R-:W-:Y:S01]  /*5630*/  BSSY B0, `(.L_x_1620) ;  /* 0x0000008000007945 */ /* 0x000fe20003800000 */
[----:B--2---:R2:W-:Y:S01]  /*5640*/  BAR.SYNC.DEFER_BLOCKING R60, 0x80 ;  /* 0x0002003c0000751d */ /* 0x0045e20000010000 */
[----:B0-----:R-:W-:-:S13]  /*5650*/  LOP3.LUT P3, RZ, R8, 0x7f, RZ, 0xc0, !PT ;  /* 0x0000007f08ff7812 */ /* 0x001fda000786c0ff */
[----:B------:R-:W-:-:S05]  /*5660*/  @!P3 VIADD R8, R70, 0x168a0 ;  /* 0x000168a04608b836 */ /* 0x000fca0000000000 */
[----:B------:R-:W-:-:S04]  /*5670*/  @!P3 PRMT R8, RZ, 0x654, R8 ;  /* 0x00000654ff08b816 */ /* 0x000fc80000000008 */
[----:B------:R2:W-:Y:S01]  /*5680*/  @!P3 SYNCS.ARRIVE.TRANS64.RED.A1T0 RZ, [R8+URZ], RZ ;  /* 0x000000ff08ffb9a7 */ /* 0x0005e2000810043f */
[----:B------:R-:W-:Y:S05]  /*5690*/  @!P5 BRA `(.L_x_1621) ;  /* 0x000000000004d947 */ /* 0x000fea0003800000 */
[----:B------:R-:W-:Y:S01]  /*56a0*/  BPT.TRAP 0x1 ;  /* 0x000000040000795c */ /* 0x000fe20000300000 */
.L_x_1621:
[----:B------:R-:W-:Y:S05]  /*56b0*/  BSYNC B0 ;  /* 0x0000000000007941 */ /* 0x000fea0003800000 */
.L_x_1620:
[----:B------:R-:W0:Y:S01]  /*56c0*/  SYNCS.PHASECHK.TRANS64.TRYWAIT P4, [R70+URZ+0x168b0], R79 ;  /* 0x0168b04f460075a7 */ /* 0x000e22000808017f */
[----:B------:R-:W-:Y:S01]  /*56d0*/  ULDC UR40, c[0x0][0x2f4] ;  /* 0x0000bd0000287ab9 */ /* 0x000fe20000000800 */
[----:B------:R-:W-:Y:S04]  /*56e0*/  BSSY B0, `(.L_x_1622) ;  /* 0x0000002000007945 */ /* 0x000fe80003800000 */
[----:B0-----:R-:W-:Y:S05]  /*56f0*/  @!P4 BRA `(.L_x_1623) ;  /* 0x000001b0002cc947 */ /* 0x001fea0003800000 */
.L_x_1920:
[----:B------:R-:W-:Y:S05]  /*5700*/  BSYNC B0 ;  /* 0x0000000000007941 */ /* 0x000fea0003800000 */
.L_x_1622:
[----:B-1----:R1:W5:Y:S01]  /*5710*/  LDL R34, [R1+0x4] ;  /* 0x0000040001227983 */ /* 0x0023620000100800 */
[----:B------:R-:W-:Y:S01]  /*5720*/  ULDC.64 UR4, c[0x0][0x328] ;  /* 0x0000ca0000047ab9 */ /* 0x000fe20000000a00 */
[----:B------:R-:W-:Y:S01]  /*5730*/  IADD3 R77, -R157, R77, RZ ;  /* 0x0000004d9d4d7210 */ /* 0x000fe20007ffe1ff */
[----:B------:R-:W-:Y:S01]  /*5740*/  IMAD R75, R75, UR4, RZ ;  /* 0x000000044b4b7c24 */ /* 0x000fe2000f8e02ff */
[----:B------:R-:W-:Y:S01]  /*5750*/  BSSY B0, `(.L_x_1624) ;  /* 0x000001f000007945 */ /* 0x000fe20003800000 */
[----:B--2---:R-:W-:-:S04]  /*5760*/  IMAD.WIDE.U32 R8, R74, UR4, RZ ;  /* 0x000000044a087c25 */ /* 0x004fc8000f8e00ff */
[----:B------:R-:W-:Y:S01]  /*5770*/  IMAD R75, R74, UR5, R75 ;  /* 0x000000054a4b7c24 */ /* 0x000fe2000f8e024b */
[----:B------:R-:W-:Y:S02]  /*5780*/  ULDC.64 UR4, c[0x0][0x338] ;  /* 0x0000ce0000047ab9 */ /* 0x000fe40000000a00 */
[----:B------:R-:W-:Y:S02]  /*5790*/  IMAD R76, R76, UR4, RZ ;  /* 0x000000044c4c7c24 */ /* 0x000fe4000f8e02ff */
[----:B------:R-:W-:Y:S02]  /*57a0*/  IMAD.IADD R9, R9, 0x1, R75 ;  /* 0x0000000109097824 */ /* 0x000fe400078e024b */
        /* <DEDUP_REMOVED lines=20> */
[----:B-----5:R-:W-:Y:S02]  /*58f0*/  @!P5 LEA.HI.X R13, R18, R9, R34, 0x1, P6 ;  /* 0x00000009120dd211 */ /* 0x020fe400030f0c22 */
[----:B------:R-:W1:Y:S04]  /*5900*/  @!P4 LDS.128 R8, [R72] ;  /* 0x000000004808c984 */ /* 0x000e680000000c00 */
[----:B-1----:R-:W-:Y:S04]  /*5910*/  @!P4 ST.E.128 desc[UR42][R14.64], R8 ;  /* 0x000000080e00c985 */ /* 0x002fe8000c101d2a */
[----:B------:R-:W1:Y:S04]  /*5920*/  @!P5 LDS.128 R8, [R71] ;  /* 0x000000004708d984 */ /* 0x000e680000000c00 */
[----:B-1----:R1:W-:Y:S02]  /*5930*/  @!P5 ST.E.128 desc[UR42][R12.64], R8 ;  /* 0x000000080c00d985 */ /* 0x0023e4000c101d2a */
.L_x_1625:
[----:B------:R-:W-:Y:S05]  /*5940*/  BSYNC B0 ;  /* 0x0000000000007941 */ /* 0x000fea0003800000 */
.L_x_1624:
        /* <DEDUP_REMOVED lines=11> */
[----:B-----5:R-:W-:Y:S01]  /*5a00*/  @!P5 LEA.HI.X R13, R18, R33, R34, 0x1, P6 ;  /* 0x00000021120dd211 */ /* 0x020fe200030f0c22 */
[----:B-1----:R-:W-:Y:S04]  /*5a10*/  @!P4 ST.E.128 desc[UR42][R14.64], R8 ;  /* 0x000000080e00c985 */ /* 0x002fe8000c101d2a */
[----:B------:R-:W1:Y:S04]  /*5a20*/  @!P5 LDS.128 R8, [R71+0x3000] ;  /* 0x003000004708d984 */ /* 0x000e680000000c00 */
[----:B-1----:R1:W-:Y:S02]  /*5a30*/  @!P5 ST.E.128 desc[UR42][R12.64], R8 ;  /* 0x000000080c00d985 */ /* 0x0023e4000c101d2a */
.L_x_1627:
[----:B------:R-:W-:Y:S05]  /*5a40*/  BSYNC B0 ;  /* 0x0000000000007941 */ /* 0x000fea0003800000 */
.L_x_1626:
[----:B-1-3--:R-:W3:Y:S01]  /*5a50*/  LDL.LU R9, [R1+0x8] ;  /* 0x0000080001097983 */ /* 0x00aee20000300800 */
[----:B0-----:R-:W-:Y:S01]  /*5a60*/  @!P3 VIADD R70, R70, 0x168c0 ;  /* 0x000168c04646b836 */ /* 0x001fe20000000000 */
[----:B------:R-:W-:Y:S01]  /*5a70*/  LOP3.LUT P4, RZ, R23, 0x1, RZ, 0xc0, !PT ;  /* 0x0000000117ff7812 */ /* 0x000fe2000788c0ff */
[----:B------:R-:W-:Y:S01]  /*5a80*/  VIADD R22, R22, 0x1 ;  /* 0x0000000116167836 */ /* 0x000fe20000000000 */
        /* <DEDUP_REMOVED lines=10> */
[----:B------:R-:W-:Y:S02]  /*5b30*/  SEL R8, RZ, 0x1, P3 ;  /* 0x00000001ff087807 */ /* 0x000fe40001800000 */
[----:B------:R-:W-:Y:S02]  /*5b40*/  SEL R22, R22, RZ, P3 ;  /* 0x000000ff16167207 */ /* 0x000fe40001800000 */
[----:B---3--:R-:W-:-:S05]  /*5b50*/  LOP3.LUT R9, R9, R8, RZ, 0x3c, !PT ;  /* 0x0000000809097212 */ /* 0x008fca00078e3cff */
[----:B------:R0:W-:Y:S01]  /*5b60*/  STL [R1+0x8], R9 ;  /* 0x0000080901007387 */ /* 0x0001e20000100800 */
[----:B------:R-:W-:Y:S05]  /*5b70*/  @P4 BRA `(.L_x_1628) ;  /* 0xffffffc400e04947 */ /* 0x000fea000383ffff */
[----:B0-----:R-:W0:Y:S01]  /*5b80*/  S2R R9, SR_TID.X ;  /* 0x0000000000097919 */ /* 0x001e220000002100 */
[----:B------:R-:W-:Y:S02]  /*5b90*/  PLOP3.LUT P0, PT, PT, PT, PT, 0x8, 0x0 ;  /* 0x000000000000781c */ /* 0x000fe40003f0e170 */
[----:B0-----:R-:W-:-:S04]  /*5ba0*/  SHF.R.U32.HI R9, RZ, 0x7, R9 ;  /* 0x00000007ff097819 */ /* 0x001fc80000011609 */
[----:B------:R-:W-:-:S13]  /*5bb0*/  ISETP.NE.AND P4, PT, R9, 0x1, PT ;  /* 0x000000010900780c */ /* 0x000fda0003f85270 */
[----:B------:R-:W-:Y:S06]  /*5bc0*/  @!P4 BAR.ARV 0x9, 0x100 ;  /* 0x024400000000cb1d */ /* 0x000fec0000002000 */
.L_x_1568:
[----:B------:R-:W3:Y:S01]  /*5bd0*/  LDL R10, [R1+0x20] ;  /* 0x00002000010a7983 */ /* 0x000ee20000100800 */
[----:B------:R-:W0:Y:S01]  /*5be0*/  LDC R0, c[0x0][0x448] ;  /* 0x00011200ff007b82 */ /* 0x000e220000000800 */
[----:B------:R-:W-:-:S07]  /*5bf0*/  IADD3 R5, R156, 0x1, -R155 ;  /* 0x000000019c057810 */ /* 0x000fce0007ffe89b */
[----:B------:R-:W1:Y:S01]  /*5c00*/  LDC.64 R6, c[0x0][0x9e0] ;  /* 0x00027800ff067b82 */ /* 0x000e620000000a00 */
[----:B0-----:R-:W-:Y:S02]  /*5c10*/  ISETP.NE.AND P1, PT, R0, 0x1, PT ;  /* 0x000000010000780c */ /* 0x001fe40003f25270 */
[----:B-1----:R-:W-:-:S11]  /*5c20*/  ISETP.GE.AND P2, PT, R7, 0x1, PT ;  /* 0x000000010700780c */ /* 0x002fd60003f46270 */
[----:B------:R-:W0:Y:S08]  /*5c30*/  @P1 LDC R3, c[0x0][0x44c] ;  /* 0x00011300ff031b82 */ /* 0x000e300000000800 */
[----:B------:R-:W1:Y:S01]  /*5c40*/  @P1 LDC R4, c[0x0][0x450] ;  /* 0x00011400ff041b82 */ /* 0x000e620000000800 */
[----:B---3--:R-:W-:-:S04]  /*5c50*/  VIADD R0, R10, 0xbf ;  /* 0x000000bf0a007836 */ /* 0x008fc80000000000 */
[----:B0-----:R-:W-:-:S05]  /*5c60*/  @P1 IMAD.HI.U32 R3, R0, R3, RZ ;  /* 0x0000000300031227 */ /* 0x001fca00078e00ff */
[----:B-1----:R-:W-:-:S05]  /*5c70*/  @P1 SHF.R.U32.HI R0, RZ, R4, R3 ;  /* 0x00000004ff001219 */ /* 0x002fca0000011603 */
[----:B------:R-:W-:Y:S01]  /*5c80*/  IMAD.IADD R5, R5, 0x1, R0 ;  /* 0x0000000105057824 */ /* 0x000fe200078e0200 */
[----:B------:R-:W-:Y:S06]  /*5c90*/  @P0 BRA `(.L_x_1629) ;  /* 0x00000000000c0947 */ /* 0x000fec0003800000 */
[----:B------:R-:W0:Y:S01]  /*5ca0*/  FENCE.VIEW.ASYNC.G ;  /* 0x00000000000073c6 */ /* 0x000e220000000100 */
[----:B------:R-:W-:Y:S05]  /*5cb0*/  WARPSYNC.ALL ;  /* 0x0000000000007948 */ /* 0x000fea0003800000 */
[----:B0-----:R-:W-:Y:S06]  /*5cc0*/  BAR.ARV 0xc, 0x200 ;  /* 0x0308000000007b1d */ /* 0x001fec0000002000 */
.L_x_1629:
[----:B------:R-:W-:Y:S01]  /*5cd0*/  IMAD.IADD R0, R5, 0x1, R6 ;  /* 0x0000000105007824 */ /* 0x000fe200078e0206 */
[----:B------:R-:W-:Y:S06]  /*5ce0*/  @!P2 BRA `(.L_x_1630) ;  /* 0x000000000048a947 */ /* 0x000fec0003800000 */
        /* <DEDUP_REMOVED lines=11> */
.L_x_1632:
[----:B------:R-:W-:-:S13]  /*5da0*/  ISETP.NE.AND P0, PT, R7, 0x1, PT ;  /* 0x000000010700780c */ /* 0x000fda0003f05270 */
[----:B------:R-:W0:Y:S02]  /*5db0*/  @P0 LDC.64 R4, c[0x0][0x9e8] ;  /* 0x00027a00ff040b82 */ /* 0x000e240000000a00 */
[----:B0-----:R-:W-:-:S05]  /*5dc0*/  @P0 IMAD.HI.U32 R4, R3, R4, RZ ;  /* 0x0000000403040227 */ /* 0x001fca00078e00ff */
[----:B------:R-:W-:-:S07]  /*5dd0*/  @P0 SHF.R.U32.HI R3, RZ, R5, R4 ;  /* 0x00000005ff030219 */ /* 0x000fce0000011604 */
.L_x_1633:
[----:B------:R-:W-:Y:S05]  /*5de0*/  BSYNC B0 ;  /* 0x0000000000007941 */ /* 0x000fea0003800000 */
.L_x_1631:
[----:B------:R-:W-:-:S05]  /*5df0*/  IMAD R3, R3, R7, R7 ;  /* 0x0000000703037224 */ /* 0x000fca00078e0207 */
[----:B------:R-:W-:-:S07]  /*5e00*/  VIMNMX R0, R0, R3, PT ;  /* 0x0000000300007248 */ /* 0x000fce0003fe0100 */
.L_x_1630:
[----:B------:R-:W0:Y:S01]  /*5e10*/  @P1 LDC R4, c[0x0][0x44c] ;  /* 0x00011300ff041b82 */ /* 0x000e220000000800 */
[----:B------:R-:W-:Y:S01]  /*5e20*/  IADD3 R0, R0, 0x7f, RZ ;  /* 0x0000007f00007810 */ /* 0x000fe20007ffe0ff */
[----:B------:R-:W-:Y:S01]  /*5e30*/  IMAD.MOV.U32 R5, RZ, RZ, R10 ;  /* 0x000000ffff057224 */ /* 0x000fe200078e000a */
[----:B------:R-:W-:Y:S02]  /*5e40*/  ULDC UR4, c[0x0][0x9dc] ;  /* 0x0002770000047ab9 */ /* 0x000fe40000000800 */
[----:B------:R-:W-:-:S03]  /*5e50*/  SHF.R.S32.HI R3, RZ, 0x1f, R0 ;  /* 0x0000001fff037819 */ /* 0x000fc60000011400 */
[----:B------:R-:W1:Y:S01]  /*5e60*/  @P1 LDC R9, c[0x0][0x450] ;  /* 0x00011400ff091b82 */ /* 0x000e620000000800 */
[----:B------:R-:W-:-:S04]  /*5e70*/  LEA.HI R3, R3, R0, RZ, 0x7 ;  /* 0x0000000003037211 */ /* 0x000fc800078f38ff */
[----:B------:R-:W-:-:S04]  /*5e80*/  SHF.R.S32.HI R3, RZ, 0x7, R3 ;  /* 0x00000007ff037819 */ /* 0x000fc80000011403 */
[----:B------:R-:W-:Y:S01]  /*5e90*/  VIMNMX R89, R78, R3, PT ;  /* 0x000000034e597248 */ /* 0x000fe20003fe0100 */
        /* <DEDUP_REMOVED lines=15> */
.L_x_1636:
[----:B------:R-:W-:-:S13]  /*5f90*/  ISETP.NE.AND P0, PT, R7, 0x1, PT ;  /* 0x000000010700780c */ /* 0x000fda0003f05270 */
[----:B------:R-:W0:Y:S02]  /*5fa0*/  @P0 LDC.64 R4, c[0x0][0x9e8] ;  /* 0x00027a00ff040b82 */ /* 0x000e240000000a00 */
[----:B0-----:R-:W-:-:S05]  /*5fb0*/  @P0 IMAD.HI.U32 R4, R0, R4, RZ ;  /* 0x0000000400040227 */ /* 0x001fca00078e00ff */
[----:B------:R-:W-:-:S07]  /*5fc0*/  @P0 SHF.R.U32.HI R0, RZ, R5, R4 ;  /* 0x00000005ff000219 */ /* 0x000fce0000011604 */
.L_x_1637:
[----:B------:R-:W-:Y:S05]  /*5fd0*/  BSYNC B0 ;  /* 0x0000000000007941 */ /* 0x000fea0003800000 */
.L_x_1635:
[----:B------:R-:W-:-:S05]  /*5fe0*/  IMAD R0, R0, R7, RZ ;  /* 0x0000000700007224 */ /* 0x000fca00078e02ff */
[----:B------:R-:W-:-:S07]  /*5ff0*/  VIMNMX R3, R3, R0, !PT ;  /* 0x0000000003037248 */ /* 0x000fce0007fe0100 */
.L_x_1634:
[----:B------:R-:W-:Y:S01]  /*6000*/  SHF.R.S32.HI R4, RZ, 0x1f, R3 ;  /* 0x0000001fff047819 */ /* 0x000fe20000011403 */
[----:B------:R-:W-:Y:S01]  /*6010*/  IMAD.MOV.U32 R0, RZ, RZ, RZ ;  /* 0x000000ffff007224 */ /* 0x000fe200078e00ff */
[----:B------:R-:W-:Y:S02]  /*6020*/  PLOP3.LUT P0, PT, PT, PT, PT, 0x80, 0x0 ;  /* 0x000000000000781c */ /* 0x000fe40003f0f070 */
[----:B------:R-:W-:Y:S02]  /*6030*/  CS2R R14, SRZ ;  /* 0x00000000000e7805 */ /* 0x000fe4000001ff00 */
[----:B------:R-:W-:Y:S01]  /*6040*/  LEA.HI R4, R4, R3, RZ, 0x7 ;  /* 0x0000000304047211 */ /* 0x000fe200078f38ff */
[----:B------:R-:W-:Y:S01]  /*6050*/  IMAD.MOV.U32 R3, RZ, RZ, RZ ;  /* 0x000000ffff037224 */ /* 0x000fe200078e00ff */
[----:B------:R-:W-:Y:S01]  /*6060*/  CS2R R26, SRZ ;  /* 0x00000000001a7805 */ /* 0x000fe2000001ff00 */
[----:B------:R-:W-:Y:S01]  /*6070*/  IMAD.MOV.U32 R118, RZ, RZ, RZ ;  /* 0x000000ffff767224 */ /* 0x000fe200078e00ff */
[----:B------:R-:W-:-:S02]  /*6080*/  SHF.R.S32.HI R4, RZ, 0x7, R4 ;  /* 0x00000007ff047819 */ /* 0x000fc40000011404 */
[----:B------:R-:W-:Y:S02]  /*6090*/  CS2R R114, SRZ ;  /* 0x0000000000727805 */ /* 0x000fe4000001ff00 */
[----:B------:R-:W-:Y:S02]  /*60a0*/  CS2R R112, SRZ ;  /* 0x0000000000707805 */ /* 0x000fe4000001ff00 */
[----:B------:R-:W-:Y:S02]  /*60b0*/  CS2R R110, SRZ ;  /* 0x00000000006e7805 */ /* 0x000fe4000001ff00 */
[----:B------:R-:W-:Y:S02]  /*60c0*/  VIMNMX R5, RZ, R4, !PT ;  /* 0x00000004ff057248 */ /* 0x000fe40007fe0100 */
[----:B------:R-:W-:Y:S02]  /*60d0*/  CS2R R108, SRZ ;  /* 0x00000000006c7805 */ /* 0x000fe4000001ff00 */
[----:B------:R-:W-:-:S02]  /*60e0*/  CS2R R106, SRZ ;  /* 0x00000000006a7805 */ /* 0x000fc4000001ff00 */
[----:B------:R-:W-:Y:S02]  /*60f0*/  CS2R R104, SRZ ;  /* 0x0000000000687805 */ /* 0x000fe4000001ff00 */
[----:B------:R-:W-:Y:S01]  /*6100*/  ISETP.GT.AND P1, PT, R89, R5, PT ;  /* 0x000000055900720c */ /* 0x000fe20003f24270 */
[----:B------:R0:W-:Y:S01]  /*6110*/  STL [R1+0x38], R5 ;  /* 0x0000380501007387 */ /* 0x0001e20000100800 */
[----:B------:R-:W-:Y:S02]  /*6120*/  CS2R R102, SRZ ;  /* 0x0000000000667805 */ /* 0x000fe4000001ff00 */
[----:B------:R-:W-:Y:S02]  /*6130*/  CS2R R100, SRZ ;  /* 0x0000000000647805 */ /* 0x000fe4000001ff00 */
[----:B------:R-:W-:Y:S02]  /*6140*/  CS2R R98, SRZ ;  /* 0x0000000000627805 */ /* 0x000fe4000001ff00 */
[----:B------:R-:W-:-:S02]  /*6150*/  CS2R R96, SRZ ;  /* 0x0000000000607805 */ /* 0x000fc4000001ff00 */
[----:B------:R-:W-:Y:S01]  /*6160*/  CS2R R10, SRZ ;  /* 0x00000000000a7805 */ /* 0x000fe2000001ff00 */
[----:B------:R-:W-:Y:S01]  /*6170*/  IMAD.MOV.U32 R94, RZ, RZ, RZ ;  /* 0x000000ffff5e7224 */ /* 0x000fe200078e00ff */
[----:B------:R-:W-:Y:S02]  /*6180*/  MOV R25, RZ ;  /* 0x000000ff00197202 */ /* 0x000fe40000000f00 */
[----:B------:R-:W-:Y:S01]  /*6190*/  CS2R R90, SRZ ;  /* 0x00000000005a7805 */ /* 0x000fe2000001ff00 */
[----:B------:R-:W-:Y:S01]  /*61a0*/  IMAD.MOV.U32 R35, RZ, RZ, RZ ;  /* 0x000000ffff237224 */ /* 0x000fe200078e00ff */
[----:B0-----:R-:W-:Y:S06]  /*61b0*/  @!P1 BRA `(.L_x_1638) ;  /* 0x0000011000689947 */ /* 0x001fec0003800000 */
        /* <DEDUP_REMOVED lines=9> */
.L_x_1923:
        /* <DEDUP_REMOVED lines=15> */
[----:B------:R-:W-:Y:S01]  /*6340*/  IMAD.U32 R4, RZ, RZ, UR4 ;  /* 0x00000004ff047e24 */ /* 0x000fe2000f8e00ff */
[----:B-1----:R0:W1:Y:S01]  /*6350*/  LDC.64 R14, c[0x4][R0] ;  /* 0x01000000000e7b82 */ /* 0x0020620000000a00 */
[----:B------:R-:W-:Y:S01]  /*6360*/  IMAD.U32 R5, RZ, RZ, UR5 ;  /* 0x00000005ff057e24 */ /* 0x000fe2000f8e00ff */
[----:B------:R-:W-:Y:S01]  /*6370*/  ULDC.64 UR4, c[0x4][0x28] ;  /* 0x01000a0000047ab9 */ /* 0x000fe20000000a00 */
[----:B------:R-:W-:Y:S01]  /*6380*/  IMAD.U32 R6, RZ, RZ, UR6 ;  /* 0x00000006ff067e24 */ /* 0x000fe2000f8e00ff */
[----:B------:R-:W-:Y:S01]  /*6390*/  MOV R7, UR7 ;  /* 0x0000000700077c02 */ /* 0x000fe20008000f00 */
[----:B------:R-:W-:Y:S02]  /*63a0*/  IMAD.U32 R10, RZ, RZ, UR4 ;  /* 0x00000004ff0a7e24 */ /* 0x000fe4000f8e00ff */
[----:B------:R-:W-:-:S02]  /*63b0*/  IMAD.U32 R11, RZ, RZ, UR5 ;  /* 0x00000005ff0b7e24 */ /* 0x000fc4000f8e00ff */
[----:B------:R-:W-:Y:S02]  /*63c0*/  IMAD.MOV.U32 R8, RZ, RZ, 0x70 ;  /* 0x00000070ff087424 */ /* 0x000fe400078e00ff */
[----:B------:R-:W-:Y:S02]  /*63d0*/  IMAD.MOV.U32 R12, RZ, RZ, 0x1 ;  /* 0x00000001ff0c7424 */ /* 0x000fe400078e00ff */
[----:B0-2---:R-:W-:-:S07]  /*63e0*/  IMAD.MOV.U32 R13, RZ, RZ, RZ ;  /* 0x000000ffff0d7224 */ /* 0x005fce00078e00ff */
[----:B------:R-:W-:-:S07]  /*63f0*/  LEPC R20, `(.L_x_1641) ;  /* 0x000000001014794e */ /* 0x000fce0000000000 */
[----:B-1--45:R-:W-:Y:S05]  /*6400*/  CALL.ABS.NOINC R14 ;  /* 0x000000000e007343 */ /* 0x032fea0003c00000 */
.L_x_1641:
[----:B------:R-:W-:Y:S05]  /*6410*/  BSYNC B6 ;  /* 0x0000000000067941 */ /* 0x000fea0003800000 */
.L_x_1640:
        /* <DEDUP_REMOVED lines=8> */
[----:B------:R0:W3:Y:S03]  /*64a0*/  SYNCS.PHASECHK.TRANS64.TRYWAIT P0, [R2+URZ+0x16800], R3 ;  /* 0x01680003020075a7 */ /* 0x0000e6000800017f */
[----:B---3--:R-:W-:Y:S05]  /*64b0*/  @!P0 NANOSLEEP.SYNCS 0x989680 ;  /* 0x009896800000895d */ /* 0x008fea0003900000 */
[----:B------:R-:W3:Y:S01]  /*64c0*/  @!P0 SYNCS.PHASECHK.TRANS64 P0, [R2+URZ+0x16800], R3 ;  /* 0x01680003020085a7 */ /* 0x000ee2000800007f */
[----:B------:R-:W-:Y:S04]  /*64d0*/  BSSY B0, `(.L_x_1643) ;  /* 0x0000006000007945 */ /* 0x000fe80003800000 */
[----:B---3--:R-:W-:Y:S05]  /*64e0*/  @P0 BRA `(.L_x_1644) ;  /* 0x0000000000100947 */ /* 0x008fea0003800000 */
.L_x_1645:
[----:B---3--:R3:W0:Y:S02]  /*64f0*/  SYNCS.PHASECHK.TRANS64.TRYWAIT P0, [R2+URZ+0x16800], R3 ;  /* 0x01680003020075a7 */ /* 0x008624000800017f */
[----:B0-----:R-:W-:Y:S05]  /*6500*/  @!P0 NANOSLEEP.SYNCS 0x989680 ;  /* 0x009896800000895d */ /* 0x001fea0003900000 */
[----:B------:R-:W0:Y:S02]  /*6510*/  @!P0 SYNCS.PHASECHK.TRANS64 P0, [R2+URZ+0x16800], R3 ;  /* 0x01680003020085a7 */ /* 0x000e24000800007f */
[----:B0-----:R-:W-:Y:S05]  /*6520*/  @!P0 BRA `(.L_x_1645) ;  /* 0xfffffffc00f08947 */ /* 0x001fea000383ffff */
.L_x_1644:
[----:B------:R-:W-:Y:S05]  /*6530*/  BSYNC B0 ;  /* 0x0000000000007941 */ /* 0x000fea0003800000 */
.L_x_1643:
[----:B------:R-:W-:Y:S05]  /*6540*/  BRA `(.L_x_1646) ;  /* 0x0000002c00947947 */ /* 0x000fea0003800000 */
.L_x_1642:
[----:B------:R-:W-:Y:S01]  /*6550*/  ISETP.NE.AND P0, PT, R25, RZ, PT ;  /* 0x000000ff1900720c */ /* 0x000fe20003f05270 */
[----:B------:R-:W-:Y:S01]  /*6560*/  ULDC.64 UR4, c[0x0][0x3f8] ;  /* 0x0000fe0000047ab9 */ /* 0x000fe20000000a00 */
[----:B-----5:R-:W-:Y:S01]  /*6570*/  SHF.R.S32.HI R0, RZ, 0x1f, R24 ;  /* 0x0000001fff007819 */ /* 0x020fe20000011418 */
[----:B------:R-:W-:Y:S01]  /*6580*/  ULDC.64 UR6, c[0x0][0x408] ;  /* 0x0001020000067ab9 */ /* 0x000fe20000000a00 */
[----:B------:R-:W-:Y:S01]  /*6590*/  IMAD.WIDE.U32 R26, R24, UR4, RZ ;  /* 0x00000004181a7c25 */ /* 0x000fe2000f8e00ff */
[----:B------:R-:W-:Y:S03]  /*65a0*/  BSSY B6, `(.L_x_1647) ;  /* 0x0000019000067945 */ /* 0x000fe60003800000 */
[C---:B------:R-:W-:Y:S02]  /*65b0*/  IMAD R3, R0.reuse, UR4, RZ ;  /* 0x0000000400037c24 */ /* 0x040fe4000f8e02ff */
[----:B------:R-:W-:-:S02]  /*65c0*/  IMAD R5, R0, UR6, RZ ;  /* 0x0000000600057c24 */ /* 0x000fc4000f8e02ff */
[C---:B------:R-:W-:Y:S02]  /*65d0*/  IMAD R3, R24.reuse, UR5, R3 ;  /* 0x0000000518037c24 */ /* 0x040fe4000f8e0203 */
[C---:B------:R-:W-:Y:S02]  /*65e0*/  IMAD R5, R24.reuse, UR7, R5 ;  /* 0x0000000718057c24 */ /* 0x040fe4000f8e0205 */
[----:B------:R-:W-:-:S04]  /*65f0*/  IMAD.WIDE.U32 R24, R24, UR6, RZ ;  /* 0x0000000618187c25 */ /* 0x000fc8000f8e00ff */
[----:B------:R-:W-:Y:S01]  /*6600*/  IMAD.IADD R31, R3, 0x1, R27 ;  /* 0x00000001031f7824 */ /* 0x000fe200078e021b */
[----:B----4-:R-:W-:Y:S01]  /*6610*/  IADD3 R33, R5, R25, RZ ;  /* 0x0000001905217210 */ /* 0x010fe20007ffe0ff */
[----:B------:R-:W-:Y:S06]  /*6620*/  @!P0 BRA `(.L_x_1648) ;  /* 0x0000000000408947 */ /* 0x000fec0003800000 */
        /* <DEDUP_REMOVED lines=13> */
[----:B0-2---:R-:W-:-:S07]  /*6700*/  IMAD.MOV.U32 R13, RZ, RZ, RZ ;  /* 0x000000ffff0d7224 */ /* 0x005fce00078e00ff */
[----:B------:R-:W-:-:S07]  /*6710*/  LEPC R20, `(.L_x_1648) ;  /* 0x000000001014794e */ /* 0x000fce0000000000 */
[----:B-1----:R-:W-:Y:S05]  /*6720*/  CALL.ABS.NOINC R14 ;  /* 0x000000000e007343 */ /* 0x002fea0003c00000 */
.L_x_1648:
[----:B------:R-:W-:Y:S05]  /*6730*/  BSYNC B6 ;  /* 0x0000000000067941 */ /* 0x000fea0003800000 */
.L_x_1647:
[----:B------:R-:W3:Y:S01]  /*6740*/  LDL R20, [R1+0x20] ;  /* 0x0000200001147983 */ /* 0x000ee20000100800 */
[----:B------:R-:W-:Y:S01]  /*6750*/  ULDC.U8 UR4, c[0x0][0x410] ;  /* 0x0001040000047ab9 */ /* 0x000fe20000000000 */
[----:B------:R-:W-:Y:S01]  /*6760*/  BSSY B0, `(.L_x_1649) ;  /* 0x00002bb000007945 */ /* 0x000fe20003800000 */
[----:B------:R-:W-:Y:S01]  /*6770*/  ISETP.NE.AND P0, PT, RZ, UR4, PT ;  /* 0x00000004ff007c0c */ /* 0x000fe2000bf05270 */
[----:B---3--:R-:W-:-:S12]  /*6780*/  IMAD.IADD R39, R157, 0x1, R20 ;  /* 0x000000019d277824 */ /* 0x008fd800078e0214 */
[----:B------:R-:W-:Y:S05]  /*6790*/  @!P0 BRA `(.L_x_1650) ;  /* 0x0000001400a48947 */ /* 0x000fea0003800000 */
[----:B------:R-:W0:Y:S01]  /*67a0*/  LDC R38, c[0x0][0x448] ;  /* 0x00011200ff267b82 */ /* 0x000e220000000800 */
[----:B------:R-:W3:Y:S01]  /*67b0*/  S2R R20, SR_TID.X ;  /* 0x0000000000147919 */ /* 0x000ee20000002100 */
[----:B------:R-:W-:Y:S01]  /*67c0*/  ULDC.64 UR4, c[0x0][0x3f8] ;  /* 0x0000fe0000047ab9 */ /* 0x000fe20000000a00 */
[----:B------:R-:W-:Y:S01]  /*67d0*/  ULDC.64 UR6, c[0x0][0x408] ;  /* 0x0001020000067ab9 */ /* 0x000fe20000000a00 */
[----:B------:R-:W-:Y:S01]  /*67e0*/  MOV R11, R33 ;  /* 0x00000021000b7202 */ /* 0x000fe20000000f00 */
[----:B------:R-:W-:Y:S02]  /*67f0*/  IMAD.MOV.U32 R8, RZ, RZ, R26 ;  /* 0x000000ffff087224 */ /* 0x000fe400078e001a */
[----:B------:R-:W-:Y:S02]  /*6800*/  IMAD.MOV.U32 R9, RZ, RZ, R31 ;  /* 0x000000ffff097224 */ /* 0x000fe400078e001f */
[----:B------:R-:W-:Y:S01]  /*6810*/  IMAD.MOV.U32 R10, RZ, RZ, R24 ;  /* 0x000000ffff0a7224 */ /* 0x000fe200078e0018 */
[----:B0-----:R-:W-:Y:S01]  /*6820*/  ISETP.NE.AND P0, PT, R38, 0x1, PT ;  /* 0x000000012600780c */ /* 0x001fe20003f05270 */
[----:B---3--:R-:W-:-:S12]  /*6830*/  VIADD R21, R20, 0xffffff80 ;  /* 0xffffff8014157836 */ /* 0x008fd80000000000 */
[----:B------:R-:W0:Y:S01]  /*6840*/  @P0 LDC R0, c[0x0][0x44c] ;  /* 0x00011300ff000b82 */ /* 0x000e220000000800 */
[----:B------:R-:W-:-:S04]  /*6850*/  SHF.R.S32.HI R20, RZ, 0x1f, R21 ;  /* 0x0000001fff147819 */ /* 0x000fc80000011415 */
[----:B------:R-:W-:-:S03]  /*6860*/  LEA.HI R20, R20, R21, RZ, 0x2 ;  /* 0x0000001514147211 */ /* 0x000fc600078f10ff */
[----:B------:R-:W3:Y:S01]  /*6870*/  @P0 LDC R5, c[0x0][0x450] ;  /* 0x00011400ff050b82 */ /* 0x000ee20000000800 */
[----:B------:R-:W-:-:S05]  /*6880*/  LOP3.LUT R20, R20, 0xfffffffc, RZ, 0xc0, !PT ;  /* 0xfffffffc14147812 */ /* 0x000fca00078ec0ff */
[----:B------:R-:W-:-:S04]  /*6890*/  IMAD.IADD R20, R21, 0x1, -R20 ;  /* 0x0000000115147824 */ /* 0x000fc800078e0a14 */
[----:B------:R-:W-:-:S04]  /*68a0*/  IMAD R3, R20, 0x60, R39 ;  /* 0x0000006014037824 */ /* 0x000fc800078e0227 */
[----:B0-----:R-:W-:-:S05]  /*68b0*/  @P0 IMAD.HI.U32 R0, R3, R0, RZ ;  /* 0x0000000003000227 */ /* 0x001fca00078e00ff */
[----:B---3--:R-:W-:-:S04]  /*68c0*/  @P0 SHF.R.U32.HI R3, RZ, R5, R0 ;  /* 0x00000005ff030219 */ /* 0x008fc80000011600 */
[----:B------:R-:W-:Y:S01]  /*68d0*/  SHF.R.S32.HI R0, RZ, 0x1f, R3 ;  /* 0x0000001fff007819 */ /* 0x000fe20000011403 */
[----:B------:R-:W-:-:S04]  /*68e0*/  IMAD.WIDE.U32 R8, R3, UR4, R8 ;  /* 0x0000000403087c25 */ /* 0x000fc8000f8e0008 */
[C---:B------:R-:W-:Y:S02]  /*68f0*/  IMAD R4, R0.reuse, UR4, RZ ;  /* 0x0000000400047c24 */ /* 0x040fe4000f8e02ff */
[----:B------:R-:W-:Y:S02]  /*6900*/  IMAD R0, R0, UR6, RZ ;  /* 0x0000000600007c24 */ /* 0x000fe4000f8e02ff */
[C---:B------:R-:W-:Y:S01]  /*6910*/  IMAD R5, R3.reuse, UR5, R4 ;  /* 0x0000000503057c24 */ /* 0x040fe2000f8e0204 */
[----:B------:R-:W-:Y:S01]  /*6920*/  ULDC.64 UR4, c[0x0][0x3e8] ;  /* 0x0000fa0000047ab9 */ /* 0x000fe20000000a00 */
[C---:B------:R-:W-:Y:S01]  /*6930*/  IMAD.WIDE.U32 R10, R3.reuse, UR6, R10 ;  /* 0x00000006030a7c25 */ /* 0x040fe2000f8e000a */
[----:B------:R-:W-:Y:S01]  /*6940*/  LEA R4, P0, R8, UR4, 0x1 ;  /* 0x0000000408047c11 */ /* 0x000fe2000f8008ff */
[----:B------:R-:W-:Y:S02]  /*6950*/  UMOV UR4, 0xffffffff ;  /* 0xffffffff00047882 */ /* 0x000fe40000000000 */
[----:B------:R-:W-:Y:S01]  /*6960*/  IMAD R3, R3, UR7, R0 ;  /* 0x0000000703037c24 */ /* 0x000fe2000f8e0200 */
[----:B------:R-:W-:Y:S01]  /*6970*/  ULDC.64 UR6, c[0x0][0x400] ;  /* 0x0001000000067ab9 */ /* 0x000fe20000000a00 */
[----:B------:R-:W-:Y:S01]  /*6980*/  IMAD.IADD R5, R9, 0x1, R5 ;  /* 0x0000000109057824 */ /* 0x000fe200078e0205 */
[----:B------:R-:W-:Y:S01]  /*6990*/  LEA R7, P1, R10, UR6, 0x1 ;  /* 0x000000060a077c11 */ /* 0x000fe2000f8208ff */
[----:B------:R-:W-:-:S03]  /*69a0*/  IMAD.IADD R3, R11, 0x1, R3 ;  /* 0x000000010b037824 */ /* 0x000fc600078e0203 */
[----:B------:R-:W-:Y:S02]  /*69b0*/  LEA.HI.X R6, R8, UR5, R5, 0x1, P0 ;  /* 0x0000000508067c11 */ /* 0x000fe400080f0c05 */
[----:B------:R-:W-:Y:S01]  /*69c0*/  LEA.HI.X R8, R10, UR7, R3, 0x1, P1 ;  /* 0x000000070a087c11 */ /* 0x000fe200088f0c03 */
[----:B------:R-:W-:Y:S06]  /*69d0*/  BRA.DIV UR4, `(.L_x_1651) ;  /* 0x0000019e04c87947 */ /* 0x000fec000b800000 */
[----:B------:R0:W3:Y:S04]  /*69e0*/  SHFL.IDX PT, R3, R6, RZ, 0x1c1f ;  /* 0x001c1fff06037589 */ /* 0x0000e800000e0000 */
[----:B------:R0:W4:Y:S04]  /*69f0*/  SHFL.IDX PT, R0, R4, RZ, 0x1c1f ;  /* 0x001c1fff04007589 */ /* 0x00012800000e0000 */
[----:B------:R0:W0:Y:S04]  /*6a00*/  SHFL.IDX PT, R5, R8, RZ, 0x1c1f ;  /* 0x001c1fff08057589 */ /* 0x00002800000e0000 */
[----:B-1----:R1:W0:Y:S02]  /*6a10*/  SHFL.IDX PT, R14, R7, RZ, 0x1c1f ;  /* 0x001c1fff070e7589 */ /* 0x00222400000e0000 */
.L_x_1929:
[----:B------:R-:W-:Y:S01]  /*6a20*/  IMAD R38, R155, R38, RZ ;  /* 0x000000269b267224 */ /* 0x000fe200078e02ff */
[----:B------:R-:W-:Y:S01]  /*6a30*/  BSSY B1, `(.L_x_1652) ;  /* 0x000001f000017945 */ /* 0x000fe20003800000 */
[----:B------:R-:W-:Y:S02]  /*6a40*/  CS2R R32, SRZ ;  /* 0x0000000000207805 */ /* 0x000fe4000001ff00 */
[----:B------:R-:W-:Y:S02]  /*6a50*/  CS2R R26, SRZ ;  /* 0x00000000001a7805 */ /* 0x000fe4000001ff00 */
[----:B------:R-:W-:Y:S02]  /*6a60*/  CS2R R30, SRZ ;  /* 0x00000000001e7805 */ /* 0x000fe4000001ff00 */
[----:B------:R-:W-:Y:S02]  /*6a70*/  ISETP.GE.AND P0, PT, R39, R38, PT ;  /* 0x000000262700720c */ /* 0x000fe40003f06270 */
[----:B------:R-:W-:-:S11]  /*6a80*/  CS2R R24, SRZ ;  /* 0x0000000000187805 */ /* 0x000fd6000001ff00 */
[----:B------:R-:W-:Y:S05]  /*6a90*/  @P0 BRA `(.L_x_1653) ;  /* 0x0000000000600947 */ /* 0x000fea0003800000 */
[----:B------:R-:W2:Y:S01]  /*6aa0*/  LDL R9, [R1+0xc] ;  /* 0x00000c0001097983 */ /* 0x000ea20000100800 */
[----:B------:R-:W-:-:S03]  /*6ab0*/  ULDC UR4, c[0x0][0x3f4] ;  /* 0x0000fd0000047ab9 */ /* 0x000fc60000000800 */
[----:B------:R-:W2:Y:S01]  /*6ac0*/  LDL R12, [R1+0x54] ;  /* 0x00005400010c7983 */ /* 0x000ea20000100800 */
[----:B------:R-:W-:Y:S01]  /*6ad0*/  ISETP.GE.AND P2, PT, R152, UR4, PT ;  /* 0x0000000498007c0c */ /* 0x000fe2000bf46270 */
[----:B----4-:R-:W-:Y:S02]  /*6ae0*/  IMAD.MOV.U32 R10, RZ, RZ, R0 ;  /* 0x000000ffff0a7224 */ /* 0x010fe400078e0000 */
[----:B---3--:R-:W-:Y:S02]  /*6af0*/  IMAD.MOV.U32 R11, RZ, RZ, R3 ;  /* 0x000000ffff0b7224 */ /* 0x008fe400078e0003 */
[----:B0-----:R-:W-:Y:S01]  /*6b00*/  IMAD.MOV.U32 R15, RZ, RZ, R5 ;  /* 0x000000ffff0f7224 */ /* 0x001fe200078e0005 */
[----:B------:R-:W-:Y:S02]  /*6b10*/  CS2R R30, SRZ ;  /* 0x00000000001e7805 */ /* 0x000fe4000001ff00 */
[----:B------:R-:W-:Y:S02]  /*6b20*/  CS2R R32, SRZ ;  /* 0x0000000000207805 */ /* 0x000fe4000001ff00 */
[----:B------:R-:W-:-:S03]  /*6b30*/  CS2R R24, SRZ ;  /* 0x0000000000187805 */ /* 0x000fc6000001ff00 */
[----:B------:R-:W-:-:S05]  /*6b40*/  @!P2 IMAD.WIDE R10, R152, 0x2, R10 ;  /* 0x00000002980aa825 */ /* 0x000fca00078e020a */
[----:B------:R0:W5:Y:S01]  /*6b50*/  @!P2 LD.E.64 R30, desc[UR42][R10.64] ;  /* 0x0000002a0a1ea980 */ /* 0x000162000c101b00 */
[----:B--2---:R-:W-:-:S13]  /*6b60*/  ISETP.GE.AND P3, PT, R9, UR4, PT ;  /* 0x0000000409007c0c */ /* 0x004fda000bf66270 */
[C---:B------:R-:W-:Y:S01]  /*6b70*/  @!P3 IMAD.SHL.U32 R35, R9.reuse, 0x2, RZ ;  /* 0x000000020923b824 */ /* 0x040fe200078e00ff */
[----:B------:R-:W-:-:S04]  /*6b80*/  @!P3 SHF.L.U64.HI R26, R9, 0x1, R12 ;  /* 0x00000001091ab819 */ /* 0x000fc8000001020c */
[-C--:B------:R-:W-:Y:S02]  /*6b90*/  @!P3 IADD3 R20, P0, R0, R35.reuse, RZ ;  /* 0x000000230014b210 */ /* 0x080fe40007f1e0ff */
[----:B------:R-:W-:Y:S01]  /*6ba0*/  @!P3 IADD3 R34, P1, R14, R35, RZ ;  /* 0x000000230e22b210 */ /* 0x000fe20007f3e0ff */
[----:B------:R-:W-:-:S03]  /*6bb0*/  @!P2 IMAD.WIDE R12, R152, 0x2, R14 ;  /* 0x00000002980ca825 */ /* 0x000fc600078e020e */
[----:B------:R-:W-:Y:S01]  /*6bc0*/  @!P3 IADD3.X R35, R5, R26, RZ, P1, !PT ;  /* 0x0000001a0523b210 */ /* 0x000fe20000ffe4ff */
[----:B------:R-:W-:Y:S01]  /*6bd0*/  @!P3 IMAD.X R21, R3, 0x1, R26, P0 ;  /* 0x000000010315b824 */ /* 0x000fe200000e061a */
[----:B------:R-:W-:Y:S01]  /*6be0*/  CS2R R26, SRZ ;  /* 0x00000000001a7805 */ /* 0x000fe2000001ff00 */
[----:B------:R0:W5:Y:S04]  /*6bf0*/  @!P2 LD.E.64 R32, desc[UR42][R12.64] ;  /* 0x0000002a0c20a980 */ /* 0x000168000c101b00 */
[----:B------:R0:W5:Y:S04]  /*6c00*/  @!P3 LD.E.64 R24, desc[UR42][R20.64] ;  /* 0x0000002a1418b980 */ /* 0x000168000c101b00 */
[----:B------:R0:W5:Y:S02]  /*6c10*/  @!P3 LD.E.64 R26, desc[UR42][R34.64] ;  /* 0x0000002a221ab980 */ /* 0x000164000c101b00 */
.L_x_1653:
[----:B------:R-:W-:Y:S05]  /*6c20*/  BSYNC B1 ;  /* 0x0000000000017941 */ /* 0x000fea0003800000 */
.L_x_1652:
[----:B----45:R-:W-:Y:S01]  /*6c30*/  IMAD.MOV.U32 R0, RZ, RZ, R32 ;  /* 0x000000ffff007224 */ /* 0x030fe200078e0020 */
[----:B------:R-:W-:Y:S01]  /*6c40*/  UMOV UR4, 0xffffffff ;  /* 0xffffffff00047882 */ /* 0x000fe20000000000 */
[----:B---3--:R-:W-:Y:S01]  /*6c50*/  IMAD.MOV.U32 R3, RZ, RZ, R33 ;  /* 0x000000ffff037224 */ /* 0x008fe200078e0021 */
[----:B0-----:R-:W-:Y:S01]  /*6c60*/  CS2R R20, SRZ ;  /* 0x0000000000147805 */ /* 0x001fe2000001ff00 */
[----:B------:R-:W-:Y:S01]  /*6c70*/  IMAD.MOV.U32 R5, RZ, RZ, R26 ;  /* 0x000000ffff057224 */ /* 0x000fe200078e001a */
[----:B------:R-:W-:Y:S01]  /*6c80*/  PRMT R41, R0, 0x7610, R41 ;  /* 0x0000761000297816 */ /* 0x000fe20000000029 */
[----:B------:R-:W-:Y:S02]  /*6c90*/  IMAD.MOV.U32 R9, RZ, RZ, R27 ;  /* 0x000000ffff097224 */ /* 0x000fe400078e001b */
[----:B------:R-:W-:Y:S01]  /*6ca0*/  IMAD.MOV.U32 R0, RZ, RZ, R30 ;  /* 0x000000ffff007224 */ /* 0x000fe200078e001e */
[----:B------:R-:W-:Y:S01]  /*6cb0*/  PRMT R47, R3, 0x5410, R5 ;  /* 0x00005410032f7816 */ /* 0x000fe20000000005 */
[----:B------:R-:W-:Y:S01]  /*6cc0*/  IMAD.MOV.U32 R3, RZ, RZ, R31 ;  /* 0x000000ffff037224 */ /* 0x000fe200078e001f */
[----:B------:R-:W-:Y:S01]  /*6cd0*/  PRMT R35, R35, 0x5410, R9 ;  /* 0x0000541023237816 */ /* 0x000fe20000000009 */
[----:B------:R-:W-:Y:S01]  /*6ce0*/  IMAD.MOV.U32 R5, RZ, RZ, R24 ;  /* 0x000000ffff057224 */ /* 0x000fe200078e0018 */
[----:B------:R-:W-:-:S02]  /*6cf0*/  MOV R9, R25 ;  /* 0x0000001900097202 */ /* 0x000fc40000000f00 */
[----:B------:R-:W-:Y:S02]  /*6d00*/  PRMT R41, R41, 0x5410, R0 ;  /* 0x0000541029297816 */ /* 0x000fe40000000000 */
[----:B------:R-:W-:Y:S02]  /*6d10*/  PRMT R48, R3, 0x5410, R5 ;  /* 0x0000541003307816 */ /* 0x000fe40000000005 */
[----:B------:R-:W-:Y:S01]  /*6d20*/  PRMT R35, R9, 0x7610, R35 ;  /* 0x0000761009237816 */ /* 0x000fe20000000023 */
[----:B------:R-:W-:Y:S06]  /*6d30*/  BRA.DIV UR4, `(.L_x_1654) ;  /* 0x0000019e04607947 */ /* 0x000fec000b800000 */
[----:B------:R0:W3:Y:S04]  /*6d40*/  SHFL.IDX PT, R3, R6, 0x1, 0x1c1f ;  /* 0x003c1f0006037f89 */ /* 0x0000e800000e0000 */
[----:B------:R0:W4:Y:S04]  /*6d50*/  SHFL.IDX PT, R0, R4, 0x1, 0x1c1f ;  /* 0x003c1f0004007f89 */ /* 0x00012800000e0000 */
[----:B------:R0:W0:Y:S04]  /*6d60*/  SHFL.IDX PT, R5, R8, 0x1, 0x1c1f ;  /* 0x003c1f0008057f89 */ /* 0x00002800000e0000 */
[----:B------:R0:W0:Y:S02]  /*6d70*/  SHFL.IDX PT, R14, R7, 0x1, 0x1c1f ;  /* 0x003c1f00070e7f89 */ /* 0x00002400000e0000 */
.L_x_1935:
[----:B------:R-:W-:Y:S01]  /*6d80*/  VIADD R39, R39, 0x60 ;  /* 0x0000006027277836 */ /* 0x000fe20000000000 */
[----:B------:R-:W-:Y:S01]  /*6d90*/  BSSY B1, `(.L_x_1655) ;  /* 0x000001e000017945 */ /* 0x000fe20003800000 */
[----:B------:R-:W-:Y:S02]  /*6da0*/  CS2R R10, SRZ ;  /* 0x00000000000a7805 */ /* 0x000fe4000001ff00 */
[----:B--2---:R-:W-:Y:S02]  /*6db0*/  CS2R R12, SRZ ;  /* 0x00000000000c7805 */ /* 0x004fe4000001ff00 */
[----:B0-----:R-:W-:Y:S02]  /*6dc0*/  CS2R R8, SRZ ;  /* 0x0000000000087805 */ /* 0x001fe4000001ff00 */
[----:B------:R-:W-:-:S13]  /*6dd0*/  ISETP.GE.AND P0, PT, R39, R38, PT ;  /* 0x000000262700720c */ /* 0x000fda0003f06270 */
[----:B------:R-:W-:Y:S05]  /*6de0*/  @P0 BRA `(.L_x_1656) ;  /* 0x0000000000600947 */ /* 0x000fea0003800000 */
[----:B------:R-:W2:Y:S01]  /*6df0*/  LDL R4, [R1+0xc] ;  /* 0x00000c0001047983 */ /* 0x000ea20000100800 */
[----:B------:R-:W-:-:S03]  /*6e00*/  ULDC UR4, c[0x0][0x3f4] ;  /* 0x0000fd0000047ab9 */ /* 0x000fc60000000800 */
[----:B------:R-:W2:Y:S01]  /*6e10*/  LDL R15, [R1+0x54] ;  /* 0x00005400010f7983 */ /* 0x000ea20000100800 */
[----:B------:R-:W-:Y:S01]  /*6e20*/  ISETP.GE.AND P2, PT, R152, UR4, PT ;  /* 0x0000000498007c0c */ /* 0x000fe2000bf46270 */
[----:B----4-:R-:W-:Y:S02]  /*6e30*/  IMAD.MOV.U32 R6, RZ, RZ, R0 ;  /* 0x000000ffff067224 */ /* 0x010fe400078e0000 */
[----:B-1-3--:R-:W-:Y:S01]  /*6e40*/  IMAD.MOV.U32 R7, RZ, RZ, R3 ;  /* 0x000000ffff077224 */ /* 0x00afe200078e0003 */
[----:B------:R-:W-:Y:S02]  /*6e50*/  CS2R R12, SRZ ;  /* 0x00000000000c7805 */ /* 0x000fe4000001ff00 */
[----:B------:R-:W-:-:S07]  /*6e60*/  CS2R R20, SRZ ;  /* 0x0000000000147805 */ /* 0x000fce000001ff00 */
[----:B------:R-:W-:-:S05]  /*6e70*/  @!P2 IMAD.WIDE R6, R152, 0x2, R6 ;  /* 0x000000029806a825 */ /* 0x000fca00078e0206 */
[----:B------:R0:W5:Y:S01]  /*6e80*/  @!P2 LD.E.64 R12, desc[UR42][R6.64] ;  /* 0x0000002a060ca980 */ /* 0x000162000c101b00 */
[----:B--2---:R-:W-:-:S13]  /*6e90*/  ISETP.GE.AND P3, PT, R4, UR4, PT ;  /* 0x0000000404007c0c */ /* 0x004fda000bf66270 */
[C---:B------:R-:W-:Y:S01]  /*6ea0*/  @!P3 IMAD.SHL.U32 R9, R4.reuse, 0x2, RZ ;  /* 0x000000020409b824 */ /* 0x040fe200078e00ff */
[----:B------:R-:W-:Y:S01]  /*6eb0*/  @!P3 SHF.L.U64.HI R10, R4, 0x1, R15 ;  /* 0x00000001040ab819 */ /* 0x000fe2000001020f */
[----:B------:R-:W-:-:S03]  /*6ec0*/  IMAD.MOV.U32 R15, RZ, RZ, R5 ;  /* 0x000000ffff0f7224 */ /* 0x000fc600078e0005 */
[-C--:B------:R-:W-:Y:S02]  /*6ed0*/  @!P3 IADD3 R36, P0, R0, R9.reuse, RZ ;  /* 0x000000090024b210 */ /* 0x080fe40007f1e0ff */
[----:B------:R-:W-:Y:S02]  /*6ee0*/  @!P3 IADD3 R4, P1, R14, R9, RZ ;  /* 0x000000090e04b210 */ /* 0x000fe40007f3e0ff */
[----:B------:R-:W-:Y:S01]  /*6ef0*/  CS2R R8, SRZ ;  /* 0x0000000000087805 */ /* 0x000fe2000001ff00 */
[--C-:B------:R-:W-:Y:S02]  /*6f00*/  @!P3 IMAD.X R37, R3, 0x1, R10.reuse, P0 ;  /* 0x000000010325b824 */ /* 0x100fe400000e060a */
[----:B------:R-:W-:Y:S01]  /*6f10*/  @!P3 IMAD.X R5, R5, 0x1, R10, P1 ;  /* 0x000000010505b824 */ /* 0x000fe200008e060a */
[----:B------:R-:W-:Y:S01]  /*6f20*/  CS2R R10, SRZ ;  /* 0x00000000000a7805 */ /* 0x000fe2000001ff00 */
[----:B------:R-:W-:Y:S01]  /*6f30*/  @!P2 IMAD.WIDE R14, R152, 0x2, R14 ;  /* 0x00000002980ea825 */ /* 0x000fe200078e020e */
[----:B------:R0:W5:Y:S04]  /*6f40*/  @!P3 LD.E.64 R8, desc[UR42][R36.64] ;  /* 0x0000002a2408b980 */ /* 0x000168000c101b00 */
[----:B------:R0:W5:Y:S04]  /*6f50*/  @!P2 LD.E.64 R20, desc[UR42][R14.64] ;  /* 0x0000002a0e14a980 */ /* 0x000168000c101b00 */
[----:B------:R0:W5:Y:S02]  /*6f60*/  @!P3 LD.E.64 R10, desc[UR42][R4.64] ;  /* 0x0000002a040ab980 */ /* 0x000164000c101b00 */
.L_x_1656:
[----:B------:R-:W-:Y:S05]  /*6f70*/  BSYNC B1 ;  /* 0x0000000000017941 */ /* 0x000fea0003800000 */
.L_x_1655:
[----:B------:R-:W4:Y:S01]  /*6f80*/  LDL R39, [R1+0x40] ;  /* 0x0000400001277983 */ /* 0x000f220000100800 */
[----:B------:R-:W-:Y:S01]  /*6f90*/  ULEA.HI UR4, UR36, UR36, URZ, 0x1 ;  /* 0x0000002424047291 */ /* 0x000fe2000f8f083f */
[----:B0----5:R-:W-:Y:S01]  /*6fa0*/  IMAD.MOV.U32 R4, RZ, RZ, R20 ;  /* 0x000000ffff047224 */ /* 0x021fe200078e0014 */
[----:B------:R-:W-:Y:S01]  /*6fb0*/  BSSY B1, `(.L_x_1657) ;  /* 0x0000026000017945 */ /* 0x000fe20003800000 */
[----:B------:R-:W0:Y:S01]  /*6fc0*/  S2R R37, SR_TID.X ;  /* 0x0000000000257919 */ /* 0x000e220000002100 */
[----:B------:R-:W-:Y:S01]  /*6fd0*/  ULOP3.LUT UR4, UR4, 0xfffffffe, URZ, 0xc0, !UPT ;  /* 0xfffffffe04047892 */ /* 0x000fe2000f8ec03f */
[----:B------:R-:W-:Y:S01]  /*6fe0*/  IMAD.MOV.U32 R6, RZ, RZ, R11 ;  /* 0x000000ffff067224 */ /* 0x000fe200078e000b */
[----:B------:R-:W-:Y:S01]  /*6ff0*/  PRMT R36, R4, 0x7610, R36 ;  /* 0x0000761004247816 */ /* 0x000fe20000000024 */
[----:B------:R-:W-:Y:S01]  /*7000*/  IMAD.MOV.U32 R4, RZ, RZ, R10 ;  /* 0x000000ffff047224 */ /* 0x000fe200078e000a */
[----:B------:R-:W-:Y:S01]  /*7010*/  UIADD3 UR4, UR36, -UR4, URZ ;  /* 0x8000000424047290 */ /* 0x000fe2000fffe03f */
[----:B------:R-:W-:-:S02]  /*7020*/  IMAD R34, R29, -0xc0, R38 ;  /* 0xffffff401d227824 */ /* 0x000fc400078e0226 */
[----:B-1----:R-:W-:Y:S01]  /*7030*/  IMAD.MOV.U32 R7, RZ, RZ, R12 ;  /* 0x000000ffff077224 */ /* 0x002fe200078e000c */
[----:B------:R-:W-:Y:S01]  /*7040*/  PRMT R14, R4, 0x5410, R6 ;  /* 0x00005410040e7816 */ /* 0x000fe20000000006 */
[----:B------:R-:W-:Y:S01]  /*7050*/  IMAD.MOV.U32 R4, RZ, RZ, R8 ;  /* 0x000000ffff047224 */ /* 0x000fe200078e0008 */
[----:B------:R-:W-:Y:S01]  /*7060*/  MOV R5, UR4 ;  /* 0x0000000400057c02 */ /* 0x000fe20008000f00 */
[----:B------:R-:W-:Y:S01]  /*7070*/  IMAD.MOV.U32 R6, RZ, RZ, R9 ;  /* 0x000000ffff067224 */ /* 0x000fe200078e0009 */
[----:B------:R-:W-:Y:S02]  /*7080*/  VIMNMX R34, R34, 0xc0, PT ;  /* 0x000000c022227848 */ /* 0x000fe40003fe0100 */
[----:B------:R-:W-:Y:S02]  /*7090*/  SHF.L.U32 R5, R5, 0x1f, RZ ;  /* 0x0000001f05057819 */ /* 0x000fe400000006ff */
[----:B------:R-:W-:Y:S02]  /*70a0*/  PRMT R15, R4, 0x7610, R15 ;  /* 0x00007610040f7816 */ /* 0x000fe4000000000f */
[----:B------:R-:W1:Y:S01]  /*70b0*/  SYNCS.PHASECHK.TRANS64.TRYWAIT P0, [R2+URZ+0x16800], R5 ;  /* 0x01680005020075a7 */ /* 0x000e62000800017f */
[----:B------:R-:W-:-:S02]  /*70c0*/  PRMT R36, R36, 0x5410, R7 ;  /* 0x0000541024247816 */ /* 0x000fc40000000007 */
[----:B------:R-:W-:Y:S01]  /*70d0*/  ISETP.GE.AND P1, PT, R157, R34, PT ;  /* 0x000000229d00720c */ /* 0x000fe20003f26270 */
[----:B0-----:R-:W-:-:S05]  /*70e0*/  VIADD R40, R37, 0xffffff80 ;  /* 0xffffff8025287836 */ /* 0x001fca0000000000 */
[----:B------:R-:W-:-:S04]  /*70f0*/  SHF.R.S32.HI R37, RZ, 0x1f, R40 ;  /* 0x0000001fff257819 */ /* 0x000fc80000011428 */
[----:B------:R-:W-:-:S04]  /*7100*/  LEA.HI R37, R37, R40, RZ, 0x5 ;  /* 0x0000002825257211 */ /* 0x000fc800078f28ff */
[----:B------:R-:W-:Y:S01]  /*7110*/  SHF.R.S32.HI R37, RZ, 0x5, R37 ;  /* 0x00000005ff257819 */ /* 0x000fe20000011425 */
[C---:B----4-:R-:W-:Y:S01]  /*7120*/  IMAD.SHL.U32 R0, R39.reuse, 0x40, RZ ;  /* 0x0000004027007824 */ /* 0x050fe200078e00ff */
[----:B------:R-:W-:-:S04]  /*7130*/  LOP3.LUT P2, RZ, R39, 0x4, RZ, 0xc0, !PT ;  /* 0x0000000427ff7812 */ /* 0x000fc8000784c0ff */
[----:B---3--:R-:W-:-:S04]  /*7140*/  LOP3.LUT R3, R0, 0x1c0, RZ, 0xc0, !PT ;  /* 0x000001c000037812 */ /* 0x008fc800078ec0ff */
[----:B------:R-:W-:Y:S02]  /*7150*/  LOP3.LUT R0, R3, 0x18, R16, 0xf8, !PT ;  /* 0x0000001803007812 */ /* 0x000fe400078ef810 */
[----:B------:R-:W-:-:S04]  /*7160*/  SHF.R.U32.HI R3, RZ, 0x3, R3 ;  /* 0x00000003ff037819 */ /* 0x000fc80000011603 */
[----:B------:R-:W-:Y:S01]  /*7170*/  LOP3.LUT R0, R0, R3, RZ, 0x3c, !PT ;  /* 0x0000000300007212 */ /* 0x000fe200078e3cff */
[----:B------:R-:W-:-:S05]  /*7180*/  IMAD.MOV.U32 R3, RZ, RZ, R21 ;  /* 0x000000ffff037224 */ /* 0x000fca00078e0015 */
[----:B------:R-:W-:Y:S02]  /*7190*/  PRMT R29, R3, 0x7610, R29 ;  /* 0x00007610031d7816 */ /* 0x000fe4000000001d */
[----:B------:R-:W-:Y:S01]  /*71a0*/  LEA R3, R37, R0, 0x9 ;  /* 0x0000000025037211 */ /* 0x000fe200078e48ff */
[----:B------:R-:W-:-:S04]  /*71b0*/  IMAD.MOV.U32 R0, RZ, RZ, R13 ;  /* 0x000000ffff007224 */ /* 0x000fc800078e000d */
[----:B------:R-:W-:Y:S01]  /*71c0*/  IMAD R3, R3, 0x2, R2 ;  /* 0x0000000203037824 */ /* 0x000fe200078e0202 */
[----:B------:R-:W-:-:S03]  /*71d0*/  PRMT R29, R29, 0x5410, R0 ;  /* 0x000054101d1d7816 */ /* 0x000fc60000000000 */
[C---:B------:R-:W-:Y:S02]  /*71e0*/  VIADD R4, R3.reuse, 0x8400 ;  /* 0x0000840003047836 */ /* 0x040fe40000000000 */
[----:B------:R-:W-:Y:S01]  /*71f0*/  VIADD R0, R3, 0x8440 ;  /* 0x0000844003007836 */ /* 0x000fe20000000000 */
[----:B-1----:R-:W-:Y:S06]  /*7200*/  @!P0 BRA `(.L_x_1658) ;  /* 0x00000198009c8947 */ /* 0x002fec0003800000 */
.L_x_1936:
[----:B------:R-:W-:Y:S05]  /*7210*/  BSYNC B1 ;  /* 0x0000000000017941 */ /* 0x000fea0003800000 */
.L_x_1657:
[----:B------:R-:W-:Y:S01]  /*7220*/  BSSY B1, `(.L_x_1659) ;  /* 0x0000060000017945 */ /* 0x000fe20003800000 */
[----:B------:R-:W-:Y:S01]  /*7230*/  PRMT R15, R15, 0x5410, R6 ;  /* 0x000054100f0f7816 */ /* 0x000fe20000000006 */
[----:B------:R-:W-:Y:S02]  /*7240*/  @P2 VIADD R0, R4, 0xffffffc0 ;  /* 0xffffffc004002836 */ /* 0x000fe40000000000 */
[----:B------:R-:W-:Y:S05]  /*7250*/  @P1 BRA `(.L_x_1660) ;  /* 0x0000000400701947 */ /* 0x000fea0003800000 */
[----:B------:R-:W2:Y:S01]  /*7260*/  LDL R7, [R1+0xc] ;  /* 0x00000c0001077983 */ /* 0x000ea20000100800 */
[----:B0-----:R-:W0:Y:S01]  /*7270*/  LDC R5, c[0x0][0x3f4] ;  /* 0x0000fd00ff057b82 */ /* 0x001e220000000800 */
[----:B------:R-:W-:Y:S01]  /*7280*/  BSSY B2, `(.L_x_1661) ;  /* 0x000002e000027945 */ /* 0x000fe20003800000 */
[-C--:B0-----:R-:W-:Y:S02]  /*7290*/  ISETP.GE.AND P0, PT, R152, R5.reuse, PT ;  /* 0x000000059800720c */ /* 0x081fe40003f06270 */
[----:B--2---:R-:W-:-:S11]  /*72a0*/  ISETP.GE.AND P1, PT, R7, R5, PT ;  /* 0x000000050700720c */ /* 0x004fd60003f26270 */
[----:B------:R-:W-:Y:S05]  /*72b0*/  @P0 BRA `(.L_x_1662) ;  /* 0x0000000000a80947 */ /* 0x000fea0003800000 */
[----:B------:R-:W0:Y:S01]  /*72c0*/  LDS.128 R4, [R3+0x8400] ;  /* 0x0084000003047984 */ /* 0x000e220000000c00 */
[----:B------:R-:W-:Y:S01]  /*72d0*/  SHF.R.U32.HI R40, RZ, 0x10, R33 ;  /* 0x00000010ff287819 */ /* 0x000fe20000011621 */
[--C-:B------:R-:W-:Y:S01]  /*72e0*/  HADD2.F32 R39, -RZ, R41.reuse.H0_H0 ;  /* 0x20000029ff277230 */ /* 0x100fe20000004100 */
[----:B------:R-:W-:Y:S01]  /*72f0*/  SHF.R.U32.HI R38, RZ, 0x10, R31 ;  /* 0x00000010ff267819 */ /* 0x000fe2000001161f */
[----:B------:R-:W-:Y:S01]  /*7300*/  HADD2.F32 R37, -RZ, R41.H1_H1 ;  /* 0x30000029ff257230 */ /* 0x000fe20000004100 */
[----:B------:R-:W-:Y:S01]  /*7310*/  SHF.R.U64 R45, R32, 0x10, R33 ;  /* 0x00000010202d7819 */ /* 0x000fe20000001221 */
[----:B------:R-:W-:Y:S01]  /*7320*/  HADD2.F32 R40, -RZ, R40.H0_H0 ;  /* 0x20000028ff287230 */ /* 0x000fe20000004100 */
[----:B------:R-:W-:Y:S01]  /*7330*/  SHF.R.U64 R46, R30, 0x10, R31 ;  /* 0x000000101e2e7819 */ /* 0x000fe2000000121f */
[----:B------:R-:W-:Y:S02]  /*7340*/  HADD2.F32 R38, -RZ, R38.H0_H0 ;  /* 0x20000026ff267230 */ /* 0x000fe40000004100 */
[----:B0-----:R-:W-:-:S02]  /*7350*/  HADD2.F32 R32, -RZ, R7.H0_H0 ;  /* 0x20000007ff207230 */ /* 0x001fc40000004100 */
[----:B------:R-:W-:Y:S02]  /*7360*/  HADD2.F32 R33, -RZ, R7.H1_H1 ;  /* 0x30000007ff217230 */ /* 0x000fe40000004100 */
[--C-:B------:R-:W-:Y:S02]  /*7370*/  HADD2.F32 R7, -RZ, R4.reuse.H0_H0 ;  /* 0x20000004ff077230 */ /* 0x100fe40000004100 */
[----:B------:R-:W-:Y:S02]  /*7380*/  HADD2.F32 R4, -RZ, R4.H1_H1 ;  /* 0x30000004ff047230 */ /* 0x000fe40000004100 */
[C---:B------:R-:W-:Y:S01]  /*7390*/  FMUL.FTZ R41, R33.reuse, R40 ;  /* 0x0000002821297220 */ /* 0x040fe20000410000 */
[----:B------:R-:W-:Y:S01]  /*73a0*/  FMUL.FTZ R33, R33, R38 ;  /* 0x0000002621217220 */ /* 0x000fe20000410000 */
[--C-:B------:R-:W-:Y:S02]  /*73b0*/  HADD2.F32 R30, -RZ, R6.reuse.H0_H0 ;  /* 0x20000006ff1e7230 */ /* 0x100fe40000004100 */
[----:B------:R-:W-:Y:S01]  /*73c0*/  FMUL.FTZ R42, R4, R39 ;  /* 0x00000027042a7220 */ /* 0x000fe20000410000 */
[----:B------:R-:W-:-:S02]  /*73d0*/  HADD2.F32 R31, -RZ, R6.H1_H1 ;  /* 0x30000006ff1f7230 */ /* 0x000fc40000004100 */
[C---:B------:R-:W-:Y:S01]  /*73e0*/  FFMA.FTZ R43, R32.reuse, R38, -R41 ;  /* 0x00000026202b7223 */ /* 0x040fe20000010829 */
[--C-:B------:R-:W-:Y:S02]  /*73f0*/  HADD2.F32 R6, -RZ, R5.reuse.H0_H0 ;  /* 0x20000005ff067230 */ /* 0x100fe40000004100 */
[----:B------:R-:W-:Y:S01]  /*7400*/  FFMA.FTZ R44, R32, R40, R33 ;  /* 0x00000028202c7223 */ /* 0x000fe20000010021 */
[-C--:B------:R-:W-:Y:S01]  /*7410*/  FMUL.FTZ R38, R4, R37.reuse ;  /* 0x0000002504267220 */ /* 0x080fe20000410000 */
[C---:B------:R-:W-:Y:S01]  /*7420*/  FFMA.FTZ R42, R7.reuse, R37, -R42 ;  /* 0x00000025072a7223 */ /* 0x040fe2000001082a */
[----:B------:R-:W-:Y:S02]  /*7430*/  HADD2.F32 R5, -RZ, R5.H1_H1 ;  /* 0x30000005ff057230 */ /* 0x000fe40000004100 */
[----:B------:R-:W-:Y:S02]  /*7440*/  HADD2.F32 R37, -RZ, R47.H0_H0 ;  /* 0x2000002fff257230 */ /* 0x000fe40000004100 */
[----:B------:R-:W-:Y:S01]  /*7450*/  FFMA.FTZ R39, R7, R39, R38 ;  /* 0x0000002707277223 */ /* 0x000fe20000010026 */
[----:B------:R-:W-:-:S02]  /*7460*/  HADD2.F32 R32, -RZ, R48.H0_H0 ;  /* 0x20000030ff207230 */ /* 0x000fc40000004100 */
[----:B------:R-:W-:Y:S02]  /*7470*/  HADD2.F32 R33, -RZ, R45.H0_H0 ;  /* 0x2000002dff217230 */ /* 0x000fe40000004100 */
[C---:B------:R-:W-:Y:S01]  /*7480*/  FMUL.FTZ R41, R31.reuse, R37 ;  /* 0x000000251f297220 */ /* 0x040fe20000410000 */
[----:B------:R-:W-:Y:S02]  /*7490*/  HADD2.F32 R4, -RZ, R46.H0_H0 ;  /* 0x2000002eff047230 */ /* 0x000fe40000004100 */
[-C--:B------:R-:W-:Y:S01]  /*74a0*/  FMUL.FTZ R40, R31, R32.reuse ;  /* 0x000000201f287220 */ /* 0x080fe20000410000 */
[C---:B------:R-:W-:Y:S01]  /*74b0*/  FMUL.FTZ R7, R5.reuse, R33 ;  /* 0x0000002105077220 */ /* 0x040fe20000410000 */
[C---:B------:R-:W-:Y:S01]  /*74c0*/  FFMA.FTZ R41, R30.reuse, R32, -R41 ;  /* 0x000000201e297223 */ /* 0x040fe20000010829 */
[-C--:B------:R-:W-:Y:S01]  /*74d0*/  FMUL.FTZ R38, R5, R4.reuse ;  /* 0x0000000405267220 */ /* 0x080fe20000410000 */
[----:B------:R-:W-:Y:S01]  /*74e0*/  FFMA.FTZ R40, R30, R37, R40 ;  /* 0x000000251e287223 */ /* 0x000fe20000010028 */
[----:B------:R-:W-:Y:S01]  /*74f0*/  FFMA.FTZ R5, R6, R4, -R7 ;  /* 0x0000000406057223 */ /* 0x000fe20000010807 */
[----:B------:R-:W-:Y:S01]  /*7500*/  F2FP.F16.F32.PACK_AB R7, R44, R43 ;  /* 0x0000002b2c07723e */ /* 0x000fe200000000ff */
[----:B------:R-:W-:Y:S01]  /*7510*/  FFMA.FTZ R38, R6, R33, R38 ;  /* 0x0000002106267223 */ /* 0x000fe20000010026 */
[----:B------:R-:W-:-:S02]  /*7520*/  F2FP.F16.F32.PACK_AB R4, R39, R42 ;  /* 0x0000002a2704723e */ /* 0x000fc400000000ff */
[----:B------:R-:W-:Y:S02]  /*7530*/  F2FP.F16.F32.PACK_AB R6, R40, R41 ;  /* 0x000000292806723e */ /* 0x000fe400000000ff */
[----:B------:R-:W-:-:S05]  /*7540*/  F2FP.F16.F32.PACK_AB R5, R38, R5 ;  /* 0x000000052605723e */ /* 0x000fca00000000ff */
[----:B------:R0:W-:Y:S02]  /*7550*/  STS.128 [R3+0x8400], R4 ;  /* 0x0084000403007388 */ /* 0x0001e40000000c00 */
.L_x_1662:
[----:B------:R-:W-:Y:S05]  /*7560*/  BSYNC B2 ;  /* 0x0000000000027941 */ /* 0x000fea0003800000 */
.L_x_1661:
[----:B------:R-:W-:Y:S05]  /*7570*/  @P1 BRA `(.L_x_1660) ;  /* 0x0000000000a81947 */ /* 0x000fea0003800000 */
[----:B0-----:R-:W0:Y:S01]  /*7580*/  LDS.128 R4, [R0] ;  /* 0x0000000000047984 */ /* 0x001e220000000c00 */
[----:B------:R-:W-:Y:S01]  /*7590*/  SHF.R.U32.HI R31, RZ, 0x10, R25 ;  /* 0x00000010ff1f7819 */ /* 0x000fe20000011619 */
[----:B------:R-:W-:Y:S01]  /*75a0*/  HADD2.F32 R30, -RZ, R48.H1_H1 ;  /* 0x30000030ff1e7230 */ /* 0x000fe20000004100 */
[--C-:B------:R-:W-:Y:S01]  /*75b0*/  SHF.R.U32.HI R33, RZ, 0x10, R27.reuse ;  /* 0x00000010ff217819 */ /* 0x100fe2000001161b */
[----:B------:R-:W-:Y:S01]  /*75c0*/  HADD2.F32 R32, -RZ, R47.H1_H1 ;  /* 0x3000002fff207230 */ /* 0x000fe20000004100 */
[----:B------:R-:W-:Y:S01]  /*75d0*/  SHF.R.U64 R39, R26, 0x10, R27 ;  /* 0x000000101a277819 */ /* 0x000fe2000000121b */
[----:B------:R-:W-:Y:S01]  /*75e0*/  HADD2.F32 R31, -RZ, R31.H0_H0 ;  /* 0x2000001fff1f7230 */ /* 0x000fe20000004100 */
[----:B------:R-:W-:Y:S01]  /*75f0*/  SHF.R.U64 R41, R24, 0x10, R25 ;  /* 0x0000001018297819 */ /* 0x000fe20000001219 */
[----:B------:R-:W-:Y:S02]  /*7600*/  HADD2.F32 R33, -RZ, R33.H0_H0 ;  /* 0x20000021ff217230 */ /* 0x000fe40000004100 */
[----:B0-----:R-:W-:-:S02]  /*7610*/  HADD2.F32 R27, -RZ, R7.H1_H1 ;  /* 0x30000007ff1b7230 */ /* 0x001fc40000004100 */
[----:B------:R-:W-:Y:S02]  /*7620*/  HADD2.F32 R26, -RZ, R7.H0_H0 ;  /* 0x20000007ff1a7230 */ /* 0x000fe40000004100 */
[--C-:B------:R-:W-:Y:S02]  /*7630*/  HADD2.F32 R7, -RZ, R4.reuse.H0_H0 ;  /* 0x20000004ff077230 */ /* 0x100fe40000004100 */
[C---:B------:R-:W-:Y:S01]  /*7640*/  FMUL.FTZ R40, R27.reuse, R31 ;  /* 0x0000001f1b287220 */ /* 0x040fe20000410000 */
[----:B------:R-:W-:Y:S02]  /*7650*/  HADD2.F32 R4, -RZ, R4.H1_H1 ;  /* 0x30000004ff047230 */ /* 0x000fe40000004100 */
[-C--:B------:R-:W-:Y:S01]  /*7660*/  FMUL.FTZ R37, R27, R33.reuse ;  /* 0x000000211b257220 */ /* 0x080fe20000410000 */
[--C-:B------:R-:W-:Y:S02]  /*7670*/  HADD2.F32 R24, -RZ, R6.reuse.H0_H0 ;  /* 0x20000006ff187230 */ /* 0x100fe40000004100 */
[----:B------:R-:W-:Y:S01]  /*7680*/  FFMA.FTZ R42, R26, R33, R40 ;  /* 0x000000211a2a7223 */ /* 0x000fe20000010028 */
[----:B------:R-:W-:-:S02]  /*7690*/  HADD2.F32 R25, -RZ, R6.H1_H1 ;  /* 0x30000006ff197230 */ /* 0x000fc40000004100 */
[----:B------:R-:W-:Y:S01]  /*76a0*/  FMUL.FTZ R38, R4, R32 ;  /* 0x0000002004267220 */ /* 0x000fe20000410000 */
[----:B------:R-:W-:Y:S02]  /*76b0*/  HADD2.F32 R27, -RZ, R35.H1_H1 ;  /* 0x30000023ff1b7230 */ /* 0x000fe40000004100 */
[----:B------:R-:W-:Y:S01]  /*76c0*/  FFMA.FTZ R37, R26, R31, -R37 ;  /* 0x0000001f1a257223 */ /* 0x000fe20000010825 */
[----:B------:R-:W-:Y:S02]  /*76d0*/  HADD2.F32 R6, -RZ, R5.H0_H0 ;  /* 0x20000005ff067230 */ /* 0x000fe40000004100 */
[-C--:B------:R-:W-:Y:S01]  /*76e0*/  FMUL.FTZ R40, R4, R30.reuse ;  /* 0x0000001e04287220 */ /* 0x080fe20000410000 */
[----:B------:R-:W-:Y:S02]  /*76f0*/  HADD2.F32 R35, -RZ, R35.H0_H0 ;  /* 0x20000023ff237230 */ /* 0x000fe40000004100 */
[----:B------:R-:W-:Y:S01]  /*7700*/  FFMA.FTZ R38, R7, R30, -R38 ;  /* 0x0000001e07267223 */ /* 0x000fe20000010826 */
[----:B------:R-:W-:-:S02]  /*7710*/  HADD2.F32 R5, -RZ, R5.H1_H1 ;  /* 0x30000005ff057230 */ /* 0x000fc40000004100 */
[----:B------:R-:W-:Y:S01]  /*7720*/  FFMA.FTZ R31, R7, R32, R40 ;  /* 0x00000020071f7223 */ /* 0x000fe20000010028 */
        /* <DEDUP_REMOVED lines=14> */
[----:B------:R1:W-:Y:S02]  /*7810*/  STS.128 [R0], R4 ;  /* 0x0000000400007388 */ /* 0x0003e40000000c00 */
.L_x_1660:
[----:B------:R-:W-:Y:S05]  /*7820*/  BSYNC B1 ;  /* 0x0000000000017941 */ /* 0x000fea0003800000 */
.L_x_1659:
[----:B01----:R-:W-:-:S04]  /*7830*/  IADD3 R4, R157, 0x60, RZ ;  /* 0x000000609d047810 */ /* 0x003fc80007ffe0ff */
[----:B------:R-:W-:-:S13]  /*7840*/  ISETP.GE.AND P0, PT, R4, R34, PT ;  /* 0x000000220400720c */ /* 0x000fda0003f06270 */
[----:B------:R-:W-:Y:S05]  /*7850*/  @P0 BRA `(.L_x_1663) ;  /* 0x0000001800ac0947 */ /* 0x000fea0003800000 */
[----:B------:R-:W2:Y:S01]  /*7860*/  LDL R4, [R1+0xc] ;  /* 0x00000c0001047983 */ /* 0x000ea20000100800 */
[----:B------:R-:W0:Y:S01]  /*7870*/  LDC R5, c[0x0][0x3f4] ;  /* 0x0000fd00ff057b82 */ /* 0x000e220000000800 */
[----:B------:R-:W-:Y:S01]  /*7880*/  BSSY B1, `(.L_x_1664) ;  /* 0x000002e000017945 */ /* 0x000fe20003800000 */
[-C--:B0-----:R-:W-:Y:S02]  /*7890*/  ISETP.GE.AND P0, PT, R152, R5.reuse, PT ;  /* 0x000000059800720c */ /* 0x081fe40003f06270 */
[----:B--2---:R-:W-:-:S11]  /*78a0*/  ISETP.GE.AND P1, PT, R4, R5, PT ;  /* 0x000000050400720c */ /* 0x004fd60003f26270 */
[----:B------:R-:W-:Y:S05]  /*78b0*/  @P0 BRA `(.L_x_1665) ;  /* 0x0000000000a80947 */ /* 0x000fea0003800000 */
[----:B------:R-:W0:Y:S01]  /*78c0*/  LDS.128 R4, [R3+0xb400] ;  /* 0x00b4000003047984 */ /* 0x000e220000000c00 */
[----:B------:R-:W-:Y:S01]  /*78d0*/  SHF.R.U32.HI R26, RZ, 0x10, R21 ;  /* 0x00000010ff1a7819 */ /* 0x000fe20000011615 */
[--C-:B------:R-:W-:Y:S01]  /*78e0*/  HADD2.F32 R24, -RZ, R36.reuse.H1_H1 ;  /* 0x30000024ff187230 */ /* 0x100fe20000004100 */
[----:B------:R-:W-:Y:S01]  /*78f0*/  SHF.R.U32.HI R25, RZ, 0x10, R13 ;  /* 0x00000010ff197819 */ /* 0x000fe2000001160d */
[----:B------:R-:W-:Y:S01]  /*7900*/  HADD2.F32 R36, -RZ, R36.H0_H0 ;  /* 0x20000024ff247230 */ /* 0x000fe20000004100 */
[----:B------:R-:W-:Y:S01]  /*7910*/  SHF.R.U64 R33, R20, 0x10, R21 ;  /* 0x0000001014217819 */ /* 0x000fe20000001215 */
[----:B------:R-:W-:Y:S01]  /*7920*/  HADD2.F32 R26, -RZ, R26.H0_H0 ;  /* 0x2000001aff1a7230 */ /* 0x000fe20000004100 */
[----:B------:R-:W-:Y:S01]  /*7930*/  SHF.R.U64 R34, R12, 0x10, R13 ;  /* 0x000000100c227819 */ /* 0x000fe2000000120d */
[----:B------:R-:W-:Y:S02]  /*7940*/  HADD2.F32 R25, -RZ, R25.H0_H0 ;  /* 0x20000019ff197230 */ /* 0x000fe40000004100 */
[----:B0-----:R-:W-:-:S02]  /*7950*/  HADD2.F32 R21, -RZ, R7.H1_H1 ;  /* 0x30000007ff157230 */ /* 0x001fc40000004100 */
[----:B------:R-:W-:Y:S02]  /*7960*/  HADD2.F32 R20, -RZ, R7.H0_H0 ;  /* 0x20000007ff147230 */ /* 0x000fe40000004100 */
[--C-:B------:R-:W-:Y:S02]  /*7970*/  HADD2.F32 R7, -RZ, R4.reuse.H0_H0 ;  /* 0x20000004ff077230 */ /* 0x100fe40000004100 */
[CC--:B------:R-:W-:Y:S01]  /*7980*/  FMUL.FTZ R27, R21.reuse, R26.reuse ;  /* 0x0000001a151b7220 */ /* 0x0c0fe20000410000 */
[----:B------:R-:W-:Y:S01]  /*7990*/  FMUL.FTZ R21, R21, R25 ;  /* 0x0000001915157220 */ /* 0x000fe20000410000 */
[----:B------:R-:W-:Y:S02]  /*79a0*/  HADD2.F32 R4, -RZ, R4.H1_H1 ;  /* 0x30000004ff047230 */ /* 0x000fe40000004100 */
[--C-:B------:R-:W-:Y:S02]  /*79b0*/  HADD2.F32 R12, -RZ, R6.reuse.H0_H0 ;  /* 0x20000006ff0c7230 */ /* 0x100fe40000004100 */
[----:B------:R-:W-:Y:S01]  /*79c0*/  FFMA.FTZ R32, R20, R26, R21 ;  /* 0x0000001a14207223 */ /* 0x000fe20000010015 */
[----:B------:R-:W-:-:S02]  /*79d0*/  HADD2.F32 R13, -RZ, R6.H1_H1 ;  /* 0x30000006ff0d7230 */ /* 0x000fc40000004100 */
[----:B------:R-:W-:Y:S01]  /*79e0*/  FMUL.FTZ R30, R4, R36 ;  /* 0x00000024041e7220 */ /* 0x000fe20000410000 */
[----:B------:R-:W-:Y:S02]  /*79f0*/  HADD2.F32 R21, -RZ, R29.H0_H0 ;  /* 0x2000001dff157230 */ /* 0x000fe40000004100 */
[----:B------:R-:W-:Y:S01]  /*7a00*/  FFMA.FTZ R31, R20, R25, -R27 ;  /* 0x00000019141f7223 */ /* 0x000fe2000001081b */
[----:B------:R-:W-:Y:S02]  /*7a10*/  HADD2.F32 R6, -RZ, R5.H0_H0 ;  /* 0x20000005ff067230 */ /* 0x000fe40000004100 */
[-C--:B------:R-:W-:Y:S01]  /*7a20*/  FMUL.FTZ R26, R4, R24.reuse ;  /* 0x00000018041a7220 */ /* 0x080fe20000410000 */
[----:B------:R-:W-:Y:S02]  /*7a30*/  HADD2.F32 R29, -RZ, R29.H1_H1 ;  /* 0x3000001dff1d7230 */ /* 0x000fe40000004100 */
        /* <DEDUP_REMOVED lines=18> */
.L_x_1665:
[----:B------:R-:W-:Y:S05]  /*7b60*/  BSYNC B1 ;  /* 0x0000000000017941 */ /* 0x000fea0003800000 */
.L_x_1664:
[----:B------:R-:W-:Y:S05]  /*7b70*/  @P1 BRA `(.L_x_1663) ;  /* 0x0000001400e41947 */ /* 0x000fea0003800000 */
[----:B0-----:R-:W0:Y:S01]  /*7b80*/  LDS.128 R4, [R0+0x3000] ;  /* 0x0030000000047984 */ /* 0x001e220000000c00 */
        /* <DEDUP_REMOVED lines=8> */
[----:B------:R-:W-:-:S02]  /*7c10*/  HADD2.F32 R11, -RZ, R15.H0_H0 ;  /* 0x2000000fff0b7230 */ /* 0x000fc40000004100 */
[----:B------:R-:W-:Y:S02]  /*7c20*/  HADD2.F32 R15, -RZ, R15.H1_H1 ;  /* 0x3000000fff0f7230 */ /* 0x000fe40000004100 */
[--C-:B0-----:R-:W-:Y:S02]  /*7c30*/  HADD2.F32 R10, -RZ, R7.reuse.H1_H1 ;  /* 0x30000007ff0a7230 */ /* 0x101fe40000004100 */
[--C-:B------:R-:W-:Y:S02]  /*7c40*/  HADD2.F32 R3, -RZ, R4.reuse.H0_H0 ;  /* 0x20000004ff037230 */ /* 0x100fe40000004100 */
[----:B------:R-:W-:Y:S02]  /*7c50*/  HADD2.F32 R9, -RZ, R7.H0_H0 ;  /* 0x20000007ff097230 */ /* 0x000fe40000004100 */
[C---:B------:R-:W-:Y:S01]  /*7c60*/  FMUL.FTZ R24, R10.reuse, R20 ;  /* 0x000000140a187220 */ /* 0x040fe20000410000 */
[----:B------:R-:W-:Y:S02]  /*7c70*/  HADD2.F32 R4, -RZ, R4.H1_H1 ;  /* 0x30000004ff047230 */ /* 0x000fe40000004100 */
[----:B------:R-:W-:Y:S01]  /*7c80*/  FMUL.FTZ R21, R10, R12 ;  /* 0x0000000c0a157220 */ /* 0x000fe20000410000 */
[----:B------:R-:W-:-:S02]  /*7c90*/  HADD2.F32 R7, -RZ, R6.H0_H0 ;  /* 0x20000006ff077230 */ /* 0x000fc40000004100 */
[C---:B------:R-:W-:Y:S01]  /*7ca0*/  FFMA.FTZ R24, R9.reuse, R12, -R24 ;  /* 0x0000000c09187223 */ /* 0x040fe20000010818 */
[----:B------:R-:W-:Y:S02]  /*7cb0*/  HADD2.F32 R8, -RZ, R6.H1_H1 ;  /* 0x30000006ff087230 */ /* 0x000fe40000004100 */
[C---:B------:R-:W-:Y:S01]  /*7cc0*/  FMUL.FTZ R10, R4.reuse, R13 ;  /* 0x0000000d040a7220 */ /* 0x040fe20000410000 */
[--C-:B------:R-:W-:Y:S02]  /*7cd0*/  HADD2.F32 R6, -RZ, R5.reuse.H0_H0 ;  /* 0x20000005ff067230 */ /* 0x100fe40000004100 */
[----:B------:R-:W-:Y:S01]  /*7ce0*/  FFMA.FTZ R21, R9, R20, R21 ;  /* 0x0000001409157223 */ /* 0x000fe20000010015 */
[-C--:B------:R-:W-:Y:S01]  /*7cf0*/  FMUL.FTZ R12, R4, R11.reuse ;  /* 0x0000000b040c7220 */ /* 0x080fe20000410000 */
[----:B------:R-:W-:Y:S02]  /*7d00*/  HADD2.F32 R5, -RZ, R5.H1_H1 ;  /* 0x30000005ff057230 */ /* 0x000fe40000004100 */
[----:B------:R-:W-:Y:S01]  /*7d10*/  FFMA.FTZ R10, R3, R11, -R10 ;  /* 0x0000000b030a7223 */ /* 0x000fe2000001080a */
[----:B------:R-:W-:-:S02]  /*7d20*/  HADD2.F32 R9, -RZ, R25.H0_H0 ;  /* 0x20000019ff097230 */ /* 0x000fc40000004100 */
[----:B------:R-:W-:Y:S01]  /*7d30*/  FFMA.FTZ R3, R3, R13, R12 ;  /* 0x0000000d03037223 */ /* 0x000fe2000001000c */
[----:B------:R-:W-:Y:S02]  /*7d40*/  HADD2.F32 R4, -RZ, R26.H0_H0 ;  /* 0x2000001aff047230 */ /* 0x000fe40000004100 */
[C---:B------:R-:W-:Y:S01]  /*7d50*/  FMUL.FTZ R12, R8.reuse, R14 ;  /* 0x0000000e080c7220 */ /* 0x040fe20000410000 */
[----:B------:R-:W-:Y:S01]  /*7d60*/  FMUL.FTZ R13, R8, R15 ;  /* 0x0000000f080d7220 */ /* 0x000fe20000410000 */
[C---:B------:R-:W-:Y:S01]  /*7d70*/  FMUL.FTZ R11, R5.reuse, R9 ;  /* 0x00000009050b7220 */ /* 0x040fe20000410000 */
[----:B------:R-:W-:Y:S01]  /*7d80*/  FMUL.FTZ R8, R5, R4 ;  /* 0x0000000405087220 */ /* 0x000fe20000410000 */
[C---:B------:R-:W-:Y:S01]  /*7d90*/  FFMA.FTZ R12, R7.reuse, R15, -R12 ;  /* 0x0000000f070c7223 */ /* 0x040fe2000001080c */
[----:B------:R-:W-:Y:S01]  /*7da0*/  FFMA.FTZ R13, R7, R14, R13 ;  /* 0x0000000e070d7223 */ /* 0x000fe2000001000d */
[C---:B------:R-:W-:Y:S01]  /*7db0*/  FFMA.FTZ R5, R6.reuse, R4, -R11 ;  /* 0x0000000406057223 */ /* 0x040fe2000001080b */
[----:B------:R-:W-:Y:S01]  /*7dc0*/  FFMA.FTZ R8, R6, R9, R8 ;  /* 0x0000000906087223 */ /* 0x000fe20000010008 */
[----:B------:R-:W-:-:S02]  /*7dd0*/  F2FP.F16.F32.PACK_AB R7, R21, R24 ;  /* 0x000000181507723e */ /* 0x000fc400000000ff */
[----:B------:R-:W-:Y:S02]  /*7de0*/  F2FP.F16.F32.PACK_AB R6, R13, R12 ;  /* 0x0000000c0d06723e */ /* 0x000fe400000000ff */
[----:B------:R-:W-:Y:S02]  /*7df0*/  F2FP.F16.F32.PACK_AB R4, R3, R10 ;  /* 0x0000000a0304723e */ /* 0x000fe400000000ff */
[----:B------:R-:W-:-:S05]  /*7e00*/  F2FP.F16.F32.PACK_AB R5, R8, R5 ;  /* 0x000000050805723e */ /* 0x000fca00000000ff */
[----:B------:R1:W-:Y:S01]  /*7e10*/  STS.128 [R0+0x3000], R4 ;  /* 0x0030000400007388 */ /* 0x0003e20000000c00 */
[----:B------:R-:W-:Y:S05]  /*7e20*/  BRA `(.L_x_1663) ;  /* 0x0000001400387947 */ /* 0x000fea0003800000 */
.L_x_1650:
[----:B------:R-:W0:Y:S01]  /*7e30*/  S2R R0, SR_TID.X ;  /* 0x0000000000007919 */ /* 0x000e220000002100 */
[----:B------:R-:W3:Y:S01]  /*7e40*/  LDC R32, c[0x0][0x448] ;  /* 0x00011200ff207b82 */ /* 0x000ee20000000800 */
[----:B------:R-:W-:Y:S01]  /*7e50*/  ULDC.64 UR4, c[0x0][0x3f8] ;  /* 0x0000fe0000047ab9 */ /* 0x000fe20000000a00 */
[----:B------:R-:W-:Y:S01]  /*7e60*/  ULDC.64 UR6, c[0x0][0x408] ;  /* 0x0001020000067ab9 */ /* 0x000fe20000000a00 */
[----:B------:R-:W-:Y:S02]  /*7e70*/  IMAD.MOV.U32 R4, RZ, RZ, R26 ;  /* 0x000000ffff047224 */ /* 0x000fe400078e001a */
[----:B------:R-:W-:Y:S02]  /*7e80*/  IMAD.MOV.U32 R6, RZ, RZ, R24 ;  /* 0x000000ffff067224 */ /* 0x000fe400078e0018 */
[----:B------:R-:W-:Y:S01]  /*7e90*/  IMAD.MOV.U32 R7, RZ, RZ, R33 ;  /* 0x000000ffff077224 */ /* 0x000fe200078e0021 */
[----:B---3--:R-:W-:Y:S01]  /*7ea0*/  ISETP.NE.AND P0, PT, R32, 0x1, PT ;  /* 0x000000012000780c */ /* 0x008fe20003f05270 */
[----:B0-----:R-:W-:-:S05]  /*7eb0*/  VIADD R0, R0, 0xffffff80 ;  /* 0xffffff8000007836 */ /* 0x001fca0000000000 */
[----:B------:R-:W-:-:S07]  /*7ec0*/  SHF.R.S32.HI R3, RZ, 0x1f, R0 ;  /* 0x0000001fff037819 */ /* 0x000fce0000011400 */
[----:B------:R-:W0:Y:S01]  /*7ed0*/  @P0 LDC R5, c[0x0][0x450] ;  /* 0x00011400ff050b82 */ /* 0x000e220000000800 */
[----:B------:R-:W-:-:S04]  /*7ee0*/  LEA.HI R3, R3, R0, RZ, 0x2 ;  /* 0x0000000003037211 */ /* 0x000fc800078f10ff */
[----:B------:R-:W-:-:S05]  /*7ef0*/  LOP3.LUT R3, R3, 0xfffffffc, RZ, 0xc0, !PT ;  /* 0xfffffffc03037812 */ /* 0x000fca00078ec0ff */
[----:B------:R-:W-:Y:S02]  /*7f00*/  IMAD.IADD R3, R0, 0x1, -R3 ;  /* 0x0000000100037824 */ /* 0x000fe400078e0a03 */
[----:B------:R-:W3:Y:S02]  /*7f10*/  @P0 LDC R0, c[0x0][0x44c] ;  /* 0x00011300ff000b82 */ /* 0x000ee40000000800 */
[----:B------:R-:W-:-:S04]  /*7f20*/  IMAD R3, R3, 0x60, R39 ;  /* 0x0000006003037824 */ /* 0x000fc800078e0227 */
[----:B---3--:R-:W-:-:S05]  /*7f30*/  @P0 IMAD.HI.U32 R0, R3, R0, RZ ;  /* 0x0000000003000227 */ /* 0x008fca00078e00ff */
[----:B0-----:R-:W-:Y:S01]  /*7f40*/  @P0 SHF.R.U32.HI R3, RZ, R5, R0 ;  /* 0x00000005ff030219 */ /* 0x001fe20000011600 */
[----:B------:R-:W-:-:S03]  /*7f50*/  IMAD.MOV.U32 R5, RZ, RZ, R31 ;  /* 0x000000ffff057224 */ /* 0x000fc600078e001f */
        /* <DEDUP_REMOVED lines=12> */
[----:B------:R-:W-:-:S02]  /*8020*/  LEA R27, P1, R6, UR6, 0x1 ;  /* 0x00000006061b7c11 */ /* 0x000fc4000f8208ff */
[----:B------:R-:W-:Y:S02]  /*8030*/  IADD3 R3, R7, R3, RZ ;  /* 0x0000000307037210 */ /* 0x000fe40007ffe0ff */
[----:B------:R-:W-:Y:S02]  /*8040*/  LEA.HI.X R26, R4, UR5, R5, 0x1, P0 ;  /* 0x00000005041a7c11 */ /* 0x000fe400080f0c05 */
[----:B------:R-:W-:Y:S01]  /*8050*/  LEA.HI.X R24, R6, UR7, R3, 0x1, P1 ;  /* 0x0000000706187c11 */ /* 0x000fe200088f0c03 */
[----:B------:R-:W-:Y:S06]  /*8060*/  BRA.DIV UR4, `(.L_x_1666) ;  /* 0x0000018e04187947 */ /* 0x000fec000b800000 */
[----:B------:R-:W0:Y:S01]  /*8070*/  LDC R41, c[0x0][0x3f4] ;  /* 0x0000fd00ff297b82 */ /* 0x000e220000000800 */
[----:B------:R-:W3:Y:S01]  /*8080*/  SHFL.IDX PT, R3, R25, RZ, 0x1c1f ;  /* 0x001c1fff19037589 */ /* 0x000ee200000e0000 */
[----:B------:R-:W-:-:S03]  /*8090*/  IMAD R32, R155, R32, RZ ;  /* 0x000000209b207224 */ /* 0x000fc600078e02ff */
[----:B------:R-:W4:Y:S04]  /*80a0*/  SHFL.IDX PT, R0, R26, RZ, 0x1c1f ;  /* 0x001c1fff1a007589 */ /* 0x000f2800000e0000 */
[----:B-1----:R-:W1:Y:S04]  /*80b0*/  SHFL.IDX PT, R14, R27, RZ, 0x1c1f ;  /* 0x001c1fff1b0e7589 */ /* 0x002e6800000e0000 */
[----:B------:R-:W5:Y:S01]  /*80c0*/  SHFL.IDX PT, R4, R24, RZ, 0x1c1f ;  /* 0x001c1fff18047589 */ /* 0x000f6200000e0000 */
[----:B0-----:R-:W-:-:S04]  /*80d0*/  ISETP.GE.AND P0, PT, R16, R41, PT ;  /* 0x000000291000720c */ /* 0x001fc80003f06270 */
[----:B------:R-:W-:-:S13]  /*80e0*/  ISETP.GE.OR P1, PT, R39, R32, P0 ;  /* 0x000000202700720c */ /* 0x000fda0000726670 */
[C---:B------:R-:W-:Y:S01]  /*80f0*/  @!P1 IMAD.SHL.U32 R5, R16.reuse, 0x2, RZ ;  /* 0x0000000210059824 */ /* 0x040fe200078e00ff */
[----:B------:R-:W-:-:S04]  /*8100*/  @!P1 SHF.L.U64.HI R21, R16, 0x1, R17 ;  /* 0x0000000110159819 */ /* 0x000fc80000010211 */
[----:B---3--:R-:W-:-:S05]  /*8110*/  @!P1 IADD3 R6, P2, R3, R5, RZ ;  /* 0x0000000503069210 */ /* 0x008fca0007f5e0ff */
[----:B----4-:R-:W-:-:S05]  /*8120*/  @!P1 IMAD.X R7, R0, 0x1, R21, P2 ;  /* 0x0000000100079824 */ /* 0x010fca00010e0615 */
[----:B------:R-:W3:Y:S01]  /*8130*/  @!P1 LD.E.128 R8, desc[UR42][R6.64] ;  /* 0x0000002a06089980 */ /* 0x000ee2000c101d00 */
[----:B-1----:R-:W-:-:S05]  /*8140*/  @!P1 IADD3 R14, P2, R14, R5, RZ ;  /* 0x000000050e0e9210 */ /* 0x002fca0007f5e0ff */
[----:B-----5:R-:W-:-:S04]  /*8150*/  @!P1 IMAD.X R3, R4, 0x1, R21, P2 ;  /* 0x0000000104039824 */ /* 0x020fc800010e0615 */
[----:B------:R-:W-:-:S05]  /*8160*/  @!P1 IMAD.MOV.U32 R15, RZ, RZ, R3 ;  /* 0x000000ffff0f9224 */ /* 0x000fca00078e0003 */
[----:B------:R0:W4:Y:S01]  /*8170*/  @!P1 LD.E.128 R4, desc[UR42][R14.64] ;  /* 0x0000002a0e049980 */ /* 0x000122000c101d00 */
[----:B------:R-:W-:Y:S02]  /*8180*/  CS2R R34, SRZ ;  /* 0x0000000000227805 */ /* 0x000fe4000001ff00 */
[----:B------:R-:W-:Y:S02]  /*8190*/  CS2R R30, SRZ ;  /* 0x00000000001e7805 */ /* 0x000fe4000001ff00 */
[----:B------:R-:W-:Y:S01]  /*81a0*/  CS2R R20, SRZ ;  /* 0x0000000000147805 */ /* 0x000fe2000001ff00 */
[----:B------:R-:W1:Y:S01]  /*81b0*/  SHFL.IDX PT, R24, R24, 0x1, 0x1c1f ;  /* 0x003c1f0018187f89 */ /* 0x000e6200000e0000 */
[----:B------:R-:W-:-:S03]  /*81c0*/  CS2R R36, SRZ ;  /* 0x0000000000247805 */ /* 0x000fc6000001ff00 */
[----:B0-----:R0:W0:Y:S01]  /*81d0*/  SHFL.IDX PT, R14, R27, 0x1, 0x1c1f ;  /* 0x003c1f001b0e7f89 */ /* 0x00102200000e0000 */
[----:B---3--:R-:W-:Y:S02]  /*81e0*/  @!P1 IMAD.MOV.U32 R35, RZ, RZ, R9 ;  /* 0x000000ffff239224 */ /* 0x008fe400078e0009 */
[----:B------:R-:W-:Y:S02]  /*81f0*/  @!P1 IMAD.MOV.U32 R34, RZ, RZ, R8 ;  /* 0x000000ffff229224 */ /* 0x000fe400078e0008 */
[----:B------:R-:W-:Y:S01]  /*8200*/  @!P1 IMAD.MOV.U32 R36, RZ, RZ, R10 ;  /* 0x000000ffff249224 */ /* 0x000fe200078e000a */
[----:B------:R-:W-:Y:S01]  /*8210*/  MOV R3, R35 ;  /* 0x0000002300037202 */ /* 0x000fe20000000f00 */
[----:B------:R-:W-:Y:S02]  /*8220*/  IMAD.MOV.U32 R0, RZ, RZ, R34 ;  /* 0x000000ffff007224 */ /* 0x000fe400078e0022 */
[----:B------:R-:W-:Y:S01]  /*8230*/  @!P1 IMAD.MOV.U32 R37, RZ, RZ, R11 ;  /* 0x000000ffff259224 */ /* 0x000fe200078e000b */
[----:B------:R-:W-:Y:S01]  /*8240*/  PRMT R43, R3, 0x7610, R43 ;  /* 0x00007610032b7816 */ /* 0x000fe2000000002b */
[----:B------:R-:W-:Y:S01]  /*8250*/  IMAD.MOV.U32 R8, RZ, RZ, R36 ;  /* 0x000000ffff087224 */ /* 0x000fe200078e0024 */
[----:B------:R-:W-:Y:S01]  /*8260*/  PRMT R42, R0, 0x7610, R42 ;  /* 0x00007610002a7816 */ /* 0x000fe2000000002a */
[----:B------:R3:W0:Y:S01]  /*8270*/  SHFL.IDX PT, R3, R25, 0x1, 0x1c1f ;  /* 0x003c1f0019037f89 */ /* 0x00062200000e0000 */
[----:B------:R-:W-:-:S02]  /*8280*/  IMAD.MOV.U32 R9, RZ, RZ, R37 ;  /* 0x000000ffff097224 */ /* 0x000fc400078e0025 */
[----:B----4-:R-:W-:Y:S01]  /*8290*/  @!P1 IMAD.MOV.U32 R30, RZ, RZ, R4 ;  /* 0x000000ffff1e9224 */ /* 0x010fe200078e0004 */
[----:B------:R3:W4:Y:S01]  /*82a0*/  SHFL.IDX PT, R0, R26, 0x1, 0x1c1f ;  /* 0x003c1f001a007f89 */ /* 0x00072200000e0000 */
[----:B------:R-:W-:Y:S01]  /*82b0*/  @!P1 IMAD.MOV.U32 R31, RZ, RZ, R5 ;  /* 0x000000ffff1f9224 */ /* 0x000fe200078e0005 */
[----:B------:R-:W-:Y:S01]  /*82c0*/  @!P1 MOV R21, R7 ;  /* 0x0000000700159202 */ /* 0x000fe20000000f00 */
[----:B------:R-:W-:Y:S01]  /*82d0*/  @!P1 IMAD.MOV.U32 R20, RZ, RZ, R6 ;  /* 0x000000ffff149224 */ /* 0x000fe200078e0006 */
[----:B------:R-:W-:Y:S01]  /*82e0*/  PRMT R33, R8, 0x5410, R9 ;  /* 0x0000541008217816 */ /* 0x000fe20000000009 */
[----:B------:R-:W-:Y:S02]  /*82f0*/  IMAD.MOV.U32 R4, RZ, RZ, R30 ;  /* 0x000000ffff047224 */ /* 0x000fe400078e001e */
[----:B------:R-:W-:Y:S02]  /*8300*/  IMAD.MOV.U32 R5, RZ, RZ, R31 ;  /* 0x000000ffff057224 */ /* 0x000fe400078e001f */
[----:B------:R-:W-:-:S02]  /*8310*/  IMAD.MOV.U32 R6, RZ, RZ, R20 ;  /* 0x000000ffff067224 */ /* 0x000fc400078e0014 */
[----:B------:R-:W-:Y:S01]  /*8320*/  IMAD.MOV.U32 R7, RZ, RZ, R21 ;  /* 0x000000ffff077224 */ /* 0x000fe200078e0015 */
[----:B------:R-:W-:Y:S02]  /*8330*/  PRMT R45, R5, 0x7610, R45 ;  /* 0x00007610052d7816 */ /* 0x000fe4000000002d */
[----:B------:R-:W-:Y:S02]  /*8340*/  PRMT R56, R4, 0x5410, R6 ;  /* 0x0000541004387816 */ /* 0x000fe40000000006 */
[----:B------:R-:W-:Y:S02]  /*8350*/  CS2R R4, SRZ ;  /* 0x0000000000047805 */ /* 0x000fe4000001ff00 */
[----:B-1-3--:R-:W-:-:S07]  /*8360*/  PRMT R42, R42, 0x5410, R7 ;  /* 0x000054102a2a7816 */ /* 0x00afce0000000007 */
.L_x_1946:
[----:B------:R-:W-:Y:S01]  /*8370*/  VIADD R39, R39, 0x60 ;  /* 0x0000006027277836 */ /* 0x000fe20000000000 */
[----:B------:R-:W-:Y:S01]  /*8380*/  BSSY B1, `(.L_x_1667) ;  /* 0x0000012000017945 */ /* 0x000fe20003800000 */
[----:B------:R-:W-:Y:S02]  /*8390*/  CS2R R6, SRZ ;  /* 0x0000000000067805 */ /* 0x000fe4000001ff00 */
[----:B------:R-:W-:Y:S02]  /*83a0*/  CS2R R8, SRZ ;  /* 0x0000000000087805 */ /* 0x000fe4000001ff00 */
[----:B------:R-:W-:Y:S02]  /*83b0*/  CS2R R10, SRZ ;  /* 0x00000000000a7805 */ /* 0x000fe4000001ff00 */
[----:B------:R-:W-:-:S13]  /*83c0*/  ISETP.GE.AND P1, PT, R39, R32, PT ;  /* 0x000000202700720c */ /* 0x000fda0003f26270 */
[----:B------:R-:W-:Y:S05]  /*83d0*/  @P1 BRA `(.L_x_1668) ;  /* 0x0000000000301947 */ /* 0x000fea0003800000 */
[----:B------:R-:W-:Y:S02]  /*83e0*/  CS2R R6, SRZ ;  /* 0x0000000000067805 */ /* 0x000fe4000001ff00 */
[----:B------:R-:W-:Y:S02]  /*83f0*/  CS2R R8, SRZ ;  /* 0x0000000000087805 */ /* 0x000fe4000001ff00 */
[----:B------:R-:W-:Y:S01]  /*8400*/  CS2R R10, SRZ ;  /* 0x00000000000a7805 */ /* 0x000fe2000001ff00 */
[----:B------:R-:W-:Y:S06]  /*8410*/  @P0 BRA `(.L_x_1668) ;  /* 0x0000000000200947 */ /* 0x000fec0003800000 */
[C---:B------:R-:W-:Y:S01]  /*8420*/  IMAD.SHL.U32 R4, R16.reuse, 0x2, RZ ;  /* 0x0000000210047824 */ /* 0x040fe200078e00ff */
[----:B------:R-:W-:-:S04]  /*8430*/  SHF.L.U64.HI R5, R16, 0x1, R17 ;  /* 0x0000000110057819 */ /* 0x000fc80000010211 */
[-C--:B0-----:R-:W-:Y:S02]  /*8440*/  IADD3 R8, P1, R3, R4.reuse, RZ ;  /* 0x0000000403087210 */ /* 0x081fe40007f3e0ff */
[----:B------:R-:W-:-:S03]  /*8450*/  IADD3 R4, P2, R14, R4, RZ ;  /* 0x000000040e047210 */ /* 0x000fc60007f5e0ff */
[----:B----4-:R-:W-:Y:S01]  /*8460*/  IMAD.X R9, R0, 0x1, R5, P1 ;  /* 0x0000000100097824 */ /* 0x010fe200008e0605 */
[----:B------:R-:W-:-:S05]  /*8470*/  IADD3.X R5, R24, R5, RZ, P2, !PT ;  /* 0x0000000518057210 */ /* 0x000fca00017fe4ff */
[----:B------:R-:W5:Y:S04]  /*8480*/  LD.E.128 R8, desc[UR42][R8.64] ;  /* 0x0000002a08087980 */ /* 0x000f68000c101d00 */
[----:B------:R-:W5:Y:S02]  /*8490*/  LD.E.128 R4, desc[UR42][R4.64] ;  /* 0x0000002a04047980 */ /* 0x000f64000c101d00 */
.L_x_1668:
[----:B------:R-:W-:Y:S05]  /*84a0*/  BSYNC B1 ;  /* 0x0000000000017941 */ /* 0x000fea0003800000 */
.L_x_1667:
[----:B------:R-:W-:Y:S01]  /*84b0*/  ULEA.HI UR4, UR36, UR36, URZ, 0x1 ;  /* 0x0000002424047291 */ /* 0x000fe2000f8f083f */
[----:B------:R-:W-:Y:S01]  /*84c0*/  IMAD R29, R29, -0xc0, R32 ;  /* 0xffffff401d1d7824 */ /* 0x000fe200078e0220 */
[----:B------:R-:W-:Y:S01]  /*84d0*/  BSSY B1, `(.L_x_1669) ;  /* 0x0000017000017945 */ /* 0x000fe20003800000 */
[----:B0-----:R-:W-:Y:S01]  /*84e0*/  VIADD R14, R157, 0x60 ;  /* 0x000000609d0e7836 */ /* 0x001fe20000000000 */
[----:B------:R-:W-:Y:S01]  /*84f0*/  ULOP3.LUT UR4, UR4, 0xfffffffe, URZ, 0xc0, !UPT ;  /* 0xfffffffe04047892 */ /* 0x000fe2000f8ec03f */
[----:B-----5:R-:W-:Y:S01]  /*8500*/  IMAD.MOV.U32 R12, RZ, RZ, R4 ;  /* 0x000000ffff0c7224 */ /* 0x020fe200078e0004 */
[----:B----4-:R-:W-:Y:S01]  /*8510*/  VIMNMX R0, R29, 0xc0, PT ;  /* 0x000000c01d007848 */ /* 0x010fe20003fe0100 */
[----:B--2---:R-:W-:Y:S01]  /*8520*/  IMAD.MOV.U32 R13, RZ, RZ, R5 ;  /* 0x000000ffff0d7224 */ /* 0x004fe200078e0005 */
[----:B------:R-:W-:Y:S01]  /*8530*/  UIADD3 UR4, UR36, -UR4, URZ ;  /* 0x8000000424047290 */ /* 0x000fe2000fffe03f */
[----:B------:R-:W-:Y:S01]  /*8540*/  IMAD.IADD R29, R16, 0x1, R41 ;  /* 0x00000001101d7824 */ /* 0x000fe200078e0229 */
[----:B------:R-:W-:-:S02]  /*8550*/  ISETP.GE.OR P2, PT, R157, R0, P0 ;  /* 0x000000009d00720c */ /* 0x000fc40000746670 */
[----:B------:R-:W-:Y:S01]  /*8560*/  ISETP.GE.OR P0, PT, R14, R0, P0 ;  /* 0x000000000e00720c */ /* 0x000fe20000706670 */
[----:B------:R-:W-:Y:S01]  /*8570*/  IMAD.MOV.U32 R0, RZ, RZ, R6 ;  /* 0x000000ffff007224 */ /* 0x000fe200078e0006 */
[----:B------:R-:W-:Y:S01]  /*8580*/  PRMT R38, R38, 0x5410, R12 ;  /* 0x0000541026267816 */ /* 0x000fe2000000000c */
[----:B------:R-:W-:Y:S01]  /*8590*/  IMAD.U32 R3, RZ, RZ, UR4 ;  /* 0x00000004ff037e24 */ /* 0x000fe2000f8e00ff */
[----:B------:R-:W-:Y:S01]  /*85a0*/  PRMT R39, R13, 0x7610, R39 ;  /* 0x000076100d277816 */ /* 0x000fe20000000027 */
[----:B------:R-:W-:Y:S01]  /*85b0*/  IMAD.MOV.U32 R12, RZ, RZ, R7 ;  /* 0x000000ffff0c7224 */ /* 0x000fe200078e0007 */
[----:B------:R-:W-:Y:S01]  /*85c0*/  MOV R14, R9 ;  /* 0x00000009000e7202 */ /* 0x000fe20000000f00 */
[----:B------:R-:W-:Y:S01]  /*85d0*/  IMAD.MOV.U32 R13, RZ, RZ, R8 ;  /* 0x000000ffff0d7224 */ /* 0x000fe200078e0008 */
[----:B------:R-:W-:Y:S02]  /*85e0*/  SHF.L.U32 R3, R3, 0x1f, RZ ;  /* 0x0000001f03037819 */ /* 0x000fe400000006ff */
[----:B------:R-:W-:-:S02]  /*85f0*/  PRMT R32, R0, 0x5410, R12 ;  /* 0x0000541000207816 */ /* 0x000fc4000000000c */
[----:B------:R-:W0:Y:S01]  /*8600*/  SYNCS.PHASECHK.TRANS64.TRYWAIT P1, [R2+URZ+0x16800], R3 ;  /* 0x01680003020075a7 */ /* 0x000e22000802017f */
[----:B------:R-:W-:Y:S02]  /*8610*/  PRMT R38, R13, 0x7610, R38 ;  /* 0x000076100d267816 */ /* 0x000fe40000000026 */
[----:B------:R-:W-:Y:S01]  /*8620*/  PRMT R39, R39, 0x5410, R14 ;  /* 0x0000541027277816 */ /* 0x000fe2000000000e */
[----:B0-----:R-:W-:Y:S06]  /*8630*/  @!P1 BRA `(.L_x_1670) ;  /* 0x0000018c000c9947 */ /* 0x001fec0003800000 */
.L_x_1947:
[----:B------:R-:W-:Y:S05]  /*8640*/  BSYNC B1 ;  /* 0x0000000000017941 */ /* 0x000fea0003800000 */
.L_x_1669:
[----:B------:R-:W-:Y:S01]  /*8650*/  BSSY B1, `(.L_x_1671) ;  /* 0x0000069000017945 */ /* 0x000fe20003800000 */
[----:B------:R-:W-:Y:S01]  /*8660*/  IMAD.MOV.U32 R0, RZ, RZ, R10 ;  /* 0x000000ffff007224 */ /* 0x000fe200078e000a */
[----:B------:R-:W-:Y:S01]  /*8670*/  LOP3.LUT R29, R29, 0x38, RZ, 0xc0, !PT ;  /* 0x000000381d1d7812 */ /* 0x000fe200078ec0ff */
[----:B0-----:R-:W-:Y:S01]  /*8680*/  IMAD.MOV.U32 R3, RZ, RZ, R11 ;  /* 0x000000ffff037224 */ /* 0x001fe200078e000b */
[----:B------:R-:W-:Y:S06]  /*8690*/  @P2 BRA `(.L_x_1672) ;  /* 0x0000000400902947 */ /* 0x000fec0003800000 */
[----:B------:R-:W2:Y:S01]  /*86a0*/  LDL R12, [R1+0x40] ;  /* 0x00004000010c7983 */ /* 0x000ea20000100800 */
[----:B------:R-:W0:Y:S02]  /*86b0*/  S2R R13, SR_TID.X ;  /* 0x00000000000d7919 */ /* 0x000e240000002100 */
[----:B0-----:R-:W-:-:S05]  /*86c0*/  VIADD R13, R13, 0xffffff80 ;  /* 0xffffff800d0d7836 */ /* 0x001fca0000000000 */
[----:B------:R-:W-:-:S04]  /*86d0*/  SHF.R.S32.HI R25, RZ, 0x1f, R13 ;  /* 0x0000001fff197819 */ /* 0x000fc8000001140d */
[----:B------:R-:W-:-:S04]  /*86e0*/  LEA.HI R25, R25, R13, RZ, 0x5 ;  /* 0x0000000d19197211 */ /* 0x000fc800078f28ff */
[----:B------:R-:W-:Y:S01]  /*86f0*/  SHF.R.S32.HI R25, RZ, 0x5, R25 ;  /* 0x00000005ff197819 */ /* 0x000fe20000011419 */
[----:B------:R-:W-:Y:S01]  /*8700*/  HADD2.F32 R45, -RZ, R45.H0_H0 ;  /* 0x2000002dff2d7230 */ /* 0x000fe20000004100 */
[----:B------:R-:W-:Y:S02]  /*8710*/  SHF.R.U64 R55, R34, 0x10, R35 ;  /* 0x0000001022377819 */ /* 0x000fe40000001223 */
[----:B------:R-:W-:Y:S01]  /*8720*/  SHF.R.U32.HI R44, RZ, 0x10, R31 ;  /* 0x00000010ff2c7819 */ /* 0x000fe2000001161f */
[----:B------:R-:W-:Y:S01]  /*8730*/  HADD2.F32 R43, -RZ, R43.H0_H0 ;  /* 0x2000002bff2b7230 */ /* 0x000fe20000004100 */
[----:B------:R-:W-:Y:S02]  /*8740*/  SHF.R.U64 R51, R20, 0x10, R21 ;  /* 0x0000001014337819 */ /* 0x000fe40000001215 */
[----:B------:R-:W-:Y:S01]  /*8750*/  SHF.R.U32.HI R46, RZ, 0x10, R35 ;  /* 0x00000010ff2e7819 */ /* 0x000fe20000011623 */
[----:B------:R-:W-:Y:S01]  /*8760*/  HADD2.F32 R44, -RZ, R44.H0_H0 ;  /* 0x2000002cff2c7230 */ /* 0x000fe20000004100 */
[----:B------:R-:W-:-:S02]  /*8770*/  SHF.R.U64 R54, R36, 0x10, R37 ;  /* 0x0000001024367819 */ /* 0x000fc40000001225 */
[----:B------:R-:W-:Y:S02]  /*8780*/  SHF.R.U32.HI R50, RZ, 0x10, R21 ;  /* 0x00000010ff327819 */ /* 0x000fe40000011615 */
[----:B------:R-:W-:Y:S02]  /*8790*/  SHF.R.U64 R53, R30, 0x10, R31 ;  /* 0x000000101e357819 */ /* 0x000fe4000000121f */
[----:B------:R-:W-:Y:S01]  /*87a0*/  SHF.R.U32.HI R52, RZ, 0x10, R37 ;  /* 0x00000010ff347819 */ /* 0x000fe20000011625 */
[----:B--2---:R-:W-:-:S05]  /*87b0*/  IMAD.SHL.U32 R12, R12, 0x40, RZ ;  /* 0x000000400c0c7824 */ /* 0x004fca00078e00ff */
[----:B------:R-:W-:-:S04]  /*87c0*/  LOP3.LUT R24, R12, 0x1c0, RZ, 0xc0, !PT ;  /* 0x000001c00c187812 */ /* 0x000fc800078ec0ff */
[----:B------:R-:W-:Y:S02]  /*87d0*/  SHF.R.U32.HI R15, RZ, 0x3, R24 ;  /* 0x00000003ff0f7819 */ /* 0x000fe40000011618 */
[----:B------:R-:W-:Y:S02]  /*87e0*/  LOP3.LUT R12, R24, 0x38, R16, 0xf8, !PT ;  /* 0x00000038180c7812 */ /* 0x000fe400078ef810 */
[----:B------:R-:W-:Y:S02]  /*87f0*/  LOP3.LUT R24, R15, R29, R24, 0x1e, !PT ;  /* 0x0000001d0f187212 */ /* 0x000fe400078e1e18 */
[----:B------:R-:W-:Y:S02]  /*8800*/  LOP3.LUT R12, R12, R15, RZ, 0x3c, !PT ;  /* 0x0000000f0c0c7212 */ /* 0x000fe400078e3cff */
[----:B------:R-:W-:-:S03]  /*8810*/  LEA R41, R25, R24, 0x9 ;  /* 0x0000001819297211 */ /* 0x000fc600078e48ff */
[----:B------:R-:W-:Y:S02]  /*8820*/  IMAD R13, R25, 0x200, R12 ;  /* 0x00000200190d7824 */ /* 0x000fe400078e020c */
[--C-:B------:R-:W-:Y:S02]  /*8830*/  IMAD R41, R41, 0x2, R2.reuse ;  /* 0x0000000229297824 */ /* 0x100fe400078e0202 */
[----:B------:R-:W-:-:S03]  /*8840*/  IMAD R40, R13, 0x2, R2 ;  /* 0x000000020d287824 */ /* 0x000fc600078e0202 */
[----:B------:R-:W0:Y:S04]  /*8850*/  LDS.128 R24, [R41+0x8400] ;  /* 0x0084000029187984 */ /* 0x000e280000000c00 */
[----:B------:R-:W1:Y:S01]  /*8860*/  LDS.128 R12, [R40+0x8400] ;  /* 0x00840000280c7984 */ /* 0x000e620000000c00 */
[--C-:B0-----:R-:W-:Y:S02]  /*8870*/  HADD2.F32 R34, -RZ, R25.reuse.H0_H0 ;  /* 0x20000019ff227230 */ /* 0x101fe40000004100 */
[----:B------:R-:W-:Y:S02]  /*8880*/  HADD2.F32 R35, -RZ, R25.H1_H1 ;  /* 0x30000019ff237230 */ /* 0x000fe40000004100 */
[----:B-1----:R-:W-:Y:S02]  /*8890*/  HADD2.F32 R20, -RZ, R13.H0_H0 ;  /* 0x2000000dff147230 */ /* 0x002fe40000004100 */
[C---:B------:R-:W-:Y:S01]  /*88a0*/  FMUL.FTZ R47, R34.reuse, R45 ;  /* 0x0000002d222f7220 */ /* 0x040fe20000410000 */
[----:B------:R-:W-:Y:S01]  /*88b0*/  FMUL.FTZ R49, R34, R43 ;  /* 0x0000002b22317220 */ /* 0x000fe20000410000 */
[----:B------:R-:W-:-:S02]  /*88c0*/  HADD2.F32 R34, -RZ, R46.H0_H0 ;  /* 0x2000002eff227230 */ /* 0x000fc40000004100 */
[C---:B------:R-:W-:Y:S01]  /*88d0*/  FFMA.FTZ R48, R20.reuse, R43, -R47 ;  /* 0x0000002b14307223 */ /* 0x040fe2000001082f */
[----:B------:R-:W-:Y:S02]  /*88e0*/  HADD2.F32 R21, -RZ, R13.H1_H1 ;  /* 0x3000000dff157230 */ /* 0x000fe40000004100 */
[C---:B------:R-:W-:Y:S01]  /*88f0*/  FMUL.FTZ R46, R35.reuse, R44 ;  /* 0x0000002c232e7220 */ /* 0x040fe20000410000 */
[----:B------:R-:W-:Y:S02]  /*8900*/  HADD2.F32 R36, -RZ, R27.H0_H0 ;  /* 0x2000001bff247230 */ /* 0x000fe40000004100 */
[----:B------:R-:W-:Y:S02]  /*8910*/  HADD2.F32 R47, -RZ, R42.H1_H1 ;  /* 0x3000002aff2f7230 */ /* 0x000fe40000004100 */
[----:B------:R-:W-:Y:S02]  /*8920*/  HADD2.F32 R43, -RZ, R33.H1_H1 ;  /* 0x30000021ff2b7230 */ /* 0x000fe40000004100 */
[----:B------:R-:W-:Y:S01]  /*8930*/  FFMA.FTZ R49, R20, R45, R49 ;  /* 0x0000002d14317223 */ /* 0x000fe20000010031 */
[----:B------:R-:W-:Y:S01]  /*8940*/  FMUL.FTZ R20, R35, R34 ;  /* 0x0000002223147220 */ /* 0x000fe20000410000 */
[----:B------:R-:W-:-:S02]  /*8950*/  HADD2.F32 R30, -RZ, R15.H0_H0 ;  /* 0x2000000fff1e7230 */ /* 0x000fc40000004100 */
[C---:B------:R-:W-:Y:S01]  /*8960*/  FFMA.FTZ R35, R21.reuse, R34, -R46 ;  /* 0x0000002215237223 */ /* 0x040fe2000001082e */
[C---:B------:R-:W-:Y:S01]  /*8970*/  FMUL.FTZ R45, R36.reuse, R47 ;  /* 0x0000002f242d7220 */ /* 0x040fe20000410000 */
[----:B------:R-:W-:Y:S02]  /*8980*/  HADD2.F32 R37, -RZ, R27.H1_H1 ;  /* 0x3000001bff257230 */ /* 0x000fe40000004100 */
[-C--:B------:R-:W-:Y:S01]  /*8990*/  FMUL.FTZ R36, R36, R43.reuse ;  /* 0x0000002b24247220 */ /* 0x080fe20000410000 */
[----:B------:R-:W-:Y:S02]  /*89a0*/  HADD2.F32 R46, -RZ, R50.H0_H0 ;  /* 0x20000032ff2e7230 */ /* 0x000fe40000004100 */
[----:B------:R-:W-:Y:S01]  /*89b0*/  FFMA.FTZ R44, R21, R44, R20 ;  /* 0x0000002c152c7223 */ /* 0x000fe20000010014 */
[----:B------:R-:W-:Y:S02]  /*89c0*/  HADD2.F32 R31, -RZ, R15.H1_H1 ;  /* 0x3000000fff1f7230 */ /* 0x000fe40000004100 */
[----:B------:R-:W-:Y:S01]  /*89d0*/  FFMA.FTZ R45, R30, R43, -R45 ;  /* 0x0000002b1e2d7223 */ /* 0x000fe2000001082d */
[----:B------:R-:W-:-:S02]  /*89e0*/  HADD2.F32 R20, -RZ, R52.H0_H0 ;  /* 0x20000034ff147230 */ /* 0x000fc40000004100 */
[----:B------:R-:W-:Y:S01]  /*89f0*/  FFMA.FTZ R47, R30, R47, R36 ;  /* 0x0000002f1e2f7223 */ /* 0x000fe20000010024 */
[----:B------:R-:W-:Y:S02]  /*8a00*/  HADD2.F32 R25, -RZ, R24.H0_H0 ;  /* 0x20000018ff197230 */ /* 0x000fe40000004100 */
[C---:B------:R-:W-:Y:S01]  /*8a10*/  FMUL.FTZ R34, R37.reuse, R46 ;  /* 0x0000002e25227220 */ /* 0x040fe20000410000 */
[----:B------:R-:W-:Y:S02]  /*8a20*/  HADD2.F32 R30, -RZ, R56.H0_H0 ;  /* 0x20000038ff1e7230 */ /* 0x000fe40000004100 */
[----:B------:R-:W-:Y:S02]  /*8a30*/  HADD2.F32 R42, -RZ, R42.H0_H0 ;  /* 0x2000002aff2a7230 */ /* 0x000fe40000004100 */
[-C--:B------:R-:W-:Y:S01]  /*8a40*/  FMUL.FTZ R52, R37, R20.reuse ;  /* 0x0000001425347220 */ /* 0x080fe20000410000 */
[----:B------:R-:W-:Y:S02]  /*8a50*/  HADD2.F32 R13, -RZ, R12.H0_H0 ;  /* 0x2000000cff0d7230 */ /* 0x000fe40000004100 */
[----:B------:R-:W-:Y:S01]  /*8a60*/  FFMA.FTZ R50, R31, R20, -R34 ;  /* 0x000000141f327223 */ /* 0x000fe20000010822 */
[----:B------:R-:W-:-:S02]  /*8a70*/  HADD2.F32 R27, -RZ, R26.H0_H0 ;  /* 0x2000001aff1b7230 */ /* 0x000fc40000004100 */
[C---:B------:R-:W-:Y:S01]  /*8a80*/  FMUL.FTZ R36, R25.reuse, R30 ;  /* 0x0000001e19247220 */ /* 0x040fe20000410000 */
[----:B------:R-:W-:Y:S02]  /*8a90*/  HADD2.F32 R34, -RZ, R56.H1_H1 ;  /* 0x30000038ff227230 */ /* 0x000fe40000004100 */
[----:B------:R-:W-:Y:S01]  /*8aa0*/  FMUL.FTZ R25, R25, R42 ;  /* 0x0000002a19197220 */ /* 0x000fe20000410000 */
[----:B------:R-:W-:Y:S02]  /*8ab0*/  HADD2.F32 R20, -RZ, R33.H0_H0 ;  /* 0x20000021ff147230 */ /* 0x000fe40000004100 */
[----:B------:R-:W-:Y:S01]  /*8ac0*/  FFMA.FTZ R52, R31, R46, R52 ;  /* 0x0000002e1f347223 */ /* 0x000fe20000010034 */
[----:B------:R-:W-:Y:S01]  /*8ad0*/  FFMA.FTZ R36, R13, R42, -R36 ;  /* 0x0000002a0d247223 */ /* 0x000fe20000010824 */
[----:B------:R-:W-:Y:S02]  /*8ae0*/  HADD2.F32 R15, -RZ, R14.H0_H0 ;  /* 0x2000000eff0f7230 */ /* 0x000fe40000004100 */
[----:B------:R-:W-:Y:S01]  /*8af0*/  FMUL.FTZ R46, R27, R34 ;  /* 0x000000221b2e7220 */ /* 0x000fe20000410000 */
[----:B------:R-:W-:Y:S01]  /*8b00*/  FFMA.FTZ R30, R13, R30, R25 ;  /* 0x0000001e0d1e7223 */ /* 0x000fe20000010019 */
[----:B------:R-:W-:Y:S01]  /*8b10*/  FMUL.FTZ R42, R27, R20 ;  /* 0x000000141b2a7220 */ /* 0x000fe20000410000 */
[----:B------:R-:W-:-:S02]  /*8b20*/  HADD2.F32 R24, -RZ, R24.H1_H1 ;  /* 0x30000018ff187230 */ /* 0x000fc40000004100 */
[----:B------:R-:W-:Y:S02]  /*8b30*/  HADD2.F32 R26, -RZ, R26.H1_H1 ;  /* 0x3000001aff1a7230 */ /* 0x000fe40000004100 */
[----:B------:R-:W-:Y:S02]  /*8b40*/  HADD2.F32 R25, -RZ, R53.H0_H0 ;  /* 0x20000035ff197230 */ /* 0x000fe40000004100 */
[----:B------:R-:W-:Y:S02]  /*8b50*/  HADD2.F32 R27, -RZ, R51.H0_H0 ;  /* 0x20000033ff1b7230 */ /* 0x000fe40000004100 */
[----:B------:R-:W-:Y:S02]  /*8b60*/  HADD2.F32 R13, -RZ, R55.H0_H0 ;  /* 0x20000037ff0d7230 */ /* 0x000fe40000004100 */
[----:B------:R-:W-:Y:S02]  /*8b70*/  HADD2.F32 R21, -RZ, R54.H0_H0 ;  /* 0x20000036ff157230 */ /* 0x000fe40000004100 */
[----:B------:R-:W-:Y:S01]  /*8b80*/  FFMA.FTZ R46, R15, R20, -R46 ;  /* 0x000000140f2e7223 */ /* 0x000fe2000001082e */
[----:B------:R-:W-:-:S02]  /*8b90*/  HADD2.F32 R12, -RZ, R12.H1_H1 ;  /* 0x3000000cff0c7230 */ /* 0x000fc40000004100 */
[----:B------:R-:W-:Y:S01]  /*8ba0*/  FFMA.FTZ R42, R15, R34, R42 ;  /* 0x000000220f2a7223 */ /* 0x000fe2000001002a */
[----:B------:R-:W-:Y:S02]  /*8bb0*/  HADD2.F32 R14, -RZ, R14.H1_H1 ;  /* 0x3000000eff0e7230 */ /* 0x000fe40000004100 */
[----:B------:R-:W-:Y:S01]  /*8bc0*/  FMUL.FTZ R15, R24, R25 ;  /* 0x00000019180f7220 */ /* 0x000fe20000410000 */
[----:B------:R-:W-:Y:S01]  /*8bd0*/  FMUL.FTZ R37, R26, R27 ;  /* 0x0000001b1a257220 */ /* 0x000fe20000410000 */
[----:B------:R-:W-:Y:S01]  /*8be0*/  FMUL.FTZ R24, R24, R13 ;  /* 0x0000000d18187220 */ /* 0x000fe20000410000 */
[----:B------:R-:W-:Y:S01]  /*8bf0*/  FMUL.FTZ R26, R26, R21 ;  /* 0x000000151a1a7220 */ /* 0x000fe20000410000 */
[----:B------:R-:W-:Y:S01]  /*8c00*/  FFMA.FTZ R31, R12, R13, -R15 ;  /* 0x0000000d0c1f7223 */ /* 0x000fe2000001080f */
[----:B------:R-:W-:Y:S01]  /*8c10*/  FFMA.FTZ R37, R14, R21, -R37 ;  /* 0x000000150e257223 */ /* 0x000fe20000010825 */
        /* <DEDUP_REMOVED lines=12> */
.L_x_1672:
[----:B------:R-:W-:Y:S05]  /*8ce0*/  BSYNC B1 ;  /* 0x0000000000017941 */ /* 0x000fea0003800000 */
.L_x_1671:
[----:B------:R-:W-:Y:S01]  /*8cf0*/  PRMT R31, R0, 0x5410, R3 ;  /* 0x00005410001f7816 */ /* 0x000fe20000000003 */
[----:B------:R-:W-:Y:S06]  /*8d00*/  @P0 BRA `(.L_x_1663) ;  /* 0x0000000400800947 */ /* 0x000fec0003800000 */
[----:B------:R-:W2:Y:S01]  /*8d10*/  LDL R20, [R1+0x44] ;  /* 0x0000440001147983 */ /* 0x000ea20000100800 */
[C---:B0-----:R-:W-:Y:S02]  /*8d20*/  VIADD R12, R157.reuse, 0x60 ;  /* 0x000000609d0c7836 */ /* 0x041fe40000000000 */
[----:B------:R-:W-:Y:S01]  /*8d30*/  VIADD R13, R157, 0x60 ;  /* 0x000000609d0d7836 */ /* 0x000fe20000000000 */
[----:B------:R-:W3:Y:S01]  /*8d40*/  LDL R44, [R1+0x58] ;  /* 0x00005800012c7983 */ /* 0x000ee20000100800 */
[----:B------:R-:W-:Y:S02]  /*8d50*/  IMAD.SHL.U32 R12, R12, 0x40, RZ ;  /* 0x000000400c0c7824 */ /* 0x000fe400078e00ff */
[----:B------:R-:W-:-:S03]  /*8d60*/  IMAD.SHL.U32 R13, R13, 0x40, RZ ;  /* 0x000000400d0d7824 */ /* 0x000fc600078e00ff */
[----:B------:R-:W-:Y:S02]  /*8d70*/  LOP3.LUT R12, R12, 0x1c0, RZ, 0xc0, !PT ;  /* 0x000001c00c0c7812 */ /* 0x000fe400078ec0ff */
[----:B------:R-:W-:Y:S02]  /*8d80*/  LOP3.LUT R13, R13, 0x1c0, RZ, 0xc0, !PT ;  /* 0x000001c00d0d7812 */ /* 0x000fe400078ec0ff */
[----:B------:R-:W-:-:S04]  /*8d90*/  SHF.R.U32.HI R12, RZ, 0x3, R12 ;  /* 0x00000003ff0c7819 */ /* 0x000fc8000001160c */
[----:B------:R-:W-:Y:S02]  /*8da0*/  LOP3.LUT R29, R12, R29, R13, 0x1e, !PT ;  /* 0x0000001d0c1d7212 */ /* 0x000fe400078e1e0d */
[----:B------:R-:W-:Y:S01]  /*8db0*/  SHF.R.U64 R42, R10, 0x10, R11 ;  /* 0x000000100a2a7819 */ /* 0x000fe2000000120b */
[----:B------:R-:W-:Y:S01]  /*8dc0*/  HADD2.F32 R10, -RZ, R39.H1_H1 ;  /* 0x30000027ff0a7230 */ /* 0x000fe20000004100 */
[--C-:B------:R-:W-:Y:S02]  /*8dd0*/  SHF.R.U64 R35, R6, 0x10, R7.reuse ;  /* 0x0000001006237819 */ /* 0x100fe40000001207 */
[----:B------:R-:W-:Y:S02]  /*8de0*/  SHF.R.U32.HI R33, RZ, 0x10, R7 ;  /* 0x00000010ff217819 */ /* 0x000fe40000011607 */
[----:B------:R-:W-:Y:S02]  /*8df0*/  SHF.R.U32.HI R30, RZ, 0x10, R5 ;  /* 0x00000010ff1e7819 */ /* 0x000fe40000011605 */
[----:B------:R-:W-:-:S03]  /*8e00*/  SHF.R.U32.HI R21, RZ, 0x10, R9 ;  /* 0x00000010ff157819 */ /* 0x000fc60000011609 */
[----:B------:R-:W-:Y:S01]  /*8e10*/  HADD2.F32 R30, -RZ, R30.H0_H0 ;  /* 0x2000001eff1e7230 */ /* 0x000fe20000004100 */
[----:B------:R-:W-:Y:S01]  /*8e20*/  SHF.R.U32.HI R41, RZ, 0x10, R11 ;  /* 0x00000010ff297819 */ /* 0x000fe2000001160b */
[--C-:B------:R-:W-:Y:S01]  /*8e30*/  HADD2.F32 R11, -RZ, R32.reuse.H0_H0 ;  /* 0x20000020ff0b7230 */ /* 0x100fe20000004100 */
[----:B------:R-:W-:Y:S01]  /*8e40*/  SHF.R.U64 R43, R8, 0x10, R9 ;  /* 0x00000010082b7819 */ /* 0x000fe20000001209 */
[----:B------:R-:W-:Y:S01]  /*8e50*/  HADD2.F32 R32, -RZ, R32.H1_H1 ;  /* 0x30000020ff207230 */ /* 0x000fe20000004100 */
[----:B------:R-:W-:Y:S01]  /*8e60*/  SHF.R.U64 R37, R4, 0x10, R5 ;  /* 0x0000001004257819 */ /* 0x000fe20000001205 */
[----:B--2---:R-:W-:-:S04]  /*8e70*/  IMAD.IADD R29, R20, 0x1, R29 ;  /* 0x00000001141d7824 */ /* 0x004fc800078e021d */
[----:B------:R-:W-:Y:S01]  /*8e80*/  IMAD R29, R29, 0x2, R2 ;  /* 0x000000021d1d7824 */ /* 0x000fe200078e0202 */
[----:B---3--:R-:W0:Y:S04]  /*8e90*/  LDS.128 R12, [R44+0x8400] ;  /* 0x008400002c0c7984 */ /* 0x008e280000000c00 */
[----:B------:R-:W1:Y:S01]  /*8ea0*/  LDS.128 R24, [R29+0x8400] ;  /* 0x008400001d187984 */ /* 0x000e620000000c00 */
[----:B------:R-:W-:Y:S02]  /*8eb0*/  HADD2.F32 R20, -RZ, R39.H0_H0 ;  /* 0x20000027ff147230 */ /* 0x000fe40000004100 */
[----:B0-----:R-:W-:Y:S02]  /*8ec0*/  HADD2.F32 R3, -RZ, R13.H0_H0 ;  /* 0x2000000dff037230 */ /* 0x001fe40000004100 */
[----:B-1----:R-:W-:-:S05]  /*8ed0*/  HADD2.F32 R7, -RZ, R25.H0_H0 ;  /* 0x20000019ff077230 */ /* 0x002fca0000004100 */
[C---:B------:R-:W-:Y:S01]  /*8ee0*/  FMUL.FTZ R34, R7.reuse, R20 ;  /* 0x0000001407227220 */ /* 0x040fe20000410000 */
[-C--:B------:R-:W-:Y:S01]  /*8ef0*/  FMUL.FTZ R36, R7, R10.reuse ;  /* 0x0000000a07247220 */ /* 0x080fe20000410000 */
[----:B------:R-:W-:Y:S02]  /*8f00*/  HADD2.F32 R25, -RZ, R25.H1_H1 ;  /* 0x30000019ff197230 */ /* 0x000fe40000004100 */
[----:B------:R-:W-:Y:S02]  /*8f10*/  HADD2.F32 R6, -RZ, R24.H0_H0 ;  /* 0x20000018ff067230 */ /* 0x000fe40000004100 */
[C---:B------:R-:W-:Y:S01]  /*8f20*/  FFMA.FTZ R34, R3.reuse, R10, -R34 ;  /* 0x0000000a03227223 */ /* 0x040fe20000010822 */
[--C-:B------:R-:W-:Y:S02]  /*8f30*/  HADD2.F32 R7, -RZ, R38.reuse.H1_H1 ;  /* 0x30000026ff077230 */ /* 0x100fe40000004100 */
[----:B------:R-:W-:Y:S01]  /*8f40*/  FFMA.FTZ R36, R3, R20, R36 ;  /* 0x0000001403247223 */ /* 0x000fe20000010024 */
[----:B------:R-:W-:-:S02]  /*8f50*/  HADD2.F32 R3, -RZ, R38.H0_H0 ;  /* 0x20000026ff037230 */ /* 0x000fc40000004100 */
[----:B------:R-:W-:Y:S02]  /*8f60*/  HADD2.F32 R10, -RZ, R21.H0_H0 ;  /* 0x20000015ff0a7230 */ /* 0x000fe40000004100 */
[C---:B------:R-:W-:Y:S01]  /*8f70*/  FMUL.FTZ R40, R25.reuse, R30 ;  /* 0x0000001e19287220 */ /* 0x040fe20000410000 */
[----:B------:R-:W-:Y:S02]  /*8f80*/  HADD2.F32 R13, -RZ, R13.H1_H1 ;  /* 0x3000000dff0d7230 */ /* 0x000fe40000004100 */
[C---:B------:R-:W-:Y:S01]  /*8f90*/  FMUL.FTZ R21, R6.reuse, R7 ;  /* 0x0000000706157220 */ /* 0x040fe20000410000 */
[----:B------:R-:W-:Y:S02]  /*8fa0*/  HADD2.F32 R0, -RZ, R12.H0_H0 ;  /* 0x2000000cff007230 */ /* 0x000fe40000004100 */
[----:B------:R-:W-:Y:S01]  /*8fb0*/  FMUL.FTZ R6, R6, R3 ;  /* 0x0000000306067220 */ /* 0x000fe20000410000 */
[-C--:B------:R-:W-:Y:S01]  /*8fc0*/  FMUL.FTZ R20, R25, R10.reuse ;  /* 0x0000000a19147220 */ /* 0x080fe20000410000 */
[----:B------:R-:W-:Y:S01]  /*8fd0*/  FFMA.FTZ R25, R13, R10, -R40 ;  /* 0x0000000a0d197223 */ /* 0x000fe20000010828 */
[----:B------:R-:W-:-:S02]  /*8fe0*/  HADD2.F32 R8, -RZ, R26.H0_H0 ;  /* 0x2000001aff087230 */ /* 0x000fc40000004100 */
[C---:B------:R-:W-:Y:S01]  /*8ff0*/  FFMA.FTZ R21, R0.reuse, R3, -R21 ;  /* 0x0000000300157223 */ /* 0x040fe20000010815 */
[----:B------:R-:W-:Y:S02]  /*9000*/  HADD2.F32 R9, -RZ, R27.H0_H0 ;  /* 0x2000001bff097230 */ /* 0x000fe40000004100 */
[----:B------:R-:W-:Y:S01]  /*9010*/  FFMA.FTZ R10, R0, R7, R6 ;  /* 0x00000007000a7223 */ /* 0x000fe20000010006 */
[--C-:B------:R-:W-:Y:S02]  /*9020*/  HADD2.F32 R3, -RZ, R31.reuse.H0_H0 ;  /* 0x2000001fff037230 */ /* 0x100fe40000004100 */
[----:B------:R-:W-:Y:S02]  /*9030*/  HADD2.F32 R0, -RZ, R31.H1_H1 ;  /* 0x3000001fff007230 */ /* 0x000fe40000004100 */
[----:B------:R-:W-:Y:S01]  /*9040*/  FFMA.FTZ R13, R13, R30, R20 ;  /* 0x0000001e0d0d7223 */ /* 0x000fe20000010014 */
[----:B------:R-:W-:Y:S02]  /*9050*/  HADD2.F32 R4, -RZ, R14.H0_H0 ;  /* 0x2000000eff047230 */ /* 0x000fe40000004100 */
[----:B------:R-:W-:Y:S01]  /*9060*/  FMUL.FTZ R7, R8, R11 ;  /* 0x0000000b08077220 */ /* 0x000fe20000410000 */
[----:B------:R-:W-:-:S02]  /*9070*/  HADD2.F32 R5, -RZ, R15.H0_H0 ;  /* 0x2000000fff057230 */ /* 0x000fc40000004100 */
[-C--:B------:R-:W-:Y:S01]  /*9080*/  FMUL.FTZ R31, R8, R3.reuse ;  /* 0x00000003081f7220 */ /* 0x080fe20000410000 */
[C---:B------:R-:W-:Y:S01]  /*9090*/  FMUL.FTZ R30, R9.reuse, R32 ;  /* 0x00000020091e7220 */ /* 0x040fe20000410000 */
[----:B------:R-:W-:Y:S02]  /*90a0*/  HADD2.F32 R27, -RZ, R27.H1_H1 ;  /* 0x3000001bff1b7230 */ /* 0x000fe40000004100 */
[----:B------:R-:W-:Y:S01]  /*90b0*/  FMUL.FTZ R9, R9, R0 ;  /* 0x0000000009097220 */ /* 0x000fe20000410000 */
[----:B------:R-:W-:Y:S02]  /*90c0*/  HADD2.F32 R8, -RZ, R33.H0_H0 ;  /* 0x20000021ff087230 */ /* 0x000fe40000004100 */
[----:B------:R-:W-:Y:S02]  /*90d0*/  HADD2.F32 R6, -RZ, R41.H0_H0 ;  /* 0x20000029ff067230 */ /* 0x000fe40000004100 */
[----:B------:R-:W-:Y:S01]  /*90e0*/  FFMA.FTZ R20, R4, R3, -R7 ;  /* 0x0000000304147223 */ /* 0x000fe20000010807 */
[----:B------:R-:W-:-:S02]  /*90f0*/  HADD2.F32 R15, -RZ, R15.H1_H1 ;  /* 0x3000000fff0f7230 */ /* 0x000fc40000004100 */
[----:B------:R-:W-:Y:S01]  /*9100*/  FFMA.FTZ R31, R4, R11, R31 ;  /* 0x0000000b041f7223 */ /* 0x000fe2000001001f */
[----:B------:R-:W-:Y:S02]  /*9110*/  HADD2.F32 R24, -RZ, R24.H1_H1 ;  /* 0x30000018ff187230 */ /* 0x000fe40000004100 */
[C---:B------:R-:W-:Y:S01]  /*9120*/  FFMA.FTZ R30, R5.reuse, R0, -R30 ;  /* 0x00000000051e7223 */ /* 0x040fe2000001081e */
[----:B------:R-:W-:Y:S01]  /*9130*/  FFMA.FTZ R32, R5, R32, R9 ;  /* 0x0000002005207223 */ /* 0x000fe20000010009 */
[----:B------:R-:W-:Y:S02]  /*9140*/  HADD2.F32 R7, -RZ, R37.H0_H0 ;  /* 0x20000025ff077230 */ /* 0x000fe40000004100 */
[C---:B------:R-:W-:Y:S01]  /*9150*/  FMUL.FTZ R4, R27.reuse, R8 ;  /* 0x000000081b047220 */ /* 0x040fe20000410000 */
[----:B------:R-:W-:Y:S02]  /*9160*/  HADD2.F32 R26, -RZ, R26.H1_H1 ;  /* 0x3000001aff1a7230 */ /* 0x000fe40000004100 */
[----:B------:R-:W-:Y:S01]  /*9170*/  FMUL.FTZ R0, R27, R6 ;  /* 0x000000061b007220 */ /* 0x000fe20000410000 */
[----:B------:R-:W-:-:S02]  /*9180*/  HADD2.F32 R3, -RZ, R43.H0_H0 ;  /* 0x2000002bff037230 */ /* 0x000fc40000004100 */
[----:B------:R-:W-:Y:S02]  /*9190*/  HADD2.F32 R9, -RZ, R35.H0_H0 ;  /* 0x20000023ff097230 */ /* 0x000fe40000004100 */
[----:B------:R-:W-:Y:S02]  /*91a0*/  HADD2.F32 R5, -RZ, R42.H0_H0 ;  /* 0x2000002aff057230 */ /* 0x000fe40000004100 */
[C---:B------:R-:W-:Y:S01]  /*91b0*/  FFMA.FTZ R27, R15.reuse, R6, -R4 ;  /* 0x000000060f1b7223 */ /* 0x040fe20000010804 */
[----:B------:R-:W-:Y:S02]  /*91c0*/  HADD2.F32 R12, -RZ, R12.H1_H1 ;  /* 0x3000000cff0c7230 */ /* 0x000fe40000004100 */
[----:B------:R-:W-:Y:S01]  /*91d0*/  FFMA.FTZ R33, R15, R8, R0 ;  /* 0x000000080f217223 */ /* 0x000fe20000010000 */
[----:B------:R-:W-:Y:S02]  /*91e0*/  HADD2.F32 R14, -RZ, R14.H1_H1 ;  /* 0x3000000eff0e7230 */ /* 0x000fe40000004100 */
        /* <DEDUP_REMOVED lines=18> */
.L_x_1663:
[----:B------:R-:W-:Y:S05]  /*9310*/  BSYNC B0 ;  /* 0x0000000000007941 */ /* 0x000fea0003800000 */
.L_x_1649:
[----:B------:R-:W-:Y:S01]  /*9320*/  @!PT LDS RZ, [RZ] ;  /* 0x00000000fffff984 */ /* 0x000fe20000000800 */
[----:B------:R-:W-:Y:S01]  /*9330*/  @!PT LDS RZ, [RZ] ;  /* 0x00000000fffff984 */ /* 0x000fe20000000800 */
[----:B------:R-:W-:Y:S01]  /*9340*/  @!PT LDS RZ, [RZ] ;  /* 0x00000000fffff984 */ /* 0x000fe20000000800 */
[----:B------:R-:W-:Y:S01]  /*9350*/  @!PT LDS RZ, [RZ] ;  /* 0x00000000fffff984 */ /* 0x000fe20000000800 */
[----:B------:R3:W-:Y:S06]  /*9360*/  MEMBAR.ALL.CTA ;  /* 0x0000000000007992 */ /* 0x0007ec0000008000 */
[----:B---3--:R-:W3:Y:S01]  /*9370*/  FENCE.VIEW.ASYNC.S ;  /* 0x00000000000073c6 */ /* 0x008ee20000000000 */
[----:B------:R-:W-:Y:S05]  /*9380*/  WARPSYNC.ALL ;  /* 0x0000000000007948 */ /* 0x000fea0003800000 */
[----:B---3--:R-:W-:Y:S06]  /*9390*/  BAR.SYNC.DEFER_BLOCKING 0xd, 0x180 ;  /* 0x0346000000007b1d */ /* 0x008fec0000010000 */
.L_x_1646:
[----:B-1----:R-:W-:-:S04]  /*93a0*/  MOV R0, UR39 ;  /* 0x0000002700007c02 */ /* 0x002fc80008000f00 */
[----:B------:R-:W-:-:S13]  /*93b0*/  ISETP.NE.AND P0, PT, R0, 0x3, PT ;  /* 0x000000030000780c */ /* 0x000fda0003f05270 */
[----:B------:R-:W-:Y:S05]  /*93c0*/  @!P0 BRA `(.L_x_1673) ;  /* 0x0000000000048947 */ /* 0x000fea0003800000 */
[----:B------:R-:W-:Y:S01]  /*93d0*/  BPT.TRAP 0x1 ;  /* 0x000000040000795c */ /* 0x000fe20000300000 */
.L_x_1673:
[----:B------:R-:W-:Y:S01]  /*93e0*/  IMAD R0, R19, 0x8, R2 ;  /* 0x0000000813007824 */ /* 0x000fe200078e0202 */
[----:B0-2---:R-:W-:-:S04]  /*93f0*/  SHF.L.U32 R5, R154, 0x1f, RZ ;  /* 0x0000001f9a057819 */ /* 0x005fc800000006ff */
[----:B------:R0:W1:Y:S01]  /*9400*/  SYNCS.PHASECHK.TRANS64.TRYWAIT P1, [R0+URZ+0x16830], R5 ;  /* 0x01683005000075a7 */ /* 0x000062000802017f */
[----:B------:R-:W-:Y:S05]  /*9410*/  @!P0 BRA `(.L_x_1674) ;  /* 0x0000000000048947 */ /* 0x000fea0003800000 */
[----:B------:R-:W-:Y:S01]  /*9420*/  BPT.TRAP 0x1 ;  /* 0x000000040000795c */ /* 0x000fe20000300000 */
.L_x_1674:
[----:B---3--:R-:W-:Y:S01]  /*9430*/  VIADD R3, R2, 0xe400 ;  /* 0x0000e40002037836 */ /* 0x008fe20000000000 */
[----:B------:R-:W-:Y:S01]  /*9440*/  LOP3.LUT R6, R28, 0x10000, RZ, 0xfc, !PT ;  /* 0x000100001c067812 */ /* 0x000fe200078efcff */
[----:B------:R-:W-:-:S03]  /*9450*/  IMAD.MOV.U32 R7, RZ, RZ, 0x40000040 ;  /* 0x40000040ff077424 */ /* 0x000fc600078e00ff */
[----:B------:R-:W-:-:S04]  /*9460*/  SHF.R.U32.HI R3, RZ, 0x4, R3 ;  /* 0x00000004ff037819 */ /* 0x000fc80000011603 */
[----:B------:R-:W-:-:S04]  /*9470*/  LOP3.LUT R3, R3, 0x3fff, RZ, 0xc0, !PT ;  /* 0x00003fff03037812 */ /* 0x000fc800078ec0ff */
[----:B------:R-:W-:-:S05]  /*9480*/  LOP3.LUT R3, R3, 0x10000, RZ, 0xfc, !PT ;  /* 0x0001000003037812 */ /* 0x000fca00078efcff */
[----:B------:R2:W-:Y:S01]  /*9490*/  STL [R1+0x2c], R3 ;  /* 0x00002c0301007387 */ /* 0x0005e20000100800 */
[----:B-1----:R-:W-:Y:S05]  /*94a0*/  @P1 BRA `(.L_x_1675) ;  /* 0x0000000000081947 */ /* 0x002fea0003800000 */
[----:B------:R-:W1:Y:S02]  /*94b0*/  SYNCS.PHASECHK.TRANS64.TRYWAIT P1, [R0+URZ+0x16830], R5 ;  /* 0x01683005000075a7 */ /* 0x000e64000802017f */
[----:B-1----:R-:W-:Y:S05]  /*94c0*/  @!P1 BRA `(.L_x_1676) ;  /* 0x0000017c007c9947 */ /* 0x002fea0003800000 */
.L_x_1675:
[----:B--2---:R-:W2:Y:S01]  /*94d0*/  LDL R3, [R1+0x2c] ;  /* 0x00002c0001037983 */ /* 0x004ea20000100800 */
[----:B01----:R-:W-:Y:S01]  /*94e0*/  IMAD.MOV.U32 R5, RZ, RZ, 0x40000040 ;  /* 0x40000040ff057424 */ /* 0x003fe200078e00ff */
[----:B------:R-:W-:Y:S05]  /*94f0*/  WARPSYNC.ALL ;  /* 0x0000000000007948 */ /* 0x000fea0003800000 */
[C---:B------:R-:W-:Y:S01]  /*9500*/  R2UR UR4, R6.reuse ;  /* 0x00000000060472ca */ /* 0x040fe200000e0000 */
[----:B----45:R-:W-:Y:S01]  /*9510*/  WARPGROUP.ARRIVE ;  /* 0x00000000000079c5 */ /* 0x030fe20000000000 */
[----:B------:R-:W-:Y:S01]  /*9520*/  R2UR UR5, R7 ;  /* 0x00000000070572ca */ /* 0x000fe200000e0000 */
[C---:B------:R-:W-:Y:S01]  /*9530*/  VIADD R12, R6.reuse, 0x2 ;  /* 0x00000002060c7836 */ /* 0x040fe20000000000 */
[----:B------:R-:W-:Y:S01]  /*9540*/  R2UR UR7, R5 ;  /* 0x00000000050772ca */ /* 0x000fe200000e0000 */
[----:B------:R-:W-:Y:S01]  /*9550*/  IMAD.MOV.U32 R9, RZ, RZ, 0x40000040 ;  /* 0x40000040ff097424 */ /* 0x000fe200078e00ff */
[----:B------:R-:W-:Y:S01]  /*9560*/  MOV R13, 0x40000040 ;  /* 0x40000040000d7802 */ /* 0x000fe20000000f00 */
[----:B------:R-:W-:-:S02]  /*9570*/  VIADD R10, R6, 0x4 ;  /* 0x00000004060a7836 */ /* 0x000fc40000000000 */
[----:B------:R-:W-:Y:S02]  /*9580*/  IMAD.MOV.U32 R11, RZ, RZ, 0x40000040 ;  /* 0x40000040ff0b7424 */ /* 0x000fe400078e00ff */
[----:B------:R-:W-:Y:S01]  /*9590*/  IMAD.MOV.U32 R5, RZ, RZ, 0x40000040 ;  /* 0x40000040ff057424 */ /* 0x000fe200078e00ff */
[----:B------:R0:W-:Y:S04]  /*95a0*/  STL.64 [R1+0x18], R12 ;  /* 0x0000180c01007387 */ /* 0x0001e80000100a00 */
[----:B------:R0:W-:Y:S01]  /*95b0*/  STL.64 [R1+0x10], R10 ;  /* 0x0000100a01007387 */ /* 0x0001e20000100a00 */
[----:B--2---:R-:W-:-:S04]  /*95c0*/  IMAD R4, R19, 0x400, R3 ;  /* 0x0000040013047824 */ /* 0x004fc800078e0203 */
[C---:B------:R-:W-:Y:S01]  /*95d0*/  VIADD R8, R4.reuse, 0x2 ;  /* 0x0000000204087836 */ /* 0x040fe20000000000 */
[----:B------:R-:W-:-:S13]  /*95e0*/  R2UR UR6, R4 ;  /* 0x00000000040672ca */ /* 0x000fda00000e0000 */
[----:B------:R-:W-:Y:S01]  /*95f0*/  HGMMA.64x128x16.F32 R24, gdesc[UR4], RZ, !UPT, gsb0 ;  /* 0x01e00000041879f0 */ /* 0x000fe2000c0008ff */
[----:B------:R-:W-:Y:S02]  /*9600*/  R2UR UR4, R12 ;  /* 0x000000000c0472ca */ /* 0x000fe400000e0000 */
[----:B------:R-:W-:Y:S02]  /*9610*/  R2UR UR5, R13 ;  /* 0x000000000d0572ca */ /* 0x000fe400000e0000 */
[----:B------:R-:W-:Y:S01]  /*9620*/  R2UR UR6, R8 ;  /* 0x00000000080672ca */ /* 0x000fe200000e0000 */
[C---:B------:R-:W-:Y:S01]  /*9630*/  VIADD R8, R4.reuse, 0x4 ;  /* 0x0000000404087836 */ /* 0x040fe20000000000 */
[----:B------:R-:W-:Y:S01]  /*9640*/  R2UR UR7, R9 ;  /* 0x00000000090772ca */ /* 0x000fe200000e0000 */
[----:B------:R-:W-:Y:S02]  /*9650*/  IMAD.MOV.U32 R9, RZ, RZ, 0x40000040 ;  /* 0x40000040ff097424 */ /* 0x000fe400078e00ff */
[----:B------:R-:W-:Y:S01]  /*9660*/  VIADD R4, R4, 0x6 ;  /* 0x0000000604047836 */ /* 0x000fe20000000000 */
[----:B------:R-:W-:-:S02]  /*9670*/  WARPGROUP.DEPBAR.LE gsb0, 0x0 ;  /* 0x00008000000079c5 */ /* 0x000fc40000010000 */
[----:B------:R-:W-:-:S07]  /*9680*/  WARPGROUP.ARRIVE ;  /* 0x00000000000079c5 */ /* 0x000fce0000000000 */
[----:B------:R-:W-:Y:S01]  /*9690*/  HGMMA.64x128x16.F32 R24, gdesc[UR4], R24, gsb0 ;  /* 0x01e00000041879f0 */ /* 0x000fe20008000818 */
[----:B------:R-:W-:Y:S02]  /*96a0*/  R2UR UR4, R10 ;  /* 0x000000000a0472ca */ /* 0x000fe400000e0000 */
[----:B------:R-:W-:Y:S02]  /*96b0*/  R2UR UR5, R11 ;  /* 0x000000000b0572ca */ /* 0x000fe400000e0000 */
[----:B------:R-:W-:Y:S01]  /*96c0*/  R2UR UR6, R8 ;  /* 0x00000000080672ca */ /* 0x000fe200000e0000 */
[----:B------:R-:W-:Y:S01]  /*96d0*/  VIADD R8, R6, 0x6 ;  /* 0x0000000606087836 */ /* 0x000fe20000000000 */
[----:B------:R-:W-:Y:S02]  /*96e0*/  R2UR UR7, R9 ;  /* 0x00000000090772ca */ /* 0x000fe400000e0000 */
[----:B------:R-:W-:Y:S01]  /*96f0*/  MOV R9, 0x40000040 ;  /* 0x4000004000097802 */ /* 0x000fe20000000f00 */
[----:B------:R-:W-:-:S02]  /*9700*/  WARPGROUP.DEPBAR.LE gsb0, 0x0 ;  /* 0x00008000000079c5 */ /* 0x000fc40000010000 */
[----:B------:R-:W-:-:S08]  /*9710*/  WARPGROUP.ARRIVE ;  /* 0x00000000000079c5 */ /* 0x000fd00000000000 */
        /* <DEDUP_REMOVED lines=11> */
.L_x_1677:
[----:B------:R-:W2:Y:S01]  /*97d0*/  LDL R4, [R1+0x30] ;  /* 0x0000300001047983 */ /* 0x000ea20000100800 */
[----:B------:R-:W0:Y:S01]  /*97e0*/  LDC R93, c[0x0][0x448] ;  /* 0x00011200ff5d7b82 */ /* 0x000e220000000800 */
[----:B------:R-:W-:Y:S02]  /*97f0*/  ULDC UR4, c[0x0][0x9d8] ;  /* 0x0002760000047ab9 */ /* 0x000fe40000000800 */
[----:B------:R-:W2:Y:S04]  /*9800*/  LDL R92, [R1+0x20] ;  /* 0x00002000015c7983 */ /* 0x000ea80000100800 */
[----:B------:R-:W3:Y:S01]  /*9810*/  LDL R94, [R1] ;  /* 0x00000000015e7983 */ /* 0x000ee20000100800 */
[----:B------:R-:W-:Y:S01]  /*9820*/  VIADD R0, R0, 0x16840 ;  /* 0x0001684000007836 */ /* 0x000fe20000000000 */
[----:B------:R-:W-:Y:S01]  /*9830*/  LOP3.LUT R23, R23, 0xfffffff7, RZ, 0xc0, !PT ;  /* 0xfffffff717177812 */ /* 0x000fe200078ec0ff */
[----:B------:R-:W-:Y:S01]  /*9840*/  ULDC UR31, c[0x0][0x9dc] ;  /* 0x00027700001f7ab9 */ /* 0x000fe20000000800 */
[----:B0-----:R-:W-:Y:S01]  /*9850*/  ISETP.NE.AND P1, PT, R93, 0x1, PT ;  /* 0x000000015d00780c */ /* 0x001fe20003f25270 */
[----:B------:R-:W-:-:S12]  /*9860*/  FMUL.FTZ R13, R24, UR4 ;  /* 0x00000004180d7c20 */ /* 0x000fd80008410000 */
[----:B------:R-:W0:Y:S01]  /*9870*/  @P1 LDC R5, c[0x0][0x44c] ;  /* 0x00011300ff051b82 */ /* 0x000e220000000800 */
[----:B------:R-:W-:-:S07]  /*9880*/  FMUL.FTZ R24, R29, UR4 ;  /* 0x000000041d187c20 */ /* 0x000fce0008410000 */
[----:B------:R-:W1:Y:S01]  /*9890*/  @P1 LDC R11, c[0x0][0x450] ;  /* 0x00011400ff0b1b82 */ /* 0x000e620000000800 */
        /* <DEDUP_REMOVED lines=61> */
[----:B------:R-:W-:Y:S01]  /*9c70*/  @P1 LOP3.LUT R23, R23, 0x8, RZ, 0xfc, !PT ;  /* 0x0000000817171812 */ /* 0x000fe200078efcff */
[----:B------:R-:W4:Y:S01]  /*9c80*/  MUFU.TANH R13, R13 ;  /* 0x0000000d000d7308 */ /* 0x000f220000002400 */
[----:B------:R-:W-:Y:S01]  /*9c90*/  ULOP3.LUT UR31, URZ, UR31, URZ, 0x33, !UPT ;  /* 0x0000001f3f1f7292 */ /* 0x000fe2000f8e333f */
[----:B------:R-:W-:-:S06]  /*9ca0*/  FMUL.FTZ R86, R86, UR4 ;  /* 0x0000000456567c20 */ /* 0x000fcc0008410000 */
        /* <DEDUP_REMOVED lines=19> */
[----:B--2---:R-:W-:-:S04]  /*9de0*/  IMAD.IADD R80, R4, 0x1, R92 ;  /* 0x0000000104507824 */ /* 0x004fc800078e025c */
[----:B0-----:R-:W-:-:S05]  /*9df0*/  @P1 IMAD.HI.U32 R4, R80, R5, RZ ;  /* 0x0000000550041227 */ /* 0x001fca00078e00ff */
[----:B-1----:R-:W-:Y:S02]  /*9e00*/  @P1 SHF.R.U32.HI R80, RZ, R11, R4 ;  /* 0x0000000bff501219 */ /* 0x002fe40000011604 */
[----:B------:R-:W0:Y:S01]  /*9e10*/  LDC.64 R10, c[0x0][0x9e0] ;  /* 0x00027800ff0a7b82 */ /* 0x000e220000000a00 */
[----:B------:R-:W-:Y:S02]  /*9e20*/  IMAD.MOV.U32 R4, RZ, RZ, -0x80 ;  /* 0xffffff80ff047424 */ /* 0x000fe400078e00ff */
[----:B------:R-:W-:Y:S01]  /*9e30*/  IMAD.U32 R5, RZ, RZ, UR38 ;  /* 0x00000026ff057e24 */ /* 0x000fe2000f8e00ff */
[----:B------:R-:W1:Y:S01]  /*9e40*/  SHFL.IDX PT, R91, R80, RZ, 0x1c1f ;  /* 0x001c1fff505b7589 */ /* 0x000e6200000e0000 */
[----:B------:R-:W-:-:S03]  /*9e50*/  IMAD R81, R89, R4, 0x80 ;  /* 0x0000008059517424 */ /* 0x000fc600078e0204 */
[----:B------:R-:W-:Y:S01]  /*9e60*/  PRMT R4, R5, 0x654, R0 ;  /* 0x0000065405047816 */ /* 0x000fe20000000000 */
[----:B------:R-:W-:Y:S01]  /*9e70*/  VIADD R5, R81, 0x1 ;  /* 0x0000000151057836 */ /* 0x000fe20000000000 */
[----:B------:R-:W2:Y:S01]  /*9e80*/  MUFU.TANH R39, R39 ;  /* 0x0000002700277308 */ /* 0x000ea20000002400 */
[----:B------:R-:W-:-:S07]  /*9e90*/  IMAD.IADD R90, R156, 0x1, R81 ;  /* 0x000000019c5a7824 */ /* 0x000fce00078e0251 */
[----:B------:R-:W0:Y:S01]  /*9ea0*/  MUFU.TANH R40, R40 ;  /* 0x0000002800287308 */ /* 0x000e220000002400 */
[----:B---3--:R-:W-:-:S07]  /*9eb0*/  IMAD R5, R94, -0x2, R5 ;  /* 0xfffffffe5e057824 */ /* 0x008fce00078e0205 */
[----:B------:R-:W3:Y:S01]  /*9ec0*/  MUFU.TANH R37, R37 ;  /* 0x0000002500257308 */ /* 0x000ee20000002400 */
[----:B0-----:R-:W-:Y:S01]  /*9ed0*/  ISETP.GE.AND P1, PT, R11, 0x1, PT ;  /* 0x000000010b00780c */ /* 0x001fe20003f26270 */
[----:B------:R0:W-:Y:S01]  /*9ee0*/  SYNCS.ARRIVE.TRANS64.RED.A1T0 RZ, [R4+URZ], RZ ;  /* 0x000000ff04ff79a7 */ /* 0x0001e2000810043f */
[----:B------:R-:W-:-:S05]  /*9ef0*/  IADD3 R5, -R155, R5, R156 ;  /* 0x000000059b057210 */ /* 0x000fca0007ffe19c */
[----:B------:R-:W0:Y:S01]  /*9f00*/  MUFU.TANH R38, R38 ;  /* 0x0000002600267308 */ /* 0x000e220000002400 */
[----:B------:R-:W-:-:S07]  /*9f10*/  IMAD R90, R94, -0x2, R90 ;  /* 0xfffffffe5e5a7824 */ /* 0x000fce00078e025a */
[----:B------:R-:W0:Y:S01]  /*9f20*/  MUFU.TANH R43, R43 ;  /* 0x0000002b002b7308 */ /* 0x000e220000002400 */
[----:B------:R-:W-:-:S07]  /*9f30*/  IMAD.IADD R85, R5, 0x1, R10 ;  /* 0x0000000105557824 */ /* 0x000fce00078e020a */
        /* <DEDUP_REMOVED lines=38> */
[----:B------:R-:W-:-:S07]  /*a1a0*/  LOP3.LUT R23, R23, 0xfffffffb, RZ, 0xc0, !PT ;  /* 0xfffffffb17177812 */ /* 0x000fce00078ec0ff */
[----:B------:R5:W0:Y:S01]  /*a1b0*/  MUFU.TANH R0, R86 ;  /* 0x0000005600007308 */ /* 0x000a220000002400 */
[----:B------:R-:W-:Y:S02]  /*a1c0*/  @P1 LOP3.LUT R23, R23, 0x4, RZ, 0xfc, !PT ;  /* 0x0000000417171812 */ /* 0x000fe400078efcff */
[----:B------:R-:W-:Y:S02]  /*a1d0*/  LEA R78, R89, 0xffffff80, 0x7 ;  /* 0xffffff80594e7811 */ /* 0x000fe400078e38ff */
[----:B-----5:R-:W-:Y:S02]  /*a1e0*/  IADD3 R86, R5, UR31, RZ ;  /* 0x0000001f05567c10 */ /* 0x020fe4000fffe0ff */
[----:B-1----:R-:W-:-:S03]  /*a1f0*/  VIADDMNMX R84, R91, R85, R90, PT ;  /* 0x000000555b547246 */ /* 0x002fc6000380015a */
[----:B------:R-:W-:Y:S01]  /*a200*/  IMAD.IADD R83, R86, 0x1, R91 ;  /* 0x0000000156537824 */ /* 0x000fe200078e025b */
[----:B--234-:R-:W-:Y:S06]  /*a210*/  @!P1 BRA `(.L_x_1678) ;  /* 0x0000000000509947 */ /* 0x01cfec0003800000 */
[----:B------:R-:W-:Y:S01]  /*a220*/  IADD3 R87, -R155, R156, R91 ;  /* 0x0000009c9b577210 */ /* 0x000fe20007ffe15b */
[----:B------:R-:W-:Y:S03]  /*a230*/  BSSY B0, `(.L_x_1679) ;  /* 0x000000e000007945 */ /* 0x000fe60003800000 */
[----:B------:R-:W-:-:S13]  /*a240*/  ISETP.GT.AND P1, PT, R87, -0x1, PT ;  /* 0xffffffff5700780c */ /* 0x000fda0003f24270 */
[----:B------:R-:W-:Y:S05]  /*a250*/  @P1 BRA `(.L_x_1680) ;  /* 0x00000000001c1947 */ /* 0x000fea0003800000 */
[----:B------:R-:W-:Y:S02]  /*a260*/  ISETP.NE.AND P1, PT, R11, 0x1, PT ;  /* 0x000000010b00780c */ /* 0x000fe40003f25270 */
[----:B------:R-:W-:-:S11]  /*a270*/  LOP3.LUT R87, RZ, R87, RZ, 0x33, !PT ;  /* 0x00000057ff577212 */ /* 0x000fd600078e33ff */
[----:B0-----:R-:W0:Y:S02]  /*a280*/  @P1 LDC.64 R4, c[0x0][0x9e8] ;  /* 0x00027a00ff041b82 */ /* 0x001e240000000a00 */
[----:B0-----:R-:W-:-:S05]  /*a290*/  @P1 IMAD.HI.U32 R4, R87, R4, RZ ;  /* 0x0000000457041227 */ /* 0x001fca00078e00ff */
[----:B------:R-:W-:-:S04]  /*a2a0*/  @P1 SHF.R.U32.HI R87, RZ, R5, R4 ;  /* 0x00000005ff571219 */ /* 0x000fc80000011604 */
[----:B------:R-:W-:Y:S01]  /*a2b0*/  LOP3.LUT R87, RZ, R87, RZ, 0x33, !PT ;  /* 0x00000057ff577212 */ /* 0x000fe200078e33ff */
[----:B------:R-:W-:Y:S06]  /*a2c0*/  BRA `(.L_x_1681) ;  /* 0x0000000000107947 */ /* 0x000fec0003800000 */
.L_x_1680:
[----:B------:R-:W-:-:S13]  /*a2d0*/  ISETP.NE.AND P1, PT, R11, 0x1, PT ;  /* 0x000000010b00780c */ /* 0x000fda0003f25270 */
[----:B0-----:R-:W0:Y:S02]  /*a2e0*/  @P1 LDC.64 R4, c[0x0][0x9e8] ;  /* 0x00027a00ff041b82 */ /* 0x001e240000000a00 */
[----:B0-----:R-:W-:-:S05]  /*a2f0*/  @P1 IMAD.HI.U32 R4, R87, R4, RZ ;  /* 0x0000000457041227 */ /* 0x001fca00078e00ff */
[----:B------:R-:W-:-:S07]  /*a300*/  @P1 SHF.R.U32.HI R87, RZ, R5, R4 ;  /* 0x00000005ff571219 */ /* 0x000fce0000011604 */
.L_x_1681:
[----:B------:R-:W-:Y:S05]  /*a310*/  BSYNC B0 ;  /* 0x0000000000007941 */ /* 0x000fea0003800000 */
.L_x_1679:
[----:B------:R-:W-:-:S04]  /*a320*/  IMAD R87, R87, R11, -R78 ;  /* 0x0000000b57577224 */ /* 0x000fc800078e0a4e */
[----:B------:R-:W-:-:S05]  /*a330*/  IMAD R4, R94, -0x2, R87 ;  /* 0xfffffffe5e047824 */ /* 0x000fca00078e0257 */
[----:B------:R-:W-:Y:S02]  /*a340*/  VIMNMX R83, R83, R4, !PT ;  /* 0x0000000453537248 */ /* 0x000fe40007fe0100 */
[----:B------:R-:W-:-:S07]  /*a350*/  VIADDMNMX R84, R4, R11, R84, PT ;  /* 0x0000000b04547246 */ /* 0x000fce0003800154 */
.L_x_1678:
[C---:B------:R-:W-:Y:S02]  /*a360*/  ISETP.GE.AND P1, PT, R81.reuse, 0x2, PT ;  /* 0x000000025100780c */ /* 0x040fe40003f26270 */
[----:B------:R-:W-:Y:S02]  /*a370*/  ISETP.GE.AND P6, PT, R81, 0x9, PT ;  /* 0x000000095100780c */ /* 0x000fe40003fc6270 */
[----:B------:R-:W-:Y:S02]  /*a380*/  ISETP.GT.AND P2, PT, R83, 0x1, !P1 ;  /* 0x000000015300780c */ /* 0x000fe40004f44270 */
[----:B------:R-:W-:Y:S02]  /*a390*/  ISETP.GE.AND P3, PT, R81, 0xa, PT ;  /* 0x0000000a5100780c */ /* 0x000fe40003f66270 */
[----:B------:R-:W-:Y:S02]  /*a3a0*/  ISETP.LT.OR P2, PT, R84, 0x2, P2 ;  /* 0x000000025400780c */ /* 0x000fe40001741670 */
[----:B------:R-:W-:-:S02]  /*a3b0*/  LOP3.LUT R23, R23, 0xfffffffe, RZ, 0xc0, !PT ;  /* 0xfffffffe17177812 */ /* 0x000fc400078ec0ff */
[----:B------:R-:W-:Y:S02]  /*a3c0*/  FSEL R14, R14, -INF , !P2 ;  /* 0xff8000000e0e7808 */ /* 0x000fe40005000000 */
[----:B------:R-:W-:Y:S02]  /*a3d0*/  ISETP.GT.AND P2, PT, R83, 0x8, !P6 ;  /* 0x000000085300780c */ /* 0x000fe40007744270 */
[----:B------:R-:W-:Y:S02]  /*a3e0*/  ISETP.GE.AND P5, PT, R81, 0x1, PT ;  /* 0x000000015100780c */ /* 0x000fe40003fa6270 */
[----:B------:R-:W-:Y:S02]  /*a3f0*/  ISETP.LT.OR P2, PT, R84, 0x9, P2 ;  /* 0x000000095400780c */ /* 0x000fe40001741670 */
[----:B------:R-:W-:Y:S02]  /*a400*/  @P3 LOP3.LUT R23, R23, 0x1, RZ, 0xfc, !PT ;  /* 0x0000000117173812 */ /* 0x000fe400078efcff */
[----:B------:R-:W-:-:S02]  /*a410*/  FSEL R21, R21, -INF , !P2 ;  /* 0xff80000015157808 */ /* 0x000fc40005000000 */
[----:B------:R-:W-:Y:S02]  /*a420*/  ISETP.GT.AND P2, PT, R83, 0x9, !P3 ;  /* 0x000000095300780c */ /* 0x000fe40005f44270 */
        /* <DEDUP_REMOVED lines=57> */
[----:B0-----:R-:W-:Y:S02]  /*a7c0*/  FSEL R43, R43, -INF , !P2 ;  /* 0xff8000002b2b7808 */ /* 0x001fe40005000000 */
        /* <DEDUP_REMOVED lines=103> */
[----:B------:R-:W-:-:S04]  /*ae40*/  ISETP.GT.AND P4, PT, R83, RZ, !P5 ;  /* 0x000000ff5300720c */ /* 0x000fc80006f84270 */
[----:B------:R-:W-:-:S04]  /*ae50*/  ISETP.LT.OR P4, PT, R84, 0x1, P4 ;  /* 0x000000015400780c */ /* 0x000fc80002781670 */
[----:B------:R-:W-:Y:S02]  /*ae60*/  FSEL R13, R13, -INF , !P4 ;  /* 0xff8000000d0d7808 */ /* 0x000fe40006000000 */
[----:B------:R-:W-:Y:S02]  /*ae70*/  ISETP.GE.AND P4, PT, R81, 0x7a, PT ;  /* 0x0000007a5100780c */ /* 0x000fe40003f86270 */
[----:B------:R-:W0:Y:S11]  /*ae80*/  SHFL.IDX PT, R81, R80, 0x1, 0x1c1f ;  /* 0x003c1f0050517f89 */ /* 0x000e3600000e0000 */
[----:B------:R-:W-:-:S02]  /*ae90*/  @P4 LOP3.LUT R23, R23, 0x10000000, RZ, 0xfc, !PT ;  /* 0x1000000017174812 */ /* 0x000fc400078efcff */
[----:B------:R-:W-:-:S04]  /*aea0*/  ISETP.GT.AND P4, PT, R83, 0x79, !P4 ;  /* 0x000000795300780c */ /* 0x000fc80006784270 */
[----:B------:R-:W-:-:S04]  /*aeb0*/  ISETP.LT.OR P4, PT, R84, 0x7a, P4 ;  /* 0x0000007a5400780c */ /* 0x000fc80002781670 */
[----:B------:R-:W-:Y:S02]  /*aec0*/  FSEL R82, R82, -INF , !P4 ;  /* 0xff80000052527808 */ /* 0x000fe40006000000 */
[----:B------:R-:W-:Y:S01]  /*aed0*/  ISETP.GE.AND P4, PT, R11, 0x1, PT ;  /* 0x000000010b00780c */ /* 0x000fe20003f86270 */
[----:B0-----:R-:W-:Y:S01]  /*aee0*/  IMAD.IADD R86, R86, 0x1, R81 ;  /* 0x0000000156567824 */ /* 0x001fe200078e0251 */
[----:B------:R-:W-:-:S11]  /*aef0*/  VIADDMNMX R90, R81, R85, R90, PT ;  /* 0x00000055515a7246 */ /* 0x000fd6000380015a */
[----:B------:R-:W-:Y:S05]  /*af00*/  @!P4 BRA `(.L_x_1682) ;  /* 0x000000000050c947 */ /* 0x000fea0003800000 */
[----:B------:R-:W-:Y:S01]  /*af10*/  IADD3 R81, -R155, R156, R81 ;  /* 0x0000009c9b517210 */ /* 0x000fe20007ffe151 */
[----:B------:R-:W-:Y:S03]  /*af20*/  BSSY B0, `(.L_x_1683) ;  /* 0x000000e000007945 */ /* 0x000fe60003800000 */
[----:B------:R-:W-:-:S13]  /*af30*/  ISETP.GT.AND P4, PT, R81, -0x1, PT ;  /* 0xffffffff5100780c */ /* 0x000fda0003f84270 */
        /* <DEDUP_REMOVED lines=8> */
.L_x_1684:
[----:B------:R-:W-:-:S13]  /*afc0*/  ISETP.NE.AND P4, PT, R11, 0x1, PT ;  /* 0x000000010b00780c */ /* 0x000fda0003f85270 */
[----:B------:R-:W0:Y:S02]  /*afd0*/  @P4 LDC.64 R4, c[0x0][0x9e8] ;  /* 0x00027a00ff044b82 */ /* 0x000e240000000a00 */
[----:B0-----:R-:W-:-:S05]  /*afe0*/  @P4 IMAD.HI.U32 R4, R81, R4, RZ ;  /* 0x0000000451044227 */ /* 0x001fca00078e00ff */
[----:B------:R-:W-:-:S07]  /*aff0*/  @P4 SHF.R.U32.HI R81, RZ, R5, R4 ;  /* 0x00000005ff514219 */ /* 0x000fce0000011604 */
.L_x_1685:
[----:B------:R-:W-:Y:S05]  /*b000*/  BSYNC B0 ;  /* 0x0000000000007941 */ /* 0x000fea0003800000 */
.L_x_1683:
[----:B------:R-:W-:-:S04]  /*b010*/  IMAD R78, R81, R11, -R78 ;  /* 0x0000000b514e7224 */ /* 0x000fc800078e0a4e */
[----:B------:R-:W-:-:S05]  /*b020*/  IMAD R5, R94, -0x2, R78 ;  /* 0xfffffffe5e057824 */ /* 0x000fca00078e024e */
[----:B------:R-:W-:Y:S02]  /*b030*/  VIMNMX R86, R86, R5, !PT ;  /* 0x0000000556567248 */ /* 0x000fe40007fe0100 */
[----:B------:R-:W-:-:S07]  /*b040*/  VIADDMNMX R90, R5, R11, R90, PT ;  /* 0x0000000b055a7246 */ /* 0x000fce000380015a */
.L_x_1682:
[C---:B------:R-:W-:Y:S01]  /*b050*/  ISETP.GT.AND P1, PT, R86.reuse, 0x1, !P1 ;  /* 0x000000015600780c */ /* 0x040fe20004f24270 */
[----:B------:R-:W-:Y:S01]  /*b060*/  ULDC UR30, c[0x0][0x988] ;  /* 0x00026200001e7ab9 */ /* 0x000fe20000000800 */
[----:B------:R-:W-:Y:S02]  /*b070*/  ISETP.GT.AND P6, PT, R86, 0x8, !P6 ;  /* 0x000000085600780c */ /* 0x000fe400077c4270 */
[C---:B------:R-:W-:Y:S02]  /*b080*/  ISETP.LT.OR P1, PT, R90.reuse, 0x2, P1 ;  /* 0x000000025a00780c */ /* 0x040fe40000f21670 */
[----:B------:R-:W-:Y:S02]  /*b090*/  ISETP.LT.OR P6, PT, R90, 0x9, P6 ;  /* 0x000000095a00780c */ /* 0x000fe400037c1670 */
[----:B------:R-:W-:Y:S02]  /*b0a0*/  FSEL R12, R12, -INF , !P1 ;  /* 0xff8000000c0c7808 */ /* 0x000fe40004800000 */
[----:B------:R-:W-:-:S02]  /*b0b0*/  LOP3.LUT P1, RZ, R23, 0x1, RZ, 0xc0, !PT ;  /* 0x0000000117ff7812 */ /* 0x000fc4000782c0ff */
[----:B------:R-:W-:Y:S02]  /*b0c0*/  FSEL R15, R15, -INF , !P6 ;  /* 0xff8000000f0f7808 */ /* 0x000fe40007000000 */
[----:B------:R-:W-:Y:S02]  /*b0d0*/  ISETP.GT.AND P1, PT, R86, 0x9, !P1 ;  /* 0x000000095600780c */ /* 0x000fe40004f24270 */
[C---:B------:R-:W-:Y:S02]  /*b0e0*/  LOP3.LUT P6, RZ, R23.reuse, 0x4000000, RZ, 0xc0, !PT ;  /* 0x0400000017ff7812 */ /* 0x040fe400078cc0ff */
[----:B------:R-:W-:Y:S02]  /*b0f0*/  ISETP.LT.OR P1, PT, R90, 0xa, P1 ;  /* 0x0000000a5a00780c */ /* 0x000fe40000f21670 */
[----:B------:R-:W-:Y:S02]  /*b100*/  LOP3.LUT P4, RZ, R23, 0x2000000, RZ, 0xc0, !PT ;  /* 0x0200000017ff7812 */ /* 0x000fe4000788c0ff */
        /* <DEDUP_REMOVED lines=19> */
[----:B------:R-:W-:Y:S02]  /*b240*/  LOP3.LUT P6, RZ, R23, 0x8000, RZ, 0xc0, !PT ;  /* 0x0000800017ff7812 */ /* 0x000fe400078cc0ff */
[----:B------:R-:W-:Y:S02]  /*b250*/  ISETP.GT.AND P1, PT, R86, 0x19, !P1 ;  /* 0x000000195600780c */ /* 0x000fe40004f24270 */
[----:B------:R-:W-:Y:S02]  /*b260*/  FMNMX.FTZ R5, R35, R4, !PT ;  /* 0x0000000423057209 */ /* 0x000fe40007810000 */
[----:B------:R-:W-:Y:S02]  /*b270*/  ISETP.LT.OR P1, PT, R90, 0x1a, P1 ;  /* 0x0000001a5a00780c */ /* 0x000fe40000f21670 */
[----:B------:R-:W-:Y:S02]  /*b280*/  FMNMX.FTZ R4, R36, R5, !PT ;  /* 0x0000000524047209 */ /* 0x000fe40007810000 */
[----:B------:R-:W-:-:S02]  /*b290*/  FSEL R30, R30, -INF , !P1 ;  /* 0xff8000001e1e7808 */ /* 0x000fc40004800000 */
[C---:B------:R-:W-:Y:S02]  /*b2a0*/  LOP3.LUT P1, RZ, R23.reuse, 0x800000, RZ, 0xc0, !PT ;  /* 0x0080000017ff7812 */ /* 0x040fe4000782c0ff */
[----:B------:R-:W-:Y:S02]  /*b2b0*/  LOP3.LUT P4, RZ, R23, 0x4000, RZ, 0xc0, !PT ;  /* 0x0000400017ff7812 */ /* 0x000fe4000788c0ff */
[----:B------:R-:W-:Y:S02]  /*b2c0*/  ISETP.GT.AND P1, PT, R86, 0x20, !P1 ;  /* 0x000000205600780c */ /* 0x000fe40004f24270 */
[----:B------:R-:W-:Y:S02]  /*b2d0*/  FMNMX.FTZ R5, R39, R4, !PT ;  /* 0x0000000427057209 */ /* 0x000fe40007810000 */
[----:B------:R-:W-:Y:S02]  /*b2e0*/  ISETP.LT.OR P1, PT, R90, 0x21, P1 ;  /* 0x000000215a00780c */ /* 0x000fe40000f21670 */
[----:B------:R-:W-:-:S02]  /*b2f0*/  FMNMX.FTZ R4, R40, R5, !PT ;  /* 0x0000000528047209 */ /* 0x000fc40007810000 */
[----:B------:R-:W-:Y:S02]  /*b300*/  FSEL R33, R33, -INF , !P1 ;  /* 0xff80000021217808 */ /* 0x000fe40004800000 */
[----:B------:R-:W-:Y:S02]  /*b310*/  LOP3.LUT P1, RZ, R23, 0x400000, RZ, 0xc0, !PT ;  /* 0x0040000017ff7812 */ /* 0x000fe4000782c0ff */
[----:B------:R-:W-:Y:S02]  /*b320*/  FMNMX.FTZ R5, R43, R4, !PT ;  /* 0x000000042b057209 */ /* 0x000fe40007810000 */
[----:B------:R-:W-:Y:S02]  /*b330*/  ISETP.GT.AND P1, PT, R86, 0x21, !P1 ;  /* 0x000000215600780c */ /* 0x000fe40004f24270 */
[----:B------:R-:W-:Y:S02]  /*b340*/  FMNMX.FTZ R4, R44, R5, !PT ;  /* 0x000000052c047209 */ /* 0x000fe40007810000 */
[----:B------:R-:W-:-:S02]  /*b350*/  ISETP.LT.OR P1, PT, R90, 0x22, P1 ;  /* 0x000000225a00780c */ /* 0x000fc40000f21670 */
[----:B------:R-:W-:Y:S02]  /*b360*/  FMNMX.FTZ R5, R47, R4, !PT ;  /* 0x000000042f057209 */ /* 0x000fe40007810000 */
[----:B------:R-:W-:Y:S02]  /*b370*/  FSEL R34, R34, -INF , !P1 ;  /* 0xff80000022227808 */ /* 0x000fe40004800000 */
[----:B------:R-:W-:Y:S02]  /*b380*/  LOP3.LUT P1, RZ, R23, 0x200000, RZ, 0xc0, !PT ;  /* 0x0020000017ff7812 */ /* 0x000fe4000782c0ff */
        /* <DEDUP_REMOVED lines=39> */
[----:B------:R-:W-:Y:S01]  /*b600*/  ISETP.GT.AND P5, PT, R86, RZ, !P5 ;  /* 0x000000ff5600720c */ /* 0x000fe20006fa4270 */
[----:B------:R-:W0:Y:S01]  /*b610*/  SHFL.BFLY PT, R5, R78, 0x2, 0x1f ;  /* 0x0c401f004e057f89 */ /* 0x000e2200000e0000 */
[----:B------:R-:W-:Y:S02]  /*b620*/  FSEL R46, R46, -INF , !P1 ;  /* 0xff8000002e2e7808 */ /* 0x000fe40004800000 */
[----:B------:R-:W-:Y:S02]  /*b630*/  ISETP.GT.AND P1, PT, R86, 0x40, !P6 ;  /* 0x000000405600780c */ /* 0x000fe40007724270 */
[----:B------:R-:W-:Y:S02]  /*b640*/  LOP3.LUT P6, RZ, R23, 0x10, RZ, 0xc0, !PT ;  /* 0x0000001017ff7812 */ /* 0x000fe400078cc0ff */
[C---:B------:R-:W-:Y:S02]  /*b650*/  ISETP.LT.OR P1, PT, R90.reuse, 0x41, P1 ;  /* 0x000000415a00780c */ /* 0x040fe40000f21670 */
[----:B------:R-:W-:-:S02]  /*b660*/  ISETP.LT.OR P5, PT, R90, 0x1, P5 ;  /* 0x000000015a00780c */ /* 0x000fc40002fa1670 */
[----:B------:R-:W-:Y:S02]  /*b670*/  FSEL R49, R49, -INF , !P1 ;  /* 0xff80000031317808 */ /* 0x000fe40004800000 */
[----:B------:R-:W-:Y:S02]  /*b680*/  ISETP.GT.AND P1, PT, R86, 0x41, !P4 ;  /* 0x000000415600780c */ /* 0x000fe40006724270 */
[----:B------:R-:W-:Y:S02]  /*b690*/  LOP3.LUT P4, RZ, R23, 0x2, RZ, 0xc0, !PT ;  /* 0x0000000217ff7812 */ /* 0x000fe4000788c0ff */
[----:B------:R-:W-:Y:S02]  /*b6a0*/  ISETP.LT.OR P1, PT, R90, 0x42, P1 ;  /* 0x000000425a00780c */ /* 0x000fe40000f21670 */
[----:B------:R-:W-:Y:S02]  /*b6b0*/  FSEL R3, R3, -INF , !P5 ;  /* 0xff80000003037808 */ /* 0x000fe40006800000 */
[----:B------:R-:W-:-:S02]  /*b6c0*/  FSEL R50, R50, -INF , !P1 ;  /* 0xff80000032327808 */ /* 0x000fc40004800000 */
[----:B------:R-:W-:Y:S02]  /*b6d0*/  LOP3.LUT P1, RZ, R23, 0x2000, RZ, 0xc0, !PT ;  /* 0x0000200017ff7812 */ /* 0x000fe4000782c0ff */
[----:B0-----:R-:W-:Y:S02]  /*b6e0*/  FMNMX.FTZ R80, R78, R5, !PT ;  /* 0x000000054e507209 */ /* 0x001fe40007810000 */
[C---:B------:R-:W-:Y:S02]  /*b6f0*/  ISETP.GT.AND P1, PT, R86.reuse, 0x48, !P1 ;  /* 0x000000485600780c */ /* 0x040fe40004f24270 */
[----:B------:R-:W-:Y:S01]  /*b700*/  ISETP.GT.AND P2, PT, R86, 0x71, !P2 ;  /* 0x000000715600780c */ /* 0x000fe20005744270 */
[----:B------:R-:W0:Y:S01]  /*b710*/  SHFL.BFLY PT, R5, R80, 0x1, 0x1f ;  /* 0x0c201f0050057f89 */ /* 0x000e2200000e0000 */
[----:B------:R-:W-:Y:S02]  /*b720*/  ISETP.LT.OR P1, PT, R90, 0x49, P1 ;  /* 0x000000495a00780c */ /* 0x000fe40000f21670 */
[----:B------:R-:W-:-:S02]  /*b730*/  ISETP.GT.AND P3, PT, R86, 0x78, !P3 ;  /* 0x000000785600780c */ /* 0x000fc40005f64270 */
[----:B------:R-:W-:Y:S02]  /*b740*/  FSEL R53, R53, -INF , !P1 ;  /* 0xff80000035357808 */ /* 0x000fe40004800000 */
[----:B------:R-:W-:Y:S02]  /*b750*/  LOP3.LUT P1, RZ, R23, 0x1000, RZ, 0xc0, !PT ;  /* 0x0000100017ff7812 */ /* 0x000fe4000782c0ff */
[----:B------:R-:W-:Y:S02]  /*b760*/  ISETP.LT.OR P2, PT, R90, 0x72, P2 ;  /* 0x000000725a00780c */ /* 0x000fe40001741670 */
[----:B------:R-:W-:Y:S02]  /*b770*/  ISETP.GT.AND P1, PT, R86, 0x49, !P1 ;  /* 0x000000495600780c */ /* 0x000fe40004f24270 */
[C---:B------:R-:W-:Y:S02]  /*b780*/  ISETP.LT.OR P3, PT, R90.reuse, 0x79, P3 ;  /* 0x000000795a00780c */ /* 0x040fe40001f61670 */
[----:B------:R-:W-:-:S02]  /*b790*/  ISETP.LT.OR P1, PT, R90, 0x4a, P1 ;  /* 0x0000004a5a00780c */ /* 0x000fc40000f21670 */
[----:B------:R-:W-:Y:S02]  /*b7a0*/  FSEL R73, R73, -INF , !P2 ;  /* 0xff80000049497808 */ /* 0x000fe40005000000 */
[----:B------:R-:W-:Y:S02]  /*b7b0*/  FSEL R54, R54, -INF , !P1 ;  /* 0xff80000036367808 */ /* 0x000fe40004800000 */
[----:B------:R-:W-:Y:S02]  /*b7c0*/  LOP3.LUT P1, RZ, R23, 0x800, RZ, 0xc0, !PT ;  /* 0x0000080017ff7812 */ /* 0x000fe4000782c0ff */
[----:B------:R-:W-:Y:S02]  /*b7d0*/  FSEL R0, R0, -INF , !P3 ;  /* 0xff80000000007808 */ /* 0x000fe40005800000 */
[----:B------:R-:W-:Y:S02]  /*b7e0*/  ISETP.GT.AND P1, PT, R86, 0x50, !P1 ;  /* 0x000000505600780c */ /* 0x000fe40004f24270 */
[----:B0-----:R-:W-:-:S02]  /*b7f0*/  FMNMX.FTZ R5, R80, R5, !PT ;  /* 0x0000000550057209 */ /* 0x001fc40007810000 */
[----:B------:R-:W-:-:S03]  /*b800*/  ISETP.LT.OR P1, PT, R90, 0x51, P1 ;  /* 0x000000515a00780c */ /* 0x000fc60000f21670 */
[----:B------:R-:W-:Y:S01]  /*b810*/  FMUL.FTZ R4, R5, UR30 ;  /* 0x0000001e05047c20 */ /* 0x000fe20008410000 */
        /* <DEDUP_REMOVED lines=25> */
[----:B------:R-:W-:-:S04]  /*b9b0*/  ISETP.GT.AND P1, PT, R86, 0x69, !P6 ;  /* 0x000000695600780c */ /* 0x000fc80007724270 */
[----:B------:R-:W-:-:S04]  /*b9c0*/  ISETP.LT.OR P1, PT, R90, 0x6a, P1 ;  /* 0x0000006a5a00780c */ /* 0x000fc80000f21670 */
[----:B------:R-:W-:Y:S02]  /*b9d0*/  FSEL R70, R70, -INF , !P1 ;  /* 0xff80000046467808 */ /* 0x000fe40004800000 */
[----:B------:R-:W-:Y:S02]  /*b9e0*/  ISETP.GT.AND P1, PT, R86, 0x70, !P4 ;  /* 0x000000705600780c */ /* 0x000fe40006724270 */
[----:B------:R-:W-:Y:S02]  /*b9f0*/  LOP3.LUT P4, RZ, R23, 0x10000000, RZ, 0xc0, !PT ;  /* 0x1000000017ff7812 */ /* 0x000fe4000788c0ff */
[----:B------:R-:W-:-:S04]  /*ba00*/  ISETP.LT.OR P1, PT, R90, 0x71, P1 ;  /* 0x000000715a00780c */ /* 0x000fc80000f21670 */
[----:B------:R-:W-:Y:S02]  /*ba10*/  FSEL R74, R74, -INF , !P1 ;  /* 0xff8000004a4a7808 */ /* 0x000fe40004800000 */
[----:B------:R-:W-:-:S04]  /*ba20*/  FSETP.NEU.FTZ.AND P1, PT, R5, -INF , PT ;  /* 0xff8000000500780b */ /* 0x000fc80003f3d000 */
[----:B------:R-:W-:Y:S02]  /*ba30*/  FSEL R4, R4, RZ, P1 ;  /* 0x000000ff04047208 */ /* 0x000fe40000800000 */
[----:B------:R-:W-:Y:S02]  /*ba40*/  ISETP.GT.AND P1, PT, R86, 0x79, !P4 ;  /* 0x000000795600780c */ /* 0x000fe40006724270 */
[----:B------:R-:W-:Y:S01]  /*ba50*/  ISETP.NE.AND P4, PT, R93, 0x1, PT ;  /* 0x000000015d00780c */ /* 0x000fe20003f85270 */
        /* <DEDUP_REMOVED lines=12> */
[----:B------:R-:W-:Y:S01]  /*bb20*/  ISETP.LT.OR P1, PT, R90, 0x7a, P1 ;  /* 0x0000007a5a00780c */ /* 0x000fe20000f21670 */
[--C-:B------:R-:W-:Y:S01]  /*bb30*/  FFMA.FTZ R150, R21, UR30, -R4.reuse ;  /* 0x0000001e15967c23 */ /* 0x100fe20008010804 */
[----:B------:R-:W-:Y:S01]  /*bb40*/  FMNMX.FTZ R81, R25, R14, !PT ;  /* 0x0000000e19517209 */ /* 0x000fe20007810000 */
[--C-:B------:R-:W-:Y:S01]  /*bb50*/  FFMA.FTZ R21, R24, UR30, -R4.reuse ;  /* 0x0000001e18157c23 */ /* 0x100fe20008010804 */
[----:B------:R-:W-:Y:S01]  /*bb60*/  FSEL R24, R77, -INF , !P1 ;  /* 0xff8000004d187808 */ /* 0x000fe20004800000 */
[--C-:B------:R-:W-:Y:S01]  /*bb70*/  FFMA.FTZ R27, R28, UR30, -R4.reuse ;  /* 0x0000001e1c1b7c23 */ /* 0x100fe20008010804 */
[----:B------:R-:W-:Y:S01]  /*bb80*/  FMNMX.FTZ R14, R26, R81, !PT ;  /* 0x000000511a0e7209 */ /* 0x000fe20007810000 */
[----:B------:R-:W-:Y:S01]  /*bb90*/  MUFU.EX2 R148, R148 ;  /* 0x0000009400947308 */ /* 0x000fe20000000800 */
[--C-:B------:R-:W-:Y:S01]  /*bba0*/  FFMA.FTZ R122, R79, UR30, -R4.reuse ;  /* 0x0000001e4f7a7c23 */ /* 0x100fe20008010804 */
[--C-:B------:R-:W-:Y:S01]  /*bbb0*/  FFMA.FTZ R134, R55, UR30, -R4.reuse ;  /* 0x0000001e37867c23 */ /* 0x100fe20008010804 */
[----:B------:R-:W-:Y:S01]  /*bbc0*/  FMNMX.FTZ R31, R29, R14, !PT ;  /* 0x0000000e1d1f7209 */ /* 0x000fe20007810000 */
[--C-:B------:R-:W-:Y:S01]  /*bbd0*/  FFMA.FTZ R128, R59, UR30, -R4.reuse ;  /* 0x0000001e3b807c23 */ /* 0x100fe20008010804 */
[--C-:B------:R-:W-:Y:S01]  /*bbe0*/  FFMA.FTZ R130, R63, UR30, -R4.reuse ;  /* 0x0000001e3f827c23 */ /* 0x100fe20008010804 */
[--C-:B------:R-:W-:Y:S01]  /*bbf0*/  FFMA.FTZ R124, R67, UR30, -R4.reuse ;  /* 0x0000001e437c7c23 */ /* 0x100fe20008010804 */
[----:B------:R-:W-:Y:S01]  /*bc00*/  FMNMX.FTZ R14, R30, R31, !PT ;  /* 0x0000001f1e0e7209 */ /* 0x000fe20007810000 */
[----:B------:R-:W0:Y:S01]  /*bc10*/  MUFU.EX2 R13, R13 ;  /* 0x0000000d000d7308 */ /* 0x000e220000000800 */
[--C-:B------:R-:W-:Y:S01]  /*bc20*/  FFMA.FTZ R31, R32, UR30, -R4.reuse ;  /* 0x0000001e201f7c23 */ /* 0x100fe20008010804 */
[--C-:B------:R-:W-:Y:S01]  /*bc30*/  FFMA.FTZ R126, R71, UR30, -R4.reuse ;  /* 0x0000001e477e7c23 */ /* 0x100fe20008010804 */
[----:B------:R-:W-:Y:S01]  /*bc40*/  FMNMX.FTZ R81, R33, R14, !PT ;  /* 0x0000000e21517209 */ /* 0x000fe20007810000 */
[--C-:B------:R-:W-:Y:S01]  /*bc50*/  FFMA.FTZ R120, R75, UR30, -R4.reuse ;  /* 0x0000001e4b787c23 */ /* 0x100fe20008010804 */
[--C-:B------:R-:W-:Y:S01]  /*bc60*/  FFMA.FTZ R52, R52, UR30, -R4.reuse ;  /* 0x0000001e34347c23 */ /* 0x100fe20008010804 */
[--C-:B------:R-:W-:Y:S01]  /*bc70*/  FFMA.FTZ R55, R56, UR30, -R4.reuse ;  /* 0x0000001e38377c23 */ /* 0x100fe20008010804 */
[----:B------:R-:W-:Y:S01]  /*bc80*/  FMNMX.FTZ R14, R34, R81, !PT ;  /* 0x00000051220e7209 */ /* 0x000fe20007810000 */
[----:B------:R-:W1:Y:S01]  /*bc90*/  MUFU.EX2 R150, R150 ;  /* 0x0000009600967308 */ /* 0x000e620000000800 */
[--C-:B------:R-:W-:Y:S01]  /*bca0*/  FFMA.FTZ R59, R60, UR30, -R4.reuse ;  /* 0x0000001e3c3b7c23 */ /* 0x100fe20008010804 */
[--C-:B------:R-:W-:Y:S01]  /*bcb0*/  FFMA.FTZ R63, R64, UR30, -R4.reuse ;  /* 0x0000001e403f7c23 */ /* 0x100fe20008010804 */
[----:B------:R-:W-:Y:S01]  /*bcc0*/  FMNMX.FTZ R35, R37, R14, !PT ;  /* 0x0000000e25237209 */ /* 0x000fe20007810000 */
[--C-:B------:R-:W-:Y:S01]  /*bcd0*/  FFMA.FTZ R67, R68, UR30, -R4.reuse ;  /* 0x0000001e44437c23 */ /* 0x100fe20008010804 */
[--C-:B------:R-:W-:Y:S01]  /*bce0*/  FFMA.FTZ R71, R72, UR30, -R4.reuse ;  /* 0x0000001e48477c23 */ /* 0x100fe20008010804 */
[--C-:B------:R-:W-:Y:S01]  /*bcf0*/  FFMA.FTZ R75, R76, UR30, -R4.reuse ;  /* 0x0000001e4c4b7c23 */ /* 0x100fe20008010804 */
[----:B------:R-:W-:Y:S01]  /*bd00*/  FMNMX.FTZ R14, R38, R35, !PT ;  /* 0x00000023260e7209 */ /* 0x000fe20007810000 */
[----:B------:R-:W2:Y:S01]  /*bd10*/  MUFU.EX2 R21, R21 ;  /* 0x0000001500157308 */ /* 0x000ea20000000800 */
[----:B------:R-:W-:-:S02]  /*bd20*/  FFMA.FTZ R35, R36, UR30, -R4 ;  /* 0x0000001e24237c23 */ /* 0x000fc40008010804 */
[----:B------:R-:W-:-:S04]  /*bd30*/  FMNMX.FTZ R81, R41, R14, !PT ;  /* 0x0000000e29517209 */ /* 0x000fc80007810000 */
[----:B------:R-:W-:Y:S01]  /*bd40*/  FMNMX.FTZ R14, R42, R81, !PT ;  /* 0x000000512a0e7209 */ /* 0x000fe20007810000 */
[----:B------:R-:W3:Y:S03]  /*bd50*/  MUFU.EX2 R144, R144 ;  /* 0x0000009000907308 */ /* 0x000ee60000000800 */
[----:B------:R-:W-:-:S04]  /*bd60*/  FMNMX.FTZ R39, R45, R14, !PT ;  /* 0x0000000e2d277209 */ /* 0x000fc80007810000 */
[----:B------:R-:W-:Y:S01]  /*bd70*/  FMNMX.FTZ R14, R46, R39, !PT ;  /* 0x000000272e0e7209 */ /* 0x000fe20007810000 */
[----:B------:R-:W4:Y:S01]  /*bd80*/  MUFU.EX2 R27, R27 ;  /* 0x0000001b001b7308 */ /* 0x000f220000000800 */
[----:B------:R-:W-:Y:S02]  /*bd90*/  FFMA.FTZ R39, R40, UR30, -R4 ;  /* 0x0000001e28277c23 */ /* 0x000fe40008010804 */
[----:B------:R-:W-:-:S04]  /*bda0*/  FMNMX.FTZ R81, R49, R14, !PT ;  /* 0x0000000e31517209 */ /* 0x000fc80007810000 */
[----:B------:R-:W-:Y:S01]  /*bdb0*/  FMNMX.FTZ R14, R50, R81, !PT ;  /* 0x00000051320e7209 */ /* 0x000fe20007810000 */
[----:B------:R-:W5:Y:S03]  /*bdc0*/  MUFU.EX2 R146, R146 ;  /* 0x0000009200927308 */ /* 0x000f660000000800 */
[----:B------:R-:W-:-:S04]  /*bdd0*/  FMNMX.FTZ R43, R53, R14, !PT ;  /* 0x0000000e352b7209 */ /* 0x000fc80007810000 */
[----:B------:R-:W-:Y:S01]  /*bde0*/  FMNMX.FTZ R14, R54, R43, !PT ;  /* 0x0000002b360e7209 */ /* 0x000fe20007810000 */
[----:B------:R-:W-:Y:S01]  /*bdf0*/  FFMA.FTZ R43, R44, UR30, -R4 ;  /* 0x0000001e2c2b7c23 */ /* 0x000fe20008010804 */
[----:B------:R-:W5:Y:S02]  /*be00*/  MUFU.EX2 R31, R31 ;  /* 0x0000001f001f7308 */ /* 0x000f640000000800 */
[----:B------:R-:W-:-:S04]  /*be10*/  FMNMX.FTZ R81, R57, R14, !PT ;  /* 0x0000000e39517209 */ /* 0x000fc80007810000 */
[----:B------:R-:W-:Y:S02]  /*be20*/  FMNMX.FTZ R14, R58, R81, !PT ;  /* 0x000000513a0e7209 */ /* 0x000fe40007810000 */
[----:B------:R-:W-:Y:S02]  /*be30*/  MUFU.EX2 R140, R140 ;  /* 0x0000008c008c7308 */ /* 0x000fe40000000800 */
[----:B------:R-:W-:-:S04]  /*be40*/  FMNMX.FTZ R47, R61, R14, !PT ;  /* 0x0000000e3d2f7209 */ /* 0x000fc80007810000 */
[----:B------:R-:W-:Y:S01]  /*be50*/  FMNMX.FTZ R14, R62, R47, !PT ;  /* 0x0000002f3e0e7209 */ /* 0x000fe20007810000 */
[----:B------:R-:W-:Y:S01]  /*be60*/  FFMA.FTZ R47, R48, UR30, -R4 ;  /* 0x0000001e302f7c23 */ /* 0x000fe20008010804 */
[----:B------:R-:W-:Y:S02]  /*be70*/  MUFU.EX2 R35, R35 ;  /* 0x0000002300237308 */ /* 0x000fe40000000800 */
[----:B------:R-:W-:-:S04]  /*be80*/  FMNMX.FTZ R81, R65, R14, !PT ;  /* 0x0000000e41517209 */ /* 0x000fc80007810000 */
[----:B------:R-:W-:Y:S02]  /*be90*/  FMNMX.FTZ R14, R66, R81, !PT ;  /* 0x00000051420e7209 */ /* 0x000fe40007810000 */
        /* <DEDUP_REMOVED lines=9> */
[----:B------:R-:W-:Y:S03]  /*bf30*/  MUFU.EX2 R43, R43 ;  /* 0x0000002b002b7308 */ /* 0x000fe60000000800 */
[----:B------:R-:W0:Y:S05]  /*bf40*/  SHFL.BFLY PT, R14, R81, 0x2, 0x1f ;  /* 0x0c401f00510e7f89 */ /* 0x000e2a00000e0000 */
[----:B------:R-:W-:Y:S08]  /*bf50*/  MUFU.EX2 R138, R138 ;  /* 0x0000008a008a7308 */ /* 0x000ff00000000800 */
[----:B------:R-:W-:Y:S08]  /*bf60*/  MUFU.EX2 R47, R47 ;  /* 0x0000002f002f7308 */ /* 0x000ff00000000800 */
[----:B------:R-:W-:Y:S01]  /*bf70*/  MUFU.EX2 R132, R132 ;  /* 0x0000008400847308 */ /* 0x000fe20000000800 */
[----:B0-----:R-:W-:-:S05]  /*bf80*/  FMNMX.FTZ R28, R81, R14, !PT ;  /* 0x0000000e511c7209 */ /* 0x001fca0007810000 */
[----:B------:R-:W0:Y:S02]  /*bf90*/  SHFL.BFLY PT, R77, R28, 0x1, 0x1f ;  /* 0x0c201f001c4d7f89 */ /* 0x000e2400000e0000 */
[----:B------:R-:W-:Y:S08]  /*bfa0*/  MUFU.EX2 R51, R52 ;  /* 0x0000003400337308 */ /* 0x000ff00000000800 */
[----:B------:R-:W-:Y:S08]  /*bfb0*/  MUFU.EX2 R134, R134 ;  /* 0x0000008600867308 */ /* 0x000ff00000000800 */
[----:B------:R-:W-:Y:S01]  /*bfc0*/  MUFU.EX2 R55, R55 ;  /* 0x0000003700377308 */ /* 0x000fe20000000800 */
[----:B0-----:R-:W-:Y:S01]  /*bfd0*/  FMNMX.FTZ R14, R28, R77, !PT ;  /* 0x0000004d1c0e7209 */ /* 0x001fe20007810000 */
[----:B------:R-:W-:-:S06]  /*bfe0*/  FFMA.FTZ R77, R82, UR30, -R4 ;  /* 0x0000001e524d7c23 */ /* 0x000fcc0008010804 */
[----:B------:R-:W-:Y:S01]  /*bff0*/  MUFU.EX2 R128, R128 ;  /* 0x0000008000807308 */ /* 0x000fe20000000800 */
[C---:B------:R-:W-:Y:S01]  /*c000*/  FSETP.NEU.FTZ.AND P1, PT, R14.reuse, -INF , PT ;  /* 0xff8000000e00780b */ /* 0x040fe20003f3d000 */
[----:B------:R-:W-:-:S05]  /*c010*/  FMUL.FTZ R79, R14, UR30 ;  /* 0x0000001e0e4f7c20 */ /* 0x000fca0008410000 */
[----:B------:R-:W-:Y:S01]  /*c020*/  FSEL R79, R79, RZ, P1 ;  /* 0x000000ff4f4f7208 */ /* 0x000fe20000800000 */
[----:B------:R-:W-:Y:S04]  /*c030*/  MUFU.EX2 R59, R59 ;  /* 0x0000003b003b7308 */ /* 0x000fe80000000800 */
[--C-:B------:R-:W-:Y:S01]  /*c040*/  FFMA.FTZ R149, R3, UR30, -R79.reuse ;  /* 0x0000001e03957c23 */ /* 0x100fe2000801084f */
[--C-:B------:R-:W-:Y:S01]  /*c050*/  FFMA.FTZ R12, R12, UR30, -R79.reuse ;  /* 0x0000001e0c0c7c23 */ /* 0x100fe2000801084f */
[----:B------:R-:W-:Y:S01]  /*c060*/  FFMA.FTZ R151, R15, UR30, -R79 ;  /* 0x0000001e0f977c23 */ /* 0x000fe2000801084f */
[----:B------:R-:W-:Y:S01]  /*c070*/  FADD.FTZ R3, R148, R13 ;  /* 0x0000000d94037221 */ /* 0x000fe20000010000 */
[--C-:B------:R-:W-:Y:S01]  /*c080*/  FFMA.FTZ R20, R20, UR30, -R79.reuse ;  /* 0x0000001e14147c23 */ /* 0x100fe2000801084f */
[----:B------:R-:W-:Y:S01]  /*c090*/  FFMA.FTZ R145, R25, UR30, -R79 ;  /* 0x0000001e19917c23 */ /* 0x000fe2000801084f */
[----:B------:R-:W-:Y:S01]  /*c0a0*/  MUFU.EX2 R149, R149 ;  /* 0x0000009500957308 */ /* 0x000fe20000000800 */
[----:B-1----:R-:W-:Y:S01]  /*c0b0*/  FADD.FTZ R4, R150, R3 ;  /* 0x0000000396047221 */ /* 0x002fe20000010000 */
[--C-:B------:R-:W-:Y:S01]  /*c0c0*/  FFMA.FTZ R26, R26, UR30, -R79.reuse ;  /* 0x0000001e1a1a7c23 */ /* 0x100fe2000801084f */
[--C-:B------:R-:W-:Y:S01]  /*c0d0*/  FFMA.FTZ R147, R29, UR30, -R79.reuse ;  /* 0x0000001e1d937c23 */ /* 0x100fe2000801084f */
[--C-:B------:R-:W-:Y:S01]  /*c0e0*/  FFMA.FTZ R28, R30, UR30, -R79.reuse ;  /* 0x0000001e1e1c7c23 */ /* 0x100fe2000801084f */
[----:B--2---:R-:W-:Y:S01]  /*c0f0*/  FADD.FTZ R3, R21, R4 ;  /* 0x0000000415037221 */ /* 0x004fe20000010000 */
[----:B------:R-:W-:Y:S01]  /*c100*/  FFMA.FTZ R141, R33, UR30, -R79 ;  /* 0x0000001e218d7c23 */ /* 0x000fe2000801084f */
[----:B------:R-:W0:Y:S01]  /*c110*/  @P4 LDC R25, c[0x0][0x44c] ;  /* 0x00011300ff194b82 */ /* 0x000e220000000800 */
[----:B------:R-:W1:Y:S01]  /*c120*/  MUFU.EX2 R12, R12 ;  /* 0x0000000c000c7308 */ /* 0x000e620000000800 */
[----:B---3--:R-:W-:Y:S01]  /*c130*/  FADD.FTZ R4, R144, R3 ;  /* 0x0000000390047221 */ /* 0x008fe20000010000 */
[--C-:B------:R-:W-:Y:S01]  /*c140*/  FFMA.FTZ R30, R34, UR30, -R79.reuse ;  /* 0x0000001e221e7c23 */ /* 0x100fe2000801084f */
[--C-:B------:R-:W-:Y:S01]  /*c150*/  FFMA.FTZ R36, R46, UR30, -R79.reuse ;  /* 0x0000001e2e247c23 */ /* 0x100fe2000801084f */
[--C-:B------:R-:W-:Y:S01]  /*c160*/  FFMA.FTZ R34, R42, UR30, -R79.reuse ;  /* 0x0000001e2a227c23 */ /* 0x100fe2000801084f */
[----:B----4-:R-:W-:Y:S01]  /*c170*/  FADD.FTZ R3, R27, R4 ;  /* 0x000000041b037221 */ /* 0x010fe20000010000 */
[----:B------:R-:W-:Y:S01]  /*c180*/  FFMA.FTZ R143, R37, UR30, -R79 ;  /* 0x0000001e258f7c23 */ /* 0x000fe2000801084f */
[----:B------:R-:W2:Y:S01]  /*c190*/  @P4 LDC R46, c[0x0][0x450] ;  /* 0x00011400ff2e4b82 */ /* 0x000ea20000000800 */
[----:B------:R-:W3:Y:S01]  /*c1a0*/  MUFU.EX2 R151, R151 ;  /* 0x0000009700977308 */ /* 0x000ee20000000800 */
[----:B-----5:R-:W-:Y:S01]  /*c1b0*/  FADD.FTZ R40, R146, R3 ;  /* 0x0000000392287221 */ /* 0x020fe20000010000 */
[--C-:B------:R-:W-:Y:S01]  /*c1c0*/  FFMA.FTZ R32, R38, UR30, -R79.reuse ;  /* 0x0000001e26207c23 */ /* 0x100fe2000801084f */
[--C-:B------:R-:W-:Y:S01]  /*c1d0*/  FFMA.FTZ R137, R41, UR30, -R79.reuse ;  /* 0x0000001e29897c23 */ /* 0x100fe2000801084f */
[--C-:B------:R-:W-:Y:S01]  /*c1e0*/  FFMA.FTZ R139, R45, UR30, -R79.reuse ;  /* 0x0000001e2d8b7c23 */ /* 0x100fe2000801084f */
[----:B------:R-:W-:Y:S01]  /*c1f0*/  FADD.FTZ R15, R31, R40 ;  /* 0x000000281f0f7221 */ /* 0x000fe20000010000 */
[--C-:B------:R-:W-:Y:S01]  /*c200*/  FFMA.FTZ R133, R49, UR30, -R79.reuse ;  /* 0x0000001e31857c23 */ /* 0x100fe2000801084f */
[----:B------:R-:W-:Y:S01]  /*c210*/  FFMA.FTZ R38, R50, UR30, -R79 ;  /* 0x0000001e32267c23 */ /* 0x000fe2000801084f */
[----:B------:R-:W4:Y:S01]  /*c220*/  MUFU.EX2 R20, R20 ;  /* 0x0000001400147308 */ /* 0x000f220000000800 */
[----:B-1----:R-:W-:Y:S01]  /*c230*/  FADD.FTZ R4, R149, R12 ;  /* 0x0000000c95047221 */ /* 0x002fe20000010000 */
[----:B------:R-:W-:Y:S01]  /*c240*/  FADD.FTZ R42, R140, R15 ;  /* 0x0000000f8c2a7221 */ /* 0x000fe20000010000 */
[--C-:B------:R-:W-:Y:S01]  /*c250*/  FFMA.FTZ R135, R53, UR30, -R79.reuse ;  /* 0x0000001e35877c23 */ /* 0x100fe2000801084f */
[--C-:B------:R-:W-:Y:S01]  /*c260*/  FFMA.FTZ R40, R54, UR30, -R79.reuse ;  /* 0x0000001e36287c23 */ /* 0x100fe2000801084f */
[----:B------:R-:W-:Y:S01]  /*c270*/  FFMA.FTZ R129, R57, UR30, -R79 ;  /* 0x0000001e39817c23 */ /* 0x000fe2000801084f */
[----:B------:R-:W-:Y:S01]  /*c280*/  FADD.FTZ R15, R35, R42 ;  /* 0x0000002a230f7221 */ /* 0x000fe20000010000 */
[----:B0-----:R-:W-:Y:S01]  /*c290*/  @P4 IMAD.HI.U32 R29, R92, R25, RZ ;  /* 0x000000195c1d4227 */ /* 0x001fe200078e00ff */
[----:B------:R-:W0:Y:S03]  /*c2a0*/  MUFU.EX2 R145, R145 ;  /* 0x0000009100917308 */ /* 0x000e260000000800 */
[----:B---3--:R-:W-:Y:S01]  /*c2b0*/  FADD.FTZ R3, R151, R4 ;  /* 0x0000000497037221 */ /* 0x008fe20000010000 */
[----:B------:R-:W-:Y:S01]  /*c2c0*/  FADD.FTZ R42, R142, R15 ;  /* 0x0000000f8e2a7221 */ /* 0x000fe20000010000 */
[----:B------:R-:W-:Y:S01]  /*c2d0*/  F2FP.F16.F32.PACK_AB R148, R13, R148 ;  /* 0x000000940d94723e */ /* 0x000fe200000000ff */
[--C-:B------:R-:W-:Y:S01]  /*c2e0*/  FFMA.FTZ R131, R61, UR30, -R79.reuse ;  /* 0x0000001e3d837c23 */ /* 0x100fe2000801084f */
[--C-:B------:R-:W-:Y:S01]  /*c2f0*/  FFMA.FTZ R125, R65, UR30, -R79.reuse ;  /* 0x0000001e417d7c23 */ /* 0x100fe2000801084f */
[----:B------:R-:W-:Y:S01]  /*c300*/  FADD.FTZ R15, R39, R42 ;  /* 0x0000002a270f7221 */ /* 0x000fe20000010000 */
[----:B------:R-:W-:Y:S01]  /*c310*/  FFMA.FTZ R42, R58, UR30, -R79 ;  /* 0x0000001e3a2a7c23 */ /* 0x000fe2000801084f */
[----:B------:R-:W1:Y:S01]  /*c320*/  MUFU.EX2 R26, R26 ;  /* 0x0000001a001a7308 */ /* 0x000e620000000800 */
[----:B----4-:R-:W-:Y:S01]  /*c330*/  FADD.FTZ R4, R20, R3 ;  /* 0x0000000314047221 */ /* 0x010fe20000010000 */
[----:B------:R-:W-:Y:S01]  /*c340*/  FADD.FTZ R44, R136, R15 ;  /* 0x0000000f882c7221 */ /* 0x000fe20000010000 */
[----:B------:R-:W-:Y:S01]  /*c350*/  IMAD.MOV.U32 R15, RZ, RZ, R92 ;  /* 0x000000ffff0f7224 */ /* 0x000fe200078e005c */
[----:B--2---:R-:W-:Y:S01]  /*c360*/  @P4 SHF.R.U32.HI R15, RZ, R46, R29 ;  /* 0x0000002eff0f4219 */ /* 0x004fe2000001161d */
[--C-:B------:R-:W-:Y:S01]  /*c370*/  FFMA.FTZ R66, R66, UR30, -R79.reuse ;  /* 0x0000001e42427c23 */ /* 0x100fe2000801084f */
[----:B------:R-:W-:Y:S01]  /*c380*/  FADD.FTZ R25, R43, R44 ;  /* 0x0000002c2b197221 */ /* 0x000fe20000010000 */
[----:B------:R-:W-:Y:S01]  /*c390*/  FFMA.FTZ R44, R62, UR30, -R79 ;  /* 0x0000001e3e2c7c23 */ /* 0x000fe2000801084f */
[----:B------:R-:W2:Y:S01]  /*c3a0*/  MUFU.EX2 R147, R147 ;  /* 0x0000009300937308 */ /* 0x000ea20000000800 */
[----:B0-----:R-:W-:Y:S01]  /*c3b0*/  FADD.FTZ R3, R145, R4 ;  /* 0x0000000491037221 */ /* 0x001fe20000010000 */
[----:B------:R-:W-:Y:S01]  /*c3c0*/  FADD.FTZ R46, R138, R25 ;  /* 0x000000198a2e7221 */ /* 0x000fe20000010000 */
[----:B------:R-:W-:Y:S01]  /*c3d0*/  F2FP.F16.F32.PACK_AB R150, R21, R150 ;  /* 0x000000961596723e */ /* 0x000fe200000000ff */
[--C-:B------:R-:W-:Y:S01]  /*c3e0*/  FFMA.FTZ R127, R69, UR30, -R79.reuse ;  /* 0x0000001e457f7c23 */ /* 0x100fe2000801084f */
[--C-:B------:R-:W-:Y:S01]  /*c3f0*/  FFMA.FTZ R74, R74, UR30, -R79.reuse ;  /* 0x0000001e4a4a7c23 */ /* 0x100fe2000801084f */
[----:B------:R-:W-:Y:S01]  /*c400*/  FADD.FTZ R25, R47, R46 ;  /* 0x0000002e2f197221 */ /* 0x000fe20000010000 */
[----:B------:R-:W-:Y:S01]  /*c410*/  FFMA.FTZ R73, R73, UR30, -R79 ;  /* 0x0000001e49497c23 */ /* 0x000fe2000801084f */
[----:B------:R-:W0:Y:S01]  /*c420*/  MUFU.EX2 R28, R28 ;  /* 0x0000001c001c7308 */ /* 0x000e220000000800 */
[----:B-1----:R-:W-:Y:S01]  /*c430*/  FADD.FTZ R4, R26, R3 ;  /* 0x000000031a047221 */ /* 0x002fe20000010000 */
[----:B------:R-:W-:Y:S01]  /*c440*/  FADD.FTZ R46, R132, R25 ;  /* 0x00000019842e7221 */ /* 0x000fe20000010000 */
[----:B------:R-:W-:Y:S01]  /*c450*/  FFMA.FTZ R24, R24, UR30, -R79 ;  /* 0x0000001e18187c23 */ /* 0x000fe2000801084f */
[----:B------:R-:W-:Y:S01]  /*c460*/  ISETP.GE.AND P4, PT, R11, 0x1, PT ;  /* 0x000000010b00780c */ /* 0x000fe20003f86270 */
[----:B------:R-:W-:-:S02]  /*c470*/  IMAD.IADD R15, R88, 0x1, R15 ;  /* 0x00000001580f7824 */ /* 0x000fc400078e020f */
[----:B------:R-:W-:Y:S01]  /*c480*/  FADD.FTZ R25, R51, R46 ;  /* 0x0000002e33197221 */ /* 0x000fe20000010000 */
[----:B------:R-:W-:Y:S01]  /*c490*/  FFMA.FTZ R46, R70, UR30, -R79 ;  /* 0x0000001e462e7c23 */ /* 0x000fe2000801084f */
[----:B------:R-:W1:Y:S01]  /*c4a0*/  MUFU.EX2 R141, R141 ;  /* 0x0000008d008d7308 */ /* 0x000e620000000800 */
[----:B--2---:R-:W-:Y:S01]  /*c4b0*/  FADD.FTZ R3, R147, R4 ;  /* 0x0000000493037221 */ /* 0x004fe20000010000 */
[----:B------:R-:W-:Y:S01]  /*c4c0*/  FADD.FTZ R48, R134, R25 ;  /* 0x0000001986307221 */ /* 0x000fe20000010000 */
[----:B------:R-:W-:Y:S01]  /*c4d0*/  F2FP.F16.F32.PACK_AB R149, R12, R149 ;  /* 0x000000950c95723e */ /* 0x000fe200000000ff */
[----:B------:R-:W-:Y:S01]  /*c4e0*/  IMAD.IADD R10, R15, 0x1, R10 ;  /* 0x000000010f0a7824 */ /* 0x000fe200078e020a */
[----:B------:R-:W-:Y:S01]  /*c4f0*/  F2FP.F16.F32.PACK_AB R144, R27, R144 ;  /* 0x000000901b90723e */ /* 0x000fe200000000ff */
[----:B------:R-:W-:Y:S01]  /*c500*/  FADD.FTZ R29, R55, R48 ;  /* 0x00000030371d7221 */ /* 0x000fe20000010000 */
[----:B------:R-:W-:Y:S01]  /*c510*/  F2FP.F16.F32.PACK_AB R146, R31, R146 ;  /* 0x000000921f92723e */ /* 0x000fe200000000ff */
[----:B------:R-:W2:Y:S01]  /*c520*/  MUFU.EX2 R30, R30 ;  /* 0x0000001e001e7308 */ /* 0x000ea20000000800 */
[----:B0-----:R-:W-:Y:S01]  /*c530*/  FADD.FTZ R4, R28, R3 ;  /* 0x000000031c047221 */ /* 0x001fe20000010000 */
[----:B------:R-:W-:Y:S01]  /*c540*/  FADD.FTZ R48, R128, R29 ;  /* 0x0000001d80307221 */ /* 0x000fe20000010000 */
[----:B------:R-:W-:-:S02]  /*c550*/  F2FP.F16.F32.PACK_AB R140, R35, R140 ;  /* 0x0000008c238c723e */ /* 0x000fc400000000ff */
[----:B------:R-:W-:Y:S02]  /*c560*/  F2FP.F16.F32.PACK_AB R142, R39, R142 ;  /* 0x0000008e278e723e */ /* 0x000fe400000000ff */
[----:B------:R-:W-:Y:S01]  /*c570*/  F2FP.F16.F32.PACK_AB R136, R43, R136 ;  /* 0x000000882b88723e */ /* 0x000fe200000000ff */
        /* <DEDUP_REMOVED lines=13> */
[----:B------:R-:W-:-:S04]  /*c650*/  F2FP.F16.F32.PACK_AB R141, R30, R141 ;  /* 0x0000008d1e8d723e */ /* 0x000fc800000000ff */
[----:B------:R-:W0:Y:S01]  /*c660*/  MUFU.EX2 R34, R34 ;  /* 0x0000002200227308 */ /* 0x000e220000000800 */
[C---:B-1----:R-:W-:Y:S01]  /*c670*/  FADD.FTZ R4, R32.reuse, R3 ;  /* 0x0000000320047221 */ /* 0x042fe20000010000 */
[----:B------:R-:W-:-:S06]  /*c680*/  F2FP.F16.F32.PACK_AB R143, R32, R143 ;  /* 0x0000008f208f723e */ /* 0x000fcc00000000ff */
[----:B------:R-:W1:Y:S01]  /*c690*/  MUFU.EX2 R139, R139 ;  /* 0x0000008b008b7308 */ /* 0x000e620000000800 */
[----:B--2---:R-:W-:-:S07]  /*c6a0*/  FADD.FTZ R3, R137, R4 ;  /* 0x0000000489037221 */ /* 0x004fce0000010000 */
[----:B------:R-:W2:Y:S01]  /*c6b0*/  MUFU.EX2 R36, R36 ;  /* 0x0000002400247308 */ /* 0x000ea20000000800 */
[----:B0-----:R-:W-:Y:S01]  /*c6c0*/  FADD.FTZ R4, R34, R3 ;  /* 0x0000000322047221 */ /* 0x001fe20000010000 */
[----:B------:R-:W-:Y:S01]  /*c6d0*/  FFMA.FTZ R3, R0, UR30, -R79 ;  /* 0x0000001e00037c23 */ /* 0x000fe2000801084f */
[----:B------:R-:W-:-:S05]  /*c6e0*/  F2FP.F16.F32.PACK_AB R137, R34, R137 ;  /* 0x000000892289723e */ /* 0x000fca00000000ff */
[----:B------:R-:W0:Y:S01]  /*c6f0*/  MUFU.EX2 R133, R133 ;  /* 0x0000008500857308 */ /* 0x000e220000000800 */
[----:B-1----:R-:W-:-:S07]  /*c700*/  FADD.FTZ R25, R139, R4 ;  /* 0x000000048b197221 */ /* 0x002fce0000010000 */
[----:B------:R-:W1:Y:S01]  /*c710*/  MUFU.EX2 R38, R38 ;  /* 0x0000002600267308 */ /* 0x000e620000000800 */
[C---:B--2---:R-:W-:Y:S01]  /*c720*/  FADD.FTZ R4, R36.reuse, R25 ;  /* 0x0000001924047221 */ /* 0x044fe20000010000 */
[----:B------:R-:W-:Y:S01]  /*c730*/  FADD.FTZ R25, R59, R48 ;  /* 0x000000303b197221 */ /* 0x000fe20000010000 */
[----:B------:R-:W-:-:S05]  /*c740*/  F2FP.F16.F32.PACK_AB R139, R36, R139 ;  /* 0x0000008b248b723e */ /* 0x000fca00000000ff */
        /* <DEDUP_REMOVED lines=44> */
[----:B------:R-:W-:Y:S01]  /*ca10*/  F2FP.F16.F32.PACK_AB R125, R0, R125 ;  /* 0x0000007d007d723e */ /* 0x000fe200000000ff */
[----:B------:R-:W-:-:S05]  /*ca20*/  VIADD R0, R89, 0xfffffffe ;  /* 0xfffffffe59007836 */ /* 0x000fca0000000000 */
        /* <DEDUP_REMOVED lines=19> */
[C---:B------:R-:W-:Y:S01]  /*cb60*/  ISETP.GT.AND P1, PT, R15.reuse, RZ, PT ;  /* 0x000000ff0f00720c */ /* 0x040fe20003f24270 */
[----:B------:R-:W-:Y:S01]  /*cb70*/  BSSY B0, `(.L_x_1687) ;  /* 0x000000e000007945 */ /* 0x000fe20003800000 */
[----:B------:R-:W-:-:S11]  /*cb80*/  IADD3 R12, R15, -0x1, RZ ;  /* 0xffffffff0f0c7810 */ /* 0x000fd60007ffe0ff */
        /* <DEDUP_REMOVED lines=8> */
.L_x_1688:
[----:B------:R-:W-:-:S13]  /*cc10*/  ISETP.NE.AND P1, PT, R11, 0x1, PT ;  /* 0x000000010b00780c */ /* 0x000fda0003f25270 */
[----:B------:R-:W0:Y:S02]  /*cc20*/  @P1 LDC.64 R20, c[0x0][0x9e8] ;  /* 0x00027a00ff141b82 */ /* 0x000e240000000a00 */
[----:B0-----:R-:W-:-:S05]  /*cc30*/  @P1 IMAD.HI.U32 R20, R12, R20, RZ ;  /* 0x000000140c141227 */ /* 0x001fca00078e00ff */
[----:B------:R-:W-:-:S07]  /*cc40*/  @P1 SHF.R.U32.HI R12, RZ, R21, R20 ;  /* 0x00000015ff0c1219 */ /* 0x000fce0000011614 */
.L_x_1689:
[----:B------:R-:W-:Y:S05]  /*cc50*/  BSYNC B0 ;  /* 0x0000000000007941 */ /* 0x000fea0003800000 */
.L_x_1687:
[----:B------:R-:W-:-:S05]  /*cc60*/  IMAD R11, R12, R11, R11 ;  /* 0x0000000b0c0b7224 */ /* 0x000fca00078e020b */
[----:B------:R-:W-:-:S07]  /*cc70*/  VIMNMX R10, R10, R11, PT ;  /* 0x0000000b0a0a7248 */ /* 0x000fce0003fe0100 */
.L_x_1686:
[----:B------:R-:W2:Y:S01]  /*cc80*/  LDL R12, [R1+0x38] ;  /* 0x00003800010c7983 */ /* 0x000ea20000100800 */
[----:B------:R-:W-:Y:S01]  /*cc90*/  SHF.R.S32.HI R11, RZ, 0x1f, R10 ;  /* 0x0000001fff0b7819 */ /* 0x000fe2000001140a */
[----:B------:R-:W-:Y:S01]  /*cca0*/  ULDC UR8, c[0x0][0x9e4] ;  /* 0x0002790000087ab9 */ /* 0x000fe20000000800 */
[----:B------:R-:W-:Y:S01]  /*ccb0*/  ULDC UR7, c[0x0][0x9e4] ;  /* 0x0002790000077ab9 */ /* 0x000fe20000000800 */
[----:B------:R-:W-:Y:S01]  /*ccc0*/  ULDC UR10, c[0x0][0x9d8] ;  /* 0x00027600000a7ab9 */ /* 0x000fe20000000800 */
[----:B------:R-:W-:Y:S01]  /*ccd0*/  LEA.HI R11, R11, R10, RZ, 0x7 ;  /* 0x0000000a0b0b7211 */ /* 0x000fe200078f38ff */
[----:B------:R-:W-:Y:S01]  /*cce0*/  ULDC UR29, c[0x0][0x9d8] ;  /* 0x00027600001d7ab9 */ /* 0x000fe20000000800 */
[----:B------:R-:W-:Y:S01]  /*ccf0*/  ULDC UR11, c[0x0][0x9d8] ;  /* 0x00027600000b7ab9 */ /* 0x000fe20000000800 */
[----:B------:R-:W-:Y:S01]  /*cd00*/  ULDC UR6, c[0x0][0x988] ;  /* 0x0002620000067ab9 */ /* 0x000fe20000000800 */
[----:B------:R-:W-:Y:S01]  /*cd10*/  SHF.R.S32.HI R11, RZ, 0x7, R11 ;  /* 0x00000007ff0b7819 */ /* 0x000fe2000001140b */
[----:B------:R-:W-:Y:S01]  /*cd20*/  ULDC UR5, c[0x0][0x988] ;  /* 0x0002620000057ab9 */ /* 0x000fe20000000800 */
[----:B------:R-:W-:Y:S01]  /*cd30*/  ULDC UR4, c[0x0][0x988] ;  /* 0x0002620000047ab9 */ /* 0x000fe20000000800 */
[----:B------:R-:W-:Y:S01]  /*cd40*/  ULDC UR28, c[0x0][0x9e0] ;  /* 0x00027800001c7ab9 */ /* 0x000fe20000000800 */
[----:B------:R-:W-:Y:S01]  /*cd50*/  ULDC UR9, c[0x0][0x9e0] ;  /* 0x0002780000097ab9 */ /* 0x000fe20000000800 */
        /* <DEDUP_REMOVED lines=16> */
[----:B--2---:R-:W-:-:S04]  /*ce60*/  VIMNMX R12, R12, R11, !PT ;  /* 0x0000000b0c0c7248 */ /* 0x004fc80007fe0100 */
[----:B------:R-:W-:Y:S01]  /*ce70*/  ISETP.GE.AND P1, PT, R0, R12, PT ;  /* 0x0000000c0000720c */ /* 0x000fe20003f26270 */
[----:B------:R0:W-:-:S12]  /*ce80*/  STL [R1+0x24], R12 ;  /* 0x0000240c01007387 */ /* 0x0001d80000100800 */
[----:B0-----:R-:W-:Y:S05]  /*ce90*/  @!P1 BRA `(.L_x_1690) ;  /* 0x00000038002c9947 */ /* 0x001fea0003800000 */
[----:B------:R-:W-:-:S07]  /*cea0*/  IMAD.MOV.U32 R119, RZ, RZ, RZ ;  /* 0x000000ffff777224 */ /* 0x000fce00078e00ff */
.L_x_1710:
[----:B------:R-:W2:Y:S01]  /*ceb0*/  LDL R10, [R1+0x28] ;  /* 0x00002800010a7983 */ /* 0x000ea20000100800 */
[----:B------:R-:W-:Y:S01]  /*cec0*/  VIADD R15, R19, 0x1 ;  /* 0x00000001130f7836 */ /* 0x000fe20000000000 */
[----:B------:R-:W-:Y:S05]  /*ced0*/  YIELD ;  /* 0x0000000000007946 */ /* 0x000fea0003800000 */
[----:B------:R-:W-:-:S04]  /*cee0*/  ISETP.NE.AND P2, PT, R15, 0x2, PT ;  /* 0x000000020f00780c */ /* 0x000fc80003f45270 */
[----:B------:R-:W-:Y:S02]  /*cef0*/  SEL R11, RZ, 0x1, P2 ;  /* 0x00000001ff0b7807 */ /* 0x000fe40001000000 */
[----:B------:R-:W-:Y:S02]  /*cf00*/  SEL R15, R15, RZ, P2 ;  /* 0x000000ff0f0f7207 */ /* 0x000fe40001000000 */
[----:B------:R-:W-:Y:S02]  /*cf10*/  LOP3.LUT R20, R154, R11, RZ, 0x3c, !PT ;  /* 0x0000000b9a147212 */ /* 0x000fe400078e3cff */
[----:B--2---:R-:W-:-:S13]  /*cf20*/  ISETP.NE.AND P1, PT, R10, RZ, PT ;  /* 0x000000ff0a00720c */ /* 0x004fda0003f25270 */
[----:B------:R-:W-:Y:S05]  /*cf30*/  @P1 BRA `(.L_x_1691) ;  /* 0x0000000000301947 */ /* 0x000fea0003800000 */
[----:B------:R-:W-:Y:S05]  /*cf40*/  @!P0 BRA `(.L_x_1692) ;  /* 0x0000000000048947 */ /* 0x000fea0003800000 */
[----:B------:R-:W-:Y:S01]  /*cf50*/  BPT.TRAP 0x1 ;  /* 0x000000040000795c */ /* 0x000fe20000300000 */
.L_x_1692:
[----:B------:R-:W-:Y:S01]  /*cf60*/  IMAD R11, R15, 0x8, R2 ;  /* 0x000000080f0b7824 */ /* 0x000fe200078e0202 */
[----:B------:R-:W-:-:S04]  /*cf70*/  SHF.L.U32 R10, R20, 0x1f, RZ ;  /* 0x0000001f140a7819 */ /* 0x000fc800000006ff */
[----:B------:R0:W1:Y:S01]  /*cf80*/  SYNCS.PHASECHK.TRANS64.TRYWAIT P2, [R11+URZ+0x16830], R10 ;  /* 0x0168300a0b0075a7 */ /* 0x000062000804017f */
[----:B------:R-:W-:Y:S05]  /*cf90*/  @!P0 BRA `(.L_x_1693) ;  /* 0x0000000000048947 */ /* 0x000fea0003800000 */
[----:B------:R-:W-:Y:S01]  /*cfa0*/  BPT.TRAP 0x1 ;  /* 0x000000040000795c */ /* 0x000fe20000300000 */
.L_x_1693:
[----:B------:R-:W-:Y:S04]  /*cfb0*/  BSSY B0, `(.L_x_1691) ;  /* 0x0000004000007945 */ /* 0x000fe80003800000 */
[----:B-1----:R-:W-:Y:S05]  /*cfc0*/  @P2 BRA `(.L_x_1694) ;  /* 0x0000000000082947 */ /* 0x002fea0003800000 */
[----:B------:R-:W1:Y:S02]  /*cfd0*/  SYNCS.PHASECHK.TRANS64.TRYWAIT P2, [R11+URZ+0x16830], R10 ;  /* 0x0168300a0b0075a7 */ /* 0x000e64000804017f */
[----:B-1----:R-:W-:Y:S05]  /*cfe0*/  @!P2 BRA `(.L_x_1695) ;  /* 0x0000014000c8a947 */ /* 0x002fea0003800000 */
.L_x_1694:
[----:B------:R-:W-:Y:S05]  /*cff0*/  BSYNC B0 ;  /* 0x0000000000007941 */ /* 0x000fea0003800000 */
.L_x_1691:
[----:B------:R-:W2:Y:S01]  /*d000*/  LDL R12, [R1+0x2c] ;  /* 0x00002c00010c7983 */ /* 0x000ea20000100800 */
[----:B01----:R-:W0:Y:S01]  /*d010*/  S2R R10, SR_TID.X ;  /* 0x00000000000a7919 */ /* 0x003e220000002100 */
[----:B------:R-:W-:Y:S01]  /*d020*/  IMAD.MOV.U32 R11, RZ, RZ, 0x40000040 ;  /* 0x40000040ff0b7424 */ /* 0x000fe200078e00ff */
[----:B------:R-:W-:Y:S05]  /*d030*/  WARPSYNC.ALL ;  /* 0x0000000000007948 */ /* 0x000fea0003800000 */
[----:B------:R-:W-:Y:S02]  /*d040*/  R2UR UR23, R11 ;  /* 0x000000000b1772ca */ /* 0x000fe400000e0000 */
[----:B0-----:R-:W-:-:S05]  /*d050*/  SHF.R.U32.HI R10, RZ, 0x7, R10 ;  /* 0x00000007ff0a7819 */ /* 0x001fca000001160a */
[----:B------:R-:W-:Y:S02]  /*d060*/  VIADD R21, R10, 0x8 ;  /* 0x000000080a157836 */ /* 0x000fe40000000000 */
[----:B------:R-:W-:-:S05]  /*d070*/  IMAD.MOV.U32 R13, RZ, RZ, 0x40000040 ;  /* 0x40000040ff0d7424 */ /* 0x000fca00078e00ff */
[----:B------:R-:W-:Y:S01]  /*d080*/  R2UR UR19, R13 ;  /* 0x000000000d1372ca */ /* 0x000fe200000e0000 */
[----:B------:R-:W-:Y:S01]  /*d090*/  IMAD.MOV.U32 R25, RZ, RZ, 0x40000040 ;  /* 0x40000040ff197424 */ /* 0x000fe200078e00ff */
[----:B------:R-:W-:Y:S02]  /*d0a0*/  R2UR UR12, R6 ;  /* 0x00000000060c72ca */ /* 0x000fe400000e0000 */
[----:B------:R-:W-:Y:S02]  /*d0b0*/  R2UR UR13, R7 ;  /* 0x00000000070d72ca */ /* 0x000fe400000e0000 */
[C---:B------:R-:W-:Y:S02]  /*d0c0*/  R2UR UR15, R25.reuse ;  /* 0x00000000190f72ca */ /* 0x040fe400000e0000 */
[----:B------:R-:W-:Y:S01]  /*d0d0*/  R2UR UR27, R25 ;  /* 0x00000000191b72ca */ /* 0x000fe200000e0000 */
[----:B------:R0:W-:Y:S01]  /*d0e0*/  BAR.SYNC.DEFER_BLOCKING R21, 0x100 ;  /* 0x000400150000751d */ /* 0x0001e20000010000 */
[----:B--2---:R-:W-:-:S04]  /*d0f0*/  IMAD R24, R15, 0x400, R12 ;  /* 0x000004000f187824 */ /* 0x004fc800078e020c */
[----:B------:R-:W-:-:S05]  /*d100*/  VIADD R10, R24, 0x4 ;  /* 0x00000004180a7836 */ /* 0x000fca0000000000 */
[----:B------:R-:W-:Y:S02]  /*d110*/  R2UR UR22, R10 ;  /* 0x000000000a1672ca */ /* 0x000fe400000e0000 */
[----:B------:R-:W2:Y:S01]  /*d120*/  LDL.64 R10, [R1+0x18] ;  /* 0x00001800010a7983 */ /* 0x000ea20000100a00 */
[----:B------:R-:W-:-:S04]  /*d130*/  IADD3 R12, R24, 0x2, RZ ;  /* 0x00000002180c7810 */ /* 0x000fc80007ffe0ff */
[----:B------:R-:W-:Y:S02]  /*d140*/  R2UR UR18, R12 ;  /* 0x000000000c1272ca */ /* 0x000fe400000e0000 */
[----:B------:R-:W3:Y:S01]  /*d150*/  LDL.64 R12, [R1+0x10] ;  /* 0x00001000010c7983 */ /* 0x000ee20000100a00 */
[C---:B------:R-:W-:Y:S01]  /*d160*/  R2UR UR14, R24.reuse ;  /* 0x00000000180e72ca */ /* 0x040fe200000e0000 */
[----:B------:R-:W-:-:S05]  /*d170*/  VIADD R24, R24, 0x6 ;  /* 0x0000000618187836 */ /* 0x000fca0000000000 */
[----:B------:R-:W-:Y:S02]  /*d180*/  R2UR UR26, R24 ;  /* 0x00000000181a72ca */ /* 0x000fe400000e0000 */
[----:B------:R-:W-:-:S06]  /*d190*/  WARPGROUP.ARRIVE ;  /* 0x00000000000079c5 */ /* 0x000fcc0000000000 */
[----:B------:R-:W-:Y:S03]  /*d1a0*/  HGMMA.64x128x16.F32 R24, gdesc[UR12], RZ, !UPT, gsb0 ;  /* 0x01e000000c1879f0 */ /* 0x000fe6000c0008ff */
[----:B------:R-:W-:Y:S02]  /*d1b0*/  WARPGROUP.DEPBAR.LE gsb0, 0x0 ;  /* 0x00008000000079c5 */ /* 0x000fe40000010000 */
[----:B------:R-:W-:Y:S01]  /*d1c0*/  WARPGROUP.ARRIVE ;  /* 0x00000000000079c5 */ /* 0x000fe20000000000 */
[----:B--2---:R-:W-:Y:S02]  /*d1d0*/  R2UR UR16, R10 ;  /* 0x000000000a1072ca */ /* 0x004fe400000e0000 */
[----:B------:R-:W-:-:S13]  /*d1e0*/  R2UR UR17, R11 ;  /* 0x000000000b1172ca */ /* 0x000fda00000e0000 */
[----:B------:R-:W-:Y:S01]  /*d1f0*/  HGMMA.64x128x16.F32 R24, gdesc[UR16], R24, gsb0 ;  /* 0x01e00000101879f0 */ /* 0x000fe20008000818 */
[----:B---3--:R-:W-:Y:S02]  /*d200*/  R2UR UR20, R12 ;  /* 0x000000000c1472ca */ /* 0x008fe400000e0000 */
[----:B------:R-:W-:Y:S02]  /*d210*/  R2UR UR21, R13 ;  /* 0x000000000d1572ca */ /* 0x000fe400000e0000 */
        /* <DEDUP_REMOVED lines=12> */
.L_x_1697:
[----:B------:R-:W-:Y:S01]  /*d2e0*/  SHF.L.U32 R10, R154, 0x1f, RZ ;  /* 0x0000001f9a0a7819 */ /* 0x000fe200000006ff */
[----:B------:R-:W-:-:S04]  /*d2f0*/  IMAD R11, R19, 0x8, R2 ;  /* 0x00000008130b7824 */ /* 0x000fc800078e0202 */
[----:B------:R0:W1:Y:S01]  /*d300*/  SYNCS.PHASECHK.TRANS64.TRYWAIT P1, [R11+URZ+0x16850], R10 ;  /* 0x0168500a0b0075a7 */ /* 0x000062000802017f */
[----:B------:R-:W-:Y:S05]  /*d310*/  @!P0 BRA `(.L_x_1698) ;  /* 0x0000000000048947 */ /* 0x000fea0003800000 */
[----:B------:R-:W-:Y:S01]  /*d320*/  BPT.TRAP 0x1 ;  /* 0x000000040000795c */ /* 0x000fe20000300000 */
.L_x_1698:
[----:B-1----:R-:W-:Y:S05]  /*d330*/  @P1 BRA `(.L_x_1696) ;  /* 0x0000000000081947 */ /* 0x002fea0003800000 */
[----:B------:R-:W1:Y:S02]  /*d340*/  SYNCS.PHASECHK.TRANS64.TRYWAIT P1, [R11+URZ+0x16850], R10 ;  /* 0x0168500a0b0075a7 */ /* 0x000e64000802017f */
[----:B-1----:R-:W-:Y:S05]  /*d350*/  @!P1 BRA `(.L_x_1699) ;  /* 0x0000014000009947 */ /* 0x002fea0003800000 */
.L_x_1696:
[----:B01----:R-:W-:Y:S01]  /*d360*/  VIADD R10, R2, 0x400 ;  /* 0x00000400020a7836 */ /* 0x003fe20000000000 */
[----:B------:R-:W-:Y:S01]  /*d370*/  MOV R11, 0x40000040 ;  /* 0x40000040000b7802 */ /* 0x000fe20000000f00 */
[----:B------:R-:W-:Y:S05]  /*d380*/  WARPSYNC.ALL ;  /* 0x0000000000007948 */ /* 0x000fea0003800000 */
[----:B------:R-:W-:Y:S01]  /*d390*/  SHF.R.U32.HI R10, RZ, 0x4, R10 ;  /* 0x00000004ff0a7819 */ /* 0x000fe2000001160a */
[----:B------:R-:W-:Y:S01]  /*d3a0*/  WARPGROUP.ARRIVE ;  /* 0x00000000000079c5 */ /* 0x000fe20000000000 */
[----:B------:R-:W-:Y:S01]  /*d3b0*/  R2UR UR15, R11 ;  /* 0x000000000b0f72ca */ /* 0x000fe200000e0000 */
[----:B------:R-:W-:Y:S01]  /*d3c0*/  IMAD.MOV.U32 R13, RZ, RZ, 0x40000040 ;  /* 0x40000040ff0d7424 */ /* 0x000fe200078e00ff */
[----:B------:R-:W-:Y:S01]  /*d3d0*/  LOP3.LUT R10, R10, 0x3fff, RZ, 0xc0, !PT ;  /* 0x00003fff0a0a7812 */ /* 0x000fe200078ec0ff */
[----:B------:R-:W-:-:S02]  /*d3e0*/  IMAD.MOV.U32 R11, RZ, RZ, 0x40000040 ;  /* 0x40000040ff0b7424 */ /* 0x000fc400078e00ff */
[----:B------:R-:W0:Y:S02]  /*d3f0*/  S2R R154, SR_TID.X ;  /* 0x00000000009a7919 */ /* 0x000e240000002100 */
[----:B------:R-:W-:-:S04]  /*d400*/  IMAD R10, R19, 0x400, R10 ;  /* 0x00000400130a7824 */ /* 0x000fc800078e020a */
[C---:B------:R-:W-:Y:S01]  /*d410*/  VIADD R12, R10.reuse, 0x80 ;  /* 0x000000800a0c7836 */ /* 0x040fe20000000000 */
[----:B------:R-:W-:-:S13]  /*d420*/  R2UR UR14, R10 ;  /* 0x000000000a0e72ca */ /* 0x000fda00000e0000 */
[----:B------:R-:W-:Y:S01]  /*d430*/  HGMMA.64x64x16.F32 R88, R148, gdesc[UR12].tnspB, R88, gsb0 ;  /* 0x40e0000c94587df0 */ /* 0x000fe20008000858 */
[----:B------:R-:W-:Y:S01]  /*d440*/  R2UR UR14, R12 ;  /* 0x000000000c0e72ca */ /* 0x000fe200000e0000 */
[----:B------:R-:W-:Y:S01]  /*d450*/  VIADD R12, R10, 0x100 ;  /* 0x000001000a0c7836 */ /* 0x000fe20000000000 */
[----:B------:R-:W-:Y:S01]  /*d460*/  R2UR UR15, R13 ;  /* 0x000000000d0f72ca */ /* 0x000fe200000e0000 */
[----:B------:R-:W-:Y:S01]  /*d470*/  IMAD.MOV.U32 R13, RZ, RZ, 0x40000040 ;  /* 0x40000040ff0d7424 */ /* 0x000fe200078e00ff */
[----:B0-----:R-:W-:Y:S02]  /*d480*/  SHF.R.U32.HI R21, RZ, 0x7, R154 ;  /* 0x00000007ff157819 */ /* 0x001fe4000001169a */
[----:B------:R-:W-:Y:S01]  /*d490*/  ISETP.GE.U32.AND P1, PT, R154, 0x180, PT ;  /* 0x000001809a00780c */ /* 0x000fe20003f26070 */
[----:B------:R-:W-:Y:S02]  /*d4a0*/  WARPGROUP.DEPBAR.LE gsb0, 0x0 ;  /* 0x00008000000079c5 */ /* 0x000fe40000010000 */
[----:B------:R-:W-:-:S06]  /*d4b0*/  WARPGROUP.ARRIVE ;  /* 0x00000000000079c5 */ /* 0x000fcc0000000000 */
        /* <DEDUP_REMOVED lines=8> */
[----:B------:R-:W-:Y:S01]  /*d540*/  R2UR UR14, R12 ;  /* 0x000000000c0e72ca */ /* 0x000fe200000e0000 */
[----:B------:R-:W-:Y:S01]  /*d550*/  VIADD R12, R10, 0x200 ;  /* 0x000002000a0c7836 */ /* 0x000fe20000000000 */
[----:B------:R-:W-:Y:S02]  /*d560*/  R2UR UR15, R13 ;  /* 0x000000000d0f72ca */ /* 0x000fe400000e0000 */
[----:B------:R-:W-:Y:S01]  /*d570*/  MOV R13, 0x40000040 ;  /* 0x40000040000d7802 */ /* 0x000fe20000000f00 */
        /* <DEDUP_REMOVED lines=11> */
[C---:B------:R-:W-:Y:S01]  /*d630*/  VIADD R12, R10.reuse, 0x300 ;  /* 0x000003000a0c7836 */ /* 0x040fe20000000000 */
[----:B------:R-:W-:Y:S01]  /*d640*/  R2UR UR15, R13 ;  /* 0x000000000d0f72ca */ /* 0x000fe200000e0000 */
[----:B------:R-:W-:Y:S02]  /*d650*/  IMAD.MOV.U32 R13, RZ, RZ, 0x40000040 ;  /* 0x40000040ff0d7424 */ /* 0x000fe400078e00ff */
        /* <DEDUP_REMOVED lines=9> */
[----:B------:R-:W-:Y:S01]  /*d6f0*/  R2UR UR14, R10 ;  /* 0x000000000a0e72ca */ /* 0x000fe200000e0000 */
[----:B------:R-:W-:Y:S01]  /*d700*/  VIADD R10, R21, 0x9 ;  /* 0x00000009150a7836 */ /* 0x000fe20000000000 */
[----:B------:R-:W-:-:S04]  /*d710*/  R2UR UR15, R11 ;  /* 0x000000000b0f72ca */ /* 0x000fc800000e0000 */
        /* <DEDUP_REMOVED lines=8> */
.L_x_1700:
[----:B------:R-:W2:Y:S01]  /*d7a0*/  LDL R13, [R1+0x20] ;  /* 0x00002000010d7983 */ /* 0x000ea20000100800 */
[----:B------:R-:W1:Y:S03]  /*d7b0*/  LDC R11, c[0x0][0x448] ;  /* 0x00011200ff0b7b82 */ /* 0x000e660000000800 */
[----:B0-----:R-:W2:Y:S04]  /*d7c0*/  LDL R10, [R1+0x30] ;  /* 0x00003000010a7983 */ /* 0x001ea80000100800 */
[----:B------:R-:W3:Y:S01]  /*d7d0*/  LDL R125, [R1] ;  /* 0x00000000017d7983 */ /* 0x000ee20000100800 */
[----:B-1----:R-:W-:-:S13]  /*d7e0*/  ISETP.NE.AND P1, PT, R11, 0x1, PT ;  /* 0x000000010b00780c */ /* 0x002fda0003f25270 */
[----:B------:R-:W0:Y:S08]  /*d7f0*/  @P1 LDC R12, c[0x0][0x44c] ;  /* 0x00011300ff0c1b82 */ /* 0x000e300000000800 */
        /* <DEDUP_REMOVED lines=10> */
[----:B------:R-:W-:Y:S01]  /*d8a0*/  IMAD.U32 R59, RZ, RZ, UR38 ;  /* 0x00000026ff3b7e24 */ /* 0x000fe2000f8e00ff */
[----:B------:R-:W-:Y:S01]  /*d8b0*/  LOP3.LUT P3, RZ, R23, 0x4, RZ, 0xc0, !PT ;  /* 0x0000000417ff7812 */ /* 0x000fe2000786c0ff */
        /* <DEDUP_REMOVED lines=9> */
[----:B--2---:R-:W-:-:S05]  /*d950*/  IADD3 R10, R10, R13, RZ ;  /* 0x0000000d0a0a7210 */ /* 0x004fca0007ffe0ff */
[----:B0-----:R-:W-:-:S05]  /*d960*/  @P1 IMAD.HI.U32 R12, R10, R12, RZ ;  /* 0x0000000c0a0c1227 */ /* 0x001fca00078e00ff */
[----:B-1----:R-:W-:Y:S01]  /*d970*/  @P1 SHF.R.U32.HI R10, RZ, R11, R12 ;  /* 0x0000000bff0a1219 */ /* 0x002fe2000001160c */
        /* <DEDUP_REMOVED lines=31> */
[----:B------:R-:W-:-:S02]  /*db70*/  IMAD R58, R15, 0x8, R2 ;  /* 0x000000080f3a7824 */ /* 0x000fc400078e0202 */
        /* <DEDUP_REMOVED lines=8> */
[----:B------:R-:W-:Y:S02]  /*dc00*/  VIADD R58, R58, 0x16840 ;  /* 0x000168403a3a7836 */ /* 0x000fe40000000000 */
        /* <DEDUP_REMOVED lines=9> */
[----:B------:R-:W-:Y:S01]  /*dca0*/  PRMT R58, R59, 0x654, R58 ;  /* 0x000006543b3a7816 */ /* 0x000fe2000000003a */
[----:B------:R-:W-:-:S02]  /*dcb0*/  IMAD.SHL.U32 R85, R0, 0x80, RZ ;  /* 0x0000008000557824 */ /* 0x000fc400078e00ff */
[----:B------:R-:W-:Y:S01]  /*dcc0*/  FMUL.FTZ R74, R76, UR29 ;  /* 0x0000001d4c4a7c20 */ /* 0x000fe20008410000 */
[----:B------:R-:W0:Y:S01]  /*dcd0*/  SHFL.IDX PT, R123, R10, RZ, 0x1c1f ;  /* 0x001c1fff0a7b7589 */ /* 0x000e2200000e0000 */
[----:B------:R-:W-:Y:S01]  /*dce0*/  FMUL.FTZ R76, R78, UR29 ;  /* 0x0000001d4e4c7c20 */ /* 0x000fe20008410000 */
[----:B------:R-:W-:Y:S01]  /*dcf0*/  FMUL.FTZ R78, R80, UR29 ;  /* 0x0000001d504e7c20 */ /* 0x000fe20008410000 */
[----:B------:R-:W-:Y:S01]  /*dd00*/  FMUL.FTZ R80, R82, UR29 ;  /* 0x0000001d52507c20 */ /* 0x000fe20008410000 */
[----:B------:R1:W-:Y:S01]  /*dd10*/  SYNCS.ARRIVE.TRANS64.RED.A1T0 RZ, [R58+URZ], RZ ;  /* 0x000000ff3aff79a7 */ /* 0x0003e2000810043f */
[----:B------:R-:W-:Y:S01]  /*dd20*/  FMUL.FTZ R82, R84, UR29 ;  /* 0x0000001d54527c20 */ /* 0x000fe20008410000 */
[----:B------:R-:W-:Y:S01]  /*dd30*/  FMUL.FTZ R84, R86, UR29 ;  /* 0x0000001d56547c20 */ /* 0x000fe20008410000 */
[----:B------:R-:W-:Y:S01]  /*dd40*/  FMUL.FTZ R86, R87, UR29 ;  /* 0x0000001d57567c20 */ /* 0x000fe20008410000 */
[----:B-1----:R-:W-:Y:S01]  /*dd50*/  IADD3 R58, -R85, 0x1, RZ ;  /* 0x00000001553a7810 */ /* 0x002fe20007ffe1ff */
[----:B------:R-:W1:Y:S04]  /*dd60*/  MUFU.TANH R11, R11 ;  /* 0x0000000b000b7308 */ /* 0x000e680000002400 */
[----:B---3--:R-:W-:-:S04]  /*dd70*/  IMAD R58, R125, -0x2, R58 ;  /* 0xfffffffe7d3a7824 */ /* 0x008fc800078e023a */
[----:B------:R-:W2:Y:S01]  /*dd80*/  MUFU.TANH R12, R12 ;  /* 0x0000000c000c7308 */ /* 0x000ea20000002400 */
[----:B------:R-:W-:-:S07]  /*dd90*/  IADD3 R58, -R155, R58, R156 ;  /* 0x0000003a9b3a7210 */ /* 0x000fce0007ffe19c */
[----:B------:R-:W3:Y:S01]  /*dda0*/  MUFU.TANH R13, R13 ;  /* 0x0000000d000d7308 */ /* 0x000ee20000002400 */
[----:B------:R-:W-:-:S07]  /*ddb0*/  VIADD R121, R58, UR31 ;  /* 0x0000001f3a797c36 */ /* 0x000fce0008000000 */
        /* <DEDUP_REMOVED lines=50> */
[----:B------:R-:W1:Y:S08]  /*e0e0*/  MUFU.TANH R84, R84 ;  /* 0x0000005400547308 */ /* 0x000e700000002400 */
[----:B------:R-:W1:Y:S01]  /*e0f0*/  MUFU.TANH R86, R86 ;  /* 0x0000005600567308 */ /* 0x000e620000002400 */
[----:B------:R-:W-:Y:S01]  /*e100*/  VIADD R122, R58, UR28 ;  /* 0x0000001c3a7a7c36 */ /* 0x000fe20008000000 */
[----:B0-----:R-:W-:-:S03]  /*e110*/  IADD3 R87, R121, R123, RZ ;  /* 0x0000007b79577210 */ /* 0x001fc60007ffe0ff */
[----:B------:R-:W-:Y:S01]  /*e120*/  IMAD.IADD R120, R122, 0x1, R123 ;  /* 0x000000017a787824 */ /* 0x000fe200078e027b */
[----:B--234-:R-:W-:Y:S06]  /*e130*/  @!P3 BRA `(.L_x_1701) ;  /* 0x000000000058b947 */ /* 0x01cfec0003800000 */
[----:B------:R-:W-:Y:S01]  /*e140*/  IADD3 R123, -R155, R156, R123 ;  /* 0x0000009c9b7b7210 */ /* 0x000fe20007ffe17b */
[----:B------:R-:W-:Y:S03]  /*e150*/  BSSY B0, `(.L_x_1702) ;  /* 0x0000010000007945 */ /* 0x000fe60003800000 */
        /* <DEDUP_REMOVED lines=10> */
.L_x_1703:
[----:B------:R-:W-:-:S05]  /*e200*/  IMAD.U32 R124, RZ, RZ, UR8 ;  /* 0x00000008ff7c7e24 */ /* 0x000fca000f8e00ff */
[----:B------:R-:W-:-:S13]  /*e210*/  ISETP.NE.AND P1, PT, R124, 0x1, PT ;  /* 0x000000017c00780c */ /* 0x000fda0003f25270 */
[----:B------:R-:W0:Y:S02]  /*e220*/  @P1 LDC.64 R58, c[0x0][0x9e8] ;  /* 0x00027a00ff3a1b82 */ /* 0x000e240000000a00 */
[----:B0-----:R-:W-:-:S05]  /*e230*/  @P1 IMAD.HI.U32 R58, R123, R58, RZ ;  /* 0x0000003a7b3a1227 */ /* 0x001fca00078e00ff */
[----:B------:R-:W-:-:S07]  /*e240*/  @P1 SHF.R.U32.HI R123, RZ, R59, R58 ;  /* 0x0000003bff7b1219 */ /* 0x000fce000001163a */
.L_x_1704:
[----:B------:R-:W-:Y:S05]  /*e250*/  BSYNC B0 ;  /* 0x0000000000007941 */ /* 0x000fea0003800000 */
.L_x_1702:
[----:B------:R-:W-:-:S04]  /*e260*/  IMAD R123, R123, R124, -R85 ;  /* 0x0000007c7b7b7224 */ /* 0x000fc800078e0a55 */
[----:B------:R-:W-:-:S05]  /*e270*/  IMAD R123, R125, -0x2, R123 ;  /* 0xfffffffe7d7b7824 */ /* 0x000fca00078e027b */
[----:B------:R-:W-:Y:S02]  /*e280*/  VIMNMX R87, R87, R123, !PT ;  /* 0x0000007b57577248 */ /* 0x000fe40007fe0100 */
[----:B------:R-:W-:-:S07]  /*e290*/  VIADDMNMX R120, R123, R124, R120, PT ;  /* 0x0000007c7b787246 */ /* 0x000fce0003800178 */
.L_x_1701:
[----:B------:R-:W-:Y:S01]  /*e2a0*/  ISETP.GT.AND P5, PT, R0, -0x1, PT ;  /* 0xffffffff0000780c */ /* 0x000fe20003fa4270 */
[----:B------:R-:W0:Y:S03]  /*e2b0*/  SHFL.IDX PT, R10, R10, 0x1, 0x1c1f ;  /* 0x003c1f000a0a7f89 */ /* 0x000e2600000e0000 */
[C---:B------:R-:W-:Y:S02]  /*e2c0*/  ISETP.GT.AND P2, PT, R87.reuse, RZ, P5 ;  /* 0x000000ff5700720c */ /* 0x040fe40002f44270 */
[----:B------:R-:W-:Y:S02]  /*e2d0*/  ISETP.GT.AND P1, PT, R87, 0x1, P5 ;  /* 0x000000015700780c */ /* 0x000fe40002f24270 */
[C---:B------:R-:W-:Y:S02]  /*e2e0*/  ISETP.LT.OR P2, PT, R120.reuse, 0x1, P2 ;  /* 0x000000017800780c */ /* 0x040fe40001741670 */
[----:B------:R-:W-:-:S02]  /*e2f0*/  ISETP.LT.OR P1, PT, R120, 0x2, P1 ;  /* 0x000000027800780c */ /* 0x000fc40000f21670 */
[----:B-1----:R-:W-:Y:S02]  /*e300*/  FSEL R11, R11, -INF , !P2 ;  /* 0xff8000000b0b7808 */ /* 0x002fe40005000000 */
[----:B------:R-:W-:Y:S02]  /*e310*/  FSEL R12, R12, -INF , !P1 ;  /* 0xff8000000c0c7808 */ /* 0x000fe40004800000 */
[C---:B------:R-:W-:Y:S02]  /*e320*/  ISETP.GT.AND P2, PT, R87.reuse, 0x8, P5 ;  /* 0x000000085700780c */ /* 0x040fe40002f44270 */
[----:B------:R-:W-:Y:S02]  /*e330*/  ISETP.GT.AND P1, PT, R87, 0x9, P5 ;  /* 0x000000095700780c */ /* 0x000fe40002f24270 */
[C---:B------:R-:W-:Y:S02]  /*e340*/  ISETP.LT.OR P2, PT, R120.reuse, 0x9, P2 ;  /* 0x000000097800780c */ /* 0x040fe40001741670 */
[----:B------:R-:W-:-:S02]  /*e350*/  ISETP.LT.OR P1, PT, R120, 0xa, P1 ;  /* 0x0000000a7800780c */ /* 0x000fc40000f21670 */
[----:B------:R-:W-:Y:S01]  /*e360*/  FSEL R24, R24, -INF , !P2 ;  /* 0xff80000018187808 */ /* 0x000fe20005000000 */
[--C-:B0-----:R-:W-:Y:S01]  /*e370*/  IMAD.IADD R122, R122, 0x1, R10.reuse ;  /* 0x000000017a7a7824 */ /* 0x101fe200078e020a */
[----:B------:R-:W-:Y:S01]  /*e380*/  FSEL R25, R25, -INF , !P1 ;  /* 0xff80000019197808 */ /* 0x000fe20004800000 */
[----:B------:R-:W-:Y:S01]  /*e390*/  IMAD.IADD R121, R121, 0x1, R10 ;  /* 0x0000000179797824 */ /* 0x000fe200078e020a */
[C---:B------:R-:W-:Y:S02]  /*e3a0*/  ISETP.GT.AND P2, PT, R87.reuse, 0x10, P5 ;  /* 0x000000105700780c */ /* 0x040fe40002f44270 */
[----:B------:R-:W-:Y:S02]  /*e3b0*/  ISETP.GT.AND P1, PT, R87, 0x11, P5 ;  /* 0x000000115700780c */ /* 0x000fe40002f24270 */
[C---:B------:R-:W-:Y:S02]  /*e3c0*/  ISETP.LT.OR P2, PT, R120.reuse, 0x11, P2 ;  /* 0x000000117800780c */ /* 0x040fe40001741670 */
[----:B------:R-:W-:-:S02]  /*e3d0*/  ISETP.LT.OR P1, PT, R120, 0x12, P1 ;  /* 0x000000127800780c */ /* 0x000fc40000f21670 */
[----:B------:R-:W-:Y:S02]  /*e3e0*/  FSEL R28, R28, -INF , !P2 ;  /* 0xff8000001c1c7808 */ /* 0x000fe40005000000 */
[----:B------:R-:W-:Y:S02]  /*e3f0*/  FSEL R29, R29, -INF , !P1 ;  /* 0xff8000001d1d7808 */ /* 0x000fe40004800000 */
        /* <DEDUP_REMOVED lines=77> */
[----:B------:R-:W-:Y:S01]  /*e8d0*/  FSEL R83, R83, -INF , !P1 ;  /* 0xff80000053537808 */ /* 0x000fe20004800000 */
[----:B------:R-:W-:Y:S08]  /*e8e0*/  @!P3 BRA `(.L_x_1705) ;  /* 0x000000000058b947 */ /* 0x000ff00003800000 */
        /* <DEDUP_REMOVED lines=12> */
.L_x_1707:
[----:B------:R-:W-:-:S05]  /*e9b0*/  IMAD.U32 R87, RZ, RZ, UR8 ;  /* 0x00000008ff577e24 */ /* 0x000fca000f8e00ff */
[----:B------:R-:W-:-:S13]  /*e9c0*/  ISETP.NE.AND P1, PT, R87, 0x1, PT ;  /* 0x000000015700780c */ /* 0x000fda0003f25270 */
[----:B------:R-:W0:Y:S02]  /*e9d0*/  @P1 LDC.64 R32, c[0x0][0x9e8] ;  /* 0x00027a00ff201b82 */ /* 0x000e240000000a00 */
[----:B0-----:R-:W-:-:S05]  /*e9e0*/  @P1 IMAD.HI.U32 R32, R10, R32, RZ ;  /* 0x000000200a201227 */ /* 0x001fca00078e00ff */
[----:B------:R-:W-:-:S07]  /*e9f0*/  @P1 SHF.R.U32.HI R10, RZ, R33, R32 ;  /* 0x00000021ff0a1219 */ /* 0x000fce0000011620 */
.L_x_1708:
[----:B------:R-:W-:Y:S05]  /*ea00*/  BSYNC B0 ;  /* 0x0000000000007941 */ /* 0x000fea0003800000 */
.L_x_1706:
[----:B------:R-:W-:-:S04]  /*ea10*/  IMAD R10, R10, R87, -R85 ;  /* 0x000000570a0a7224 */ /* 0x000fc800078e0a55 */
[----:B------:R-:W-:-:S05]  /*ea20*/  IMAD R10, R125, -0x2, R10 ;  /* 0xfffffffe7d0a7824 */ /* 0x000fca00078e020a */
[----:B------:R-:W-:Y:S02]  /*ea30*/  VIMNMX R121, R121, R10, !PT ;  /* 0x0000000a79797248 */ /* 0x000fe40007fe0100 */
[----:B------:R-:W-:-:S07]  /*ea40*/  VIADDMNMX R122, R10, R87, R122, PT ;  /* 0x000000570a7a7246 */ /* 0x000fce000380017a */
.L_x_1705:
[----:B------:R-:W-:Y:S01]  /*ea50*/  FMNMX.FTZ R33, R11, R5, !PT ;  /* 0x000000050b217209 */ /* 0x000fe20007810000 */
[----:B------:R-:W-:Y:S01]  /*ea60*/  UMOV UR30, UR5 ;  /* 0x00000005001e7c82 */ /* 0x000fe20008000000 */
[----:B------:R-:W-:Y:S02]  /*ea70*/  ISETP.GT.AND P1, PT, R121, 0x1, P5 ;  /* 0x000000017900780c */ /* 0x000fe40002f24270 */
[----:B------:R-:W-:Y:S02]  /*ea80*/  FMNMX.FTZ R33, R12, R33, !PT ;  /* 0x000000210c217209 */ /* 0x000fe40007810000 */
[----:B------:R-:W-:Y:S02]  /*ea90*/  LOP3.LUT R23, R23, 0xbfffffff, RZ, 0xc0, !PT ;  /* 0xbfffffff17177812 */ /* 0x000fe400078ec0ff */
[----:B------:R-:W-:Y:S02]  /*eaa0*/  FMNMX.FTZ R10, R24, R33, !PT ;  /* 0x00000021180a7209 */ /* 0x000fe40007810000 */
[----:B------:R-:W-:-:S02]  /*eab0*/  ISETP.LT.OR P1, PT, R122, 0x2, P1 ;  /* 0x000000027a00780c */ /* 0x000fc40000f21670 */
[----:B------:R-:W-:Y:S02]  /*eac0*/  FMNMX.FTZ R33, R25, R10, !PT ;  /* 0x0000000a19217209 */ /* 0x000fe40007810000 */
[----:B------:R-:W-:Y:S02]  /*ead0*/  ISETP.GT.AND P2, PT, R121, 0x8, P5 ;  /* 0x000000087900780c */ /* 0x000fe40002f44270 */
[----:B------:R-:W-:Y:S02]  /*eae0*/  FMNMX.FTZ R10, R28, R33, !PT ;  /* 0x000000211c0a7209 */ /* 0x000fe40007810000 */
[----:B------:R-:W-:Y:S02]  /*eaf0*/  @P0 LOP3.LUT R23, R23, 0x40000000, RZ, 0xfc, !PT ;  /* 0x4000000017170812 */ /* 0x000fe400078efcff */
[----:B------:R-:W-:Y:S02]  /*eb00*/  FMNMX.FTZ R33, R29, R10, !PT ;  /* 0x0000000a1d217209 */ /* 0x000fe40007810000 */
[----:B------:R-:W-:-:S02]  /*eb10*/  FSEL R21, R21, -INF , !P1 ;  /* 0xff80000015157808 */ /* 0x000fc40004800000 */
[----:B------:R-:W-:Y:S02]  /*eb20*/  FMNMX.FTZ R10, R58, R33, !PT ;  /* 0x000000213a0a7209 */ /* 0x000fe40007810000 */
[----:B------:R-:W-:Y:S02]  /*eb30*/  ISETP.GT.AND P0, PT, R121, RZ, P5 ;  /* 0x000000ff7900720c */ /* 0x000fe40002f04270 */
[----:B------:R-:W-:Y:S02]  /*eb40*/  FMNMX.FTZ R33, R59, R10, !PT ;  /* 0x0000000a3b217209 */ /* 0x000fe40007810000 */
[----:B------:R-:W-:Y:S02]  /*eb50*/  ISETP.GT.AND P1, PT, R121, 0x9, P5 ;  /* 0x000000097900780c */ /* 0x000fe40002f24270 */
[----:B------:R-:W-:Y:S02]  /*eb60*/  FMNMX.FTZ R10, R36, R33, !PT ;  /* 0x00000021240a7209 */ /* 0x000fe40007810000 */
[----:B------:R-:W-:-:S02]  /*eb70*/  ISETP.LT.OR P2, PT, R122, 0x9, P2 ;  /* 0x000000097a00780c */ /* 0x000fc40001741670 */
        /* <DEDUP_REMOVED lines=11> */
[----:B------:R-:W-:-:S02]  /*ec30*/  FSEL R27, R27, -INF , !P1 ;  /* 0xff8000001b1b7808 */ /* 0x000fc40004800000 */
[----:B------:R-:W-:Y:S02]  /*ec40*/  FMNMX.FTZ R33, R49, R10, !PT ;  /* 0x0000000a31217209 */ /* 0x000fe40007810000 */
[----:B------:R-:W-:Y:S02]  /*ec50*/  ISETP.GT.AND P1, PT, R121, 0x11, P5 ;  /* 0x000000117900780c */ /* 0x000fe40002f24270 */
[----:B------:R-:W-:Y:S02]  /*ec60*/  FMNMX.FTZ R10, R52, R33, !PT ;  /* 0x00000021340a7209 */ /* 0x000fe40007810000 */
[----:B------:R-:W-:Y:S02]  /*ec70*/  ISETP.LT.OR P2, PT, R122, 0x11, P2 ;  /* 0x000000117a00780c */ /* 0x000fe40001741670 */
[----:B------:R-:W-:Y:S02]  /*ec80*/  FMNMX.FTZ R33, R53, R10, !PT ;  /* 0x0000000a35217209 */ /* 0x000fe40007810000 */
[----:B------:R-:W-:-:S02]  /*ec90*/  FMNMX.FTZ R120, R13, R14, !PT ;  /* 0x0000000e0d787209 */ /* 0x000fc40007810000 */
[----:B------:R-:W-:Y:S02]  /*eca0*/  FMNMX.FTZ R10, R56, R33, !PT ;  /* 0x00000021380a7209 */ /* 0x000fe40007810000 */
[----:B------:R-:W-:Y:S02]  /*ecb0*/  ISETP.LT.OR P1, PT, R122, 0x12, P1 ;  /* 0x000000127a00780c */ /* 0x000fe40000f21670 */
[----:B------:R-:W-:Y:S02]  /*ecc0*/  FMNMX.FTZ R33, R57, R10, !PT ;  /* 0x0000000a39217209 */ /* 0x000fe40007810000 */
[----:B------:R-:W-:Y:S02]  /*ecd0*/  FSEL R30, R30, -INF , !P2 ;  /* 0xff8000001e1e7808 */ /* 0x000fe40005000000 */
        /* <DEDUP_REMOVED lines=24> */
[----:B------:R-:W-:Y:S01]  /*ee60*/  ISETP.GT.AND P2, PT, R121, 0x28, P5 ;  /* 0x000000287900780c */ /* 0x000fe20002f44270 */
[----:B------:R-:W0:Y:S01]  /*ee70*/  SHFL.BFLY PT, R10, R33, 0x2, 0x1f ;  /* 0x0c401f00210a7f89 */ /* 0x000e2200000e0000 */
[----:B------:R-:W-:-:S02]  /*ee80*/  FSEL R39, R39, -INF , !P1 ;  /* 0xff80000027277808 */ /* 0x000fc40004800000 */
[C---:B------:R-:W-:Y:S02]  /*ee90*/  ISETP.GT.AND P1, PT, R121.reuse, 0x29, P5 ;  /* 0x000000297900780c */ /* 0x040fe40002f24270 */
[C---:B------:R-:W-:Y:S02]  /*eea0*/  ISETP.LT.OR P2, PT, R122.reuse, 0x29, P2 ;  /* 0x000000297a00780c */ /* 0x040fe40001741670 */
[----:B------:R-:W-:Y:S02]  /*eeb0*/  ISETP.LT.OR P1, PT, R122, 0x2a, P1 ;  /* 0x0000002a7a00780c */ /* 0x000fe40000f21670 */
[----:B------:R-:W-:Y:S02]  /*eec0*/  FSEL R42, R42, -INF , !P2 ;  /* 0xff8000002a2a7808 */ /* 0x000fe40005000000 */
[----:B------:R-:W-:Y:S02]  /*eed0*/  ISETP.GT.AND P2, PT, R121, 0x30, P5 ;  /* 0x000000307900780c */ /* 0x000fe40002f44270 */
[----:B------:R-:W-:-:S02]  /*eee0*/  FSEL R43, R43, -INF , !P1 ;  /* 0xff8000002b2b7808 */ /* 0x000fc40004800000 */
[C---:B------:R-:W-:Y:S02]  /*eef0*/  ISETP.GT.AND P1, PT, R121.reuse, 0x31, P5 ;  /* 0x000000317900780c */ /* 0x040fe40002f24270 */
[C---:B------:R-:W-:Y:S02]  /*ef00*/  ISETP.LT.OR P2, PT, R122.reuse, 0x31, P2 ;  /* 0x000000317a00780c */ /* 0x040fe40001741670 */
[----:B------:R-:W-:Y:S02]  /*ef10*/  ISETP.LT.OR P1, PT, R122, 0x32, P1 ;  /* 0x000000327a00780c */ /* 0x000fe40000f21670 */
[----:B------:R-:W-:Y:S02]  /*ef20*/  FSEL R46, R46, -INF , !P2 ;  /* 0xff8000002e2e7808 */ /* 0x000fe40005000000 */
[----:B------:R-:W-:Y:S02]  /*ef30*/  ISETP.GT.AND P2, PT, R121, 0x38, P5 ;  /* 0x000000387900780c */ /* 0x000fe40002f44270 */
[----:B0-----:R-:W-:-:S02]  /*ef40*/  FMNMX.FTZ R85, R33, R10, !PT ;  /* 0x0000000a21557209 */ /* 0x001fc40007810000 */
[----:B------:R-:W-:Y:S02]  /*ef50*/  FMNMX.FTZ R33, R21, R120, !PT ;  /* 0x0000007815217209 */ /* 0x000fe40007810000 */
[----:B------:R-:W-:Y:S01]  /*ef60*/  FSEL R47, R47, -INF , !P1 ;  /* 0xff8000002f2f7808 */ /* 0x000fe20004800000 */
[----:B------:R-:W0:Y:S01]  /*ef70*/  SHFL.BFLY PT, R10, R85, 0x1, 0x1f ;  /* 0x0c201f00550a7f89 */ /* 0x000e2200000e0000 */
        /* <DEDUP_REMOVED lines=28> */
[C---:B------:R-:W-:Y:S02]  /*f140*/  ISETP.GT.AND P4, PT, R121.reuse, 0x68, P5 ;  /* 0x000000687900780c */ /* 0x040fe40002f84270 */
[----:B------:R-:W-:Y:S02]  /*f150*/  FMNMX.FTZ R120, R54, R33, !PT ;  /* 0x0000002136787209 */ /* 0x000fe40007810000 */
[----:B------:R-:W-:Y:S02]  /*f160*/  ISETP.LT.OR P1, PT, R122, 0x4a, P1 ;  /* 0x0000004a7a00780c */ /* 0x000fe40000f21670 */
[----:B------:R-:W-:Y:S02]  /*f170*/  FSEL R60, R60, -INF , !P2 ;  /* 0xff8000003c3c7808 */ /* 0x000fe40005000000 */
[----:B------:R-:W-:Y:S02]  /*f180*/  ISETP.LT.OR P4, PT, R122, 0x69, P4 ;  /* 0x000000697a00780c */ /* 0x000fe40002781670 */
[----:B------:R-:W-:-:S02]  /*f190*/  ISETP.GT.AND P2, PT, R121, 0x50, P5 ;  /* 0x000000507900780c */ /* 0x000fc40002f44270 */
[----:B------:R-:W-:Y:S02]  /*f1a0*/  FMNMX.FTZ R33, R55, R120, !PT ;  /* 0x0000007837217209 */ /* 0x000fe40007810000 */
[----:B------:R-:W-:Y:S02]  /*f1b0*/  FSEL R61, R61, -INF , !P1 ;  /* 0xff8000003d3d7808 */ /* 0x000fe40004800000 */
[----:B------:R-:W-:Y:S02]  /*f1c0*/  ISETP.GT.AND P1, PT, R121, 0x51, P5 ;  /* 0x000000517900780c */ /* 0x000fe40002f24270 */
[----:B------:R-:W-:Y:S02]  /*f1d0*/  ISETP.LT.OR P2, PT, R122, 0x51, P2 ;  /* 0x000000517a00780c */ /* 0x000fe40001741670 */
[----:B------:R-:W-:Y:S02]  /*f1e0*/  FMNMX.FTZ R120, R60, R33, !PT ;  /* 0x000000213c787209 */ /* 0x000fe40007810000 */
[----:B------:R-:W-:-:S02]  /*f1f0*/  ISETP.LT.OR P1, PT, R122, 0x52, P1 ;  /* 0x000000527a00780c */ /* 0x000fc40000f21670 */
[----:B------:R-:W-:Y:S02]  /*f200*/  FSEL R64, R64, -INF , !P2 ;  /* 0xff80000040407808 */ /* 0x000fe40005000000 */
[----:B------:R-:W-:Y:S02]  /*f210*/  LOP3.LUT R23, R23, 0xfffffffd, RZ, 0xc0, !PT ;  /* 0xfffffffd17177812 */ /* 0x000fe400078ec0ff */
[C---:B------:R-:W-:Y:S02]  /*f220*/  ISETP.GT.AND P2, PT, R121.reuse, 0x58, P5 ;  /* 0x000000587900780c */ /* 0x040fe40002f44270 */
[----:B------:R-:W-:Y:S02]  /*f230*/  ISETP.GT.AND P6, PT, R121, 0x69, P5 ;  /* 0x000000697900780c */ /* 0x000fe40002fc4270 */
[----:B0-----:R-:W-:Y:S02]  /*f240*/  FMNMX.FTZ R10, R85, R10, !PT ;  /* 0x0000000a550a7209 */ /* 0x001fe40007810000 */
[----:B------:R-:W-:-:S02]  /*f250*/  FMNMX.FTZ R33, R61, R120, !PT ;  /* 0x000000783d217209 */ /* 0x000fc40007810000 */
[----:B------:R-:W-:Y:S02]  /*f260*/  FSEL R65, R65, -INF , !P1 ;  /* 0xff80000041417808 */ /* 0x000fe40004800000 */
[----:B------:R-:W-:Y:S02]  /*f270*/  @P4 LOP3.LUT R23, R23, 0x2, RZ, 0xfc, !PT ;  /* 0x0000000217174812 */ /* 0x000fe400078efcff */
[----:B------:R-:W-:Y:S02]  /*f280*/  ISETP.GT.AND P1, PT, R121, 0x59, P5 ;  /* 0x000000597900780c */ /* 0x000fe40002f24270 */
[C---:B------:R-:W-:Y:S02]  /*f290*/  ISETP.LT.OR P2, PT, R122.reuse, 0x59, P2 ;  /* 0x000000597a00780c */ /* 0x040fe40001741670 */
[----:B------:R-:W-:Y:S02]  /*f2a0*/  ISETP.LT.OR P4, PT, R122, 0x6a, P6 ;  /* 0x0000006a7a00780c */ /* 0x000fe40003781670 */
[----:B------:R-:W-:-:S02]  /*f2b0*/  FSETP.NEU.FTZ.AND P6, PT, R10, -INF , PT ;  /* 0xff8000000a00780b */ /* 0x000fc40003fdd000 */
[----:B------:R-:W-:Y:S02]  /*f2c0*/  FMNMX.FTZ R120, R64, R33, !PT ;  /* 0x0000002140787209 */ /* 0x000fe40007810000 */
[----:B------:R-:W-:Y:S02]  /*f2d0*/  ISETP.LT.OR P1, PT, R122, 0x5a, P1 ;  /* 0x0000005a7a00780c */ /* 0x000fe40000f21670 */
[----:B------:R-:W-:Y:S02]  /*f2e0*/  FSEL R68, R68, -INF , !P2 ;  /* 0xff80000044447808 */ /* 0x000fe40005000000 */
[----:B------:R-:W-:Y:S02]  /*f2f0*/  ISETP.GT.AND P2, PT, R121, 0x60, P5 ;  /* 0x000000607900780c */ /* 0x000fe40002f44270 */
[----:B------:R-:W-:Y:S02]  /*f300*/  FSEL R32, R10, RZ, P6 ;  /* 0x000000ff0a207208 */ /* 0x000fe40003000000 */
[----:B------:R-:W-:-:S02]  /*f310*/  FMNMX.FTZ R33, R65, R120, !PT ;  /* 0x0000007841217209 */ /* 0x000fc40007810000 */
[----:B------:R-:W-:Y:S01]  /*f320*/  FSEL R69, R69, -INF , !P1 ;  /* 0xff80000045457808 */ /* 0x000fe20004800000 */
[----:B------:R-:W-:Y:S01]  /*f330*/  FADD.FTZ R5, -R32, R5 ;  /* 0x0000000520057221 */ /* 0x000fe20000010100 */
[----:B------:R-:W-:Y:S01]  /*f340*/  ISETP.GT.AND P1, PT, R121, 0x61, P5 ;  /* 0x000000617900780c */ /* 0x000fe20002f24270 */
[----:B------:R-:W-:Y:S01]  /*f350*/  FMUL.FTZ R32, R10, UR30 ;  /* 0x0000001e0a207c20 */ /* 0x000fe20008410000 */
[----:B------:R-:W-:Y:S01]  /*f360*/  ISETP.LT.OR P2, PT, R122, 0x61, P2 ;  /* 0x000000617a00780c */ /* 0x000fe20001741670 */
[----:B------:R-:W-:Y:S01]  /*f370*/  FMUL.FTZ R5, R5, UR30 ;  /* 0x0000001e05057c20 */ /* 0x000fe20008410000 */
[----:B------:R-:W-:Y:S02]  /*f380*/  FMNMX.FTZ R120, R68, R33, !PT ;  /* 0x0000002144787209 */ /* 0x000fe40007810000 */
[----:B------:R-:W-:Y:S02]  /*f390*/  ISETP.LT.OR P1, PT, R122, 0x62, P1 ;  /* 0x000000627a00780c */ /* 0x000fe40000f21670 */
[----:B------:R-:W-:Y:S01]  /*f3a0*/  FSEL R72, R72, -INF , !P2 ;  /* 0xff80000048487808 */ /* 0x000fe20005000000 */
[----:B------:R-:W-:Y:S01]  /*f3b0*/  MUFU.EX2 R5, R5 ;  /* 0x0000000500057308 */ /* 0x000fe20000000800 */
[----:B------:R-:W-:-:S02]  /*f3c0*/  FMNMX.FTZ R33, R69, R120, !PT ;  /* 0x0000007845217209 */ /* 0x000fc40007810000 */
[----:B------:R-:W-:Y:S02]  /*f3d0*/  FSEL R32, R32, RZ, P6 ;  /* 0x000000ff20207208 */ /* 0x000fe40003000000 */
[----:B------:R-:W-:Y:S02]  /*f3e0*/  FSEL R73, R73, -INF , !P1 ;  /* 0xff80000049497808 */ /* 0x000fe40004800000 */
[----:B------:R-:W-:Y:S01]  /*f3f0*/  LOP3.LUT P6, RZ, R23, 0x2, RZ, 0xc0, !PT ;  /* 0x0000000217ff7812 */ /* 0x000fe200078cc0ff */
[--C-:B------:R-:W-:Y:S01]  /*f400*/  FFMA.FTZ R11, R11, UR30, -R32.reuse ;  /* 0x0000001e0b0b7c23 */ /* 0x100fe20008010820 */
[----:B------:R-:W-:Y:S01]  /*f410*/  FMNMX.FTZ R120, R72, R33, !PT ;  /* 0x0000002148787209 */ /* 0x000fe20007810000 */
[--C-:B------:R-:W-:Y:S01]  /*f420*/  FFMA.FTZ R12, R12, UR30, -R32.reuse ;  /* 0x0000001e0c0c7c23 */ /* 0x100fe20008010820 */
[----:B------:R-:W-:Y:S01]  /*f430*/  ISETP.GT.AND P3, PT, R121, 0x70, P5 ;  /* 0x000000707900780c */ /* 0x000fe20002f64270 */
[--C-:B------:R-:W-:Y:S01]  /*f440*/  FFMA.FTZ R24, R24, UR30, -R32.reuse ;  /* 0x0000001e18187c23 */ /* 0x100fe20008010820 */
[----:B------:R-:W-:Y:S01]  /*f450*/  FSEL R76, R76, -INF , !P6 ;  /* 0xff8000004c4c7808 */ /* 0x000fe20007000000 */
[--C-:B------:R-:W-:Y:S01]  /*f460*/  FFMA.FTZ R25, R25, UR30, -R32.reuse ;  /* 0x0000001e19197c23 */ /* 0x100fe20008010820 */
[----:B------:R-:W-:Y:S01]  /*f470*/  FMNMX.FTZ R33, R73, R120, !PT ;  /* 0x0000007849217209 */ /* 0x000fe20007810000 */
[--C-:B------:R-:W-:Y:S01]  /*f480*/  FFMA.FTZ R28, R28, UR30, -R32.reuse ;  /* 0x0000001e1c1c7c23 */ /* 0x100fe20008010820 */
[----:B------:R-:W-:Y:S01]  /*f490*/  ISETP.GT.AND P2, PT, R121, 0x71, P5 ;  /* 0x000000717900780c */ /* 0x000fe20002f44270 */
[--C-:B------:R-:W-:Y:S01]  /*f4a0*/  FFMA.FTZ R29, R29, UR30, -R32.reuse ;  /* 0x0000001e1d1d7c23 */ /* 0x100fe20008010820 */
[----:B------:R-:W-:Y:S01]  /*f4b0*/  ISETP.LT.OR P3, PT, R122, 0x71, P3 ;  /* 0x000000717a00780c */ /* 0x000fe20001f61670 */
        /* <DEDUP_REMOVED lines=21> */
[----:B------:R-:W-:Y:S01]  /*f610*/  ISETP.LT.OR P5, PT, R122, 0x7a, P5 ;  /* 0x0000007a7a00780c */ /* 0x000fe20002fa1670 */
[--C-:B------:R-:W-:Y:S01]  /*f620*/  FFMA.FTZ R53, R53, UR30, -R32.reuse ;  /* 0x0000001e35357c23 */ /* 0x100fe20008010820 */
[----:B------:R-:W-:Y:S01]  /*f630*/  FSEL R84, R84, -INF , !P1 ;  /* 0xff80000054547808 */ /* 0x000fe20004800000 */
[--C-:B------:R-:W-:Y:S01]  /*f640*/  FFMA.FTZ R56, R56, UR30, -R32.reuse ;  /* 0x0000001e38387c23 */ /* 0x100fe20008010820 */
[----:B------:R-:W-:Y:S01]  /*f650*/  FMNMX.FTZ R33, R81, R33, !PT ;  /* 0x0000002151217209 */ /* 0x000fe20007810000 */
[--C-:B------:R-:W-:Y:S01]  /*f660*/  FFMA.FTZ R57, R57, UR30, -R32.reuse ;  /* 0x0000001e39397c23 */ /* 0x100fe20008010820 */
[----:B------:R-:W-:Y:S01]  /*f670*/  FSEL R86, R86, -INF , !P5 ;  /* 0xff80000056567808 */ /* 0x000fe20006800000 */
        /* <DEDUP_REMOVED lines=14> */
[----:B------:R-:W0:Y:S01]  /*f760*/  MUFU.EX2 R148, R11 ;  /* 0x0000000b00947308 */ /* 0x000e220000000800 */
[----:B------:R-:W1:Y:S01]  /*f770*/  SHFL.BFLY PT, R83, R33, 0x2, 0x1f ;  /* 0x0c401f0021537f89 */ /* 0x000e6200000e0000 */
[----:B------:R-:W-:-:S06]  /*f780*/  LOP3.LUT P0, RZ, R23, 0x40000000, RZ, 0xc0, !PT ;  /* 0x4000000017ff7812 */ /* 0x000fcc000780c0ff */
[----:B------:R-:W2:Y:S08]  /*f790*/  MUFU.EX2 R12, R12 ;  /* 0x0000000c000c7308 */ /* 0x000eb00000000800 */
[----:B------:R-:W-:Y:S01]  /*f7a0*/  MUFU.EX2 R24, R24 ;  /* 0x0000001800187308 */ /* 0x000fe20000000800 */
[----:B0-----:R-:W-:-:S07]  /*f7b0*/  FFMA.FTZ R4, R5, R4, R148 ;  /* 0x0000000405047223 */ /* 0x001fce0000010094 */
[----:B------:R-:W-:Y:S01]  /*f7c0*/  MUFU.EX2 R25, R25 ;  /* 0x0000001900197308 */ /* 0x000fe20000000800 */
[----:B-1----:R-:W-:Y:S01]  /*f7d0*/  FMNMX.FTZ R11, R33, R83, !PT ;  /* 0x00000053210b7209 */ /* 0x002fe20007810000 */
[----:B--2---:R-:W-:-:S04]  /*f7e0*/  FADD.FTZ R4, R12, R4 ;  /* 0x000000040c047221 */ /* 0x004fc80000010000 */
[----:B------:R-:W0:Y:S02]  /*f7f0*/  SHFL.BFLY PT, R33, R11, 0x1, 0x1f ;  /* 0x0c201f000b217f89 */ /* 0x000e2400000e0000 */
[----:B------:R-:W-:Y:S08]  /*f800*/  MUFU.EX2 R28, R28 ;  /* 0x0000001c001c7308 */ /* 0x000ff00000000800 */
[----:B------:R-:W-:Y:S08]  /*f810*/  MUFU.EX2 R29, R29 ;  /* 0x0000001d001d7308 */ /* 0x000ff00000000800 */
[----:B------:R-:W-:Y:S01]  /*f820*/  MUFU.EX2 R58, R58 ;  /* 0x0000003a003a7308 */ /* 0x000fe20000000800 */
[----:B0-----:R-:W-:-:S07]  /*f830*/  FMNMX.FTZ R11, R11, R33, !PT ;  /* 0x000000210b0b7209 */ /* 0x001fce0007810000 */
[----:B------:R-:W-:Y:S01]  /*f840*/  MUFU.EX2 R59, R59 ;  /* 0x0000003b003b7308 */ /* 0x000fe20000000800 */
[----:B------:R-:W-:-:S04]  /*f850*/  FSETP.NEU.FTZ.AND P1, PT, R11, -INF , PT ;  /* 0xff8000000b00780b */ /* 0x000fc80003f3d000 */
[----:B------:R-:W-:-:S03]  /*f860*/  FSEL R33, R11, RZ, P1 ;  /* 0x000000ff0b217208 */ /* 0x000fc60000800000 */
[----:B------:R-:W-:Y:S02]  /*f870*/  MUFU.EX2 R36, R36 ;  /* 0x0000002400247308 */ /* 0x000fe40000000800 */
[----:B------:R-:W-:Y:S01]  /*f880*/  FADD.FTZ R14, -R33, R14 ;  /* 0x0000000e210e7221 */ /* 0x000fe20000010100 */
[----:B------:R-:W-:-:S03]  /*f890*/  FMUL.FTZ R33, R11, UR30 ;  /* 0x0000001e0b217c20 */ /* 0x000fc60008410000 */
[----:B------:R-:W-:Y:S02]  /*f8a0*/  FMUL.FTZ R14, R14, UR30 ;  /* 0x0000001e0e0e7c20 */ /* 0x000fe40008410000 */
[----:B------:R-:W-:Y:S01]  /*f8b0*/  MUFU.EX2 R37, R37 ;  /* 0x0000002500257308 */ /* 0x000fe20000000800 */
[----:B------:R-:W-:-:S05]  /*f8c0*/  FSEL R33, R33, RZ, P1 ;  /* 0x000000ff21217208 */ /* 0x000fca0000800000 */
        /* <DEDUP_REMOVED lines=37> */
[----:B-1----:R-:W-:Y:S01]  /*fb20*/  FADD.FTZ R14, R21, R3 ;  /* 0x00000003150e7221 */ /* 0x002fe20000010000 */
[----:B------:R-:W-:Y:S01]  /*fb30*/  FADD.FTZ R3, R24, R4 ;  /* 0x0000000418037221 */ /* 0x000fe20000010000 */
[----:B------:R-:W-:-:S03]  /*fb40*/  FFMA.FTZ R33, R86, UR30, -R33 ;  /* 0x0000001e56217c23 */ /* 0x000fc60008010821 */
        /* <DEDUP_REMOVED lines=111> */
.L_x_1709:
[----:B------:R-:W2:Y:S01]  /*10240*/  LDL R83, [R1+0x24] ;  /* 0x0000240001537983 */ /* 0x000ea20000100800 */
[----:B------:R-:W-:Y:S02]  /*10250*/  IMAD R14, R19, 0x8, R2 ;  /* 0x00000008130e7824 */ /* 0x000fe400078e0202 */
[-C--:B------:R-:W-:Y:S01]  /*10260*/  FMUL.FTZ R88, R88, R5.reuse ;  /* 0x0000000558587220 */ /* 0x080fe20000410000 */
[----:B------:R-:W-:Y:S02]  /*10270*/  IMAD.U32 R19, RZ, RZ, UR38 ;  /* 0x00000026ff137e24 */ /* 0x000fe4000f8e00ff */
[-C--:B------:R-:W-:Y:S01]  /*10280*/  FMUL.FTZ R89, R89, R5.reuse ;  /* 0x0000000559597220 */ /* 0x080fe20000410000 */
[-C--:B------:R-:W-:Y:S01]  /*10290*/  FMUL.FTZ R92, R92, R5.reuse ;  /* 0x000000055c5c7220 */ /* 0x080fe20000410000 */
[----:B------:R-:W-:Y:S01]  /*102a0*/  IADD3 R14, R14, 0x16860, RZ ;  /* 0x000168600e0e7810 */ /* 0x000fe20007ffe0ff */
        /* <DEDUP_REMOVED lines=48> */
[----:B0-----:R-:W-:Y:S01]  /*105b0*/  IMAD.MOV.U32 R14, RZ, RZ, R11 ;  /* 0x000000ffff0e7224 */ /* 0x001fe200078e000b */
[----:B------:R-:W-:Y:S01]  /*105c0*/  F2FP.F16.F32.PACK_AB R133, R55, R54 ;  /* 0x000000363785723e */ /* 0x000fe200000000ff */
[----:B------:R-:W-:Y:S01]  /*105d0*/  IMAD.MOV.U32 R5, RZ, RZ, R10 ;  /* 0x000000ffff057224 */ /* 0x000fe200078e000a */
        /* <DEDUP_REMOVED lines=16> */
[C---:B--2---:R-:W-:Y:S01]  /*106e0*/  ISETP.GT.AND P1, PT, R0.reuse, R83, PT ;  /* 0x000000530000720c */ /* 0x044fe20003f24270 */
[----:B------:R-:W-:-:S12]  /*106f0*/  VIADD R0, R0, 0xffffffff ;  /* 0xffffffff00007836 */ /* 0x000fd80000000000 */
[----:B------:R-:W-:Y:S05]  /*10700*/  @P1 BRA `(.L_x_1710) ;  /* 0xffffffc400e81947 */ /* 0x000fea000383ffff */
[----:B------:R-:W-:Y:S01]  /*10710*/  IMAD.MOV.U32 R14, RZ, RZ, R11 ;  /* 0x000000ffff0e7224 */ /* 0x000fe200078e000b */
[----:B------:R-:W-:Y:S01]  /*10720*/  MOV R5, R10 ;  /* 0x0000000a00057202 */ /* 0x000fe20000000f00 */
[----:B------:R-:W-:Y:S02]  /*10730*/  IMAD.MOV.U32 R19, RZ, RZ, R15 ;  /* 0x000000ffff137224 */ /* 0x000fe400078e000f */
[----:B------:R-:W-:-:S07]  /*10740*/  IMAD.MOV.U32 R154, RZ, RZ, R20 ;  /* 0x000000ffff9a7224 */ /* 0x000fce00078e0014 */
.L_x_1690:
[----:B------:R-:W2:Y:S01]  /*10750*/  LDL R13, [R1+0x20] ;  /* 0x00002000010d7983 */ /* 0x000ea20000100800 */
[----:B------:R-:W0:Y:S01]  /*10760*/  LDC R10, c[0x0][0x448] ;  /* 0x00011200ff0a7b82 */ /* 0x000e220000000800 */
[----:B------:R-:W-:-:S07]  /*10770*/  ULDC UR12, c[0x0][0x9dc] ;  /* 0x00027700000c7ab9 */ /* 0x000fce0000000800 */
[----:B------:R-:W1:Y:S01]  /*10780*/  LDC R20, c[0x0][0x9e4] ;  /* 0x00027900ff147b82 */ /* 0x000e620000000800 */
[----:B0-----:R-:W-:Y:S02]  /*10790*/  ISETP.NE.AND P4, PT, R10, 0x1, PT ;  /* 0x000000010a00780c */ /* 0x001fe40003f85270 */
[----:B-1----:R-:W-:-:S11]  /*107a0*/  ISETP.GE.AND P5, PT, R20, 0x1, PT ;  /* 0x000000011400780c */ /* 0x002fd60003fa6270 */
[----:B------:R-:W0:Y:S08]  /*107b0*/  @P4 LDC R11, c[0x0][0x44c] ;  /* 0x00011300ff0b4b82 */ /* 0x000e300000000800 */
[----:B------:R-:W1:Y:S01]  /*107c0*/  @P4 LDC R12, c[0x0][0x450] ;  /* 0x00011400ff0c4b82 */ /* 0x000e620000000800 */
[----:B--2---:R-:W-:Y:S01]  /*107d0*/  VIADD R10, R13, 0xbf ;  /* 0x000000bf0d0a7836 */ /* 0x004fe20000000000 */
[----:B------:R-:W-:-:S03]  /*107e0*/  IADD3 R13, R156, 0x1, -R155 ;  /* 0x000000019c0d7810 */ /* 0x000fc60007ffe89b */
[----:B0-----:R-:W-:-:S05]  /*107f0*/  @P4 IMAD.HI.U32 R11, R10, R11, RZ ;  /* 0x0000000b0a0b4227 */ /* 0x001fca00078e00ff */
[----:B-1----:R-:W-:-:S05]  /*10800*/  @P4 SHF.R.U32.HI R10, RZ, R12, R11 ;  /* 0x0000000cff0a4219 */ /* 0x002fca000001160b */
[----:B------:R-:W-:-:S04]  /*10810*/  IMAD.IADD R10, R13, 0x1, R10 ;  /* 0x000000010d0a7824 */ /* 0x000fc800078e020a */
[----:B------:R-:W-:Y:S01]  /*10820*/  VIADD R12, R10, -UR12 ;  /* 0x8000000c0a0c7c36 */ /* 0x000fe20008000000 */
[----:B------:R-:W-:Y:S06]  /*10830*/  @!P5 BRA `(.L_x_1711) ;  /* 0x000000000048d947 */ /* 0x000fec0003800000 */
[----:B------:R-:W-:Y:S01]  /*10840*/  IMAD.MOV.U32 R13, RZ, RZ, R10 ;  /* 0x000000ffff0d7224 */ /* 0x000fe200078e000a */
[----:B------:R-:W-:Y:S04]  /*10850*/  BSSY B0, `(.L_x_1712) ;  /* 0x000000e000007945 */ /* 0x000fe80003800000 */
        /* <DEDUP_REMOVED lines=9> */
.L_x_1713:
[----:B------:R-:W-:-:S13]  /*108f0*/  ISETP.NE.AND P1, PT, R20, 0x1, PT ;  /* 0x000000011400780c */ /* 0x000fda0003f25270 */
[----:B------:R-:W0:Y:S02]  /*10900*/  @P1 LDC.64 R10, c[0x0][0x9e8] ;  /* 0x00027a00ff0a1b82 */ /* 0x000e240000000a00 */
[----:B0-----:R-:W-:-:S05]  /*10910*/  @P1 IMAD.HI.U32 R10, R13, R10, RZ ;  /* 0x0000000a0d0a1227 */ /* 0x001fca00078e00ff */
[----:B------:R-:W-:-:S07]  /*10920*/  @P1 SHF.R.U32.HI R13, RZ, R11, R10 ;  /* 0x0000000bff0d1219 */ /* 0x000fce000001160a */
.L_x_1714:
[----:B------:R-:W-:Y:S05]  /*10930*/  BSYNC B0 ;  /* 0x0000000000007941 */ /* 0x000fea0003800000 */
.L_x_1712:
[----:B------:R-:W-:-:S05]  /*10940*/  IMAD R13, R13, R20, RZ ;  /* 0x000000140d0d7224 */ /* 0x000fca00078e02ff */
[----:B------:R-:W-:-:S07]  /*10950*/  VIMNMX R12, R12, R13, !PT ;  /* 0x0000000d0c0c7248 */ /* 0x000fce0007fe0100 */
.L_x_1711:
[----:B------:R-:W2:Y:S01]  /*10960*/  LDL R10, [R1+0x38] ;  /* 0x00003800010a7983 */ /* 0x000ea20000100800 */
[----:B------:R-:W-:-:S05]  /*10970*/  VIADD R12, R12, 0x7f ;  /* 0x0000007f0c0c7836 */ /* 0x000fca0000000000 */
[----:B------:R-:W-:-:S04]  /*10980*/  SHF.R.S32.HI R11, RZ, 0x1f, R12 ;  /* 0x0000001fff0b7819 */ /* 0x000fc8000001140c */
[----:B------:R-:W-:-:S04]  /*10990*/  LEA.HI R11, R11, R12, RZ, 0x7 ;  /* 0x0000000c0b0b7211 */ /* 0x000fc800078f38ff */
[----:B------:R-:W-:-:S04]  /*109a0*/  SHF.R.S32.HI R11, RZ, 0x7, R11 ;  /* 0x00000007ff0b7819 */ /* 0x000fc8000001140b */
[----:B--2---:R-:W-:-:S04]  /*109b0*/  VIMNMX R10, R10, R11, !PT ;  /* 0x0000000b0a0a7248 */ /* 0x004fc80007fe0100 */
[----:B------:R-:W-:Y:S01]  /*109c0*/  ISETP.GE.AND P1, PT, R0, R10, PT ;  /* 0x0000000a0000720c */ /* 0x000fe20003f26270 */
[----:B------:R0:W-:-:S12]  /*109d0*/  STL [R1+0x24], R10 ;  /* 0x0000240a01007387 */ /* 0x0001d80000100800 */
[----:B0-----:R-:W-:Y:S05]  /*109e0*/  @!P1 BRA `(.L_x_1715) ;  /* 0x0000002400f89947 */ /* 0x001fea0003800000 */
[----:B------:R-:W-:Y:S01]  /*109f0*/  MOV R12, R14 ;  /* 0x0000000e000c7202 */ /* 0x000fe20000000f00 */
[----:B------:R-:W-:Y:S02]  /*10a00*/  IMAD.MOV.U32 R13, RZ, RZ, R5 ;  /* 0x000000ffff0d7224 */ /* 0x000fe400078e0005 */
[----:B------:R-:W-:Y:S02]  /*10a10*/  IMAD.MOV.U32 R10, RZ, RZ, R154 ;  /* 0x000000ffff0a7224 */ /* 0x000fe400078e009a */
[----:B------:R-:W-:-:S07]  /*10a20*/  IMAD.MOV.U32 R20, RZ, RZ, R19 ;  /* 0x000000ffff147224 */ /* 0x000fce00078e0013 */
.L_x_1727:
        /* <DEDUP_REMOVED lines=9> */
.L_x_1717:
[----:B------:R-:W-:Y:S01]  /*10ac0*/  VIADD R5, R20, 0x1 ;  /* 0x0000000114057836 */ /* 0x000fe20000000000 */
[----:B------:R-:W-:-:S04]  /*10ad0*/  SHF.L.U32 R14, R154, 0x1f, RZ ;  /* 0x0000001f9a0e7819 */ /* 0x000fc800000006ff */
[----:B------:R-:W-:-:S04]  /*10ae0*/  ISETP.NE.AND P2, PT, R5, 0x2, PT ;  /* 0x000000020500780c */ /* 0x000fc80003f45270 */
[----:B------:R-:W-:-:S05]  /*10af0*/  SEL R5, R5, RZ, P2 ;  /* 0x000000ff05057207 */ /* 0x000fca0001000000 */
[----:B------:R-:W-:-:S04]  /*10b00*/  IMAD R5, R5, 0x8, R2 ;  /* 0x0000000805057824 */ /* 0x000fc800078e0202 */
[----:B------:R0:W1:Y:S01]  /*10b10*/  SYNCS.PHASECHK.TRANS64.TRYWAIT P2, [R5+URZ+0x16830], R14 ;  /* 0x0168300e050075a7 */ /* 0x000062000804017f */
[----:B------:R-:W-:Y:S05]  /*10b20*/  @!P0 BRA `(.L_x_1718) ;  /* 0x0000000000048947 */ /* 0x000fea0003800000 */
[----:B------:R-:W-:Y:S01]  /*10b30*/  BPT.TRAP 0x1 ;  /* 0x000000040000795c */ /* 0x000fe20000300000 */
.L_x_1718:
[----:B------:R-:W-:Y:S04]  /*10b40*/  BSSY B0, `(.L_x_1716) ;  /* 0x0000004000007945 */ /* 0x000fe80003800000 */
[----:B-1----:R-:W-:Y:S05]  /*10b50*/  @P2 BRA `(.L_x_1719) ;  /* 0x0000000000082947 */ /* 0x002fea0003800000 */
[----:B------:R-:W1:Y:S02]  /*10b60*/  SYNCS.PHASECHK.TRANS64.TRYWAIT P2, [R5+URZ+0x16830], R14 ;  /* 0x0168300e050075a7 */ /* 0x000e64000804017f */
[----:B-1----:R-:W-:Y:S05]  /*10b70*/  @!P2 BRA `(.L_x_1720) ;  /* 0x00000108000ca947 */ /* 0x002fea0003800000 */
.L_x_1719:
[----:B------:R-:W-:Y:S05]  /*10b80*/  BSYNC B0 ;  /* 0x0000000000007941 */ /* 0x000fea0003800000 */
.L_x_1716:
[----:B------:R-:W2:Y:S04]  /*10b90*/  LDL R11, [R1+0x2c] ;  /* 0x00002c00010b7983 */ /* 0x000ea80000100800 */
[----:B------:R3:W-:Y:S01]  /*10ba0*/  STL.64 [R1+0x68], R2 ;  /* 0x0000680201007387 */ /* 0x0007e20000100a00 */
[----:B01----:R-:W0:Y:S03]  /*10bb0*/  S2R R5, SR_TID.X ;  /* 0x0000000000057919 */ /* 0x003e260000002100 */
[----:B---3--:R-:W3:Y:S01]  /*10bc0*/  LDL.64 R2, [R1+0x18] ;  /* 0x0000180001027983 */ /* 0x008ee20000100a00 */
[----:B------:R-:W-:Y:S01]  /*10bd0*/  VIADD R19, R20, 0x1 ;  /* 0x0000000114137836 */ /* 0x000fe20000000000 */
[----:B------:R-:W-:Y:S05]  /*10be0*/  WARPSYNC.ALL ;  /* 0x0000000000007948 */ /* 0x000fea0003800000 */
[C---:B------:R-:W-:Y:S01]  /*10bf0*/  ISETP.NE.AND P2, PT, R19.reuse, 0x2, PT ;  /* 0x000000021300780c */ /* 0x040fe20003f45270 */
[----:B------:R-:W-:Y:S01]  /*10c00*/  IMAD.MOV.U32 R15, RZ, RZ, 0x40000040 ;  /* 0x40000040ff0f7424 */ /* 0x000fe200078e00ff */
[----:B------:R-:W-:Y:S01]  /*10c10*/  R2UR UR12, R6 ;  /* 0x00000000060c72ca */ /* 0x000fe200000e0000 */
[----:B------:R-:W-:Y:S01]  /*10c20*/  IMAD.MOV.U32 R27, RZ, RZ, 0x40000040 ;  /* 0x40000040ff1b7424 */ /* 0x000fe200078e00ff */
[----:B------:R-:W-:Y:S01]  /*10c30*/  SEL R19, R19, RZ, P2 ;  /* 0x000000ff13137207 */ /* 0x000fe20001000000 */
[----:B------:R-:W-:Y:S01]  /*10c40*/  IMAD.MOV.U32 R25, RZ, RZ, 0x40000040 ;  /* 0x40000040ff197424 */ /* 0x000fe200078e00ff */
[----:B------:R-:W-:-:S02]  /*10c50*/  R2UR UR23, R15 ;  /* 0x000000000f1772ca */ /* 0x000fc400000e0000 */
[----:B------:R-:W-:Y:S02]  /*10c60*/  R2UR UR13, R7 ;  /* 0x00000000070d72ca */ /* 0x000fe400000e0000 */
[----:B------:R-:W-:Y:S02]  /*10c70*/  R2UR UR15, R27 ;  /* 0x000000001b0f72ca */ /* 0x000fe400000e0000 */
[----:B------:R-:W-:Y:S02]  /*10c80*/  R2UR UR19, R25 ;  /* 0x00000000191372ca */ /* 0x000fe400000e0000 */
[----:B0-----:R-:W-:-:S04]  /*10c90*/  SHF.R.U32.HI R5, RZ, 0x7, R5 ;  /* 0x00000007ff057819 */ /* 0x001fc80000011605 */
[----:B------:R-:W-:Y:S02]  /*10ca0*/  IADD3 R5, R5, 0x8, RZ ;  /* 0x0000000805057810 */ /* 0x000fe40007ffe0ff */
[----:B------:R-:W-:-:S03]  /*10cb0*/  R2UR UR27, R27 ;  /* 0x000000001b1b72ca */ /* 0x000fc600000e0000 */
[----:B------:R0:W-:Y:S01]  /*10cc0*/  BAR.SYNC.DEFER_BLOCKING R5, 0x100 ;  /* 0x000400050000751d */ /* 0x0001e20000010000 */
[----:B--2---:R-:W-:-:S04]  /*10cd0*/  IMAD R26, R19, 0x400, R11 ;  /* 0x00000400131a7824 */ /* 0x004fc800078e020b */
[C---:B------:R-:W-:Y:S01]  /*10ce0*/  VIADD R14, R26.reuse, 0x4 ;  /* 0x000000041a0e7836 */ /* 0x040fe20000000000 */
[C---:B------:R-:W-:Y:S01]  /*10cf0*/  R2UR UR14, R26.reuse ;  /* 0x000000001a0e72ca */ /* 0x040fe200000e0000 */
[C---:B------:R-:W-:Y:S02]  /*10d00*/  VIADD R24, R26.reuse, 0x2 ;  /* 0x000000021a187836 */ /* 0x040fe40000000000 */
[----:B------:R-:W-:Y:S01]  /*10d10*/  VIADD R26, R26, 0x6 ;  /* 0x000000061a1a7836 */ /* 0x000fe20000000000 */
[----:B------:R-:W-:Y:S02]  /*10d20*/  R2UR UR22, R14 ;  /* 0x000000000e1672ca */ /* 0x000fe400000e0000 */
[----:B------:R-:W2:Y:S01]  /*10d30*/  LDL.64 R14, [R1+0x10] ;  /* 0x00001000010e7983 */ /* 0x000ea20000100a00 */
[----:B------:R-:W-:Y:S02]  /*10d40*/  R2UR UR18, R24 ;  /* 0x00000000181272ca */ /* 0x000fe400000e0000 */
[----:B------:R-:W-:-:S02]  /*10d50*/  R2UR UR26, R26 ;  /* 0x000000001a1a72ca */ /* 0x000fc400000e0000 */
[----:B------:R-:W-:-:S06]  /*10d60*/  WARPGROUP.ARRIVE ;  /* 0x00000000000079c5 */ /* 0x000fcc0000000000 */
[----:B------:R-:W-:Y:S01]  /*10d70*/  HGMMA.64x128x16.F32 R24, gdesc[UR12], RZ, !UPT, gsb0 ;  /* 0x01e000000c1879f0 */ /* 0x000fe2000c0008ff */
[----:B---3--:R-:W-:Y:S02]  /*10d80*/  R2UR UR16, R2 ;  /* 0x00000000021072ca */ /* 0x008fe400000e0000 */
[----:B------:R-:W-:Y:S02]  /*10d90*/  R2UR UR17, R3 ;  /* 0x00000000031172ca */ /* 0x000fe400000e0000 */
[----:B------:R0:W5:Y:S01]  /*10da0*/  LDL.LU.64 R2, [R1+0x68] ;  /* 0x0000680001027983 */ /* 0x0001620000300a00 */
[----:B------:R-:W-:Y:S02]  /*10db0*/  WARPGROUP.DEPBAR.LE gsb0, 0x0 ;  /* 0x00008000000079c5 */ /* 0x000fe40000010000 */
[----:B------:R-:W-:-:S08]  /*10dc0*/  WARPGROUP.ARRIVE ;  /* 0x00000000000079c5 */ /* 0x000fd00000000000 */
[----:B------:R-:W-:Y:S01]  /*10dd0*/  HGMMA.64x128x16.F32 R24, gdesc[UR16], R24, gsb0 ;  /* 0x01e00000101879f0 */ /* 0x000fe20008000818 */
[----:B------:R-:W-:Y:S02]  /*10de0*/  R2UR UR24, R8 ;  /* 0x00000000081872ca */ /* 0x000fe400000e0000 */
[----:B------:R-:W-:Y:S01]  /*10df0*/  R2UR UR25, R9 ;  /* 0x00000000091972ca */ /* 0x000fe200000e0000 */
[----:B------:R-:W-:Y:S02]  /*10e00*/  WARPGROUP.DEPBAR.LE gsb0, 0x0 ;  /* 0x00008000000079c5 */ /* 0x000fe40000010000 */
[----:B------:R-:W-:Y:S01]  /*10e10*/  WARPGROUP.ARRIVE ;  /* 0x00000000000079c5 */ /* 0x000fe20000000000 */
[----:B--2---:R-:W-:Y:S02]  /*10e20*/  R2UR UR20, R14 ;  /* 0x000000000e1472ca */ /* 0x004fe400000e0000 */
[----:B------:R-:W-:-:S13]  /*10e30*/  R2UR UR21, R15 ;  /* 0x000000000f1572ca */ /* 0x000fda00000e0000 */
        /* <DEDUP_REMOVED lines=8> */
.L_x_1722:
[----:B------:R-:W-:Y:S01]  /*10ec0*/  SHF.L.U32 R5, R10, 0x1f, RZ ;  /* 0x0000001f0a057819 */ /* 0x000fe200000006ff */
[----:B-----5:R-:W-:-:S04]  /*10ed0*/  IMAD R10, R20, 0x8, R2 ;  /* 0x00000008140a7824 */ /* 0x020fc800078e0202 */
[----:B------:R0:W1:Y:S01]  /*10ee0*/  SYNCS.PHASECHK.TRANS64.TRYWAIT P1, [R10+URZ+0x16850], R5 ;  /* 0x016850050a0075a7 */ /* 0x000062000802017f */
[----:B------:R-:W-:Y:S05]  /*10ef0*/  @!P0 BRA `(.L_x_1723) ;  /* 0x0000000000048947 */ /* 0x000fea0003800000 */
[----:B------:R-:W-:Y:S01]  /*10f00*/  BPT.TRAP 0x1 ;  /* 0x000000040000795c */ /* 0x000fe20000300000 */
.L_x_1723:
[----:B-1----:R-:W-:Y:S05]  /*10f10*/  @P1 BRA `(.L_x_1721) ;  /* 0x0000000000081947 */ /* 0x002fea0003800000 */
[----:B------:R-:W1:Y:S02]  /*10f20*/  SYNCS.PHASECHK.TRANS64.TRYWAIT P1, [R10+URZ+0x16850], R5 ;  /* 0x016850050a0075a7 */ /* 0x000e64000802017f */
[----:B-1----:R-:W-:Y:S05]  /*10f30*/  @!P1 BRA `(.L_x_1724) ;  /* 0x0000010400309947 */ /* 0x002fea0003800000 */
.L_x_1721:
[----:B01---5:R-:W-:Y:S01]  /*10f40*/  IADD3 R5, R2, 0x400, RZ ;  /* 0x0000040002057810 */ /* 0x023fe20007ffe0ff */
[----:B------:R-:W-:Y:S01]  /*10f50*/  IMAD.MOV.U32 R11, RZ, RZ, 0x40000040 ;  /* 0x40000040ff0b7424 */ /* 0x000fe200078e00ff */
[----:B------:R-:W-:Y:S05]  /*10f60*/  WARPSYNC.ALL ;  /* 0x0000000000007948 */ /* 0x000fea0003800000 */
[----:B------:R-:W-:Y:S01]  /*10f70*/  SHF.R.U32.HI R5, RZ, 0x4, R5 ;  /* 0x00000004ff057819 */ /* 0x000fe20000011605 */
[----:B------:R-:W-:Y:S01]  /*10f80*/  WARPGROUP.ARRIVE ;  /* 0x00000000000079c5 */ /* 0x000fe20000000000 */
[----:B------:R-:W-:Y:S01]  /*10f90*/  R2UR UR15, R11 ;  /* 0x000000000b0f72ca */ /* 0x000fe200000e0000 */
[----:B------:R-:W-:Y:S01]  /*10fa0*/  IMAD.MOV.U32 R15, RZ, RZ, 0x40000040 ;  /* 0x40000040ff0f7424 */ /* 0x000fe200078e00ff */
[----:B------:R-:W-:-:S02]  /*10fb0*/  LOP3.LUT R5, R5, 0x3fff, RZ, 0xc0, !PT ;  /* 0x00003fff05057812 */ /* 0x000fc400078ec0ff */
[----:B------:R-:W-:-:S03]  /*10fc0*/  MOV R11, 0x40000040 ;  /* 0x40000040000b7802 */ /* 0x000fc60000000f00 */
[----:B------:R-:W-:Y:S02]  /*10fd0*/  IMAD R10, R20, 0x400, R5 ;  /* 0x00000400140a7824 */ /* 0x000fe400078e0205 */
[----:B------:R-:W0:Y:S02]  /*10fe0*/  S2R R5, SR_TID.X ;  /* 0x0000000000057919 */ /* 0x000e240000002100 */
        /* <DEDUP_REMOVED lines=8> */
[----:B------:R-:W-:-:S03]  /*11070*/  ISETP.GE.U32.AND P1, PT, R5, 0x180, PT ;  /* 0x000001800500780c */ /* 0x000fc60003f26070 */
[----:B------:R-:W-:-:S05]  /*11080*/  VIADD R5, R21, 0x9 ;  /* 0x0000000915057836 */ /* 0x000fca0000000000 */
[----:B------:R-:W-:Y:S01]  /*11090*/  SEL R5, R5, 0x9, !P1 ;  /* 0x0000000905057807 */ /* 0x000fe20004800000 */
[----:B------:R-:W-:Y:S02]  /*110a0*/  WARPGROUP.DEPBAR.LE gsb0, 0x0 ;  /* 0x00008000000079c5 */ /* 0x000fe40000010000 */
[----:B------:R-:W-:-:S06]  /*110b0*/  WARPGROUP.ARRIVE ;  /* 0x00000000000079c5 */ /* 0x000fcc0000000000 */
        /* <DEDUP_REMOVED lines=36> */
[----:B------:R-:W-:Y:S01]  /*11300*/  R2UR UR15, R11 ;  /* 0x000000000b0f72ca */ /* 0x000fe200000e0000 */
[----:B------:R-:W-:Y:S02]  /*11310*/  WARPGROUP.DEPBAR.LE gsb0, 0x0 ;  /* 0x00008000000079c5 */ /* 0x000fe40000010000 */
[----:B------:R-:W-:-:S10]  /*11320*/  WARPGROUP.ARRIVE ;  /* 0x00000000000079c5 */ /* 0x000fd40000000000 */
[----:B------:R-:W-:Y:S03]  /*11330*/  HGMMA.64x64x16.F32 R88, R120, gdesc[UR12].tnspB, R88, gsb0 ;  /* 0x40e0000c78587df0 */ /* 0x000fe60008000858 */
[----:B------:R-:W-:Y:S02]  /*11340*/  WARPGROUP.DEPBAR.LE gsb0, 0x0 ;  /* 0x00008000000079c5 */ /* 0x000fe40000010000 */
[----:B------:R0:W-:Y:S06]  /*11350*/  BAR.ARV R5, 0x100 ;  /* 0x000400050000751d */ /* 0x0001ec0000002000 */
[----:B------:R-:W-:Y:S05]  /*11360*/  @!P0 BRA `(.L_x_1725) ;  /* 0x0000000000048947 */ /* 0x000fea0003800000 */
[----:B------:R-:W-:Y:S01]  /*11370*/  BPT.TRAP 0x1 ;  /* 0x000000040000795c */ /* 0x000fe20000300000 */
.L_x_1725:
[----:B------:R-:W-:Y:S01]  /*11380*/  FMUL.FTZ R10, R24, UR11 ;  /* 0x0000000b180a7c20 */ /* 0x000fe20008410000 */
[----:B------:R-:W-:Y:S01]  /*11390*/  FMUL.FTZ R11, R25, UR11 ;  /* 0x0000000b190b7c20 */ /* 0x000fe20008410000 */
[----:B------:R-:W-:Y:S01]  /*113a0*/  FMUL.FTZ R24, R28, UR11 ;  /* 0x0000000b1c187c20 */ /* 0x000fe20008410000 */
[----:B------:R-:W-:Y:S01]  /*113b0*/  FMUL.FTZ R25, R29, UR11 ;  /* 0x0000000b1d197c20 */ /* 0x000fe20008410000 */
[----:B0-----:R-:W-:Y:S02]  /*113c0*/  IMAD R5, R19, 0x8, R2 ;  /* 0x0000000813057824 */ /* 0x001fe400078e0202 */
[----:B------:R-:W-:Y:S01]  /*113d0*/  FMUL.FTZ R28, R32, UR11 ;  /* 0x0000000b201c7c20 */ /* 0x000fe20008410000 */
[----:B------:R-:W0:Y:S01]  /*113e0*/  MUFU.TANH R10, R10 ;  /* 0x0000000a000a7308 */ /* 0x000e220000002400 */
[----:B------:R-:W-:Y:S02]  /*113f0*/  IMAD.U32 R14, RZ, RZ, UR38 ;  /* 0x00000026ff0e7e24 */ /* 0x000fe4000f8e00ff */
[----:B------:R-:W-:Y:S01]  /*11400*/  FMUL.FTZ R29, R33, UR11 ;  /* 0x0000000b211d7c20 */ /* 0x000fe20008410000 */
[----:B------:R-:W-:-:S02]  /*11410*/  VIADD R5, R5, 0x16840 ;  /* 0x0001684005057836 */ /* 0x000fc40000000000 */
[----:B------:R-:W-:Y:S01]  /*11420*/  FMUL.FTZ R21, R27, UR11 ;  /* 0x0000000b1b157c20 */ /* 0x000fe20008410000 */
[----:B------:R-:W-:Y:S01]  /*11430*/  FMUL.FTZ R27, R31, UR11 ;  /* 0x0000000b1f1b7c20 */ /* 0x000fe20008410000 */
[----:B------:R-:W-:Y:S01]  /*11440*/  FMUL.FTZ R31, R35, UR11 ;  /* 0x0000000b231f7c20 */ /* 0x000fe20008410000 */
[----:B------:R-:W-:Y:S01]  /*11450*/  FMUL.FTZ R32, R36, UR11 ;  /* 0x0000000b24207c20 */ /* 0x000fe20008410000 */
[----:B------:R-:W1:Y:S01]  /*11460*/  MUFU.TANH R11, R11 ;  /* 0x0000000b000b7308 */ /* 0x000e620000002400 */
[----:B------:R-:W-:Y:S01]  /*11470*/  PRMT R5, R14, 0x654, R5 ;  /* 0x000006540e057816 */ /* 0x000fe20000000005 */
        /* <DEDUP_REMOVED lines=28> */
[----:B------:R2:W-:Y:S01]  /*11640*/  SYNCS.ARRIVE.TRANS64.RED.A1T0 RZ, [R5+URZ], RZ ;  /* 0x000000ff05ff79a7 */ /* 0x0005e2000810043f */
[----:B------:R-:W-:Y:S01]  /*11650*/  FMUL.FTZ R38, R38, UR11 ;  /* 0x0000000b26267c20 */ /* 0x000fe20008410000 */
[----:B------:R-:W3:Y:S01]  /*11660*/  MUFU.TANH R29, R29 ;  /* 0x0000001d001d7308 */ /* 0x000ee20000002400 */
        /* <DEDUP_REMOVED lines=33> */
[----:B------:R-:W-:-:S06]  /*11880*/  UMOV UR30, UR4 ;  /* 0x00000004001e7c82 */ /* 0x000fcc0008000000 */
[----:B------:R-:W1:Y:S01]  /*11890*/  MUFU.TANH R36, R36 ;  /* 0x0000002400247308 */ /* 0x000e620000002400 */
[----:B---3--:R-:W-:Y:S01]  /*118a0*/  FMNMX.FTZ R14, R34, R61, !PT ;  /* 0x0000003d220e7209 */ /* 0x008fe20007810000 */
[----:B------:R-:W-:-:S06]  /*118b0*/  FMUL.FTZ R61, R69, UR11 ;  /* 0x0000000b453d7c20 */ /* 0x000fcc0008410000 */
[----:B------:R-:W3:Y:S01]  /*118c0*/  MUFU.TANH R37, R37 ;  /* 0x0000002500257308 */ /* 0x000ee20000002400 */
[----:B0-----:R-:W-:-:S07]  /*118d0*/  FMNMX.FTZ R65, R35, R14, !PT ;  /* 0x0000000e23417209 */ /* 0x001fce0007810000 */
[----:B------:R-:W0:Y:S01]  /*118e0*/  MUFU.TANH R40, R40 ;  /* 0x0000002800287308 */ /* 0x000e220000002400 */
[----:B-1----:R-:W-:-:S07]  /*118f0*/  FMNMX.FTZ R14, R36, R65, !PT ;  /* 0x00000041240e7209 */ /* 0x002fce0007810000 */
[----:B------:R-:W1:Y:S01]  /*11900*/  MUFU.TANH R41, R41 ;  /* 0x0000002900297308 */ /* 0x000e620000002400 */
[----:B---3--:R-:W-:-:S07]  /*11910*/  FMNMX.FTZ R65, R37, R14, !PT ;  /* 0x0000000e25417209 */ /* 0x008fce0007810000 */
[----:B------:R-:W3:Y:S01]  /*11920*/  MUFU.TANH R44, R44 ;  /* 0x0000002c002c7308 */ /* 0x000ee20000002400 */
[----:B0-----:R-:W-:Y:S01]  /*11930*/  FMNMX.FTZ R14, R40, R65, !PT ;  /* 0x00000041280e7209 */ /* 0x001fe20007810000 */
[----:B------:R-:W-:-:S06]  /*11940*/  FMUL.FTZ R65, R73, UR11 ;  /* 0x0000000b49417c20 */ /* 0x000fcc0008410000 */
[----:B------:R-:W0:Y:S01]  /*11950*/  MUFU.TANH R45, R45 ;  /* 0x0000002d002d7308 */ /* 0x000e220000002400 */
[----:B-1----:R-:W-:-:S07]  /*11960*/  FMNMX.FTZ R69, R41, R14, !PT ;  /* 0x0000000e29457209 */ /* 0x002fce0007810000 */
[----:B------:R-:W1:Y:S01]  /*11970*/  MUFU.TANH R48, R48 ;  /* 0x0000003000307308 */ /* 0x000e620000002400 */
[----:B---3--:R-:W-:-:S07]  /*11980*/  FMNMX.FTZ R14, R44, R69, !PT ;  /* 0x000000452c0e7209 */ /* 0x008fce0007810000 */
[----:B------:R-:W3:Y:S01]  /*11990*/  MUFU.TANH R49, R49 ;  /* 0x0000003100317308 */ /* 0x000ee20000002400 */
[----:B0-----:R-:W-:-:S07]  /*119a0*/  FMNMX.FTZ R69, R45, R14, !PT ;  /* 0x0000000e2d457209 */ /* 0x001fce0007810000 */
[----:B------:R-:W0:Y:S01]  /*119b0*/  MUFU.TANH R52, R52 ;  /* 0x0000003400347308 */ /* 0x000e220000002400 */
[----:B-1----:R-:W-:Y:S01]  /*119c0*/  FMNMX.FTZ R14, R48, R69, !PT ;  /* 0x00000045300e7209 */ /* 0x002fe20007810000 */
[----:B------:R-:W-:-:S06]  /*119d0*/  FMUL.FTZ R69, R77, UR11 ;  /* 0x0000000b4d457c20 */ /* 0x000fcc0008410000 */
[----:B------:R-:W1:Y:S01]  /*119e0*/  MUFU.TANH R53, R53 ;  /* 0x0000003500357308 */ /* 0x000e620000002400 */
[----:B---3--:R-:W-:-:S07]  /*119f0*/  FMNMX.FTZ R73, R49, R14, !PT ;  /* 0x0000000e31497209 */ /* 0x008fce0007810000 */
[----:B------:R-:W3:Y:S01]  /*11a00*/  MUFU.TANH R56, R56 ;  /* 0x0000003800387308 */ /* 0x000ee20000002400 */
[----:B0-----:R-:W-:-:S07]  /*11a10*/  FMNMX.FTZ R14, R52, R73, !PT ;  /* 0x00000049340e7209 */ /* 0x001fce0007810000 */
[----:B------:R-:W0:Y:S01]  /*11a20*/  MUFU.TANH R57, R57 ;  /* 0x0000003900397308 */ /* 0x000e220000002400 */
[----:B-1----:R-:W-:-:S07]  /*11a30*/  FMNMX.FTZ R73, R53, R14, !PT ;  /* 0x0000000e35497209 */ /* 0x002fce0007810000 */
        /* <DEDUP_REMOVED lines=19> */
[----:B-1----:R-:W-:-:S07]  /*11b70*/  FMNMX.FTZ R14, R72, R81, !PT ;  /* 0x00000051480e7209 */ /* 0x002fce0007810000 */
[----:B------:R-:W1:Y:S01]  /*11b80*/  MUFU.TANH R77, R77 ;  /* 0x0000004d004d7308 */ /* 0x000e620000002400 */
[----:B---3--:R-:W-:-:S07]  /*11b90*/  FMNMX.FTZ R81, R73, R14, !PT ;  /* 0x0000000e49517209 */ /* 0x008fce0007810000 */
[----:B------:R-:W3:Y:S01]  /*11ba0*/  MUFU.TANH R15, R15 ;  /* 0x0000000f000f7308 */ /* 0x000ee20000002400 */
[----:B0-----:R-:W-:-:S07]  /*11bb0*/  FMNMX.FTZ R14, R76, R81, !PT ;  /* 0x000000514c0e7209 */ /* 0x001fce0007810000 */
[----:B------:R-:W0:Y:S01]  /*11bc0*/  MUFU.TANH R21, R21 ;  /* 0x0000001500157308 */ /* 0x000e220000002400 */
[----:B-1----:R-:W-:-:S05]  /*11bd0*/  FMNMX.FTZ R14, R77, R14, !PT ;  /* 0x0000000e4d0e7209 */ /* 0x002fca0007810000 */
[----:B--2---:R-:W1:Y:S02]  /*11be0*/  SHFL.BFLY PT, R5, R14, 0x2, 0x1f ;  /* 0x0c401f000e057f89 */ /* 0x004e6400000e0000 */
[----:B------:R-:W2:Y:S08]  /*11bf0*/  MUFU.TANH R26, R26 ;  /* 0x0000001a001a7308 */ /* 0x000eb00000002400 */
[----:B------:R-:W4:Y:S08]  /*11c00*/  MUFU.TANH R27, R27 ;  /* 0x0000001b001b7308 */ /* 0x000f300000002400 */
[----:B------:R-:W5:Y:S01]  /*11c10*/  MUFU.TANH R30, R30 ;  /* 0x0000001e001e7308 */ /* 0x000f620000002400 */
[----:B-1----:R-:W-:-:S07]  /*11c20*/  FMNMX.FTZ R5, R14, R5, !PT ;  /* 0x000000050e057209 */ /* 0x002fce0007810000 */
[----:B------:R-:W1:Y:S01]  /*11c30*/  MUFU.TANH R31, R31 ;  /* 0x0000001f001f7308 */ /* 0x000e620000002400 */
[----:B------:R-:W3:Y:S07]  /*11c40*/  SHFL.BFLY PT, R14, R5, 0x1, 0x1f ;  /* 0x0c201f00050e7f89 */ /* 0x000eee00000e0000 */
[----:B------:R-:W1:Y:S08]  /*11c50*/  MUFU.TANH R38, R38 ;  /* 0x0000002600267308 */ /* 0x000e700000002400 */
[----:B------:R-:W1:Y:S08]  /*11c60*/  MUFU.TANH R39, R39 ;  /* 0x0000002700277308 */ /* 0x000e700000002400 */
[----:B------:R-:W1:Y:S01]  /*11c70*/  MUFU.TANH R42, R42 ;  /* 0x0000002a002a7308 */ /* 0x000e620000002400 */
[----:B---3--:R-:W-:-:S02]  /*11c80*/  FMNMX.FTZ R5, R5, R14, !PT ;  /* 0x0000000e05057209 */ /* 0x008fc40007810000 */
[----:B------:R-:W-:-:S05]  /*11c90*/  FMNMX.FTZ R14, R15, R12, !PT ;  /* 0x0000000c0f0e7209 */ /* 0x000fca0007810000 */
[----:B------:R-:W3:Y:S01]  /*11ca0*/  MUFU.TANH R43, R43 ;  /* 0x0000002b002b7308 */ /* 0x000ee20000002400 */
[----:B0-----:R-:W-:Y:S01]  /*11cb0*/  FMNMX.FTZ R81, R21, R14, !PT ;  /* 0x0000000e15517209 */ /* 0x001fe20007810000 */
[----:B------:R-:W-:-:S03]  /*11cc0*/  FADD.FTZ R86, -R5, R13 ;  /* 0x0000000d05567221 */ /* 0x000fc60000010100 */
[----:B--2---:R-:W-:Y:S01]  /*11cd0*/  FMNMX.FTZ R14, R26, R81, !PT ;  /* 0x000000511a0e7209 */ /* 0x004fe20007810000 */
[----:B------:R-:W-:Y:S02]  /*11ce0*/  FMUL.FTZ R86, R86, UR30 ;  /* 0x0000001e56567c20 */ /* 0x000fe40008410000 */
[----:B------:R-:W0:Y:S01]  /*11cf0*/  MUFU.TANH R46, R46 ;  /* 0x0000002e002e7308 */ /* 0x000e220000002400 */
[----:B----4-:R-:W-:-:S04]  /*11d00*/  FMNMX.FTZ R81, R27, R14, !PT ;  /* 0x0000000e1b517209 */ /* 0x010fc80007810000 */
[----:B-----5:R-:W-:-:S03]  /*11d10*/  FMNMX.FTZ R14, R30, R81, !PT ;  /* 0x000000511e0e7209 */ /* 0x020fc60007810000 */
[----:B------:R-:W2:Y:S01]  /*11d20*/  MUFU.TANH R47, R47 ;  /* 0x0000002f002f7308 */ /* 0x000ea20000002400 */
[----:B-1----:R-:W-:-:S04]  /*11d30*/  FMNMX.FTZ R81, R31, R14, !PT ;  /* 0x0000000e1f517209 */ /* 0x002fc80007810000 */
[----:B------:R-:W-:-:S03]  /*11d40*/  FMNMX.FTZ R14, R38, R81, !PT ;  /* 0x00000051260e7209 */ /* 0x000fc60007810000 */
[----:B------:R-:W1:Y:S01]  /*11d50*/  MUFU.TANH R50, R50 ;  /* 0x0000003200327308 */ /* 0x000e620000002400 */
[----:B------:R-:W-:-:S04]  /*11d60*/  FMNMX.FTZ R81, R39, R14, !PT ;  /* 0x0000000e27517209 */ /* 0x000fc80007810000 */
[----:B------:R-:W-:-:S03]  /*11d70*/  FMNMX.FTZ R14, R42, R81, !PT ;  /* 0x000000512a0e7209 */ /* 0x000fc60007810000 */
[----:B------:R-:W4:Y:S01]  /*11d80*/  MUFU.TANH R51, R51 ;  /* 0x0000003300337308 */ /* 0x000f220000002400 */
[----:B---3--:R-:W-:-:S04]  /*11d90*/  FMNMX.FTZ R81, R43, R14, !PT ;  /* 0x0000000e2b517209 */ /* 0x008fc80007810000 */
[----:B0-----:R-:W-:-:S03]  /*11da0*/  FMNMX.FTZ R14, R46, R81, !PT ;  /* 0x000000512e0e7209 */ /* 0x001fc60007810000 */
[----:B------:R-:W0:Y:S01]  /*11db0*/  MUFU.TANH R54, R54 ;  /* 0x0000003600367308 */ /* 0x000e220000002400 */
[----:B--2---:R-:W-:-:S04]  /*11dc0*/  FMNMX.FTZ R81, R47, R14, !PT ;  /* 0x0000000e2f517209 */ /* 0x004fc80007810000 */
        /* <DEDUP_REMOVED lines=48> */
[----:B------:R0:W-:Y:S01]  /*120d0*/  MUFU.EX2 R10, R86 ;  /* 0x00000056000a7308 */ /* 0x0001e20000000800 */
        /* <DEDUP_REMOVED lines=8> */
[----:B0-----:R-:W-:Y:S01]  /*12160*/  FMUL.FTZ R86, R14, UR30 ;  /* 0x0000001e0e567c20 */ /* 0x001fe20008410000 */
[--C-:B------:R-:W-:Y:S01]  /*12170*/  FFMA.FTZ R35, R35, UR30, -R12.reuse ;  /* 0x0000001e23237c23 */ /* 0x100fe2000801080c */
[--C-:B------:R-:W-:Y:S01]  /*12180*/  FFMA.FTZ R36, R36, UR30, -R12.reuse ;  /* 0x0000001e24247c23 */ /* 0x100fe2000801080c */
[----:B------:R-:W-:Y:S01]  /*12190*/  FFMA.FTZ R37, R37, UR30, -R12 ;  /* 0x0000001e25257c23 */ /* 0x000fe2000801080c */
        /* <DEDUP_REMOVED lines=11> */
[----:B------:R1:W0:Y:S01]  /*12250*/  MUFU.EX2 R149, R15 ;  /* 0x0000000f00957308 */ /* 0x0002220000000800 */
[--C-:B------:R-:W-:Y:S01]  /*12260*/  FFMA.FTZ R43, R43, UR30, -R86.reuse ;  /* 0x0000001e2b2b7c23 */ /* 0x100fe20008010856 */
[--C-:B------:R-:W-:Y:S01]  /*12270*/  FFMA.FTZ R46, R46, UR30, -R86.reuse ;  /* 0x0000001e2e2e7c23 */ /* 0x100fe20008010856 */
[----:B------:R-:W-:Y:S01]  /*12280*/  FFMA.FTZ R47, R47, UR30, -R86 ;  /* 0x0000001e2f2f7c23 */ /* 0x000fe20008010856 */
[----:B------:R-:W-:Y:S01]  /*12290*/  FFMA.FTZ R40, R40, UR30, -R12 ;  /* 0x0000001e28287c23 */ /* 0x000fe2000801080c */
[----:B------:R-:W-:Y:S01]  /*122a0*/  FFMA.FTZ R50, R50, UR30, -R86 ;  /* 0x0000001e32327c23 */ /* 0x000fe20008010856 */
[----:B------:R-:W-:Y:S01]  /*122b0*/  FFMA.FTZ R41, R41, UR30, -R12 ;  /* 0x0000001e29297c23 */ /* 0x000fe2000801080c */
[----:B------:R-:W-:Y:S01]  /*122c0*/  FFMA.FTZ R51, R51, UR30, -R86 ;  /* 0x0000001e33337c23 */ /* 0x000fe20008010856 */
[----:B------:R-:W2:Y:S01]  /*122d0*/  MUFU.EX2 R84, R84 ;  /* 0x0000005400547308 */ /* 0x000ea20000000800 */
[----:B-1----:R-:W-:Y:S01]  /*122e0*/  FFMA.FTZ R15, R10, R4, R13 ;  /* 0x000000040a0f7223 */ /* 0x002fe2000001000d */
[----:B------:R-:W-:Y:S01]  /*122f0*/  FFMA.FTZ R44, R44, UR30, -R12 ;  /* 0x0000001e2c2c7c23 */ /* 0x000fe2000801080c */
[----:B------:R-:W-:Y:S01]  /*12300*/  FFMA.FTZ R54, R54, UR30, -R86 ;  /* 0x0000001e36367c23 */ /* 0x000fe20008010856 */
[----:B------:R-:W-:Y:S01]  /*12310*/  FFMA.FTZ R45, R45, UR30, -R12 ;  /* 0x0000001e2d2d7c23 */ /* 0x000fe2000801080c */
[----:B------:R-:W-:Y:S01]  /*12320*/  FFMA.FTZ R55, R55, UR30, -R86 ;  /* 0x0000001e37377c23 */ /* 0x000fe20008010856 */
[----:B------:R-:W-:Y:S01]  /*12330*/  FFMA.FTZ R48, R48, UR30, -R12 ;  /* 0x0000001e30307c23 */ /* 0x000fe2000801080c */
[----:B------:R-:W-:Y:S01]  /*12340*/  FFMA.FTZ R58, R58, UR30, -R86 ;  /* 0x0000001e3a3a7c23 */ /* 0x000fe20008010856 */
[----:B------:R-:W1:Y:S01]  /*12350*/  MUFU.EX2 R21, R21 ;  /* 0x0000001500157308 */ /* 0x000e620000000800 */
[----:B0-----:R-:W-:Y:S01]  /*12360*/  FFMA.FTZ R4, R11, R3, R149 ;  /* 0x000000030b047223 */ /* 0x001fe20000010095 */
[----:B------:R-:W-:Y:S01]  /*12370*/  FFMA.FTZ R49, R49, UR30, -R12 ;  /* 0x0000001e31317c23 */ /* 0x000fe2000801080c */
[----:B------:R-:W-:Y:S01]  /*12380*/  FFMA.FTZ R59, R59, UR30, -R86 ;  /* 0x0000001e3b3b7c23 */ /* 0x000fe20008010856 */
[----:B------:R-:W-:Y:S01]  /*12390*/  FFMA.FTZ R52, R52, UR30, -R12 ;  /* 0x0000001e34347c23 */ /* 0x000fe2000801080c */
[----:B------:R-:W-:Y:S01]  /*123a0*/  FFMA.FTZ R62, R62, UR30, -R86 ;  /* 0x0000001e3e3e7c23 */ /* 0x000fe20008010856 */
[----:B------:R-:W-:Y:S01]  /*123b0*/  FFMA.FTZ R53, R53, UR30, -R12 ;  /* 0x0000001e35357c23 */ /* 0x000fe2000801080c */
[----:B------:R-:W-:Y:S01]  /*123c0*/  FFMA.FTZ R63, R63, UR30, -R86 ;  /* 0x0000001e3f3f7c23 */ /* 0x000fe20008010856 */
[----:B------:R-:W0:Y:S01]  /*123d0*/  MUFU.EX2 R24, R24 ;  /* 0x0000001800187308 */ /* 0x000e220000000800 */
[----:B--2---:R-:W-:Y:S01]  /*123e0*/  FADD.FTZ R15, R84, R15 ;  /* 0x0000000f540f7221 */ /* 0x004fe20000010000 */
[----:B------:R-:W-:Y:S01]  /*123f0*/  FFMA.FTZ R56, R56, UR30, -R12 ;  /* 0x0000001e38387c23 */ /* 0x000fe2000801080c */
[----:B------:R-:W-:Y:S01]  /*12400*/  FFMA.FTZ R66, R66, UR30, -R86 ;  /* 0x0000001e42427c23 */ /* 0x000fe20008010856 */
[----:B------:R-:W-:Y:S01]  /*12410*/  FFMA.FTZ R57, R57, UR30, -R12 ;  /* 0x0000001e39397c23 */ /* 0x000fe2000801080c */
[----:B------:R-:W-:Y:S01]  /*12420*/  FFMA.FTZ R67, R67, UR30, -R86 ;  /* 0x0000001e43437c23 */ /* 0x000fe20008010856 */
[----:B------:R-:W-:Y:S01]  /*12430*/  FFMA.FTZ R60, R60, UR30, -R12 ;  /* 0x0000001e3c3c7c23 */ /* 0x000fe2000801080c */
[----:B------:R-:W-:Y:S01]  /*12440*/  FFMA.FTZ R70, R70, UR30, -R86 ;  /* 0x0000001e46467c23 */ /* 0x000fe20008010856 */
[----:B------:R-:W2:Y:S01]  /*12450*/  MUFU.EX2 R26, R26 ;  /* 0x0000001a001a7308 */ /* 0x000ea20000000800 */
[----:B-1----:R-:W-:Y:S01]  /*12460*/  FADD.FTZ R3, R21, R4 ;  /* 0x0000000415037221 */ /* 0x002fe20000010000 */
[----:B------:R-:W-:Y:S01]  /*12470*/  FFMA.FTZ R61, R61, UR30, -R12 ;  /* 0x0000001e3d3d7c23 */ /* 0x000fe2000801080c */
[----:B------:R-:W-:Y:S01]  /*12480*/  FFMA.FTZ R71, R71, UR30, -R86 ;  /* 0x0000001e47477c23 */ /* 0x000fe20008010856 */
[----:B------:R-:W-:Y:S01]  /*12490*/  FFMA.FTZ R64, R64, UR30, -R12 ;  /* 0x0000001e40407c23 */ /* 0x000fe2000801080c */
[----:B------:R-:W-:Y:S01]  /*124a0*/  FFMA.FTZ R74, R74, UR30, -R86 ;  /* 0x0000001e4a4a7c23 */ /* 0x000fe20008010856 */
[----:B------:R-:W-:Y:S01]  /*124b0*/  FFMA.FTZ R65, R65, UR30, -R12 ;  /* 0x0000001e41417c23 */ /* 0x000fe2000801080c */
[----:B------:R-:W-:Y:S01]  /*124c0*/  FFMA.FTZ R75, R75, UR30, -R86 ;  /* 0x0000001e4b4b7c23 */ /* 0x000fe20008010856 */
[----:B------:R-:W1:Y:S01]  /*124d0*/  MUFU.EX2 R25, R25 ;  /* 0x0000001900197308 */ /* 0x000e620000000800 */
[----:B0-----:R-:W-:Y:S01]  /*124e0*/  FADD.FTZ R4, R24, R15 ;  /* 0x0000000f18047221 */ /* 0x001fe20000010000 */
        /* <DEDUP_REMOVED lines=10> */
[--C-:B------:R-:W-:Y:S01]  /*12590*/  FFMA.FTZ R76, R76, UR30, -R12.reuse ;  /* 0x0000001e4c4c7c23 */ /* 0x100fe2000801080c */
[----:B------:R-:W-:Y:S01]  /*125a0*/  FFMA.FTZ R12, R77, UR30, -R12 ;  /* 0x0000001e4d0c7c23 */ /* 0x000fe2000801080c */
[----:B------:R-:W-:-:S02]  /*125b0*/  FFMA.FTZ R83, R83, UR30, -R86 ;  /* 0x0000001e53537c23 */ /* 0x000fc40008010856 */
        /* <DEDUP_REMOVED lines=112> */
[----:B--2---:R-:W-:-:S03]  /*12cc0*/  FADD.FTZ R4, R12, R3 ;  /* 0x000000030c047221 */ /* 0x004fc60000010000 */
[----:B-1----:R-:W-:Y:S01]  /*12cd0*/  FADD.FTZ R3, R15, R82 ;  /* 0x000000520f037221 */ /* 0x002fe20000010000 */
[----:B------:R-:W-:Y:S06]  /*12ce0*/  @!P0 BRA `(.L_x_1726) ;  /* 0x0000000000048947 */ /* 0x000fec0003800000 */
[----:B------:R-:W-:Y:S01]  /*12cf0*/  BPT.TRAP 0x1 ;  /* 0x000000040000795c */ /* 0x000fe20000300000 */
.L_x_1726:
[----:B------:R-:W2:Y:S01]  /*12d00*/  LDL R82, [R1+0x24] ;  /* 0x0000240001527983 */ /* 0x000ea20000100800 */
[----:B------:R-:W-:Y:S01]  /*12d10*/  IMAD R20, R20, 0x8, R2 ;  /* 0x0000000814147824 */ /* 0x000fe200078e0202 */
[----:B------:R-:W-:Y:S01]  /*12d20*/  F2FP.F16.F32.PACK_AB R148, R84, R13 ;  /* 0x0000000d5494723e */ /* 0x000fe200000000ff */
[----:B------:R-:W-:Y:S01]  /*12d30*/  IMAD.U32 R77, RZ, RZ, UR38 ;  /* 0x00000026ff4d7e24 */ /* 0x000fe2000f8e00ff */
[----:B------:R-:W-:Y:S01]  /*12d40*/  F2FP.F16.F32.PACK_AB R122, R12, R76 ;  /* 0x0000004c0c7a723e */ /* 0x000fe200000000ff */
[----:B------:R-:W-:Y:S02]  /*12d50*/  VIADD R20, R20, 0x16860 ;  /* 0x0001686014147836 */ /* 0x000fe40000000000 */
[-C--:B------:R-:W-:Y:S01]  /*12d60*/  FMUL.FTZ R88, R88, R10.reuse ;  /* 0x0000000a58587220 */ /* 0x080fe20000410000 */
        /* <DEDUP_REMOVED lines=50> */
[----:B------:R-:W-:Y:S01]  /*13090*/  IMAD.MOV.U32 R12, RZ, RZ, R14 ;  /* 0x000000ffff0c7224 */ /* 0x000fe200078e000e */
        /* <DEDUP_REMOVED lines=16> */
[C---:B--2---:R-:W-:Y:S02]  /*131a0*/  ISETP.GT.AND P1, PT, R0.reuse, R82, PT ;  /* 0x000000520000720c */ /* 0x044fe40003f24270 */
[----:B------:R-:W-:-:S11]  /*131b0*/  IADD3 R0, R0, -0x1, RZ ;  /* 0xffffffff00007810 */ /* 0x000fd60007ffe0ff */
[----:B------:R-:W-:Y:S05]  /*131c0*/  @P1 BRA `(.L_x_1727) ;  /* 0xffffffd800181947 */ /* 0x000fea000383ffff */
.L_x_1715:
[----:B------:R-:W2:Y:S02]  /*131d0*/  LDL R10, [R1+0x38] ;  /* 0x00003800010a7983 */ /* 0x000ea40000100800 */
[----:B--2---:R-:W-:-:S13]  /*131e0*/  ISETP.GE.AND P1, PT, R0, R10, PT ;  /* 0x0000000a0000720c */ /* 0x004fda0003f26270 */
[----:B------:R-:W-:Y:S05]  /*131f0*/  @!P1 BRA `(.L_x_1728) ;  /* 0x00000038001c9947 */ /* 0x000fea0003800000 */
[----:B------:R-:W-:Y:S01]  /*13200*/  IMAD.MOV.U32 R15, RZ, RZ, R14 ;  /* 0x000000ffff0f7224 */ /* 0x000fe200078e000e */
[----:B------:R-:W-:Y:S01]  /*13210*/  MOV R21, R19 ;  /* 0x0000001300157202 */ /* 0x000fe20000000f00 */
[----:B------:R-:W-:Y:S02]  /*13220*/  IMAD.MOV.U32 R20, RZ, RZ, R5 ;  /* 0x000000ffff147224 */ /* 0x000fe400078e0005 */
[----:B------:R-:W-:-:S07]  /*13230*/  IMAD.MOV.U32 R10, RZ, RZ, R154 ;  /* 0x000000ffff0a7224 */ /* 0x000fce00078e009a */
.L_x_1748:
        /* <DEDUP_REMOVED lines=9> */
.L_x_1730:
        /* <DEDUP_REMOVED lines=8> */
.L_x_1731:
[----:B------:R-:W-:Y:S04]  /*13350*/  BSSY B0, `(.L_x_1729) ;  /* 0x0000004000007945 */ /* 0x000fe80003800000 */
[----:B-1----:R-:W-:Y:S05]  /*13360*/  @P2 BRA `(.L_x_1732) ;  /* 0x0000000000082947 */ /* 0x002fea0003800000 */
[----:B------:R-:W1:Y:S02]  /*13370*/  SYNCS.PHASECHK.TRANS64.TRYWAIT P2, [R5+URZ+0x16830], R12 ;  /* 0x0168300c050075a7 */ /* 0x000e64000804017f */
[----:B-1----:R-:W-:Y:S05]  /*13380*/  @!P2 BRA `(.L_x_1733) ;  /* 0x000000e00030a947 */ /* 0x002fea0003800000 */
.L_x_1732:
[----:B------:R-:W-:Y:S05]  /*13390*/  BSYNC B0 ;  /* 0x0000000000007941 */ /* 0x000fea0003800000 */
.L_x_1729:
        /* <DEDUP_REMOVED lines=16> */
[----:B0-----:R-:W-:-:S05]  /*134a0*/  SHF.R.U32.HI R5, RZ, 0x7, R5 ;  /* 0x00000007ff057819 */ /* 0x001fca0000011605 */
[----:B------:R-:W-:Y:S01]  /*134b0*/  VIADD R5, R5, 0x8 ;  /* 0x0000000805057836 */ /* 0x000fe20000000000 */
[----:B------:R-:W-:-:S04]  /*134c0*/  R2UR UR27, R27 ;  /* 0x000000001b1b72ca */ /* 0x000fc800000e0000 */
[----:B------:R0:W-:Y:S01]  /*134d0*/  BAR.SYNC.DEFER_BLOCKING R5, 0x100 ;  /* 0x000400050000751d */ /* 0x0001e20000010000 */
[----:B--2---:R-:W-:-:S04]  /*134e0*/  IMAD R26, R19, 0x400, R11 ;  /* 0x00000400131a7824 */ /* 0x004fc800078e020b */
[C---:B------:R-:W-:Y:S01]  /*134f0*/  VIADD R24, R26.reuse, 0x2 ;  /* 0x000000021a187836 */ /* 0x040fe20000000000 */
[C---:B------:R-:W-:Y:S02]  /*13500*/  IADD3 R12, R26.reuse, 0x4, RZ ;  /* 0x000000041a0c7810 */ /* 0x040fe40007ffe0ff */
[C---:B------:R-:W-:Y:S01]  /*13510*/  R2UR UR14, R26.reuse ;  /* 0x000000001a0e72ca */ /* 0x040fe200000e0000 */
        /* <DEDUP_REMOVED lines=27> */
.L_x_1735:
[----:B------:R-:W-:Y:S01]  /*136d0*/  SHF.L.U32 R5, R10, 0x1f, RZ ;  /* 0x0000001f0a057819 */ /* 0x000fe200000006ff */
[----:B-----5:R-:W-:-:S04]  /*136e0*/  IMAD R10, R21, 0x8, R2 ;  /* 0x00000008150a7824 */ /* 0x020fc800078e0202 */
[----:B------:R0:W1:Y:S01]  /*136f0*/  SYNCS.PHASECHK.TRANS64.TRYWAIT P1, [R10+URZ+0x16850], R5 ;  /* 0x016850050a0075a7 */ /* 0x000062000802017f */
[----:B------:R-:W-:Y:S05]  /*13700*/  @!P0 BRA `(.L_x_1736) ;  /* 0x0000000000048947 */ /* 0x000fea0003800000 */
[----:B------:R-:W-:Y:S01]  /*13710*/  BPT.TRAP 0x1 ;  /* 0x000000040000795c */ /* 0x000fe20000300000 */
.L_x_1736:
[----:B-1----:R-:W-:Y:S05]  /*13720*/  @P1 BRA `(.L_x_1734) ;  /* 0x0000000000081947 */ /* 0x002fea0003800000 */
[----:B------:R-:W1:Y:S02]  /*13730*/  SYNCS.PHASECHK.TRANS64.TRYWAIT P1, [R10+URZ+0x16850], R5 ;  /* 0x016850050a0075a7 */ /* 0x000e64000802017f */
[----:B-1----:R-:W-:Y:S05]  /*13740*/  @!P1 BRA `(.L_x_1737) ;  /* 0x000000dc00549947 */ /* 0x002fea0003800000 */
.L_x_1734:
[----:B01---5:R-:W-:Y:S01]  /*13750*/  VIADD R5, R2, 0x400 ;  /* 0x0000040002057836 */ /* 0x023fe20000000000 */
[----:B------:R-:W-:Y:S05]  /*13760*/  WARPSYNC.ALL ;  /* 0x0000000000007948 */ /* 0x000fea0003800000 */
[----:B------:R-:W-:Y:S01]  /*13770*/  SHF.R.U32.HI R5, RZ, 0x4, R5 ;  /* 0x00000004ff057819 */ /* 0x000fe20000011605 */
[----:B------:R-:W-:Y:S01]  /*13780*/  IMAD.MOV.U32 R11, RZ, RZ, 0x40000040 ;  /* 0x40000040ff0b7424 */ /* 0x000fe200078e00ff */
[----:B------:R-:W-:Y:S01]  /*13790*/  WARPGROUP.ARRIVE ;  /* 0x00000000000079c5 */ /* 0x000fe20000000000 */
[----:B------:R-:W-:Y:S01]  /*137a0*/  IMAD.MOV.U32 R13, RZ, RZ, 0x40000040 ;  /* 0x40000040ff0d7424 */ /* 0x000fe200078e00ff */
[----:B------:R-:W-:-:S02]  /*137b0*/  LOP3.LUT R5, R5, 0x3fff, RZ, 0xc0, !PT ;  /* 0x00003fff05057812 */ /* 0x000fc400078ec0ff */
[----:B------:R-:W-:Y:S01]  /*137c0*/  R2UR UR15, R11 ;  /* 0x000000000b0f72ca */ /* 0x000fe200000e0000 */
[----:B------:R-:W-:Y:S02]  /*137d0*/  IMAD.MOV.U32 R11, RZ, RZ, 0x40000040 ;  /* 0x40000040ff0b7424 */ /* 0x000fe400078e00ff */
[----:B------:R-:W-:Y:S02]  /*137e0*/  IMAD R10, R21, 0x400, R5 ;  /* 0x00000400150a7824 */ /* 0x000fe400078e0205 */
[----:B------:R-:W0:Y:S03]  /*137f0*/  S2R R5, SR_TID.X ;  /* 0x0000000000057919 */ /* 0x000e260000002100 */
[C---:B------:R-:W-:Y:S02]  /*13800*/  R2UR UR14, R10.reuse ;  /* 0x000000000a0e72ca */ /* 0x040fe400000e0000 */
[----:B------:R-:W-:-:S11]  /*13810*/  IADD3 R12, R10, 0x80, RZ ;  /* 0x000000800a0c7810 */ /* 0x000fd60007ffe0ff */
        /* <DEDUP_REMOVED lines=55> */
.L_x_1738:
[----:B------:R-:W2:Y:S01]  /*13b90*/  LDL R11, [R1+0x20] ;  /* 0x00002000010b7983 */ /* 0x000ea20000100800 */
[----:B------:R-:W1:Y:S03]  /*13ba0*/  @P4 LDC R12, c[0x0][0x44c] ;  /* 0x00011300ff0c4b82 */ /* 0x000e660000000800 */
[----:B0-----:R-:W2:Y:S04]  /*13bb0*/  LDL R5, [R1+0x30] ;  /* 0x0000300001057983 */ /* 0x001ea80000100800 */
[----:B------:R-:W3:Y:S01]  /*13bc0*/  LDL R124, [R1] ;  /* 0x00000000017c7983 */ /* 0x000ee20000100800 */
[----:B------:R-:W0:Y:S01]  /*13bd0*/  @P4 LDC R10, c[0x0][0x450] ;  /* 0x00011400ff0a4b82 */ /* 0x000e220000000800 */
        /* <DEDUP_REMOVED lines=19> */
[----:B------:R-:W-:-:S02]  /*13d10*/  IMAD.U32 R57, RZ, RZ, UR38 ;  /* 0x00000026ff397e24 */ /* 0x000fc4000f8e00ff */
[----:B------:R-:W-:Y:S01]  /*13d20*/  FMUL.FTZ R73, R76, UR10 ;  /* 0x0000000a4c497c20 */ /* 0x000fe20008410000 */
[----:B------:R-:W-:Y:S01]  /*13d30*/  FMUL.FTZ R76, R79, UR10 ;  /* 0x0000000a4f4c7c20 */ /* 0x000fe20008410000 */
[----:B------:R-:W-:Y:S01]  /*13d40*/  FMUL.FTZ R79, R83, UR10 ;  /* 0x0000000a534f7c20 */ /* 0x000fe20008410000 */
[----:B------:R-:W-:Y:S01]  /*13d50*/  FMUL.FTZ R83, R85, UR10 ;  /* 0x0000000a55537c20 */ /* 0x000fe20008410000 */
[----:B------:R-:W-:Y:S01]  /*13d60*/  IMAD.SHL.U32 R85, R0, 0x80, RZ ;  /* 0x0000008000557824 */ /* 0x000fe200078e00ff */
        /* <DEDUP_REMOVED lines=24> */
[----:B-1----:R-:W-:-:S04]  /*13ef0*/  @P4 IMAD.HI.U32 R11, R5, R12, RZ ;  /* 0x0000000c050b4227 */ /* 0x002fc800078e00ff */
[----:B------:R-:W-:Y:S01]  /*13f00*/  FMUL.FTZ R12, R26, UR10 ;  /* 0x0000000a1a0c7c20 */ /* 0x000fe20008410000 */
[----:B------:R-:W-:Y:S01]  /*13f10*/  FMUL.FTZ R26, R31, UR10 ;  /* 0x0000000a1f1a7c20 */ /* 0x000fe20008410000 */
[----:B------:R-:W-:Y:S01]  /*13f20*/  FMUL.FTZ R31, R36, UR10 ;  /* 0x0000000a241f7c20 */ /* 0x000fe20008410000 */
[----:B------:R-:W-:Y:S01]  /*13f30*/  FMUL.FTZ R36, R41, UR10 ;  /* 0x0000000a29247c20 */ /* 0x000fe20008410000 */
[----:B------:R-:W-:Y:S01]  /*13f40*/  FMUL.FTZ R41, R46, UR10 ;  /* 0x0000000a2e297c20 */ /* 0x000fe20008410000 */
[----:B------:R-:W-:Y:S01]  /*13f50*/  FMUL.FTZ R46, R51, UR10 ;  /* 0x0000000a332e7c20 */ /* 0x000fe20008410000 */
[----:B0-----:R-:W-:Y:S01]  /*13f60*/  @P4 SHF.R.U32.HI R5, RZ, R10, R11 ;  /* 0x0000000aff054219 */ /* 0x001fe2000001160b */
[----:B------:R-:W-:Y:S01]  /*13f70*/  FMUL.FTZ R51, R56, UR10 ;  /* 0x0000000a38337c20 */ /* 0x000fe20008410000 */
[----:B------:R-:W-:Y:S01]  /*13f80*/  FMUL.FTZ R10, R24, UR10 ;  /* 0x0000000a180a7c20 */ /* 0x000fe20008410000 */
[----:B------:R-:W-:Y:S01]  /*13f90*/  FMUL.FTZ R11, R25, UR10 ;  /* 0x0000000a190b7c20 */ /* 0x000fe20008410000 */
[----:B------:R-:W-:Y:S01]  /*13fa0*/  LEA R56, R19, R2, 0x3 ;  /* 0x0000000213387211 */ /* 0x000fe200078e18ff */
        /* <DEDUP_REMOVED lines=31> */
[----:B------:R1:W-:Y:S01]  /*141a0*/  SYNCS.ARRIVE.TRANS64.RED.A1T0 RZ, [R56+URZ], RZ ;  /* 0x000000ff38ff79a7 */ /* 0x0003e2000810043f */
[----:B------:R-:W-:Y:S01]  /*141b0*/  FMUL.FTZ R80, R82, UR10 ;  /* 0x0000000a52507c20 */ /* 0x000fe20008410000 */
        /* <DEDUP_REMOVED lines=8> */
[----:B------:R-:W3:Y:S08]  /*14240*/  MUFU.TANH R12, R12 ;  /* 0x0000000c000c7308 */ /* 0x000ef00000002400 */
        /* <DEDUP_REMOVED lines=38> */
[----:B------:R-:W-:-:S02]  /*144b0*/  VIADD R121, R56, UR9 ;  /* 0x0000000938797c36 */ /* 0x000fc40008000000 */
[----:B------:R-:W-:Y:S02]  /*144c0*/  VIADD R120, R56, UR31 ;  /* 0x0000001f38787c36 */ /* 0x000fe40008000000 */
[--C-:B0-----:R-:W-:Y:S02]  /*144d0*/  IMAD.IADD R87, R121, 0x1, R122.reuse ;  /* 0x0000000179577824 */ /* 0x101fe400078e027a */
[----:B------:R-:W-:Y:S01]  /*144e0*/  IMAD.IADD R86, R120, 0x1, R122 ;  /* 0x0000000178567824 */ /* 0x000fe200078e027a */
[----:B--234-:R-:W-:Y:S06]  /*144f0*/  @!P5 BRA `(.L_x_1739) ;  /* 0x000000000058d947 */ /* 0x01cfec0003800000 */
[----:B------:R-:W-:Y:S01]  /*14500*/  IADD3 R122, -R155, R156, R122 ;  /* 0x0000009c9b7a7210 */ /* 0x000fe20007ffe17a */
[----:B------:R-:W-:Y:S03]  /*14510*/  BSSY B0, `(.L_x_1740) ;  /* 0x0000010000007945 */ /* 0x000fe60003800000 */
[----:B------:R-:W-:-:S13]  /*14520*/  ISETP.GT.AND P1, PT, R122, -0x1, PT ;  /* 0xffffffff7a00780c */ /* 0x000fda0003f24270 */
[----:B------:R-:W-:Y:S05]  /*14530*/  @P1 BRA `(.L_x_1741) ;  /* 0x0000000000201947 */ /* 0x000fea0003800000 */
[----:B------:R-:W-:Y:S02]  /*14540*/  MOV R123, UR7 ;  /* 0x00000007007b7c02 */ /* 0x000fe40008000f00 */
[----:B------:R-:W-:Y:S02]  /*14550*/  LOP3.LUT R122, RZ, R122, RZ, 0x33, !PT ;  /* 0x0000007aff7a7212 */ /* 0x000fe400078e33ff */
[----:B------:R-:W-:-:S13]  /*14560*/  ISETP.NE.AND P1, PT, R123, 0x1, PT ;  /* 0x000000017b00780c */ /* 0x000fda0003f25270 */
[----:B------:R-:W0:Y:S02]  /*14570*/  @P1 LDC.64 R56, c[0x0][0x9e8] ;  /* 0x00027a00ff381b82 */ /* 0x000e240000000a00 */
[----:B0-----:R-:W-:-:S05]  /*14580*/  @P1 IMAD.HI.U32 R56, R122, R56, RZ ;  /* 0x000000387a381227 */ /* 0x001fca00078e00ff */
[----:B------:R-:W-:-:S04]  /*14590*/  @P1 SHF.R.U32.HI R122, RZ, R57, R56 ;  /* 0x00000039ff7a1219 */ /* 0x000fc80000011638 */
[----:B------:R-:W-:Y:S01]  /*145a0*/  LOP3.LUT R122, RZ, R122, RZ, 0x33, !PT ;  /* 0x0000007aff7a7212 */ /* 0x000fe200078e33ff */
[----:B------:R-:W-:Y:S06]  /*145b0*/  BRA `(.L_x_1742) ;  /* 0x0000000000147947 */ /* 0x000fec0003800000 */
.L_x_1741:
[----:B------:R-:W-:-:S05]  /*145c0*/  IMAD.U32 R123, RZ, RZ, UR7 ;  /* 0x00000007ff7b7e24 */ /* 0x000fca000f8e00ff */
[----:B------:R-:W-:-:S13]  /*145d0*/  ISETP.NE.AND P1, PT, R123, 0x1, PT ;  /* 0x000000017b00780c */ /* 0x000fda0003f25270 */
[----:B------:R-:W0:Y:S02]  /*145e0*/  @P1 LDC.64 R56, c[0x0][0x9e8] ;  /* 0x00027a00ff381b82 */ /* 0x000e240000000a00 */
[----:B0-----:R-:W-:-:S05]  /*145f0*/  @P1 IMAD.HI.U32 R56, R122, R56, RZ ;  /* 0x000000387a381227 */ /* 0x001fca00078e00ff */
[----:B------:R-:W-:-:S07]  /*14600*/  @P1 SHF.R.U32.HI R122, RZ, R57, R56 ;  /* 0x00000039ff7a1219 */ /* 0x000fce0000011638 */
.L_x_1742:
[----:B------:R-:W-:Y:S05]  /*14610*/  BSYNC B0 ;  /* 0x0000000000007941 */ /* 0x000fea0003800000 */
.L_x_1740:
[----:B------:R-:W-:-:S04]  /*14620*/  IMAD R122, R122, R123, -R85 ;  /* 0x0000007b7a7a7224 */ /* 0x000fc800078e0a55 */
[----:B------:R-:W-:-:S05]  /*14630*/  IMAD R122, R124, -0x2, R122 ;  /* 0xfffffffe7c7a7824 */ /* 0x000fca00078e027a */
[----:B------:R-:W-:Y:S02]  /*14640*/  VIMNMX R86, R86, R122, !PT ;  /* 0x0000007a56567248 */ /* 0x000fe40007fe0100 */
[----:B------:R-:W-:-:S07]  /*14650*/  VIADDMNMX R87, R122, R123, R87, PT ;  /* 0x0000007b7a577246 */ /* 0x000fce0003800157 */
.L_x_1739:
        /* <DEDUP_REMOVED lines=113> */
.L_x_1745:
[----:B------:R-:W-:-:S05]  /*14d70*/  IMAD.U32 R86, RZ, RZ, UR7 ;  /* 0x00000007ff567e24 */ /* 0x000fca000f8e00ff */
[----:B------:R-:W-:-:S13]  /*14d80*/  ISETP.NE.AND P2, PT, R86, 0x1, PT ;  /* 0x000000015600780c */ /* 0x000fda0003f45270 */
[----:B------:R-:W0:Y:S02]  /*14d90*/  @P2 LDC.64 R56, c[0x0][0x9e8] ;  /* 0x00027a00ff382b82 */ /* 0x000e240000000a00 */
[----:B0-----:R-:W-:-:S05]  /*14da0*/  @P2 IMAD.HI.U32 R56, R5, R56, RZ ;  /* 0x0000003805382227 */ /* 0x001fca00078e00ff */
[----:B------:R-:W-:-:S07]  /*14db0*/  @P2 SHF.R.U32.HI R5, RZ, R57, R56 ;  /* 0x00000039ff052219 */ /* 0x000fce0000011638 */
.L_x_1746:
[----:B------:R-:W-:Y:S05]  /*14dc0*/  BSYNC B0 ;  /* 0x0000000000007941 */ /* 0x000fea0003800000 */
.L_x_1744:
[----:B------:R-:W-:-:S04]  /*14dd0*/  IMAD R5, R5, R86, -R85 ;  /* 0x0000005605057224 */ /* 0x000fc800078e0a55 */
[----:B------:R-:W-:-:S05]  /*14de0*/  IMAD R5, R124, -0x2, R5 ;  /* 0xfffffffe7c057824 */ /* 0x000fca00078e0205 */
[----:B------:R-:W-:Y:S02]  /*14df0*/  VIADDMNMX R121, R5, R86, R121, PT ;  /* 0x0000005605797246 */ /* 0x000fe40003800179 */
[----:B------:R-:W-:-:S07]  /*14e00*/  VIMNMX R120, R120, R5, !PT ;  /* 0x0000000578787248 */ /* 0x000fce0007fe0100 */
.L_x_1743:
[----:B------:R-:W-:Y:S01]  /*14e10*/  ISETP.GT.AND P2, PT, R120, 0x1, P1 ;  /* 0x000000017800780c */ /* 0x000fe20000f44270 */
[----:B------:R-:W-:Y:S01]  /*14e20*/  UMOV UR30, UR6 ;  /* 0x00000006001e7c82 */ /* 0x000fe20008000000 */
[----:B------:R-:W-:Y:S02]  /*14e30*/  FMNMX.FTZ R56, R10, R20, !PT ;  /* 0x000000140a387209 */ /* 0x000fe40007810000 */
[----:B------:R-:W-:Y:S02]  /*14e40*/  ISETP.LT.OR P3, PT, R121, 0x2, P2 ;  /* 0x000000027900780c */ /* 0x000fe40001761670 */
[----:B------:R-:W-:Y:S02]  /*14e50*/  FMNMX.FTZ R5, R11, R56, !PT ;  /* 0x000000380b057209 */ /* 0x000fe40007810000 */
[----:B------:R-:W-:Y:S02]  /*14e60*/  FSEL R13, R13, -INF , !P3 ;  /* 0xff8000000d0d7808 */ /* 0x000fe40005800000 */
[----:B------:R-:W-:-:S02]  /*14e70*/  ISETP.GT.AND P3, PT, R120, 0x9, P1 ;  /* 0x000000097800780c */ /* 0x000fc40000f64270 */
[----:B------:R-:W-:Y:S02]  /*14e80*/  FMNMX.FTZ R5, R14, R5, !PT ;  /* 0x000000050e057209 */ /* 0x000fe40007810000 */
[----:B------:R-:W-:Y:S02]  /*14e90*/  ISETP.LT.OR P3, PT, R121, 0xa, P3 ;  /* 0x0000000a7900780c */ /* 0x000fe40001f61670 */
[----:B------:R-:W-:Y:S02]  /*14ea0*/  FMNMX.FTZ R56, R24, R5, !PT ;  /* 0x0000000518387209 */ /* 0x000fe40007810000 */
[----:B------:R-:W-:Y:S02]  /*14eb0*/  FSEL R26, R26, -INF , !P3 ;  /* 0xff8000001a1a7808 */ /* 0x000fe40005800000 */
[----:B------:R-:W-:Y:S02]  /*14ec0*/  ISETP.GT.AND P3, PT, R120, 0x11, P1 ;  /* 0x000000117800780c */ /* 0x000fe40000f64270 */
[----:B------:R-:W-:-:S02]  /*14ed0*/  FMNMX.FTZ R5, R27, R56, !PT ;  /* 0x000000381b057209 */ /* 0x000fc40007810000 */
[----:B------:R-:W-:Y:S02]  /*14ee0*/  ISETP.LT.OR P3, PT, R121, 0x12, P3 ;  /* 0x000000127900780c */ /* 0x000fe40001f61670 */
[----:B------:R-:W-:Y:S02]  /*14ef0*/  FMNMX.FTZ R5, R28, R5, !PT ;  /* 0x000000051c057209 */ /* 0x000fe40007810000 */
[----:B------:R-:W-:Y:S02]  /*14f00*/  FSEL R30, R30, -INF , !P3 ;  /* 0xff8000001e1e7808 */ /* 0x000fe40005800000 */
[----:B------:R-:W-:Y:S02]  /*14f10*/  ISETP.GT.AND P3, PT, R120, 0x19, P1 ;  /* 0x000000197800780c */ /* 0x000fe40000f64270 */
[----:B------:R-:W-:Y:S02]  /*14f20*/  FMNMX.FTZ R5, R31, R5, !PT ;  /* 0x000000051f057209 */ /* 0x000fe40007810000 */
[----:B------:R-:W-:-:S02]  /*14f30*/  ISETP.LT.OR P3, PT, R121, 0x1a, P3 ;  /* 0x0000001a7900780c */ /* 0x000fc40001f61670 */
[----:B------:R-:W-:Y:S02]  /*14f40*/  FMNMX.FTZ R56, R32, R5, !PT ;  /* 0x0000000520387209 */ /* 0x000fe40007810000 */
[----:B------:R-:W-:Y:S02]  /*14f50*/  FSEL R34, R34, -INF , !P3 ;  /* 0xff80000022227808 */ /* 0x000fe40005800000 */
[----:B------:R-:W-:Y:S02]  /*14f60*/  ISETP.GT.AND P3, PT, R120, 0x21, P1 ;  /* 0x000000217800780c */ /* 0x000fe40000f64270 */
[----:B------:R-:W-:Y:S02]  /*14f70*/  FMNMX.FTZ R5, R35, R56, !PT ;  /* 0x0000003823057209 */ /* 0x000fe40007810000 */
[----:B------:R-:W-:Y:S02]  /*14f80*/  ISETP.LT.OR P3, PT, R121, 0x22, P3 ;  /* 0x000000227900780c */ /* 0x000fe40001f61670 */
[----:B------:R-:W-:-:S02]  /*14f90*/  FMNMX.FTZ R56, R36, R5, !PT ;  /* 0x0000000524387209 */ /* 0x000fc40007810000 */
[----:B------:R-:W-:Y:S02]  /*14fa0*/  FSEL R38, R38, -INF , !P3 ;  /* 0xff80000026267808 */ /* 0x000fe40005800000 */
[----:B------:R-:W-:Y:S02]  /*14fb0*/  ISETP.GT.AND P3, PT, R120, 0x29, P1 ;  /* 0x000000297800780c */ /* 0x000fe40000f64270 */
[----:B------:R-:W-:Y:S02]  /*14fc0*/  FMNMX.FTZ R5, R39, R56, !PT ;  /* 0x0000003827057209 */ /* 0x000fe40007810000 */
[----:B------:R-:W-:Y:S02]  /*14fd0*/  ISETP.LT.OR P3, PT, R121, 0x2a, P3 ;  /* 0x0000002a7900780c */ /* 0x000fe40001f61670 */
[----:B------:R-:W-:Y:S02]  /*14fe0*/  FMNMX.FTZ R56, R40, R5, !PT ;  /* 0x0000000528387209 */ /* 0x000fe40007810000 */
[----:B------:R-:W-:-:S02]  /*14ff0*/  FSEL R42, R42, -INF , !P3 ;  /* 0xff8000002a2a7808 */ /* 0x000fc40005800000 */
[----:B------:R-:W-:Y:S02]  /*15000*/  ISETP.GT.AND P3, PT, R120, 0x31, P1 ;  /* 0x000000317800780c */ /* 0x000fe40000f64270 */
        /* <DEDUP_REMOVED lines=29> */
[C---:B------:R-:W-:Y:S02]  /*151e0*/  ISETP.GT.AND P3, PT, R120.reuse, 0x61, P1 ;  /* 0x000000617800780c */ /* 0x040fe40000f64270 */
[----:B------:R-:W-:Y:S02]  /*151f0*/  ISETP.GT.AND P2, PT, R120, 0x8, P1 ;  /* 0x000000087800780c */ /* 0x000fe40000f44270 */
[----:B------:R-:W-:Y:S02]  /*15200*/  ISETP.LT.OR P3, PT, R121, 0x62, P3 ;  /* 0x000000627900780c */ /* 0x000fe40001f61670 */
[----:B------:R-:W-:Y:S02]  /*15210*/  FMNMX.FTZ R5, R69, R56, !PT ;  /* 0x0000003845057209 */ /* 0x000fe40007810000 */
[----:B------:R-:W-:Y:S02]  /*15220*/  FSEL R72, R72, -INF , !P3 ;  /* 0xff80000048487808 */ /* 0x000fe40005800000 */
[----:B------:R-:W-:-:S02]  /*15230*/  ISETP.GT.AND P3, PT, R120, 0x69, P1 ;  /* 0x000000697800780c */ /* 0x000fc40000f64270 */
[C---:B------:R-:W-:Y:S02]  /*15240*/  ISETP.LT.OR P2, PT, R121.reuse, 0x9, P2 ;  /* 0x000000097900780c */ /* 0x040fe40001741670 */
[----:B------:R-:W-:Y:S02]  /*15250*/  ISETP.LT.OR P3, PT, R121, 0x6a, P3 ;  /* 0x0000006a7900780c */ /* 0x000fe40001f61670 */
[----:B------:R-:W-:Y:S02]  /*15260*/  FMNMX.FTZ R56, R70, R5, !PT ;  /* 0x0000000546387209 */ /* 0x000fe40007810000 */
[----:B------:R-:W-:Y:S02]  /*15270*/  FSEL R76, R76, -INF , !P3 ;  /* 0xff8000004c4c7808 */ /* 0x000fe40005800000 */
[----:B------:R-:W-:Y:S02]  /*15280*/  ISETP.GT.AND P3, PT, R120, RZ, P1 ;  /* 0x000000ff7800720c */ /* 0x000fe40000f64270 */
[----:B------:R-:W-:-:S02]  /*15290*/  FSEL R25, R25, -INF , !P2 ;  /* 0xff80000019197808 */ /* 0x000fc40005000000 */
[----:B------:R-:W-:Y:S02]  /*152a0*/  ISETP.GT.AND P2, PT, R120, 0x10, P1 ;  /* 0x000000107800780c */ /* 0x000fe40000f44270 */
[----:B------:R-:W-:Y:S02]  /*152b0*/  FMNMX.FTZ R5, R73, R56, !PT ;  /* 0x0000003849057209 */ /* 0x000fe40007810000 */
[C---:B------:R-:W-:Y:S02]  /*152c0*/  ISETP.LT.OR P3, PT, R121.reuse, 0x1, P3 ;  /* 0x000000017900780c */ /* 0x040fe40001f61670 */
[----:B------:R-:W-:Y:S02]  /*152d0*/  ISETP.LT.OR P2, PT, R121, 0x11, P2 ;  /* 0x000000117900780c */ /* 0x000fe40001741670 */
[----:B------:R-:W-:Y:S02]  /*152e0*/  FMNMX.FTZ R56, R74, R5, !PT ;  /* 0x000000054a387209 */ /* 0x000fe40007810000 */
[----:B------:R-:W-:-:S02]  /*152f0*/  FSEL R12, R12, -INF , !P3 ;  /* 0xff8000000c0c7808 */ /* 0x000fc40005800000 */
[----:B------:R-:W-:Y:S02]  /*15300*/  FSEL R29, R29, -INF , !P2 ;  /* 0xff8000001d1d7808 */ /* 0x000fe40005000000 */
[----:B------:R-:W-:Y:S02]  /*15310*/  FMNMX.FTZ R5, R77, R56, !PT ;  /* 0x000000384d057209 */ /* 0x000fe40007810000 */
[----:B------:R-:W-:Y:S02]  /*15320*/  ISETP.GT.AND P2, PT, R120, 0x18, P1 ;  /* 0x000000187800780c */ /* 0x000fe40000f44270 */
[----:B------:R-:W-:Y:S02]  /*15330*/  FMNMX.FTZ R86, R12, R15, !PT ;  /* 0x0000000f0c567209 */ /* 0x000fe40007810000 */
[----:B------:R-:W-:Y:S02]  /*15340*/  FMNMX.FTZ R56, R78, R5, !PT ;  /* 0x000000054e387209 */ /* 0x000fe40007810000 */
[----:B------:R-:W-:-:S02]  /*15350*/  ISETP.LT.OR P2, PT, R121, 0x19, P2 ;  /* 0x000000197900780c */ /* 0x000fc40001741670 */
[----:B------:R-:W-:Y:S02]  /*15360*/  FMNMX.FTZ R86, R13, R86, !PT ;  /* 0x000000560d567209 */ /* 0x000fe40007810000 */
[----:B------:R-:W-:Y:S02]  /*15370*/  FMNMX.FTZ R56, R81, R56, !PT ;  /* 0x0000003851387209 */ /* 0x000fe40007810000 */
[----:B------:R-:W-:Y:S02]  /*15380*/  FSEL R33, R33, -INF , !P2 ;  /* 0xff80000021217808 */ /* 0x000fe40005000000 */
[----:B------:R-:W-:Y:S02]  /*15390*/  ISETP.GT.AND P2, PT, R120, 0x20, P1 ;  /* 0x000000207800780c */ /* 0x000fe40000f44270 */
[----:B------:R-:W-:Y:S02]  /*153a0*/  FMNMX.FTZ R57, R25, R86, !PT ;  /* 0x0000005619397209 */ /* 0x000fe40007810000 */
[----:B------:R-:W-:-:S02]  /*153b0*/  FMNMX.FTZ R5, R83, R56, !PT ;  /* 0x0000003853057209 */ /* 0x000fc40007810000 */
[----:B------:R-:W-:Y:S02]  /*153c0*/  ISETP.LT.OR P2, PT, R121, 0x21, P2 ;  /* 0x000000217900780c */ /* 0x000fe40001741670 */
[----:B------:R-:W-:Y:S01]  /*153d0*/  FMNMX.FTZ R86, R26, R57, !PT ;  /* 0x000000391a567209 */ /* 0x000fe20007810000 */
[----:B------:R-:W0:Y:S01]  /*153e0*/  SHFL.BFLY PT, R56, R5, 0x2, 0x1f ;  /* 0x0c401f0005387f89 */ /* 0x000e2200000e0000 */
[----:B------:R-:W-:Y:S02]  /*153f0*/  FSEL R37, R37, -INF , !P2 ;  /* 0xff80000025257808 */ /* 0x000fe40005000000 */
[----:B------:R-:W-:Y:S02]  /*15400*/  FMNMX.FTZ R57, R29, R86, !PT ;  /* 0x000000561d397209 */ /* 0x000fe40007810000 */
        /* <DEDUP_REMOVED lines=13> */
[----:B0-----:R-:W-:-:S02]  /*154e0*/  FMNMX.FTZ R56, R5, R56, !PT ;  /* 0x0000003805387209 */ /* 0x001fc40007810000 */
[----:B------:R-:W-:Y:S02]  /*154f0*/  FMNMX.FTZ R5, R41, R86, !PT ;  /* 0x0000005629057209 */ /* 0x000fe40007810000 */
[----:B------:R-:W-:Y:S02]  /*15500*/  FSEL R49, R49, -INF , !P2 ;  /* 0xff80000031317808 */ /* 0x000fe40005000000 */
[----:B------:R-:W-:Y:S02]  /*15510*/  ISETP.GT.AND P2, PT, R120, 0x40, P1 ;  /* 0x000000407800780c */ /* 0x000fe40000f44270 */
[----:B------:R-:W-:Y:S02]  /*15520*/  FMNMX.FTZ R86, R42, R5, !PT ;  /* 0x000000052a567209 */ /* 0x000fe40007810000 */
[----:B------:R-:W-:Y:S02]  /*15530*/  ISETP.LT.OR P2, PT, R121, 0x41, P2 ;  /* 0x000000417900780c */ /* 0x000fe40001741670 */
[----:B------:R-:W-:-:S02]  /*15540*/  FMNMX.FTZ R5, R45, R86, !PT ;  /* 0x000000562d057209 */ /* 0x000fc40007810000 */
[----:B------:R-:W-:Y:S02]  /*15550*/  FSEL R53, R53, -INF , !P2 ;  /* 0xff80000035357808 */ /* 0x000fe40005000000 */
[----:B------:R-:W-:Y:S02]  /*15560*/  FMNMX.FTZ R86, R46, R5, !PT ;  /* 0x000000052e567209 */ /* 0x000fe40007810000 */
        /* <DEDUP_REMOVED lines=19> */
[----:B------:R-:W0:Y:S01]  /*156a0*/  SHFL.BFLY PT, R5, R56, 0x1, 0x1f ;  /* 0x0c201f0038057f89 */ /* 0x000e2200000e0000 */
        /* <DEDUP_REMOVED lines=13> */
[----:B0-----:R-:W-:Y:S02]  /*15780*/  FMNMX.FTZ R5, R56, R5, !PT ;  /* 0x0000000538057209 */ /* 0x001fe40007810000 */
[----:B------:R-:W-:-:S02]  /*15790*/  ISETP.LT.OR P2, PT, R121, 0x72, P2 ;  /* 0x000000727900780c */ /* 0x000fc40001741670 */
[----:B------:R-:W-:Y:S01]  /*157a0*/  ISETP.GT.AND P3, PT, R120, 0x78, P1 ;  /* 0x000000787800780c */ /* 0x000fe20000f64270 */
[----:B------:R-:W-:Y:S01]  /*157b0*/  FMUL.FTZ R56, R5, UR30 ;  /* 0x0000001e05387c20 */ /* 0x000fe20008410000 */
[----:B------:R-:W-:Y:S02]  /*157c0*/  FMNMX.FTZ R57, R76, R57, !PT ;  /* 0x000000394c397209 */ /* 0x000fe40007810000 */
[----:B------:R-:W-:Y:S02]  /*157d0*/  FSEL R79, R79, -INF , !P2 ;  /* 0xff8000004f4f7808 */ /* 0x000fe40005000000 */
[----:B------:R-:W-:Y:S02]  /*157e0*/  ISETP.GT.AND P1, PT, R120, 0x79, P1 ;  /* 0x000000797800780c */ /* 0x000fe40000f24270 */
[----:B------:R-:W-:Y:S02]  /*157f0*/  ISETP.LT.OR P3, PT, R121, 0x79, P3 ;  /* 0x000000797900780c */ /* 0x000fe40001f61670 */
[----:B------:R-:W-:-:S02]  /*15800*/  FMNMX.FTZ R86, R80, R57, !PT ;  /* 0x0000003950567209 */ /* 0x000fc40007810000 */
[----:B------:R-:W-:Y:S02]  /*15810*/  FSETP.NEU.FTZ.AND P2, PT, R5, -INF , PT ;  /* 0xff8000000500780b */ /* 0x000fe40003f5d000 */
[----:B------:R-:W-:Y:S02]  /*15820*/  ISETP.LT.OR P1, PT, R121, 0x7a, P1 ;  /* 0x0000007a7900780c */ /* 0x000fe40000f21670 */
[----:B------:R-:W-:Y:S02]  /*15830*/  FSEL R82, R82, -INF , !P3 ;  /* 0xff80000052527808 */ /* 0x000fe40005800000 */
[----:B------:R-:W-:Y:S02]  /*15840*/  FMNMX.FTZ R57, R79, R86, !PT ;  /* 0x000000564f397209 */ /* 0x000fe40007810000 */
[----:B------:R-:W-:Y:S02]  /*15850*/  FSEL R56, R56, RZ, P2 ;  /* 0x000000ff38387208 */ /* 0x000fe40001000000 */
[----:B------:R-:W-:-:S02]  /*15860*/  FSEL R84, R84, -INF , !P1 ;  /* 0xff80000054547808 */ /* 0x000fc40004800000 */
        /* <DEDUP_REMOVED lines=33> */
[----:B------:R-:W-:Y:S01]  /*15a80*/  FSEL R83, R5, RZ, P2 ;  /* 0x000000ff05537208 */ /* 0x000fe20001000000 */
[----:B------:R0:W-:Y:S01]  /*15a90*/  MUFU.EX2 R150, R14 ;  /* 0x0000000e00967308 */ /* 0x0001e20000000800 */
[----:B------:R-:W-:-:S03]  /*15aa0*/  FMNMX.FTZ R57, R84, R57, !PT ;  /* 0x0000003954397209 */ /* 0x000fc60007810000 */
[----:B------:R-:W-:Y:S02]  /*15ab0*/  FADD.FTZ R20, -R83, R20 ;  /* 0x0000001453147221 */ /* 0x000fe40000010100 */
[----:B------:R-:W0:Y:S02]  /*15ac0*/  SHFL.BFLY PT, R83, R57, 0x2, 0x1f ;  /* 0x0c401f0039537f89 */ /* 0x000e2400000e0000 */
        /* <DEDUP_REMOVED lines=11> */
[C---:B------:R-:W-:Y:S02]  /*15b80*/  FMUL.FTZ R85, R14.reuse, UR30 ;  /* 0x0000001e0e557c20 */ /* 0x040fe40008410000 */
[----:B------:R-:W-:Y:S01]  /*15b90*/  MUFU.EX2 R35, R35 ;  /* 0x0000002300237308 */ /* 0x000fe20000000800 */
[----:B------:R-:W-:Y:S02]  /*15ba0*/  FSEL R86, R14, RZ, P1 ;  /* 0x000000ff0e567208 */ /* 0x000fe40000800000 */
[----:B------:R-:W-:-:S03]  /*15bb0*/  FSEL R85, R85, RZ, P1 ;  /* 0x000000ff55557208 */ /* 0x000fc60000800000 */
[----:B------:R-:W-:Y:S01]  /*15bc0*/  FADD.FTZ R86, -R86, R15 ;  /* 0x0000000f56567221 */ /* 0x000fe20000010100 */
[----:B------:R-:W-:Y:S01]  /*15bd0*/  FMUL.FTZ R15, R20, UR30 ;  /* 0x0000001e140f7c20 */ /* 0x000fe20008410000 */
[--C-:B------:R-:W-:Y:S01]  /*15be0*/  FFMA.FTZ R149, R12, UR30, -R85.reuse ;  /* 0x0000001e0c957c23 */ /* 0x100fe20008010855 */
[--C-:B------:R-:W-:Y:S01]  /*15bf0*/  FFMA.FTZ R83, R13, UR30, -R85.reuse ;  /* 0x0000001e0d537c23 */ /* 0x100fe20008010855 */
[----:B------:R-:W-:Y:S01]  /*15c00*/  FMUL.FTZ R12, R86, UR30 ;  /* 0x0000001e560c7c20 */ /* 0x000fe20008410000 */
        /* <DEDUP_REMOVED lines=19> */
[----:B0-----:R-:W-:Y:S01]  /*15d40*/  FFMA.FTZ R4, R15, R4, R10 ;  /* 0x000000040f047223 */ /* 0x001fe2000001000a */
        /* <DEDUP_REMOVED lines=15> */
[----:B-1----:R-:W-:Y:S01]  /*15e40*/  FFMA.FTZ R50, R12, R3, R149 ;  /* 0x000000030c327223 */ /* 0x002fe20000010095 */
[----:B------:R-:W-:Y:S01]  /*15e50*/  FADD.FTZ R3, R11, R4 ;  /* 0x000000040b037221 */ /* 0x000fe20000010000 */
[----:B------:R-:W-:-:S03]  /*15e60*/  FFMA.FTZ R33, R84, UR30, -R85 ;  /* 0x0000001e54217c23 */ /* 0x000fc60008010855 */
[----:B------:R-:W-:Y:S02]  /*15e70*/  FADD.FTZ R3, R150, R3 ;  /* 0x0000000396037221 */ /* 0x000fe40000010000 */
[----:B------:R-:W1:Y:S01]  /*15e80*/  MUFU.EX2 R57, R57 ;  /* 0x0000003900397308 */ /* 0x000e620000000800 */
[----:B0-----:R-:W-:Y:S01]  /*15e90*/  FADD.FTZ R50, R83, R50 ;  /* 0x0000003253327221 */ /* 0x001fe20000010000 */
[----:B------:R-:W-:-:S04]  /*15ea0*/  FADD.FTZ R4, R24, R3 ;  /* 0x0000000318047221 */ /* 0x000fc80000010000 */
[----:B------:R-:W-:Y:S02]  /*15eb0*/  FADD.FTZ R3, R27, R4 ;  /* 0x000000041b037221 */ /* 0x000fe40000010000 */
[----:B------:R-:W0:Y:S01]  /*15ec0*/  MUFU.EX2 R145, R145 ;  /* 0x0000009100917308 */ /* 0x000e220000000800 */
[----:B--2---:R-:W-:Y:S01]  /*15ed0*/  FADD.FTZ R50, R151, R50 ;  /* 0x0000003297327221 */ /* 0x004fe20000010000 */
[----:B------:R-:W-:-:S04]  /*15ee0*/  FADD.FTZ R4, R28, R3 ;  /* 0x000000031c047221 */ /* 0x000fc80000010000 */
[----:B------:R-:W-:Y:S02]  /*15ef0*/  FADD.FTZ R3, R31, R4 ;  /* 0x000000041f037221 */ /* 0x000fe40000010000 */
[----:B------:R-:W2:Y:S01]  /*15f00*/  MUFU.EX2 R30, R30 ;  /* 0x0000001e001e7308 */ /* 0x000ea20000000800 */
[----:B-1----:R-:W-:Y:S01]  /*15f10*/  FADD.FTZ R50, R57, R50 ;  /* 0x0000003239327221 */ /* 0x002fe20000010000 */
[----:B------:R-:W-:-:S04]  /*15f20*/  FADD.FTZ R4, R32, R3 ;  /* 0x0000000320047221 */ /* 0x000fc80000010000 */
[----:B------:R-:W-:Y:S02]  /*15f30*/  FADD.FTZ R3, R35, R4 ;  /* 0x0000000423037221 */ /* 0x000fe40000010000 */
        /* <DEDUP_REMOVED lines=102> */
.L_x_1747:
[----:B------:R-:W2:Y:S01]  /*165a0*/  LDL R49, [R1+0x38] ;  /* 0x0000380001317983 */ /* 0x000ea20000100800 */
[----:B------:R-:W-:Y:S01]  /*165b0*/  IMAD R21, R21, 0x8, R2 ;  /* 0x0000000815157824 */ /* 0x000fe200078e0202 */
[----:B------:R-:W-:Y:S01]  /*165c0*/  MOV R50, UR38 ;  /* 0x0000002600327c02 */ /* 0x000fe20008000f00 */
        /* <DEDUP_REMOVED lines=71> */
[C---:B--2---:R-:W-:Y:S01]  /*16a40*/  ISETP.GT.AND P1, PT, R0.reuse, R49, PT ;  /* 0x000000310000720c */ /* 0x044fe20003f24270 */
[----:B------:R-:W-:-:S12]  /*16a50*/  VIADD R0, R0, 0xffffffff ;  /* 0xffffffff00007836 */ /* 0x000fd80000000000 */
[----:B------:R-:W-:Y:S05]  /*16a60*/  @P1 BRA `(.L_x_1748) ;  /* 0xffffffc400f41947 */ /* 0x000fea000383ffff */
.L_x_1728:
[----:B------:R-:W-:Y:S05]  /*16a70*/  WARPSYNC.ALL ;  /* 0x0000000000007948 */ /* 0x000fea0003800000 */
[----:B------:R-:W-:Y:S06]  /*16a80*/  BAR.ARV 0x8, 0x200 ;  /* 0x0208000000007b1d */ /* 0x000fec0000002000 */
[----:B------:R-:W-:Y:S05]  /*16a90*/  @!P0 BRA `(.L_x_1749) ;  /* 0x0000000000048947 */ /* 0x000fea0003800000 */
[----:B------:R-:W-:Y:S01]  /*16aa0*/  BPT.TRAP 0x1 ;  /* 0x000000040000795c */ /* 0x000fe20000300000 */
.L_x_1749:
[----:B------:R-:W-:Y:S01]  /*16ab0*/  IMAD R11, R19, 0x8, R2 ;  /* 0x00000008130b7824 */ /* 0x000fe200078e0202 */
[----:B------:R-:W-:-:S04]  /*16ac0*/  SHF.L.U32 R0, R154, 0x1f, RZ ;  /* 0x0000001f9a007819 */ /* 0x000fc800000006ff */
[----:B------:R0:W1:Y:S01]  /*16ad0*/  SYNCS.PHASECHK.TRANS64.TRYWAIT P1, [R11+URZ+0x16850], R0 ;  /* 0x016850000b0075a7 */ /* 0x000062000802017f */
[----:B------:R-:W-:Y:S05]  /*16ae0*/  @!P0 BRA `(.L_x_1750) ;  /* 0x0000000000048947 */ /* 0x000fea0003800000 */
[----:B------:R-:W-:Y:S01]  /*16af0*/  BPT.TRAP 0x1 ;  /* 0x000000040000795c */ /* 0x000fe20000300000 */
.L_x_1750:
[----:B------:R-:W-:-:S05]  /*16b00*/  VIADD R2, R2, 0x400 ;  /* 0x0000040002027836 */ /* 0x000fca0000000000 */
[----:B------:R-:W-:-:S04]  /*16b10*/  SHF.R.U32.HI R2, RZ, 0x4, R2 ;  /* 0x00000004ff027819 */ /* 0x000fc80000011602 */
[----:B------:R-:W-:Y:S01]  /*16b20*/  LOP3.LUT R2, R2, 0x3fff, RZ, 0xc0, !PT ;  /* 0x00003fff02027812 */ /* 0x000fe200078ec0ff */
[----:B-1----:R-:W-:Y:S06]  /*16b30*/  @P1 BRA `(.L_x_1751) ;  /* 0x0000000000081947 */ /* 0x002fec0003800000 */
[----:B------:R-:W1:Y:S02]  /*16b40*/  SYNCS.PHASECHK.TRANS64.TRYWAIT P1, [R11+URZ+0x16850], R0 ;  /* 0x016850000b0075a7 */ /* 0x000e64000802017f */
[----:B-1----:R-:W-:Y:S05]  /*16b50*/  @!P1 BRA `(.L_x_1752) ;  /* 0x000000a800649947 */ /* 0x002fea0003800000 */
.L_x_1751:
[----:B------:R-:W-:Y:S01]  /*16b60*/  IMAD.MOV.U32 R7, RZ, RZ, 0x40000040 ;  /* 0x40000040ff077424 */ /* 0x000fe200078e00ff */
[----:B------:R-:W-:Y:S01]  /*16b70*/  LEA R6, R19, R2, 0xa ;  /* 0x0000000213067211 */ /* 0x000fe200078e50ff */
[----:B------:R-:W-:Y:S05]  /*16b80*/  WARPSYNC.ALL ;  /* 0x0000000000007948 */ /* 0x000fea0003800000 */
[C---:B------:R-:W-:Y:S01]  /*16b90*/  R2UR UR6, R6.reuse ;  /* 0x00000000060672ca */ /* 0x040fe200000e0000 */
[----:B------:R-:W-:Y:S01]  /*16ba0*/  WARPGROUP.ARRIVE ;  /* 0x00000000000079c5 */ /* 0x000fe20000000000 */
[----:B------:R-:W-:Y:S01]  /*16bb0*/  R2UR UR7, R7 ;  /* 0x00000000070772ca */ /* 0x000fe200000e0000 */
[----:B------:R-:W-:Y:S01]  /*16bc0*/  VIADD R8, R6, 0x80 ;  /* 0x0000008006087836 */ /* 0x000fe20000000000 */
[----:B01----:R-:W0:Y:S01]  /*16bd0*/  SHFL.BFLY PT, R0, R3, 0x2, 0x1f ;  /* 0x0c401f0003007f89 */ /* 0x003e2200000e0000 */
[----:B------:R-:W-:-:S02]  /*16be0*/  IMAD.MOV.U32 R9, RZ, RZ, 0x40000040 ;  /* 0x40000040ff097424 */ /* 0x000fc400078e00ff */
[----:B------:R-:W-:Y:S02]  /*16bf0*/  IMAD.MOV.U32 R7, RZ, RZ, 0x40000040 ;  /* 0x40000040ff077424 */ /* 0x000fe400078e00ff */
[----:B------:R-:W-:Y:S02]  /*16c00*/  IMAD.MOV.U32 R15, RZ, RZ, RZ ;  /* 0x000000ffff0f7224 */ /* 0x000fe400078e00ff */
[----:B------:R-:W-:-:S04]  /*16c10*/  IMAD.U32 R20, RZ, RZ, UR30 ;  /* 0x0000001eff147e24 */ /* 0x000fc8000f8e00ff */
[----:B------:R-:W-:Y:S01]  /*16c20*/  HGMMA.64x64x16.F32 R88, R148, gdesc[UR4].tnspB, R88, gsb0 ;  /* 0x40e0000494587df0 */ /* 0x000fe20008000858 */
[----:B------:R-:W-:Y:S01]  /*16c30*/  R2UR UR6, R8 ;  /* 0x00000000080672ca */ /* 0x000fe200000e0000 */
[----:B------:R-:W-:Y:S01]  /*16c40*/  VIADD R8, R6, 0x100 ;  /* 0x0000010006087836 */ /* 0x000fe20000000000 */
[----:B------:R-:W-:Y:S01]  /*16c50*/  R2UR UR7, R9 ;  /* 0x00000000090772ca */ /* 0x000fe200000e0000 */
[----:B------:R-:W-:Y:S02]  /*16c60*/  IMAD.MOV.U32 R9, RZ, RZ, 0x40000040 ;  /* 0x40000040ff097424 */ /* 0x000fe400078e00ff */
[----:B0-----:R-:W-:Y:S01]  /*16c70*/  FADD.FTZ R2, R0, R3 ;  /* 0x0000000300027221 */ /* 0x001fe20000010000 */
[----:B------:R-:W-:Y:S01]  /*16c80*/  IMAD.MOV.U32 R3, RZ, RZ, -0x800000 ;  /* 0xff800000ff037424 */ /* 0x000fe200078e00ff */
        /* <DEDUP_REMOVED lines=33> */
[----:B------:R-:W-:Y:S02]  /*16ea0*/  R2UR UR7, R9 ;  /* 0x00000000090772ca */ /* 0x000fe400000e0000 */
[----:B------:R-:W0:Y:S02]  /*16eb0*/  SHFL.BFLY PT, R9, R4, 0x2, 0x1f ;  /* 0x0c401f0004097f89 */ /* 0x000e2400000e0000 */
[----:B0-----:R-:W-:Y:S01]  /*16ec0*/  FADD.FTZ R9, R9, R4 ;  /* 0x0000000409097221 */ /* 0x001fe20000010000 */
[----:B------:R-:W-:-:S04]  /*16ed0*/  MOV R4, RZ ;  /* 0x000000ff00047202 */ /* 0x000fc80000000f00 */
[----:B------:R-:W0:Y:S02]  /*16ee0*/  SHFL.BFLY PT, R0, R9, 0x1, 0x1f ;  /* 0x0c201f0009007f89 */ /* 0x000e2400000e0000 */
[----:B0-----:R-:W-:Y:S01]  /*16ef0*/  FADD.FTZ R10, R9, R0 ;  /* 0x00000000090a7221 */ /* 0x001fe20000010000 */
[----:B------:R-:W-:-:S04]  /*16f00*/  IMAD.MOV.U32 R0, RZ, RZ, -0x800000 ;  /* 0xff800000ff007424 */ /* 0x000fc800078e00ff */
[----:B------:R-:W-:-:S13]  /*16f10*/  FSETP.NE.FTZ.AND P1, PT, R10, RZ, PT ;  /* 0x000000ff0a00720b */ /* 0x000fda0003f35000 */
[----:B------:R-:W-:Y:S01]  /*16f20*/  @P1 MUFU.RCP R4, R10 ;  /* 0x0000000a00041308 */ /* 0x000fe20000001000 */
[----:B------:R-:W-:Y:S02]  /*16f30*/  WARPGROUP.DEPBAR.LE gsb0, 0x0 ;  /* 0x00008000000079c5 */ /* 0x000fe40000010000 */
[----:B------:R-:W-:-:S06]  /*16f40*/  WARPGROUP.ARRIVE ;  /* 0x00000000000079c5 */ /* 0x000fcc0000000000 */
[----:B------:R-:W-:Y:S01]  /*16f50*/  HGMMA.64x64x16.F32 R88, R124, gdesc[UR4].tnspB, R88, gsb0 ;  /* 0x40e000047c587df0 */ /* 0x000fe20008000858 */
[----:B------:R-:W-:Y:S02]  /*16f60*/  R2UR UR6, R6 ;  /* 0x00000000060672ca */ /* 0x000fe400000e0000 */
[----:B------:R-:W-:Y:S01]  /*16f70*/  R2UR UR7, R7 ;  /* 0x00000000070772ca */ /* 0x000fe200000e0000 */
[----:B------:R-:W0:Y:S01]  /*16f80*/  @P1 MUFU.LG2 R6, R10 ;  /* 0x0000000a00061308 */ /* 0x000e220000000c00 */
[----:B------:R-:W1:Y:S02]  /*16f90*/  SHFL.BFLY PT, R7, R2, 0x1, 0x1f ;  /* 0x0c201f0002077f89 */ /* 0x000e6400000e0000 */
[----:B-1----:R-:W-:Y:S01]  /*16fa0*/  FADD.FTZ R12, R2, R7 ;  /* 0x00000007020c7221 */ /* 0x002fe20000010000 */
[----:B------:R-:W-:Y:S02]  /*16fb0*/  IMAD.U32 R2, RZ, RZ, UR30 ;  /* 0x0000001eff027e24 */ /* 0x000fe4000f8e00ff */
[----:B0-----:R-:W-:-:S02]  /*16fc0*/  @P1 FMUL.FTZ R7, R6, 0.69314718246459960938 ;  /* 0x3f31721806071820 */ /* 0x001fc40000410000 */
[----:B------:R-:W-:Y:S01]  /*16fd0*/  FSETP.NE.FTZ.AND P2, PT, R12, RZ, PT ;  /* 0x000000ff0c00720b */ /* 0x000fe20003f55000 */
[----:B------:R-:W-:-:S04]  /*16fe0*/  @P1 FMUL.FTZ R2, R2, 0.69314718246459960938 ;  /* 0x3f31721802021820 */ /* 0x000fc80000410000 */
[----:B------:R-:W-:-:S08]  /*16ff0*/  @P1 FFMA.FTZ R3, R2, R5, R7 ;  /* 0x0000000502031223 */ /* 0x000fd00000010007 */
[----:B------:R-:W0:Y:S01]  /*17000*/  @P2 MUFU.LG2 R8, R12 ;  /* 0x0000000c00082308 */ /* 0x000e220000000c00 */
[----:B------:R-:W-:-:S07]  /*17010*/  @P2 FMUL.FTZ R20, R20, 0.69314718246459960938 ;  /* 0x3f31721814142820 */ /* 0x000fce0000410000 */
[----:B------:R1:W2:Y:S01]  /*17020*/  @P2 MUFU.RCP R15, R12 ;  /* 0x0000000c000f2308 */ /* 0x0002a20000001000 */
[----:B0-----:R-:W-:-:S04]  /*17030*/  @P2 FMUL.FTZ R9, R8, 0.69314718246459960938 ;  /* 0x3f31721808092820 */ /* 0x001fc80000410000 */
[----:B------:R-:W-:Y:S01]  /*17040*/  @P2 FFMA.FTZ R0, R20, R14, R9 ;  /* 0x0000000e14002223 */ /* 0x000fe20000010009 */
[----:B------:R-:W-:Y:S02]  /*17050*/  WARPGROUP.DEPBAR.LE gsb0, 0x0 ;  /* 0x00008000000079c5 */ /* 0x000fe40000010000 */
[----:B------:R-:W-:-:S06]  /*17060*/  WARPGROUP.ARRIVE ;  /* 0x00000000000079c5 */ /* 0x000fcc0000000000 */
[----:B------:R-:W-:Y:S03]  /*17070*/  HGMMA.64x64x16.F32 R88, R120, gdesc[UR4].tnspB, R88, gsb0 ;  /* 0x40e0000478587df0 */ /* 0x000fe60008000858 */
[----:B------:R-:W-:Y:S02]  /*17080*/  WARPGROUP.DEPBAR.LE gsb0, 0x0 ;  /* 0x00008000000079c5 */ /* 0x000fe40000010000 */
[----:B-12---:R-:W-:Y:S05]  /*17090*/  @!P0 BRA `(.L_x_1753) ;  /* 0x0000000000048947 */ /* 0x006fea0003800000 */
[----:B------:R-:W-:Y:S01]  /*170a0*/  BPT.TRAP 0x1 ;  /* 0x000000040000795c */ /* 0x000fe20000300000 */
.L_x_1753:
[----:B------:R-:W-:Y:S01]  /*170b0*/  VIADD R2, R11, 0x16860 ;  /* 0x000168600b027836 */ /* 0x000fe20000000000 */
[----:B------:R-:W-:Y:S01]  /*170c0*/  IADD3 R19, R19, 0x1, RZ ;  /* 0x0000000113137810 */ /* 0x000fe20007ffe0ff */
[----:B------:R-:W-:Y:S02]  /*170d0*/  IMAD.U32 R5, RZ, RZ, UR38 ;  /* 0x00000026ff057e24 */ /* 0x000fe4000f8e00ff */
[-C--:B------:R-:W-:Y:S01]  /*170e0*/  FMUL.FTZ R90, R90, R15.reuse ;  /* 0x0000000f5a5a7220 */ /* 0x080fe20000410000 */
[-C--:B------:R-:W-:Y:S01]  /*170f0*/  FMUL.FTZ R91, R91, R15.reuse ;  /* 0x0000000f5b5b7220 */ /* 0x080fe20000410000 */
[----:B------:R-:W-:Y:S01]  /*17100*/  ISETP.NE.AND P1, PT, R19, 0x2, PT ;  /* 0x000000021300780c */ /* 0x000fe20003f25270 */
[-C--:B------:R-:W-:Y:S01]  /*17110*/  FMUL.FTZ R94, R94, R15.reuse ;  /* 0x0000000f5e5e7220 */ /* 0x080fe20000410000 */
[----:B------:R-:W-:Y:S01]  /*17120*/  PRMT R2, R5, 0x654, R2 ;  /* 0x0000065405027816 */ /* 0x000fe20000000002 */
[-C--:B------:R-:W-:Y:S01]  /*17130*/  FMUL.FTZ R11, R95, R15.reuse ;  /* 0x0000000f5f0b7220 */ /* 0x080fe20000410000 */
[----:B------:R-:W-:Y:S01]  /*17140*/  SEL R5, RZ, 0x1, P1 ;  /* 0x00000001ff057807 */ /* 0x000fe20000800000 */
        /* <DEDUP_REMOVED lines=30> */
[----:B------:R-:W-:Y:S01]  /*17330*/  LOP3.LUT R154, R154, R5, RZ, 0x3c, !PT ;  /* 0x000000059a9a7212 */ /* 0x000fe200078e3cff */
[----:B------:R-:W-:Y:S01]  /*17340*/  UIADD3 UR36, UR36, 0x1, URZ ;  /* 0x0000000124247890 */ /* 0x000fe2000fffe03f */
[----:B0-----:R-:W-:-:S11]  /*17350*/  SEL R19, R19, RZ, P1 ;  /* 0x000000ff13137207 */ /* 0x001fd60000800000 */
.L_x_1638:
[----:B------:R-:W4:Y:S01]  /*17360*/  LDL R43, [R1+0x50] ;  /* 0x00005000012b7983 */ /* 0x000f220000100800 */
[----:B------:R-:W-:Y:S05]  /*17370*/  WARPSYNC.ALL ;  /* 0x0000000000007948 */ /* 0x000fea0003800000 */
[----:B----4-:R-:W-:Y:S01]  /*17380*/  SHF.R.S32.HI R33, RZ, 0x1f, R43 ;  /* 0x0000001fff217819 */ /* 0x010fe2000001142b */
        /* <DEDUP_REMOVED lines=9> */
[----:B------:R-:W3:Y:S04]  /*17420*/  LDL R4, [R1+0x60] ;  /* 0x0000600001047983 */ /* 0x000ee80000100800 */
[----:B------:R-:W4:Y:S01]  /*17430*/  LDL R39, [R1+0x4c] ;  /* 0x00004c0001277983 */ /* 0x000f220000100800 */
[----:B------:R-:W2:Y:S01]  /*17440*/  S2R R5, SR_SWINHI ;  /* 0x0000000000057919 */ /* 0x000ea20000002f00 */
[----:B------:R-:W-:Y:S05]  /*17450*/  WARPSYNC.ALL ;  /* 0x0000000000007948 */ /* 0x000fea0003800000 */
[----:B------:R-:W-:Y:S01]  /*17460*/  F2FP.F16.F32.PACK_AB R10, R10, R25 ;  /* 0x000000190a0a723e */ /* 0x000fe200000000ff */
[----:B------:R-:W-:Y:S01]  /*17470*/  ULDC.64 UR4, c[0x0][0xc00] ;  /* 0x0003000000047ab9 */ /* 0x000fe20000000a00 */
[----:B-----5:R-:W4:Y:S01]  /*17480*/  LDC.64 R24, c[0x0][0xc00] ;  /* 0x00030000ff187b82 */ /* 0x020f220000000a00 */
[----:B------:R-:W4:Y:S04]  /*17490*/  LDL R38, [R1+0x30] ;  /* 0x0000300001267983 */ /* 0x000f280000100800 */
[----:B------:R-:W4:Y:S01]  /*174a0*/  LDL R42, [R1+0x20] ;  /* 0x00002000012a7983 */ /* 0x000f220000100800 */
[----:B------:R-:W-:-:S02]  /*174b0*/  MOV R20, R2 ;  /* 0x0000000200147202 */ /* 0x000fc40000000f00 */
[----:B--2---:R-:W-:Y:S02]  /*174c0*/  MOV R21, R5 ;  /* 0x0000000500157202 */ /* 0x004fe40000000f00 */
[----:B------:R-:W-:Y:S02]  /*174d0*/  F2FP.F16.F32.PACK_AB R11, R11, R94 ;  /* 0x0000005e0b0b723e */ /* 0x000fe400000000ff */
[----:B------:R-:W-:Y:S02]  /*174e0*/  F2FP.F16.F32.PACK_AB R14, R14, R27 ;  /* 0x0000001b0e0e723e */ /* 0x000fe400000000ff */
[----:B------:R-:W-:Y:S01]  /*174f0*/  F2FP.F16.F32.PACK_AB R15, R15, R118 ;  /* 0x000000760f0f723e */ /* 0x000fe200000000ff */
[----:B------:R-:W-:Y:S01]  /*17500*/  IMAD.MOV.U32 R34, RZ, RZ, RZ ;  /* 0x000000ffff227224 */ /* 0x000fe200078e00ff */
[----:B------:R-:W-:Y:S01]  /*17510*/  BAR.SYNC.DEFER_BLOCKING 0x1, 0x180 ;  /* 0x0046000000007b1d */ /* 0x000fe20000010000 */
[----:B---3--:R-:W-:-:S03]  /*17520*/  IMAD.WIDE R8, R4, 0x2, R20 ;  /* 0x0000000204087825 */ /* 0x008fc600078e0214 */
[C---:B------:R-:W-:Y:S02]  /*17530*/  LOP3.LUT R5, R8.reuse, 0x380, RZ, 0xc0, !PT ;  /* 0x0000038008057812 */ /* 0x040fe400078ec0ff */
[C---:B------:R-:W-:Y:S02]  /*17540*/  IADD3 R7, P1, R8.reuse, 0x40, RZ ;  /* 0x0000004008077810 */ /* 0x040fe40007f3e0ff */
[C---:B------:R-:W-:Y:S02]  /*17550*/  IADD3 R37, P0, R8.reuse, 0x60, RZ ;  /* 0x0000006008257810 */ /* 0x040fe40007f1e0ff */
[----:B------:R-:W-:Y:S02]  /*17560*/  SHF.R.U64 R5, R5, 0x3, RZ ;  /* 0x0000000305057819 */ /* 0x000fe400000012ff */
[----:B------:R-:W-:Y:S02]  /*17570*/  IADD3 R13, P2, R8, 0x20, RZ ;  /* 0x00000020080d7810 */ /* 0x000fe40007f5e0ff */
[----:B------:R-:W-:-:S02]  /*17580*/  LOP3.LUT R6, R7, 0x380, RZ, 0xc0, !PT ;  /* 0x0000038007067812 */ /* 0x000fc400078ec0ff */
[----:B------:R-:W-:Y:S01]  /*17590*/  LOP3.LUT R8, R5, R8, RZ, 0x3c, !PT ;  /* 0x0000000805087212 */ /* 0x000fe200078e3cff */
[--C-:B------:R-:W-:Y:S01]  /*175a0*/  IMAD.X R5, RZ, RZ, R9.reuse, P0 ;  /* 0x000000ffff057224 */ /* 0x100fe200000e0609 */
[----:B------:R-:W-:Y:S02]  /*175b0*/  ISETP.NE.U32.AND P0, PT, RZ, UR4, PT ;  /* 0x00000004ff007c0c */ /* 0x000fe4000bf05070 */
[----:B------:R-:W-:Y:S02]  /*175c0*/  SHF.R.U64 R6, R6, 0x3, RZ ;  /* 0x0000000306067819 */ /* 0x000fe400000012ff */
[----:B------:R-:W-:Y:S01]  /*175d0*/  ISETP.NE.AND.EX P0, PT, RZ, UR5, PT, P0 ;  /* 0x00000005ff007c0c */ /* 0x000fe2000bf05300 */
[----:B------:R-:W-:Y:S01]  /*175e0*/  ULDC.64 UR4, c[0x0][0xc08] ;  /* 0x0003020000047ab9 */ /* 0x000fe20000000a00 */
[----:B------:R-:W-:Y:S01]  /*175f0*/  LOP3.LUT R6, R6, R7, RZ, 0x3c, !PT ;  /* 0x0000000706067212 */ /* 0x000fe200078e3cff */
[----:B------:R-:W-:Y:S01]  /*17600*/  IMAD.X R7, RZ, RZ, R9, P1 ;  /* 0x000000ffff077224 */ /* 0x000fe200008e0609 */
[----:B------:R-:W-:-:S02]  /*17610*/  LOP3.LUT R12, R13, 0x380, RZ, 0xc0, !PT ;  /* 0x000003800d0c7812 */ /* 0x000fc400078ec0ff */
[----:B------:R-:W-:Y:S02]  /*17620*/  ISETP.NE.U32.AND P1, PT, RZ, UR4, PT ;  /* 0x00000004ff007c0c */ /* 0x000fe4000bf25070 */
[----:B------:R-:W-:Y:S02]  /*17630*/  LOP3.LUT R4, R37, 0x380, RZ, 0xc0, !PT ;  /* 0x0000038025047812 */ /* 0x000fe400078ec0ff */
[----:B------:R-:W-:Y:S02]  /*17640*/  SHF.R.U64 R12, R12, 0x3, RZ ;  /* 0x000000030c0c7819 */ /* 0x000fe400000012ff */
[----:B------:R-:W-:Y:S02]  /*17650*/  ISETP.NE.AND.EX P1, PT, RZ, UR5, PT, P1 ;  /* 0x00000005ff007c0c */ /* 0x000fe4000bf25310 */
[----:B------:R-:W-:Y:S02]  /*17660*/  SHF.R.U64 R4, R4, 0x3, RZ ;  /* 0x0000000304047819 */ /* 0x000fe400000012ff */
[----:B------:R-:W-:Y:S01]  /*17670*/  LOP3.LUT R12, R12, R13, RZ, 0x3c, !PT ;  /* 0x0000000d0c0c7212 */ /* 0x000fe200078e3cff */
[----:B------:R-:W-:Y:S01]  /*17680*/  IMAD.X R13, RZ, RZ, R9, P2 ;  /* 0x000000ffff0d7224 */ /* 0x000fe200010e0609 */
[----:B-1----:R-:W-:-:S02]  /*17690*/  MOV R28, R8 ;  /* 0x00000008001c7202 */ /* 0x002fc40000000f00 */
[----:B------:R-:W-:Y:S02]  /*176a0*/  LOP3.LUT R4, R4, R37, RZ, 0x3c, !PT ;  /* 0x0000002504047212 */ /* 0x000fe400078e3cff */
[----:B------:R-:W-:Y:S02]  /*176b0*/  F2FP.F16.F32.PACK_AB R8, R26, R35 ;  /* 0x000000231a08723e */ /* 0x000fe400000000ff */
[----:B------:R-:W-:Y:S02]  /*176c0*/  F2FP.F16.F32.PACK_AB R9, R91, R90 ;  /* 0x0000005a5b09723e */ /* 0x000fe400000000ff */
[----:B------:R-:W-:Y:S02]  /*176d0*/  MOV R32, R4 ;  /* 0x0000000400207202 */ /* 0x000fe40000000f00 */
[----:B------:R-:W-:Y:S01]  /*176e0*/  MOV R35, R6 ;  /* 0x0000000600237202 */ /* 0x000fe20000000f00 */
[----:B------:R1:W-:Y:S01]  /*176f0*/  STSM.16.M88.4 [R28], R8 ;  /* 0x000000081c007844 */ /* 0x0003e20000000200 */
[----:B------:R-:W-:-:S02]  /*17700*/  MOV R36, R12 ;  /* 0x0000000c00247202 */ /* 0x000fc40000000f00 */
[----:B------:R-:W-:Y:S02]  /*17710*/  F2FP.F16.F32.PACK_AB R4, R97, R96 ;  /* 0x000000606104723e */ /* 0x000fe400000000ff */
[----:B------:R-:W-:Y:S02]  /*17720*/  F2FP.F16.F32.PACK_AB R5, R99, R98 ;  /* 0x000000626305723e */ /* 0x000fe400000000ff */
[----:B------:R-:W-:Y:S02]  /*17730*/  F2FP.F16.F32.PACK_AB R6, R101, R100 ;  /* 0x000000646506723e */ /* 0x000fe400000000ff */
[----:B------:R-:W-:Y:S01]  /*17740*/  F2FP.F16.F32.PACK_AB R7, R103, R102 ;  /* 0x000000666707723e */ /* 0x000fe200000000ff */
[----:B----4-:R-:W-:Y:S01]  /*17750*/  IMAD.WIDE R26, R39, 0x4, R24 ;  /* 0x00000004271a7825 */ /* 0x010fe200078e0218 */
[----:B------:R-:W-:Y:S01]  /*17760*/  F2FP.F16.F32.PACK_AB R12, R113, R112 ;  /* 0x00000070710c723e */ /* 0x000fe200000000ff */
[----:B------:R-:W2:Y:S01]  /*17770*/  @P1 LDC.64 R24, c[0x0][0xc08] ;  /* 0x00030200ff181b82 */ /* 0x000ea20000000a00 */
[----:B------:R-:W-:-:S02]  /*17780*/  F2FP.F16.F32.PACK_AB R13, R115, R114 ;  /* 0x00000072730d723e */ /* 0x000fc400000000ff */
[----:B-1----:R-:W-:Y:S02]  /*17790*/  F2FP.F16.F32.PACK_AB R8, R105, R104 ;  /* 0x000000686908723e */ /* 0x002fe400000000ff */
[----:B------:R-:W-:Y:S02]  /*177a0*/  F2FP.F16.F32.PACK_AB R9, R107, R106 ;  /* 0x0000006a6b09723e */ /* 0x000fe400000000ff */
[----:B------:R-:W-:Y:S02]  /*177b0*/  F2FP.F16.F32.PACK_AB R10, R109, R108 ;  /* 0x0000006c6d0a723e */ /* 0x000fe400000000ff */
[----:B------:R-:W-:Y:S01]  /*177c0*/  F2FP.F16.F32.PACK_AB R11, R111, R110 ;  /* 0x0000006e6f0b723e */ /* 0x000fe200000000ff */
[----:B------:R2:W-:Y:S01]  /*177d0*/  STSM.16.M88.4 [R36], R4 ;  /* 0x0000000424007844 */ /* 0x0005e20000000200 */
[----:B------:R-:W-:Y:S01]  /*177e0*/  ULDC UR4, c[0x0][0xa88] ;  /* 0x0002a20000047ab9 */ /* 0x000fe20000000800 */
[----:B------:R-:W1:Y:S02]  /*177f0*/  LDC R28, c[0x0][0xbe8] ;  /* 0x0002fa00ff1c7b82 */ /* 0x000e640000000800 */
[----:B------:R3:W-:Y:S04]  /*17800*/  STSM.16.M88.4 [R35], R8 ;  /* 0x0000000823007844 */ /* 0x0007e80000000200 */
[----:B------:R4:W-:Y:S02]  /*17810*/  STSM.16.M88.4 [R32], R12 ;  /* 0x0000000c20007844 */ /* 0x0009e40000000200 */
[----:B------:R-:W-:Y:S01]  /*17820*/  BAR.SYNC.DEFER_BLOCKING 0x1, 0x180 ;  /* 0x0046000000007b1d */ /* 0x000fe20000010000 */
[----:B--2---:R-:W-:-:S04]  /*17830*/  @P1 IMAD.WIDE R4, R39, 0x4, R24 ;  /* 0x0000000427041825 */ /* 0x004fc800078e0218 */
[----:B---3--:R-:W-:Y:S01]  /*17840*/  IMAD.U32 R9, RZ, RZ, UR4 ;  /* 0x00000004ff097e24 */ /* 0x008fe2000f8e00ff */
[----:B------:R2:W5:Y:S05]  /*17850*/  @P0 LDG.E R34, desc[UR42][R26.64] ;  /* 0x0000002a1a220981 */ /* 0x00056a000c1e1900 */
[----:B------:R2:W5:Y:S01]  /*17860*/  @P1 LDG.E R9, desc[UR42][R4.64] ;  /* 0x0000002a04091981 */ /* 0x000562000c1e1900 */
[----:B-1----:R-:W-:-:S13]  /*17870*/  ISETP.NE.AND P2, PT, R28, 0x1, PT ;  /* 0x000000011c00780c */ /* 0x002fda0003f45270 */
[----:B------:R-:W1:Y:S08]  /*17880*/  @P2 LDC R6, c[0x0][0xbec] ;  /* 0x0002fb00ff062b82 */ /* 0x000e700000000800 */
[----:B------:R-:W3:Y:S01]  /*17890*/  @P2 LDC R11, c[0x0][0xbf0] ;  /* 0x0002fc00ff0b2b82 */ /* 0x000ee20000000800 */
[----:B----4-:R-:W-:Y:S01]  /*178a0*/  IMAD.IADD R15, R38, 0x1, R42 ;  /* 0x00000001260f7824 */ /* 0x010fe200078e022a */
[----:B--2---:R-:W-:Y:S06]  /*178b0*/  @P1 BRA `(.L_x_1756) ;  /* 0x0000000000101947 */ /* 0x004fec0003800000 */
[----:B------:R-:W-:Y:S05]  /*178c0*/  @!P0 BRA `(.L_x_1756) ;  /* 0x00000000000c8947 */ /* 0x000fea0003800000 */
[----:B------:R-:W2:Y:S04]  /*178d0*/  LDG.E R4, desc[UR42][R26.64] ;  /* 0x0000002a1a047981 */ /* 0x000ea8000c1e1900 */
[----:B-----5:R-:W2:Y:S02]  /*178e0*/  LDG.E R9, desc[UR42][R26.64+0x4] ;  /* 0x0000042a1a097981 */ /* 0x020ea4000c1e1900 */
[----:B--2---:R-:W-:-:S07]  /*178f0*/  IADD3 R9, -R4, R9, RZ ;  /* 0x0000000904097210 */ /* 0x004fce0007ffe1ff */
.L_x_1756:
[----:B------:R-:W2:Y:S01]  /*17900*/  LDL.LU R44, [R1+0x48] ;  /* 0x00004800012c7983 */ /* 0x000ea20000300800 */
[----:B-1----:R-:W-:Y:S01]  /*17910*/  @P2 IMAD.HI.U32 R4, R15, R6, RZ ;  /* 0x000000060f042227 */ /* 0x002fe200078e00ff */
[----:B------:R-:W-:Y:S01]  /*17920*/  ULDC.64 UR4, c[0x0][0xb90] ;  /* 0x0002e40000047ab9 */ /* 0x000fe20000000a00 */
[----:B-----5:R-:W-:Y:S01]  /*17930*/  SHF.R.S32.HI R35, RZ, 0x1f, R34 ;  /* 0x0000001fff237819 */ /* 0x020fe20000011422 */
[----:B------:R-:W4:Y:S01]  /*17940*/  LDL R12, [R1+0x5c] ;  /* 0x00005c00010c7983 */ /* 0x000f220000100800 */
[----:B------:R-:W-:Y:S01]  /*17950*/  IMAD.MOV.U32 R7, RZ, RZ, R15 ;  /* 0x000000ffff077224 */ /* 0x000fe200078e000f */
[----:B---3--:R-:W-:Y:S01]  /*17960*/  @P2 SHF.R.U32.HI R7, RZ, R11, R4 ;  /* 0x0000000bff072219 */ /* 0x008fe20000011604 */
[----:B------:R-:W1:Y:S01]  /*17970*/  @P2 LDC R41, c[0x0][0xbec] ;  /* 0x0002fb00ff292b82 */ /* 0x000e620000000800 */
[----:B------:R-:W3:Y:S01]  /*17980*/  S2R R24, SR_TID.X ;  /* 0x0000000000187919 */ /* 0x000ee20000002100 */
[----:B------:R-:W-:Y:S02]  /*17990*/  SEL R37, R39, RZ, !P0 ;  /* 0x000000ff27257207 */ /* 0x000fe40004000000 */
[----:B------:R-:W-:-:S02]  /*179a0*/  IMAD.MOV R13, RZ, RZ, -R7 ;  /* 0x000000ffff0d7224 */ /* 0x000fc400078e0a07 */
[C---:B---3--:R-:W-:Y:S02]  /*179b0*/  VIADD R46, R24.reuse, 0xffffff80 ;  /* 0xffffff80182e7836 */ /* 0x048fe40000000000 */
[----:B------:R-:W-:-:S03]  /*179c0*/  VIADD R25, R24, 0xffffff80 ;  /* 0xffffff8018197836 */ /* 0x000fc60000000000 */
[----:B------:R-:W-:Y:S02]  /*179d0*/  SHF.R.S32.HI R40, RZ, 0x1f, R46 ;  /* 0x0000001fff287819 */ /* 0x000fe4000001142e */
[----:B------:R-:W-:Y:S02]  /*179e0*/  SHF.R.S32.HI R24, RZ, 0x1f, R25 ;  /* 0x0000001fff187819 */ /* 0x000fe40000011419 */
[----:B------:R-:W-:Y:S02]  /*179f0*/  LEA.HI R40, R40, R46, RZ, 0x3 ;  /* 0x0000002e28287211 */ /* 0x000fe400078f18ff */
[----:B------:R-:W-:Y:S02]  /*17a00*/  LEA.HI R24, R24, R25, RZ, 0x7 ;  /* 0x0000001918187211 */ /* 0x000fe400078f38ff */
[----:B------:R-:W-:Y:S02]  /*17a10*/  SHF.R.S32.HI R40, RZ, 0x3, R40 ;  /* 0x00000003ff287819 */ /* 0x000fe40000011428 */
[----:B------:R-:W-:-:S04]  /*17a20*/  LOP3.LUT R24, R24, 0xffffff80, RZ, 0xc0, !PT ;  /* 0xffffff8018187812 */ /* 0x000fc800078ec0ff */
[----:B------:R-:W-:Y:S02]  /*17a30*/  IADD3 R24, R25, -R24, RZ ;  /* 0x8000001819187210 */ /* 0x000fe40007ffe0ff */
[----:B--2---:R-:W-:Y:S01]  /*17a40*/  SHF.R.S32.HI R38, RZ, 0x1f, R44 ;  /* 0x0000001fff267819 */ /* 0x004fe2000001142c */
[----:B------:R-:W-:-:S04]  /*17a50*/  IMAD.WIDE.U32 R4, R44, UR4, R34 ;  /* 0x000000042c047c25 */ /* 0x000fc8000f8e0022 */
[----:B------:R-:W-:-:S04]  /*17a60*/  IMAD R6, R38, UR4, RZ ;  /* 0x0000000426067c24 */ /* 0x000fc8000f8e02ff */
[----:B------:R-:W-:Y:S01]  /*17a70*/  IMAD R11, R44, UR5, R6 ;  /* 0x000000052c0b7c24 */ /* 0x000fe2000f8e0206 */
[----:B------:R-:W-:Y:S01]  /*17a80*/  SHF.R.S32.HI R6, RZ, 0x1f, R39 ;  /* 0x0000001fff067819 */ /* 0x000fe20000011427 */
[----:B------:R-:W-:Y:S02]  /*17a90*/  ULDC.64 UR4, c[0x0][0xb98] ;  /* 0x0002e60000047ab9 */ /* 0x000fe40000000a00 */
[----:B------:R-:W-:Y:S01]  /*17aa0*/  IMAD.IADD R5, R5, 0x1, R11 ;  /* 0x0000000105057824 */ /* 0x000fe200078e020b */
[----:B------:R-:W-:Y:S01]  /*17ab0*/  SEL R36, R6, RZ, !P0 ;  /* 0x000000ff06247207 */ /* 0x000fe20004000000 */
[----:B------:R-:W-:Y:S02]  /*17ac0*/  IMAD R11, R28, R13, R15 ;  /* 0x0000000d1c0b7224 */ /* 0x000fe400078e020f */
[----:B------:R-:W-:-:S04]  /*17ad0*/  IMAD.WIDE.U32 R4, R37, UR4, R4 ;  /* 0x0000000425047c25 */ /* 0x000fc8000f8e0004 */
[----:B------:R-:W-:Y:S01]  /*17ae0*/  IMAD R8, R36, UR4, RZ ;  /* 0x0000000424087c24 */ /* 0x000fe2000f8e02ff */
[----:B------:R-:W-:Y:S02]  /*17af0*/  SHF.R.S32.HI R6, RZ, 0x1f, R11 ;  /* 0x0000001fff067819 */ /* 0x000fe4000001140b */
[----:B------:R-:W-:Y:S01]  /*17b00*/  SHF.R.S32.HI R13, RZ, 0x1f, R7 ;  /* 0x0000001fff0d7819 */ /* 0x000fe20000011407 */
[----:B------:R-:W-:Y:S01]  /*17b10*/  IMAD R8, R37, UR5, R8 ;  /* 0x0000000525087c24 */ /* 0x000fe2000f8e0208 */
[----:B------:R-:W-:Y:S01]  /*17b20*/  IADD3 R4, P0, R7, R4, RZ ;  /* 0x0000000407047210 */ /* 0x000fe20007f1e0ff */
[----:B------:R-:W-:Y:S02]  /*17b30*/  ULDC.64 UR4, c[0x0][0xb88] ;  /* 0x0002e20000047ab9 */ /* 0x000fe40000000a00 */
        /* <DEDUP_REMOVED lines=8> */
[----:B------:R-:W-:Y:S01]  /*17bc0*/  IMAD R11, R40, 0x40, R43 ;  /* 0x00000040280b7824 */ /* 0x000fe200078e022b */
[----:B------:R-:W-:Y:S01]  /*17bd0*/  SHFL.IDX PT, R4, R10, RZ, 0x1c1f ;  /* 0x001c1fff0a047589 */ /* 0x000fe200000e0000 */
[----:B----4-:R-:W-:Y:S01]  /*17be0*/  IMAD.IADD R12, R12, 0x1, R42 ;  /* 0x000000010c0c7824 */ /* 0x010fe200078e022a */
[----:B------:R-:W-:Y:S01]  /*17bf0*/  SHF.R.S32.HI R45, RZ, 0x1f, R46 ;  /* 0x0000001fff2d7819 */ /* 0x000fe2000001142e */
[----:B------:R-:W-:Y:S01]  /*17c00*/  IMAD R39, R9, R28, RZ ;  /* 0x0000001c09277224 */ /* 0x000fe200078e02ff */
[----:B------:R-:W2:Y:S01]  /*17c10*/  SHFL.IDX PT, R5, R14, RZ, 0x1c1f ;  /* 0x001c1fff0e057589 */ /* 0x000ea200000e0000 */
[----:B------:R-:W-:Y:S01]  /*17c20*/  IMAD.WIDE R20, R11, 0x2, R20 ;  /* 0x000000020b147825 */ /* 0x000fe200078e0214 */
[----:B------:R-:W-:Y:S02]  /*17c30*/  ULDC.64 UR4, c[0x0][0xaa0] ;  /* 0x0002a80000047ab9 */ /* 0x000fe40000000a00 */
[----:B------:R-:W-:Y:S04]  /*17c40*/  SHFL.IDX PT, R6, R10, 0x1, 0x1c1f ;  /* 0x003c1f000a067f89 */ /* 0x000fe800000e0000 */
[----:B------:R-:W3:Y:S01]  /*17c50*/  SHFL.IDX PT, R7, R14, 0x1, 0x1c1f ;  /* 0x003c1f000e077f89 */ /* 0x000ee200000e0000 */
[----:B------:R-:W-:Y:S01]  /*17c60*/  LOP3.LUT P0, RZ, R24, 0x3, RZ, 0xc0, !PT ;  /* 0x0000000318ff7812 */ /* 0x000fe2000780c0ff */
[----:B------:R-:W-:Y:S01]  /*17c70*/  VIADD R8, R12, 0x8 ;  /* 0x000000080c087836 */ /* 0x000fe20000000000 */
[----:B------:R-:W-:-:S02]  /*17c80*/  IADD3 R13, P3, R20, 0x1800, RZ ;  /* 0x00001800140d7810 */ /* 0x000fc40007f7e0ff */
[----:B------:R-:W-:Y:S02]  /*17c90*/  IADD3 R25, P4, R20, 0x3000, RZ ;  /* 0x0000300014197810 */ /* 0x000fe40007f9e0ff */
[-C--:B------:R-:W-:Y:S02]  /*17ca0*/  ISETP.GE.OR P1, PT, R12, R39.reuse, P0 ;  /* 0x000000270c00720c */ /* 0x080fe40000726670 */
[----:B------:R-:W-:Y:S02]  /*17cb0*/  LOP3.LUT R9, R20, 0x380, RZ, 0xc0, !PT ;  /* 0x0000038014097812 */ /* 0x000fe400078ec0ff */
[----:B------:R-:W-:Y:S02]  /*17cc0*/  LOP3.LUT R12, R13, 0x380, RZ, 0xc0, !PT ;  /* 0x000003800d0c7812 */ /* 0x000fe400078ec0ff */
[----:B------:R-:W-:Y:S02]  /*17cd0*/  ISETP.GE.OR P0, PT, R8, R39, P0 ;  /* 0x000000270800720c */ /* 0x000fe40000706670 */
[----:B------:R-:W-:-:S02]  /*17ce0*/  LOP3.LUT R24, R25, 0x380, RZ, 0xc0, !PT ;  /* 0x0000038019187812 */ /* 0x000fc400078ec0ff */
[----:B------:R-:W-:Y:S02]  /*17cf0*/  SHF.R.U64 R9, R9, 0x3, RZ ;  /* 0x0000000309097819 */ /* 0x000fe400000012ff */
[----:B------:R-:W-:Y:S02]  /*17d00*/  SHF.R.U64 R12, R12, 0x3, RZ ;  /* 0x000000030c0c7819 */ /* 0x000fe400000012ff */
[----:B------:R-:W-:Y:S02]  /*17d10*/  SHF.R.U64 R24, R24, 0x3, RZ ;  /* 0x0000000318187819 */ /* 0x000fe400000012ff */
[----:B------:R-:W-:Y:S01]  /*17d20*/  LOP3.LUT R8, R9, R20, RZ, 0x3c, !PT ;  /* 0x0000001409087212 */ /* 0x000fe200078e3cff */
[--C-:B------:R-:W-:Y:S01]  /*17d30*/  IMAD.MOV.U32 R9, RZ, RZ, R21.reuse ;  /* 0x000000ffff097224 */ /* 0x100fe200078e0015 */
[----:B------:R-:W-:Y:S01]  /*17d40*/  LOP3.LUT R12, R12, R13, RZ, 0x3c, !PT ;  /* 0x0000000d0c0c7212 */ /* 0x000fe200078e3cff */
[--C-:B------:R-:W-:Y:S01]  /*17d50*/  IMAD.X R13, RZ, RZ, R21.reuse, P3 ;  /* 0x000000ffff0d7224 */ /* 0x100fe200018e0615 */
[----:B------:R-:W-:Y:S01]  /*17d60*/  LOP3.LUT R24, R24, R25, RZ, 0x3c, !PT ;  /* 0x0000001918187212 */ /* 0x000fe200078e3cff */
[----:B------:R-:W-:Y:S01]  /*17d70*/  IMAD.X R25, RZ, RZ, R21, P4 ;  /* 0x000000ffff197224 */ /* 0x000fe200020e0615 */
[----:B--2---:R2:W-:Y:S04]  /*17d80*/  @!P1 ST.E desc[UR42][R4.64], R3 ;  /* 0x0000000304009985 */ /* 0x0045e8000c10192a */
[----:B---3--:R3:W-:Y:S04]  /*17d90*/  @!P0 ST.E desc[UR42][R6.64], R0 ;  /* 0x0000000006008985 */ /* 0x0087e8000c10192a */
[----:B------:R-:W4:Y:S04]  /*17da0*/  LD.E.128 R8, desc[UR42][R8.64] ;  /* 0x0000002a08087980 */ /* 0x000f28000c101d00 */
[----:B------:R-:W4:Y:S04]  /*17db0*/  LD.E.128 R12, desc[UR42][R12.64] ;  /* 0x0000002a0c0c7980 */ /* 0x000f28000c101d00 */
[----:B------:R-:W4:Y:S01]  /*17dc0*/  LD.E.128 R24, desc[UR42][R24.64] ;  /* 0x0000002a18187980 */ /* 0x000f22000c101d00 */
[----:B------:R-:W-:-:S04]  /*17dd0*/  IADD3 R32, P0, R20, 0x4800, RZ ;  /* 0x0000480014207810 */ /* 0x000fc80007f1e0ff */
[----:B------:R-:W-:-:S04]  /*17de0*/  LOP3.LUT R20, R32, 0x380, RZ, 0xc0, !PT ;  /* 0x0000038020147812 */ /* 0x000fc800078ec0ff */
[----:B--2---:R-:W-:Y:S02]  /*17df0*/  SHF.R.U64 R3, R20, 0x3, RZ ;  /* 0x0000000314037819 */ /* 0x004fe400000012ff */
[----:B------:R-:W-:Y:S02]  /*17e00*/  LEA.HI R45, R45, R46, RZ, 0x3 ;  /* 0x0000002e2d2d7211 */ /* 0x000fe400078f18ff */
[----:B------:R-:W-:Y:S01]  /*17e10*/  LOP3.LUT R4, R3, R32, RZ, 0x3c, !PT ;  /* 0x0000002003047212 */ /* 0x000fe200078e3cff */
[----:B------:R-:W-:Y:S02]  /*17e20*/  IMAD R3, R35, UR4, RZ ;  /* 0x0000000423037c24 */ /* 0x000fe4000f8e02ff */
[----:B------:R-:W2:Y:S01]  /*17e30*/  @P2 LDC R35, c[0x0][0xbf0] ;  /* 0x0002fc00ff232b82 */ /* 0x000ea20000000800 */
[----:B------:R-:W-:Y:S01]  /*17e40*/  LOP3.LUT R45, R45, 0xfffffff8, RZ, 0xc0, !PT ;  /* 0xfffffff82d2d7812 */ /* 0x000fe200078ec0ff */
[----:B------:R-:W-:Y:S02]  /*17e50*/  IMAD.X R5, RZ, RZ, R21, P0 ;  /* 0x000000ffff057224 */ /* 0x000fe400000e0615 */
[----:B------:R-:W-:-:S02]  /*17e60*/  IMAD R3, R34, UR5, R3 ;  /* 0x0000000522037c24 */ /* 0x000fc4000f8e0203 */
[----:B------:R-:W-:Y:S02]  /*17e70*/  IMAD.IADD R45, R46, 0x1, -R45 ;  /* 0x000000012e2d7824 */ /* 0x000fe400078e0a2d */
[----:B------:R-:W-:Y:S01]  /*17e80*/  IMAD.WIDE.U32 R20, R34, UR4, RZ ;  /* 0x0000000422147c25 */ /* 0x000fe2000f8e00ff */
[----:B------:R-:W-:Y:S01]  /*17e90*/  ULDC.64 UR4, c[0x0][0xae8] ;  /* 0x0002ba0000047ab9 */ /* 0x000fe20000000a00 */
[----:B---3--:R-:W5:Y:S02]  /*17ea0*/  LD.E.128 R4, desc[UR42][R4.64] ;  /* 0x0000002a04047980 */ /* 0x008f64000c101d00 */
[----:B------:R-:W-:Y:S01]  /*17eb0*/  IMAD R0, R45, 0x30, R40 ;  /* 0x000000302d007824 */ /* 0x000fe200078e0228 */
[----:B------:R-:W-:Y:S01]  /*17ec0*/  IADD3 R21, R21, R3, RZ ;  /* 0x0000000315157210 */ /* 0x000fe20007ffe0ff */
[----:B------:R-:W-:Y:S01]  /*17ed0*/  IMAD R3, R38, UR4, RZ ;  /* 0x0000000426037c24 */ /* 0x000fe2000f8e02ff */
[----:B------:R-:W-:Y:S01]  /*17ee0*/  @!PT LDS RZ, [RZ] ;  /* 0x00000000fffff984 */ /* 0x000fe20000000800 */
[----:B------:R-:W-:Y:S01]  /*17ef0*/  @!PT LDS RZ, [RZ] ;  /* 0x00000000fffff984 */ /* 0x000fe20000000800 */
[----:B------:R-:W-:Y:S01]  /*17f00*/  @!PT LDS RZ, [RZ] ;  /* 0x00000000fffff984 */ /* 0x000fe20000000800 */
[----:B------:R-:W-:Y:S01]  /*17f10*/  @!PT LDS RZ, [RZ] ;  /* 0x00000000fffff984 */ /* 0x000fe20000000800 */
[----:B------:R3:W-:Y:S06]  /*17f20*/  MEMBAR.ALL.CTA ;  /* 0x0000000000007992 */ /* 0x0007ec0000008000 */
[----:B---3--:R-:W3:Y:S01]  /*17f30*/  FENCE.VIEW.ASYNC.S ;  /* 0x00000000000073c6 */ /* 0x008ee20000000000 */
[----:B------:R-:W-:-:S02]  /*17f40*/  IMAD.IADD R34, R42, 0x1, R0 ;  /* 0x000000012a227824 */ /* 0x000fc400078e0200 */
[C---:B------:R-:W-:Y:S02]  /*17f50*/  IMAD R3, R44.reuse, UR5, R3 ;  /* 0x000000052c037c24 */ /* 0x040fe4000f8e0203 */
[----:B------:R-:W-:Y:S01]  /*17f60*/  IMAD.WIDE.U32 R20, R44, UR4, R20 ;  /* 0x000000042c147c25 */ /* 0x000fe2000f8e0014 */
[----:B------:R-:W-:-:S03]  /*17f70*/  ULDC.64 UR4, c[0x0][0xaf0] ;  /* 0x0002bc0000047ab9 */ /* 0x000fc60000000a00 */
[----:B-1----:R-:W-:-:S04]  /*17f80*/  @P2 IMAD.HI.U32 R0, R34, R41, RZ ;  /* 0x0000002922002227 */ /* 0x002fc800078e00ff */
[----:B------:R-:W-:Y:S02]  /*17f90*/  IMAD.IADD R21, R21, 0x1, R3 ;  /* 0x0000000115157824 */ /* 0x000fe400078e0203 */
[----:B------:R-:W-:Y:S01]  /*17fa0*/  IMAD.MOV.U32 R3, RZ, RZ, R34 ;  /* 0x000000ffff037224 */ /* 0x000fe200078e0022 */
[----:B--2---:R-:W-:Y:S01]  /*17fb0*/  @P2 SHF.R.U32.HI R3, RZ, R35, R0 ;  /* 0x00000023ff032219 */ /* 0x004fe20000011600 */
[----:B------:R-:W-:Y:S02]  /*17fc0*/  IMAD R32, R36, UR4, RZ ;  /* 0x0000000424207c24 */ /* 0x000fe4000f8e02ff */
[----:B------:R-:W-:Y:S01]  /*17fd0*/  IMAD.WIDE.U32 R20, R37, UR4, R20 ;  /* 0x0000000425147c25 */ /* 0x000fe2000f8e0014 */
[----:B------:R-:W-:-:S03]  /*17fe0*/  SHF.R.S32.HI R0, RZ, 0x1f, R3 ;  /* 0x0000001fff007819 */ /* 0x000fc60000011403 */
[----:B------:R-:W-:Y:S01]  /*17ff0*/  IMAD R35, R37, UR5, R32 ;  /* 0x0000000525237c24 */ /* 0x000fe2000f8e0220 */
[----:B------:R-:W-:Y:S01]  /*18000*/  ULDC.64 UR4, c[0x0][0xae0] ;  /* 0x0002b80000047ab9 */ /* 0x000fe20000000a00 */
[----:B------:R-:W-:Y:S02]  /*18010*/  IMAD.MOV R37, RZ, RZ, -R3 ;  /* 0x000000ffff257224 */ /* 0x000fe400078e0a03 */
[----:B------:R-:W-:Y:S02]  /*18020*/  IMAD.IADD R21, R21, 0x1, R35 ;  /* 0x0000000115157824 */ /* 0x000fe400078e0223 */
[----:B------:R-:W-:Y:S02]  /*18030*/  IMAD R0, R0, UR4, RZ ;  /* 0x0000000400007c24 */ /* 0x000fe4000f8e02ff */
[----:B------:R-:W-:Y:S02]  /*18040*/  IMAD R35, R28, R37, R34 ;  /* 0x000000251c237224 */ /* 0x000fe400078e0222 */
[----:B------:R-:W-:-:S02]  /*18050*/  IMAD R37, R3, UR5, R0 ;  /* 0x0000000503257c24 */ /* 0x000fc4000f8e0200 */
[----:B------:R-:W-:Y:S01]  /*18060*/  IMAD.WIDE.U32 R20, R3, UR4, R20 ;  /* 0x0000000403147c25 */ /* 0x000fe2000f8e0014 */
[----:B------:R-:W-:Y:S01]  /*18070*/  SHF.R.S32.HI R0, RZ, 0x1f, R35 ;  /* 0x0000001fff007819 */ /* 0x000fe20000011423 */
[----:B------:R-:W-:Y:S02]  /*18080*/  ULDC.64 UR4, c[0x0][0xad8] ;  /* 0x0002b60000047ab9 */ /* 0x000fe40000000a00 */
        /* <DEDUP_REMOVED lines=9> */
[----:B---3--:R-:W1:Y:S01]  /*18120*/  SHFL.IDX PT, R20, R28, RZ, 0x181f ;  /* 0x00181fff1c147589 */ /* 0x008e6200000e0000 */
[----:B------:R-:W-:-:S03]  /*18130*/  IADD3 R38, R40, R42, RZ ;  /* 0x0000002a28267210 */ /* 0x000fc60007ffe0ff */
[----:B------:R-:W2:Y:S01]  /*18140*/  SHFL.IDX PT, R34, R28, 0x1, 0x181f ;  /* 0x00381f001c227f89 */ /* 0x000ea200000e0000 */
[----:B------:R-:W-:-:S03]  /*18150*/  ISETP.GE.AND P0, PT, R43, UR4, PT ;  /* 0x000000042b007c0c */ /* 0x000fc6000bf06270 */
[----:B------:R-:W3:Y:S04]  /*18160*/  SHFL.IDX PT, R36, R32, RZ, 0x181f ;  /* 0x00181fff20247589 */ /* 0x000ee800000e0000 */
[----:B------:R-:W0:Y:S01]  /*18170*/  SHFL.IDX PT, R37, R28, 0x2, 0x181f ;  /* 0x00581f001c257f89 */ /* 0x000e2200000e0000 */
[----:B------:R-:W-:-:S03]  /*18180*/  VIADD R0, R38, 0x30 ;  /* 0x0000003026007836 */ /* 0x000fc60000000000 */
[----:B------:R-:W0:Y:S01]  /*18190*/  SHFL.IDX PT, R40, R32, 0x1, 0x181f ;  /* 0x00381f0020287f89 */ /* 0x000e2200000e0000 */
[CC--:B------:R-:W-:Y:S01]  /*181a0*/  ISETP.GE.OR P3, PT, R38.reuse, R39.reuse, P0 ;  /* 0x000000272600720c */ /* 0x0c0fe20000766670 */
[----:B------:R-:W-:Y:S02]  /*181b0*/  VIADD R3, R38, 0x60 ;  /* 0x0000006026037836 */ /* 0x000fe40000000000 */
[----:B------:R-:W0:Y:S01]  /*181c0*/  SHFL.IDX PT, R42, R32, 0x2, 0x181f ;  /* 0x00581f00202a7f89 */ /* 0x000e2200000e0000 */
[-C--:B------:R-:W-:Y:S02]  /*181d0*/  ISETP.GE.OR P2, PT, R0, R39.reuse, P0 ;  /* 0x000000270000720c */ /* 0x080fe40000746670 */
[----:B------:R-:W-:Y:S01]  /*181e0*/  ISETP.GE.OR P1, PT, R3, R39, P0 ;  /* 0x000000270300720c */ /* 0x000fe20000726670 */
[----:B------:R-:W-:-:S06]  /*181f0*/  VIADD R0, R2, 0x16820 ;  /* 0x0001682002007836 */ /* 0x000fcc0000000000 */
[----:B-1----:R-:W-:-:S04]  /*18200*/  @!P3 LEA R20, P5, R43, R20, 0x1 ;  /* 0x000000142b14b211 */ /* 0x002fc800078a08ff */
[C---:B--2---:R-:W-:Y:S02]  /*18210*/  @!P2 LEA R34, P4, R43.reuse, R34, 0x1 ;  /* 0x000000222b22a211 */ /* 0x044fe400078808ff */
[C-C-:B---3--:R-:W-:Y:S02]  /*18220*/  @!P3 LEA.HI.X R21, R43.reuse, R36, R33.reuse, 0x1, P5 ;  /* 0x000000242b15b211 */ /* 0x148fe400028f0c21 */
[C---:B0-----:R-:W-:Y:S02]  /*18230*/  @!P1 LEA R36, P5, R43.reuse, R37, 0x1 ;  /* 0x000000252b249211 */ /* 0x041fe400078a08ff */
[----:B------:R-:W-:Y:S02]  /*18240*/  PRMT R0, RZ, 0x654, R0 ;  /* 0x00000654ff007816 */ /* 0x000fe40000000000 */
[C-C-:B------:R-:W-:Y:S02]  /*18250*/  @!P2 LEA.HI.X R35, R43.reuse, R40, R33.reuse, 0x1, P4 ;  /* 0x000000282b23a211 */ /* 0x140fe400020f0c21 */
[----:B------:R-:W-:Y:S01]  /*18260*/  @!P1 LEA.HI.X R37, R43, R42, R33, 0x1, P5 ;  /* 0x0000002a2b259211 */ /* 0x000fe200028f0c21 */
[----:B------:R0:W-:Y:S02]  /*18270*/  SYNCS.ARRIVE.TRANS64.RED.A1T0 RZ, [R0+URZ], RZ ;  /* 0x000000ff00ff79a7 */ /* 0x0001e4000810043f */
[----:B0-----:R-:W-:-:S05]  /*18280*/  VIADD R0, R38, 0x90 ;  /* 0x0000009026007836 */ /* 0x001fca0000000000 */
[----:B------:R-:W-:Y:S01]  /*18290*/  ISETP.GE.OR P0, PT, R0, R39, P0 ;  /* 0x000000270000720c */ /* 0x000fe20000706670 */
[----:B------:R-:W2:Y:S04]  /*182a0*/  SHFL.IDX PT, R28, R28, 0x3, 0x181f ;  /* 0x00781f001c1c7f89 */ /* 0x000ea800000e0000 */
[----:B------:R-:W3:Y:S04]  /*182b0*/  SHFL.IDX PT, R32, R32, 0x3, 0x181f ;  /* 0x00781f0020207f89 */ /* 0x000ee800000e0000 */
[----:B----4-:R4:W-:Y:S04]  /*182c0*/  @!P3 ST.E.128 desc[UR42][R20.64], R8 ;  /* 0x000000081400b985 */ /* 0x0109e8000c101d2a */
[----:B------:R4:W-:Y:S04]  /*182d0*/  @!P2 ST.E.128 desc[UR42][R34.64], R12 ;  /* 0x0000000c2200a985 */ /* 0x0009e8000c101d2a */
[----:B------:R4:W-:Y:S01]  /*182e0*/  @!P1 ST.E.128 desc[UR42][R36.64], R24 ;  /* 0x0000001824009985 */ /* 0x0009e2000c101d2a */
[----:B--23--:R-:W-:Y:S05]  /*182f0*/  @P0 BRA `(.L_x_1757) ;  /* 0x00000008007c0947 */ /* 0x00cfea0003800000 */
[----:B----4-:R-:W-:-:S04]  /*18300*/  LEA R8, P0, R43, R28, 0x1 ;  /* 0x0000001c2b087211 */ /* 0x010fc800078008ff */
[----:B------:R-:W-:-:S05]  /*18310*/  LEA.HI.X R9, R43, R32, R33, 0x1, P0 ;  /* 0x000000202b097211 */ /* 0x000fca00000f0c21 */
[----:B-----5:R2:W-:Y:S01]  /*18320*/  ST.E.128 desc[UR42][R8.64], R4 ;  /* 0x0000000408007985 */ /* 0x0205e2000c101d2a */
[----:B------:R-:W-:Y:S05]  /*18330*/  BRA `(.L_x_1757) ;  /* 0x00000008006c7947 */ /* 0x000fea0003800000 */
.L_x_1755:
[----:B------:R-:W3:Y:S01]  /*18340*/  LDL R11, [R1+0x4c] ;  /* 0x00004c00010b7983 */ /* 0x000ee20000100800 */
[----:B------:R-:W-:Y:S01]  /*18350*/  ULDC.64 UR4, c[0x0][0xc00] ;  /* 0x0003000000047ab9 */ /* 0x000fe20000000a00 */
[----:B------:R-:W3:Y:S01]  /*18360*/  LDC.64 R4, c[0x0][0xc00] ;  /* 0x00030000ff047b82 */ /* 0x000ee20000000a00 */
[----:B------:R-:W-:Y:S01]  /*18370*/  ISETP.NE.U32.AND P0, PT, RZ, UR4, PT ;  /* 0x00000004ff007c0c */ /* 0x000fe2000bf05070 */
[----:B------:R-:W-:-:S03]  /*18380*/  IMAD.MOV.U32 R0, RZ, RZ, RZ ;  /* 0x000000ffff007224 */ /* 0x000fc600078e00ff */
[----:B------:R-:W-:Y:S01]  /*18390*/  ISETP.NE.AND.EX P0, PT, RZ, UR5, PT, P0 ;  /* 0x00000005ff007c0c */ /* 0x000fe2000bf05300 */
[----:B------:R-:W-:Y:S02]  /*183a0*/  ULDC.64 UR4, c[0x0][0xc08] ;  /* 0x0003020000047ab9 */ /* 0x000fe40000000a00 */
[----:B------:R-:W-:Y:S01]  /*183b0*/  ISETP.NE.U32.AND P1, PT, RZ, UR4, PT ;  /* 0x00000004ff007c0c */ /* 0x000fe2000bf25070 */
[----:B------:R-:W4:Y:S03]  /*183c0*/  LDC R25, c[0x0][0xbe8] ;  /* 0x0002fa00ff197b82 */ /* 0x000f260000000800 */
[----:B------:R-:W-:-:S13]  /*183d0*/  ISETP.NE.AND.EX P1, PT, RZ, UR5, PT, P1 ;  /* 0x00000005ff007c0c */ /* 0x000fda000bf25310 */
[----:B------:R-:W2:Y:S01]  /*183e0*/  @P1 LDC.64 R6, c[0x0][0xc08] ;  /* 0x00030200ff061b82 */ /* 0x000ea20000000a00 */
[----:B------:R-:W-:Y:S02]  /*183f0*/  ULDC UR4, c[0x0][0xa88] ;  /* 0x0002a20000047ab9 */ /* 0x000fe40000000800 */
[----:B------:R-:W-:Y:S01]  /*18400*/  IMAD.U32 R8, RZ, RZ, UR4 ;  /* 0x00000004ff087e24 */ /* 0x000fe2000f8e00ff */
[----:B------:R-:W0:Y:S01]  /*18410*/  S2R R10, SR_TID.X ;  /* 0x00000000000a7919 */ /* 0x000e220000002100 */
[----:B---3--:R-:W-:-:S04]  /*18420*/  IMAD.WIDE R4, R11, 0x4, R4 ;  /* 0x000000040b047825 */ /* 0x008fc800078e0204 */
[----:B--2---:R-:W-:Y:S01]  /*18430*/  @P1 IMAD.WIDE R6, R11, 0x4, R6 ;  /* 0x000000040b061825 */ /* 0x004fe200078e0206 */
[----:B------:R2:W5:Y:S04]  /*18440*/  @P0 LDG.E R0, desc[UR42][R4.64] ;  /* 0x0000002a04000981 */ /* 0x000568000c1e1900 */
[----:B------:R2:W5:Y:S01]  /*18450*/  @P1 LDG.E R8, desc[UR42][R6.64] ;  /* 0x0000002a06081981 */ /* 0x000562000c1e1900 */
[----:B----4-:R-:W-:Y:S01]  /*18460*/  ISETP.NE.AND P2, PT, R25, 0x1, PT ;  /* 0x000000011900780c */ /* 0x010fe20003f45270 */
[----:B0-----:R-:W-:Y:S01]  /*18470*/  VIADD R32, R10, 0xffffff80 ;  /* 0xffffff800a207836 */ /* 0x001fe20000000000 */
[----:B------:R-:W-:-:S04]  /*18480*/  SHF.R.S32.HI R9, RZ, 0x1f, R11 ;  /* 0x0000001fff097819 */ /* 0x000fc8000001140b */
[----:B------:R-:W-:-:S07]  /*18490*/  ISETP.GE.AND P3, PT, R32, 0xc0, PT ;  /* 0x000000c02000780c */ /* 0x000fce0003f66270 */
[----:B------:R-:W0:Y:S08]  /*184a0*/  @P2 LDC R20, c[0x0][0xbec] ;  /* 0x0002fb00ff142b82 */ /* 0x000e300000000800 */
[----:B------:R-:W3:Y:S01]  /*184b0*/  @P2 LDC R27, c[0x0][0xbf0] ;  /* 0x0002fc00ff1b2b82 */ /* 0x000ee20000000800 */
[----:B--2---:R-:W-:Y:S05]  /*184c0*/  @P1 BRA `(.L_x_1758) ;  /* 0x0000000000101947 */ /* 0x004fea0003800000 */
[----:B------:R-:W-:Y:S05]  /*184d0*/  @!P0 BRA `(.L_x_1758) ;  /* 0x00000000000c8947 */ /* 0x000fea0003800000 */
[----:B------:R-:W2:Y:S04]  /*184e0*/  LDG.E R3, desc[UR42][R4.64] ;  /* 0x0000002a04037981 */ /* 0x000ea8000c1e1900 */
[----:B-----5:R-:W2:Y:S02]  /*184f0*/  LDG.E R8, desc[UR42][R4.64+0x4] ;  /* 0x0000042a04087981 */ /* 0x020ea4000c1e1900 */
[----:B--2---:R-:W-:-:S07]  /*18500*/  IADD3 R8, -R3, R8, RZ ;  /* 0x0000000803087210 */ /* 0x004fce0007ffe1ff */
.L_x_1758:
[----:B-----5:R-:W2:Y:S04]  /*18510*/  LDL R24, [R1+0x48] ;  /* 0x0000480001187983 */ /* 0x020ea80000100800 */
[----:B-1----:R1:W5:Y:S01]  /*18520*/  LDL R28, [R1+0x20] ;  /* 0x00002000011c7983 */ /* 0x0023620000100800 */
[----:B------:R-:W-:Y:S01]  /*18530*/  BSSY B1, `(.L_x_1759) ;  /* 0x000002c000017945 */ /* 0x000fe20003800000 */
[----:B------:R-:W-:Y:S02]  /*18540*/  SEL R13, R11, RZ, !P0 ;  /* 0x000000ff0b0d7207 */ /* 0x000fe40004000000 */
[----:B------:R-:W-:Y:S02]  /*18550*/  SEL R14, R9, RZ, !P0 ;  /* 0x000000ff090e7207 */ /* 0x000fe40004000000 */
[----:B------:R-:W-:-:S02]  /*18560*/  SHF.R.S32.HI R11, RZ, 0x1f, R0 ;  /* 0x0000001fff0b7819 */ /* 0x000fc40000011400 */
[----:B--2---:R-:W-:Y:S01]  /*18570*/  SHF.R.S32.HI R12, RZ, 0x1f, R24 ;  /* 0x0000001fff0c7819 */ /* 0x004fe20000011418 */
[----:B-1----:R-:W-:Y:S06]  /*18580*/  @P3 BRA `(.L_x_1760) ;  /* 0x0000000000983947 */ /* 0x002fec0003800000 */
[----:B------:R-:W1:Y:S01]  /*18590*/  LDC R9, c[0x0][0xbe8] ;  /* 0x0002fa00ff097b82 */ /* 0x000e620000000800 */
[----:B-----5:R-:W-:Y:S01]  /*185a0*/  IADD3 R10, R28, -0x80, R10 ;  /* 0xffffff801c0a7810 */ /* 0x020fe20007ffe00a */
[----:B-1----:R-:W-:-:S05]  /*185b0*/  IMAD R3, R8, R9, RZ ;  /* 0x0000000908037224 */ /* 0x002fca00078e02ff */
[----:B------:R-:W-:-:S13]  /*185c0*/  ISETP.GE.AND P0, PT, R10, R3, PT ;  /* 0x000000030a00720c */ /* 0x000fda0003f06270 */
[----:B------:R-:W-:Y:S05]  /*185d0*/  @P0 BRA `(.L_x_1760) ;  /* 0x0000000000840947 */ /* 0x000fea0003800000 */
[----:B------:R-:W-:Y:S01]  /*185e0*/  ISETP.NE.AND P0, PT, R9, 0x1, PT ;  /* 0x000000010900780c */ /* 0x000fe20003f05270 */
[----:B------:R-:W-:Y:S01]  /*185f0*/  ULDC.64 UR4, c[0x0][0xb90] ;  /* 0x0002e40000047ab9 */ /* 0x000fe20000000a00 */
[----:B------:R-:W-:Y:S02]  /*18600*/  IMAD.MOV.U32 R4, RZ, RZ, R0 ;  /* 0x000000ffff047224 */ /* 0x000fe400078e0000 */
[----:B------:R-:W-:Y:S02]  /*18610*/  IMAD R7, R12, UR4, RZ ;  /* 0x000000040c077c24 */ /* 0x000fe4000f8e02ff */
[----:B------:R-:W-:Y:S02]  /*18620*/  IMAD.MOV.U32 R5, RZ, RZ, R11 ;  /* 0x000000ffff057224 */ /* 0x000fe400078e000b */
[----:B------:R-:W-:Y:S02]  /*18630*/  IMAD.MOV.U32 R3, RZ, RZ, R10 ;  /* 0x000000ffff037224 */ /* 0x000fe400078e000a */
[----:B------:R-:W-:-:S03]  /*18640*/  IMAD.WIDE.U32 R4, R24, UR4, R4 ;  /* 0x0000000418047c25 */ /* 0x000fc6000f8e0004 */
[----:B------:R-:W1:Y:S01]  /*18650*/  @P0 LDC R15, c[0x0][0xbec] ;  /* 0x0002fb00ff0f0b82 */ /* 0x000e620000000800 */
[----:B------:R-:W-:Y:S01]  /*18660*/  IMAD R7, R24, UR5, R7 ;  /* 0x0000000518077c24 */ /* 0x000fe2000f8e0207 */
[----:B------:R-:W-:-:S03]  /*18670*/  ULDC.64 UR4, c[0x0][0xb98] ;  /* 0x0002e60000047ab9 */ /* 0x000fc60000000a00 */
[----:B------:R-:W-:-:S03]  /*18680*/  IMAD.IADD R5, R5, 0x1, R7 ;  /* 0x0000000105057824 */ /* 0x000fc600078e0207 */
[----:B------:R-:W2:Y:S01]  /*18690*/  @P0 LDC R21, c[0x0][0xbf0] ;  /* 0x0002fc00ff150b82 */ /* 0x000ea20000000800 */
[----:B------:R-:W-:-:S04]  /*186a0*/  IMAD.WIDE.U32 R4, R13, UR4, R4 ;  /* 0x000000040d047c25 */ /* 0x000fc8000f8e0004 */
[----:B-1----:R-:W-:-:S05]  /*186b0*/  @P0 IMAD.HI.U32 R6, R10, R15, RZ ;  /* 0x0000000f0a060227 */ /* 0x002fca00078e00ff */
[----:B--2---:R-:W-:Y:S01]  /*186c0*/  @P0 SHF.R.U32.HI R3, RZ, R21, R6 ;  /* 0x00000015ff030219 */ /* 0x004fe20000011606 */
[----:B------:R-:W-:-:S03]  /*186d0*/  IMAD R6, R14, UR4, RZ ;  /* 0x000000040e067c24 */ /* 0x000fc6000f8e02ff */
[----:B------:R-:W-:Y:S01]  /*186e0*/  IADD3 R4, P0, R3, R4, RZ ;  /* 0x0000000403047210 */ /* 0x000fe20007f1e0ff */
[--C-:B------:R-:W-:Y:S02]  /*186f0*/  IMAD.MOV R7, RZ, RZ, -R3.reuse ;  /* 0x000000ffff077224 */ /* 0x100fe400078e0a03 */
[----:B------:R-:W-:Y:S01]  /*18700*/  IMAD R6, R13, UR5, R6 ;  /* 0x000000050d067c24 */ /* 0x000fe2000f8e0206 */
[----:B------:R-:W-:Y:S01]  /*18710*/  ULDC.64 UR4, c[0x0][0xb88] ;  /* 0x0002e20000047ab9 */ /* 0x000fe20000000a00 */
        /* <DEDUP_REMOVED lines=13> */
.L_x_1760:
[----:B------:R-:W-:Y:S05]  /*187f0*/  BSYNC B1 ;  /* 0x0000000000017941 */ /* 0x000fea0003800000 */
.L_x_1759:
[--C-:B-1----:R-:W-:Y:S01]  /*18800*/  SHF.R.S32.HI R6, RZ, 0x1f, R32.reuse ;  /* 0x0000001fff067819 */ /* 0x102fe20000011420 */
[----:B------:R-:W-:Y:S01]  /*18810*/  ULDC.64 UR4, c[0x0][0xaa0] ;  /* 0x0002a80000047ab9 */ /* 0x000fe20000000a00 */
[----:B------:R-:W-:Y:S01]  /*18820*/  SHF.R.S32.HI R26, RZ, 0x1f, R32 ;  /* 0x0000001fff1a7819 */ /* 0x000fe20000011420 */
[----:B------:R-:W-:Y:S01]  /*18830*/  IMAD R3, R11, UR4, RZ ;  /* 0x000000040b037c24 */ /* 0x000fe2000f8e02ff */
[-C--:B------:R-:W-:Y:S01]  /*18840*/  LEA.HI R6, R6, R32.reuse, RZ, 0x3 ;  /* 0x0000002006067211 */ /* 0x080fe200078f18ff */
[----:B------:R-:W-:Y:S01]  /*18850*/  IMAD.WIDE.U32 R4, R0, UR4, RZ ;  /* 0x0000000400047c25 */ /* 0x000fe2000f8e00ff */
[----:B------:R-:W-:Y:S01]  /*18860*/  LEA.HI R26, R26, R32, RZ, 0x3 ;  /* 0x000000201a1a7211 */ /* 0x000fe200078f18ff */
[----:B------:R-:W-:Y:S01]  /*18870*/  ULDC.64 UR6, c[0x0][0xa80] ;  /* 0x0002a00000067ab9 */ /* 0x000fe20000000a00 */
[----:B------:R-:W-:Y:S01]  /*18880*/  LOP3.LUT R6, R6, 0xfffffff8, RZ, 0xc0, !PT ;  /* 0xfffffff806067812 */ /* 0x000fe200078ec0ff */
[----:B------:R-:W-:Y:S01]  /*18890*/  IMAD R3, R0, UR5, R3 ;  /* 0x0000000500037c24 */ /* 0x000fe2000f8e0203 */
[----:B------:R-:W-:Y:S01]  /*188a0*/  SHF.R.S32.HI R26, RZ, 0x3, R26 ;  /* 0x00000003ff1a7819 */ /* 0x000fe2000001141a */
[----:B------:R-:W-:Y:S01]  /*188b0*/  ULDC.64 UR4, c[0x0][0xae8] ;  /* 0x0002ba0000047ab9 */ /* 0x000fe20000000a00 */
[----:B------:R-:W-:Y:S01]  /*188c0*/  IADD3 R6, R32, -R6, RZ ;  /* 0x8000000620067210 */ /* 0x000fe20007ffe0ff */
[----:B------:R-:W-:-:S04]  /*188d0*/  IMAD.IADD R5, R5, 0x1, R3 ;  /* 0x0000000105057824 */ /* 0x000fc800078e0203 */
[----:B------:R-:W-:Y:S02]  /*188e0*/  IMAD R0, R6, 0x30, R26 ;  /* 0x0000003006007824 */ /* 0x000fe400078e021a */
[----:B------:R-:W-:Y:S02]  /*188f0*/  IMAD R6, R12, UR4, RZ ;  /* 0x000000040c067c24 */ /* 0x000fe4000f8e02ff */
[----:B-----5:R-:W-:Y:S02]  /*18900*/  IMAD.IADD R9, R28, 0x1, R0 ;  /* 0x000000011c097824 */ /* 0x020fe400078e0200 */
[----:B------:R-:W-:Y:S02]  /*18910*/  IMAD R7, R24, UR5, R6 ;  /* 0x0000000518077c24 */ /* 0x000fe4000f8e0206 */
[----:B0-----:R-:W-:-:S04]  /*18920*/  @P2 IMAD.HI.U32 R0, R9, R20, RZ ;  /* 0x0000001409002227 */ /* 0x001fc800078e00ff */
[----:B------:R-:W-:Y:S01]  /*18930*/  IMAD.WIDE.U32 R4, R24, UR4, R4 ;  /* 0x0000000418047c25 */ /* 0x000fe2000f8e0004 */
[----:B------:R-:W-:-:S03]  /*18940*/  ULDC.64 UR4, c[0x0][0xaf0] ;  /* 0x0002bc0000047ab9 */ /* 0x000fc60000000a00 */
[----:B------:R-:W-:Y:S01]  /*18950*/  IMAD.MOV.U32 R3, RZ, RZ, R9 ;  /* 0x000000ffff037224 */ /* 0x000fe200078e0009 */
[----:B---3--:R-:W-:Y:S01]  /*18960*/  @P2 SHF.R.U32.HI R3, RZ, R27, R0 ;  /* 0x0000001bff032219 */ /* 0x008fe20000011600 */
[----:B------:R-:W-:Y:S02]  /*18970*/  IMAD R6, R14, UR4, RZ ;  /* 0x000000040e067c24 */ /* 0x000fe4000f8e02ff */
[----:B------:R-:W-:Y:S01]  /*18980*/  IMAD.IADD R5, R5, 0x1, R7 ;  /* 0x0000000105057824 */ /* 0x000fe200078e0207 */
[----:B------:R-:W-:Y:S01]  /*18990*/  SHF.R.S32.HI R0, RZ, 0x1f, R3 ;  /* 0x0000001fff007819 */ /* 0x000fe20000011403 */
[C---:B------:R-:W-:Y:S02]  /*189a0*/  IMAD R7, R13.reuse, UR5, R6 ;  /* 0x000000050d077c24 */ /* 0x040fe4000f8e0206 */
[----:B------:R-:W-:Y:S01]  /*189b0*/  IMAD.WIDE.U32 R4, R13, UR4, R4 ;  /* 0x000000040d047c25 */ /* 0x000fe2000f8e0004 */
[----:B------:R-:W-:-:S03]  /*189c0*/  ULDC.64 UR4, c[0x0][0xae0] ;  /* 0x0002b80000047ab9 */ /* 0x000fc60000000a00 */
[----:B------:R-:W-:Y:S02]  /*189d0*/  IMAD.MOV R6, RZ, RZ, -R3 ;  /* 0x000000ffff067224 */ /* 0x000fe400078e0a03 */
        /* <DEDUP_REMOVED lines=9> */
[----:B------:R-:W-:Y:S01]  /*18a70*/  IMAD.WIDE.U32 R20, R7, UR4, R4 ;  /* 0x0000000407147c25 */ /* 0x000fe2000f8e0004 */
        /* <DEDUP_REMOVED lines=10> */
[----:B------:R-:W-:Y:S01]  /*18b20*/  IMAD.IADD R24, R26, 0x1, R28 ;  /* 0x000000011a187824 */ /* 0x000fe200078e021c */
[----:B------:R-:W1:Y:S03]  /*18b30*/  SHFL.IDX PT, R0, R20, RZ, 0x181f ;  /* 0x00181fff14007589 */ /* 0x000e6600000e0000 */
[C---:B------:R-:W-:Y:S01]  /*18b40*/  VIADD R8, R24.reuse, 0x30 ;  /* 0x0000003018087836 */ /* 0x040fe20000000000 */
[----:B------:R-:W2:Y:S01]  /*18b50*/  SHFL.IDX PT, R5, R7, 0x1, 0x181f ;  /* 0x00381f0007057f89 */ /* 0x000ea200000e0000 */
[C---:B------:R-:W-:Y:S01]  /*18b60*/  ISETP.GE.OR P2, PT, R24.reuse, R21, P0 ;  /* 0x000000151800720c */ /* 0x040fe20000746670 */
[----:B------:R-:W-:-:S02]  /*18b70*/  VIADD R10, R24, 0x60 ;  /* 0x00000060180a7836 */ /* 0x000fc40000000000 */
[----:B------:R-:W3:Y:S01]  /*18b80*/  SHFL.IDX PT, R14, R7, 0x2, 0x181f ;  /* 0x00581f00070e7f89 */ /* 0x000ee200000e0000 */
[-C--:B------:R-:W-:Y:S02]  /*18b90*/  ISETP.GE.OR P3, PT, R8, R21.reuse, P0 ;  /* 0x000000150800720c */ /* 0x080fe40000766670 */
[----:B------:R-:W-:Y:S01]  /*18ba0*/  ISETP.GE.OR P4, PT, R10, R21, P0 ;  /* 0x000000150a00720c */ /* 0x000fe20000786670 */
[----:B------:R-:W4:Y:S04]  /*18bb0*/  SHFL.IDX PT, R4, R20, 0x1, 0x181f ;  /* 0x00381f0014047f89 */ /* 0x000f2800000e0000 */
[----:B------:R-:W5:Y:S02]  /*18bc0*/  SHFL.IDX PT, R6, R20, 0x2, 0x181f ;  /* 0x00581f0014067f89 */ /* 0x000f6400000e0000 */
[----:B0-----:R-:W-:-:S04]  /*18bd0*/  @!P2 LEA R10, P5, R43, R3, 0x1 ;  /* 0x000000032b0aa211 */ /* 0x001fc800078a08ff */
[C---:B-1----:R-:W-:Y:S02]  /*18be0*/  @!P2 LEA.HI.X R3, R43.reuse, R0, R33, 0x1, P5 ;  /* 0x000000002b03a211 */ /* 0x042fe400028f0c21 */
[----:B------:R0:W1:Y:S01]  /*18bf0*/  SHFL.IDX PT, R0, R20, 0x3, 0x181f ;  /* 0x00781f0014007f89 */ /* 0x00006200000e0000 */
[C---:B--2---:R-:W-:Y:S02]  /*18c00*/  @!P3 LEA R8, P1, R43.reuse, R5, 0x1 ;  /* 0x000000052b08b211 */ /* 0x044fe400078208ff */
[----:B------:R-:W-:Y:S01]  /*18c10*/  @!P2 IMAD.MOV.U32 R11, RZ, RZ, R3 ;  /* 0x000000ffff0ba224 */ /* 0x000fe200078e0003 */
[----:B---3--:R-:W-:-:S04]  /*18c20*/  @!P4 LEA R25, P5, R43, R14, 0x1 ;  /* 0x0000000e2b19c211 */ /* 0x008fc800078a08ff */
[----:B------:R0:W-:Y:S01]  /*18c30*/  @!P2 ST.E.128 desc[UR42][R10.64], RZ ;  /* 0x000000ff0a00a985 */ /* 0x0001e2000c101d2a */
[C---:B----4-:R-:W-:Y:S01]  /*18c40*/  @!P3 LEA.HI.X R9, R43.reuse, R4, R33, 0x1, P1 ;  /* 0x000000042b09b211 */ /* 0x050fe200008f0c21 */
[----:B------:R-:W-:Y:S02]  /*18c50*/  @!P4 IMAD.MOV.U32 R4, RZ, RZ, R25 ;  /* 0x000000ffff04c224 */ /* 0x000fe400078e0019 */
[----:B------:R0:W2:Y:S01]  /*18c60*/  SHFL.IDX PT, R14, R7, 0x3, 0x181f ;  /* 0x00781f00070e7f89 */ /* 0x0000a200000e0000 */
[----:B-----5:R-:W-:-:S03]  /*18c70*/  @!P4 LEA.HI.X R5, R43, R6, R33, 0x1, P5 ;  /* 0x000000062b05c211 */ /* 0x020fc600028f0c21 */
[----:B------:R0:W-:Y:S04]  /*18c80*/  @!P3 ST.E.128 desc[UR42][R8.64], RZ ;  /* 0x000000ff0800b985 */ /* 0x0001e8000c101d2a */
[----:B------:R0:W-:Y:S02]  /*18c90*/  @!P4 ST.E.128 desc[UR42][R4.64], RZ ;  /* 0x000000ff0400c985 */ /* 0x0001e4000c101d2a */
.L_x_1956:
[----:B------:R-:W-:-:S05]  /*18ca0*/  VIADD R24, R24, 0x90 ;  /* 0x0000009018187836 */ /* 0x000fca0000000000 */
[----:B------:R-:W-:-:S13]  /*18cb0*/  ISETP.GE.OR P0, PT, R24, R21, P0 ;  /* 0x000000151800720c */ /* 0x000fda0000706670 */
[----:B--2---:R-:W-:-:S04]  /*18cc0*/  @!P0 LEA R14, P1, R43, R14, 0x1 ;  /* 0x0000000e2b0e8211 */ /* 0x004fc800078208ff */
[----:B-1----:R-:W-:-:S05]  /*18cd0*/  @!P0 LEA.HI.X R15, R43, R0, R33, 0x1, P1 ;  /* 0x000000002b0f8211 */ /* 0x002fca00008f0c21 */
[----:B------:R1:W-:Y:S04]  /*18ce0*/  @!P0 ST.E.128 desc[UR42][R14.64], RZ ;  /* 0x000000ff0e008985 */ /* 0x0003e8000c101d2a */
.L_x_1757:
[----:B------:R-:W-:Y:S05]  /*18cf0*/  BSYNC B0 ;  /* 0x0000000000007941 */ /* 0x000fea0003800000 */
.L_x_1754:
[----:B------:R-:W-:Y:S02]  /*18d00*/  ULDC UR4, c[0x0][0xc3c] ;  /* 0x00030f0000047ab9 */ /* 0x000fe40000000800 */
[----:B------:R-:W-:-:S13]  /*18d10*/  ISETP.GE.AND P0, PT, R31, UR4, PT ;  /* 0x000000041f007c0c */ /* 0x000fda000bf06270 */
[----:B------:R-:W-:Y:S05]  /*18d20*/  @!P0 BRA `(.L_x_1762) ;  /* 0xfffffe8000c48947 */ /* 0x000fea000383ffff */
[----:B------:R-:W-:Y:S05]  /*18d30*/  BRA `(.L_x_1556) ;  /* 0x0000007000987947 */ /* 0x000fea0003800000 */
.L_x_1554:
[----:B------:R-:W-:-:S08]  /*18d40*/  NOP ;  /* 0x0000000000007918 */ /* 0x000fd00000000000 */
[----:B------:R-:W0:-:S00]  /*18d50*/  USETMAXREG.DEALLOC.CTAPOOL 0x20 ;  /* 0x00000020000079c8 */ /* 0x000e0000080e0500 */
[----:B0-----:R-:W-:Y:S02]  /*18d60*/  LOP3.LUT R0, R0, 0x3, RZ, 0xc0, !PT ;  /* 0x0000000300007812 */ /* 0x001fe400078ec0ff */
[----:B------:R-:W-:-:S04]  /*18d70*/  LOP3.LUT R23, R23, 0xfffffffb, RZ, 0xc0, !PT ;  /* 0xfffffffb17177812 */ /* 0x000fc800078ec0ff */
[----:B------:R-:W0:Y:S02]  /*18d80*/  SHFL.IDX PT, R0, R0, RZ, 0x1f ;  /* 0x00001fff00007589 */ /* 0x000e2400000e0000 */
[----:B0-----:R-:W-:Y:S01]  /*18d90*/  ISETP.NE.AND P0, PT, R0, RZ, PT ;  /* 0x000000ff0000720c */ /* 0x001fe20003f05270 */
[----:B------:R-:W-:-:S12]  /*18da0*/  IMAD.MOV.U32 R0, RZ, RZ, RZ ;  /* 0x000000ffff007224 */ /* 0x000fd800078e00ff */
[----:B------:R-:W-:Y:S01]  /*18db0*/  @P0 LOP3.LUT R23, R23, 0x4, RZ, 0xfc, !PT ;  /* 0x0000000417170812 */ /* 0x000fe200078efcff */
[----:B------:R-:W-:Y:S06]  /*18dc0*/  @!P0 BRA `(.L_x_1763) ;  /* 0x00000000001c8947 */ /* 0x000fec0003800000 */
[----:B------:R-:W0:Y:S08]  /*18dd0*/  S2UR UR5, SR_CgaCtaId ;  /* 0x00000000000579c3 */ /* 0x000e300000008800 */
[----:B------:R-:W-:Y:S06]  /*18de0*/  BAR.SYNC.DEFER_BLOCKING 0x5, 0x200 ;  /* 0x0148000000007b1d */ /* 0x000fec0000010000 */
[----:B------:R-:W-:-:S02]  /*18df0*/  UMOV UR4, 0x400 ;  /* 0x0000040000047882 */ /* 0x000fc40000000000 */
[----:B0-----:R-:W-:-:S09]  /*18e00*/  ULEA UR4, UR5, UR4, 0x18 ;  /* 0x0000000405047291 */ /* 0x001fd2000f8ec03f */
[----:B------:R-:W1:Y:S01]  /*18e10*/  LDS.128 R16, [UR4+0x168d0] ;  /* 0x0168d004ff107984 */ /* 0x000e620008000c00 */
[----:B------:R-:W-:Y:S06]  /*18e20*/  BAR.ARV 0x4, 0x200 ;  /* 0x0108000000007b1d */ /* 0x000fec0000002000 */
[----:B------:R-:W-:Y:S05]  /*18e30*/  BRA `(.L_x_1764) ;  /* 0x0000000800907947 */ /* 0x000fea0003800000 */
.L_x_1763:
[----:B------:R-:W0:Y:S01]  /*18e40*/  S2R R2, SR_TID.X ;  /* 0x0000000000027919 */ /* 0x000e220000002100 */
        /* <DEDUP_REMOVED lines=41> */
.L_x_1769:
[----:B------:R-:W-:Y:S01]  /*190e0*/  UIADD3 UR4, UR4, 0x1f, URZ ;  /* 0x0000001f04047890 */ /* 0x000fe2000fffe03f */
[----:B------:R-:W-:-:S05]  /*190f0*/  MOV R19, UR7 ;  /* 0x0000000700137c02 */ /* 0x000fca0008000f00 */
        /* <DEDUP_REMOVED lines=10> */
.L_x_1768:
[----:B------:R-:W-:Y:S05]  /*191a0*/  BSYNC B0 ;  /* 0x0000000000007941 */ /* 0x000fea0003800000 */
.L_x_1767:
        /* <DEDUP_REMOVED lines=17> */
[----:B------:R-:W-:-:S04]  /*192c0*/  IADD3 R4, R3, R4, RZ ;  /* 0x0000000403047210 */ /* 0x000fc80007ffe0ff */
[----:B------:R-:W-:-:S13]  /*192d0*/  ISETP.GT.AND P6, PT, R4, UR6, PT ;  /* 0x0000000604007c0c */ /* 0x000fda000bfc4270 */
[----:B------:R-:W-:Y:S05]  /*192e0*/  @!P6 BRA `(.L_x_1769) ;  /* 0xfffffffc007ce947 */ /* 0x000fea000383ffff */
[----:B------:R-:W-:-:S07]  /*192f0*/  IMAD.MOV.U32 R6, RZ, RZ, R9 ;  /* 0x000000ffff067224 */ /* 0x000fce00078e0009 */
.L_x_1765:
        /* <DEDUP_REMOVED lines=16> */
[----:B------:R-:W0:Y:S02]  /*19400*/  F2I.FTZ.U32.TRUNC.NTZ R3, R11 ;  /* 0x0000000b00037305 */ /* 0x000e24000021f000 */
[----:B0-----:R-:W-:Y:S01]  /*19410*/  IMAD.MOV R11, RZ, RZ, -R3 ;  /* 0x000000ffff0b7224 */ /* 0x001fe200078e0a03 */
[----:B------:R-:W-:Y:S06]  /*19420*/  @!P0 BRA `(.L_x_1770) ;  /* 0x0000000000088947 */ /* 0x000fec0003800000 */
[----:B------:R-:W-:-:S05]  /*19430*/  VIADD R9, R15, 0xffffffff ;  /* 0xffffffff0f097836 */ /* 0x000fca0000000000 */
[----:B------:R0:W1:Y:S02]  /*19440*/  SHFL.IDX PT, R16, R6, R9, 0x1f ;  /* 0x00001f0906107589 */ /* 0x00006400000e0000 */
.L_x_1770:
[----:B-1----:R-:W-:Y:S01]  /*19450*/  IMAD R16, R16, UR5, R13 ;  /* 0x0000000510107c24 */ /* 0x002fe2000f8e020d */
[----:B------:R-:W-:Y:S01]  /*19460*/  IABS R10, R4 ;  /* 0x00000004000a7213 */ /* 0x000fe20000000000 */
[----:B------:R-:W-:Y:S02]  /*19470*/  IMAD R11, R11, R8, RZ ;  /* 0x000000080b0b7224 */ /* 0x000fe400078e02ff */
[----:B------:R-:W-:Y:S01]  /*19480*/  IMAD.MOV.U32 R2, RZ, RZ, RZ ;  /* 0x000000ffff027224 */ /* 0x000fe200078e00ff */
[----:B0-----:R-:W-:Y:S02]  /*19490*/  IADD3 R9, -R16, UR6, RZ ;  /* 0x0000000610097c10 */ /* 0x001fe4000fffe1ff */
[----:B------:R-:W-:Y:S01]  /*194a0*/  IADD3 R10, RZ, -R10, RZ ;  /* 0x8000000aff0a7210 */ /* 0x000fe20007ffe0ff */
[----:B------:R-:W-:Y:S01]  /*194b0*/  IMAD.HI.U32 R2, R3, R11, R2 ;  /* 0x0000000b03027227 */ /* 0x000fe200078e0002 */
[----:B------:R-:W-:-:S05]  /*194c0*/  IABS R6, R9 ;  /* 0x0000000900067213 */ /* 0x000fca0000000000 */
        /* <DEDUP_REMOVED lines=24> */
[----:B0-----:R-:W-:-:S06]  /*19650*/  IADD3 R3, R10, 0xffffffe, RZ ;  /* 0x0ffffffe0a037810 */ /* 0x001fcc0007ffe0ff */
[----:B------:R-:W0:Y:S02]  /*19660*/  F2I.FTZ.U32.TRUNC.NTZ R3, R3 ;  /* 0x0000000300037305 */ /* 0x000e24000021f000 */
[----:B0-----:R-:W-:-:S04]  /*19670*/  IMAD.MOV R11, RZ, RZ, -R3 ;  /* 0x000000ffff0b7224 */ /* 0x001fc800078e0a03 */
[----:B------:R-:W-:Y:S01]  /*19680*/  IMAD R9, R11, R8, RZ ;  /* 0x000000080b097224 */ /* 0x000fe200078e02ff */
[----:B------:R-:W-:-:S03]  /*19690*/  IABS R11, R4 ;  /* 0x00000004000b7213 */ /* 0x000fc60000000000 */
[----:B------:R-:W-:-:S04]  /*196a0*/  IMAD.HI.U32 R2, R3, R9, R2 ;  /* 0x0000000903027227 */ /* 0x000fc800078e0002 */
[----:B------:R-:W-:Y:S02]  /*196b0*/  IMAD.MOV.U32 R9, RZ, RZ, R11 ;  /* 0x000000ffff097224 */ /* 0x000fe400078e000b */
        /* <DEDUP_REMOVED lines=11> */
[----:B------:R-:W-:-:S06]  /*19770*/  @P0 IADD3 R2, R2, 0x1, RZ ;  /* 0x0000000102020810 */ /* 0x000fcc0007ffe0ff */
[----:B------:R-:W-:Y:S01]  /*19780*/  @!P2 IMAD.MOV R2, RZ, RZ, -R2 ;  /* 0x000000ffff02a224 */ /* 0x000fe200078e0a02 */
[----:B------:R-:W-:Y:S01]  /*19790*/  @!P1 LOP3.LUT R2, RZ, R7, RZ, 0x33, !PT ;  /* 0x00000007ff029212 */ /* 0x000fe200078e33ff */
[----:B------:R-:W-:-:S03]  /*197a0*/  IMAD.MOV R7, RZ, RZ, -R7 ;  /* 0x000000ffff077224 */ /* 0x000fc600078e0a07 */
[----:B------:R-:W-:Y:S01]  /*197b0*/  LOP3.LUT R17, RZ, R2, RZ, 0x33, !PT ;  /* 0x00000002ff117212 */ /* 0x000fe200078e33ff */
[----:B------:R-:W-:-:S04]  /*197c0*/  IMAD R18, R2, R7, R3 ;  /* 0x0000000702127224 */ /* 0x000fc800078e0203 */
[----:B------:R-:W-:Y:S01]  /*197d0*/  IMAD.IADD R17, R0, 0x1, R17 ;  /* 0x0000000100117824 */ /* 0x000fe200078e0211 */
[----:B------:R-:W-:Y:S06]  /*197e0*/  BRA `(.L_x_1771) ;  /* 0x00000000000c7947 */ /* 0x000fec0003800000 */
.L_x_1766:
[----:B------:R-:W-:Y:S02]  /*197f0*/  IMAD.MOV.U32 R17, RZ, RZ, RZ ;  /* 0x000000ffff117224 */ /* 0x000fe400078e00ff */
[----:B------:R-:W-:Y:S02]  /*19800*/  IMAD.U32 R16, RZ, RZ, UR6 ;  /* 0x00000006ff107e24 */ /* 0x000fe4000f8e00ff */
[----:B------:R-:W-:-:S07]  /*19810*/  IMAD.MOV.U32 R18, RZ, RZ, RZ ;  /* 0x000000ffff127224 */ /* 0x000fce00078e00ff */
.L_x_1771:
[----:B------:R-:W-:-:S13]  /*19820*/  ISETP.NE.AND P0, PT, R5, RZ, PT ;  /* 0x000000ff0500720c */ /* 0x000fda0003f05270 */
[----:B------:R-:W0:Y:S01]  /*19830*/  @!P0 S2R R3, SR_CgaCtaId ;  /* 0x0000000000038919 */ /* 0x000e220000008800 */
[----:B------:R-:W-:-:S04]  /*19840*/  @!P0 MOV R0, 0x400 ;  /* 0x0000040000008802 */ /* 0x000fc80000000f00 */
[----:B0-----:R-:W-:-:S05]  /*19850*/  @!P0 LEA R0, R3, R0, 0x18 ;  /* 0x0000000003008211 */ /* 0x001fca00078ec0ff */
[----:B------:R0:W-:Y:S01]  /*19860*/  @!P0 STS.128 [R0+0x168d0], R16 ;  /* 0x0168d01000008388 */ /* 0x0001e20000000c00 */
[----:B------:R-:W-:Y:S06]  /*19870*/  BAR.ARV 0x5, 0x200 ;  /* 0x0148000000007b1d */ /* 0x000fec0000002000 */
.L_x_1764:
[----:B------:R2:W-:Y:S01]  /*19880*/  STL [R1+0x44], RZ ;  /* 0x000044ff01007387 */ /* 0x0005e20000100800 */
[----:B------:R-:W-:Y:S01]  /*19890*/  ULDC UR4, c[0x0][0xc3c] ;  /* 0x00030f0000047ab9 */ /* 0x000fe20000000800 */
[----:B------:R-:W-:Y:S01]  /*198a0*/  MOV R29, 0x1 ;  /* 0x00000001001d7802 */ /* 0x000fe20000000f00 */
[----:B------:R-:W-:Y:S01]  /*198b0*/  IMAD.MOV.U32 R25, RZ, RZ, RZ ;  /* 0x000000ffff197224 */ /* 0x000fe200078e00ff */
[----:B-1----:R-:W-:-:S13]  /*198c0*/  ISETP.GE.AND P0, PT, R19, UR4, PT ;  /* 0x0000000413007c0c */ /* 0x002fda000bf06270 */
[----:B--2---:R-:W-:Y:S05]  /*198d0*/  @P0 BRA `(.L_x_1772) ;  /* 0x0000006000d40947 */ /* 0x004fea0003800000 */
[----:B------:R-:W0:Y:S01]  /*198e0*/  S2R R6, SR_TID.X ;  /* 0x0000000000067919 */ /* 0x000e220000002100 */
[----:B------:R-:W1:Y:S01]  /*198f0*/  S2UR UR5, SR_CgaCtaId ;  /* 0x00000000000579c3 */ /* 0x000e620000008800 */
[----:B------:R-:W-:Y:S01]  /*19900*/  UMOV UR4, 0x400 ;  /* 0x0000040000047882 */ /* 0x000fe20000000000 */
[----:B------:R-:W-:Y:S01]  /*19910*/  BSSY B8, `(.L_x_1772) ;  /* 0x0000631000087945 */ /* 0x000fe20003800000 */
[----:B------:R-:W-:Y:S01]  /*19920*/  STL [R1+0x44], RZ ;  /* 0x000044ff01007387 */ /* 0x000fe20000100800 */
[----:B------:R-:W-:Y:S01]  /*19930*/  IMAD.MOV.U32 R27, RZ, RZ, RZ ;  /* 0x000000ffff1b7224 */ /* 0x000fe200078e00ff */
[----:B------:R-:W-:Y:S01]  /*19940*/  ULDC.64 UR40, c[0x0][0x198] ;  /* 0x0000660000287ab9 */ /* 0x000fe20000000a00 */
[----:B------:R-:W-:Y:S01]  /*19950*/  IMAD.MOV.U32 R25, RZ, RZ, RZ ;  /* 0x000000ffff197224 */ /* 0x000fe200078e00ff */
[----:B------:R-:W-:Y:S01]  /*19960*/  ULOP3.LUT UR38, UR37, 0x2, URZ, 0xfc, !UPT ;  /* 0x0000000225267892 */ /* 0x000fe2000f8efc3f */
[----:B------:R-:W-:Y:S01]  /*19970*/  IMAD.MOV.U32 R29, RZ, RZ, 0x1 ;  /* 0x00000001ff1d7424 */ /* 0x000fe200078e00ff */
[----:B------:R-:W-:Y:S01]  /*19980*/  ULDC UR36, c[0x0][0xc] ;  /* 0x0000030000247ab9 */ /* 0x000fe20000000800 */
[----:B-1----:R-:W-:-:S06]  /*19990*/  ULEA UR4, UR5, UR4, 0x18 ;  /* 0x0000000405047291 */ /* 0x002fcc000f8ec03f */
[----:B------:R-:W-:Y:S01]  /*199a0*/  MOV R22, UR4 ;  /* 0x0000000400167c02 */ /* 0x000fe20008000f00 */
[C---:B0-----:R-:W-:Y:S01]  /*199b0*/  IMAD.SHL.U32 R0, R6.reuse, 0x8, RZ ;  /* 0x0000000806007824 */ /* 0x041fe200078e00ff */
[----:B------:R-:W-:-:S04]  /*199c0*/  LOP3.LUT R5, R6, 0x7f, RZ, 0xc0, !PT ;  /* 0x0000007f06057812 */ /* 0x000fc800078ec0ff */
[----:B------:R-:W-:Y:S01]  /*199d0*/  LOP3.LUT R2, R0, 0x1f8, RZ, 0xc0, !PT ;  /* 0x000001f800027812 */ /* 0x000fe200078ec0ff */
[----:B------:R-:W-:Y:S02]  /*199e0*/  IMAD.SHL.U32 R3, R5, 0x8, RZ ;  /* 0x0000000805037824 */ /* 0x000fe400078e00ff */
[----:B------:R-:W-:Y:S01]  /*199f0*/  IMAD.MOV.U32 R0, RZ, RZ, 0x1 ;  /* 0x00000001ff007424 */ /* 0x000fe200078e00ff */
[----:B------:R-:W-:-:S04]  /*19a00*/  LOP3.LUT R2, R2, 0x38, R6, 0x78, !PT ;  /* 0x0000003802027812 */ /* 0x000fc800078e7806 */
[----:B------:R-:W-:Y:S01]  /*19a10*/  LOP3.LUT R4, R2, 0x200, R3, 0xf8, !PT ;  /* 0x0000020002047812 */ /* 0x000fe200078ef803 */
[----:B------:R0:W-:Y:S01]  /*19a20*/  STL [R1], R0 ;  /* 0x0000000001007387 */ /* 0x0001e20000100800 */
[----:B------:R-:W-:Y:S01]  /*19a30*/  IMAD.SHL.U32 R2, R6, 0x10, RZ ;  /* 0x0000001006027824 */ /* 0x000fe200078e00ff */
[----:B------:R-:W-:-:S04]  /*19a40*/  SHF.R.U32.HI R3, RZ, 0x3, R5 ;  /* 0x00000003ff037819 */ /* 0x000fc80000011605 */
[----:B------:R-:W-:Y:S01]  /*19a50*/  LOP3.LUT R2, R2, 0x70, RZ, 0xc0, !PT ;  /* 0x0000007002027812 */ /* 0x000fe200078ec0ff */
[----:B0-----:R-:W-:-:S03]  /*19a60*/  IMAD R0, R4, 0x2, R22 ;  /* 0x0000000204007824 */ /* 0x001fc600078e0216 */
[----:B------:R-:W-:Y:S02]  /*19a70*/  LOP3.LUT R2, R3, R2, RZ, 0xfc, !PT ;  /* 0x0000000203027212 */ /* 0x000fe400078efcff */
[----:B------:R0:W-:Y:S05]  /*19a80*/  STL [R1+0x28], R0 ;  /* 0x0000280001007387 */ /* 0x0001ea0000100800 */
.L_x_1881:
[----:B------:R-:W-:Y:S05]  /*19a90*/  YIELD ;  /* 0x0000000000007946 */ /* 0x000fea0003800000 */
[----:B------:R-:W-:Y:S01]  /*19aa0*/  ULDC.64 UR4, c[0x0][0xa28] ;  /* 0x00028a0000047ab9 */ /* 0x000fe20000000a00 */
[----:B------:R-:W-:Y:S01]  /*19ab0*/  IMAD.MOV.U32 R10, RZ, RZ, RZ ;  /* 0x000000ffff0a7224 */ /* 0x000fe200078e00ff */
[----:B------:R-:W-:Y:S01]  /*19ac0*/  ISETP.NE.U32.AND P0, PT, RZ, UR4, PT ;  /* 0x00000004ff007c0c */ /* 0x000fe2000bf05070 */
[----:B-1----:R-:W1:Y:S01]  /*19ad0*/  LDC.64 R4, c[0x0][0xa00] ;  /* 0x00028000ff047b82 */ /* 0x002e620000000a00 */
[----:B------:R-:W-:Y:S01]  /*19ae0*/  IMAD.MOV.U32 R8, RZ, RZ, RZ ;  /* 0x000000ffff087224 */ /* 0x000fe200078e00ff */
[----:B------:R-:W-:Y:S01]  /*19af0*/  ULDC.64 UR6, c[0x0][0xa10] ;  /* 0x0002840000067ab9 */ /* 0x000fe20000000a00 */
[----:B------:R-:W-:Y:S01]  /*19b00*/  ISETP.NE.AND.EX P0, PT, RZ, UR5, PT, P0 ;  /* 0x00000005ff007c0c */ /* 0x000fe2000bf05300 */
[----:B------:R-:W-:-:S12]  /*19b10*/  ULDC.64 UR4, c[0x0][0xa18] ;  /* 0x0002860000047ab9 */ /* 0x000fd80000000a00 */
[----:B--2---:R-:W2:Y:S02]  /*19b20*/  @P0 LDC.64 R2, c[0x0][0xa28] ;  /* 0x00028a00ff020b82 */ /* 0x004ea40000000a00 */
[----:B--2---:R-:W-:-:S05]  /*19b30*/  @P0 IMAD.WIDE R2, R19, 0x4, R2 ;  /* 0x0000000413020825 */ /* 0x004fca00078e0202 */
[----:B---3--:R2:W3:Y:S01]  /*19b40*/  @P0 LDG.E R10, desc[UR42][R2.64] ;  /* 0x0000002a020a0981 */ /* 0x0084e2000c1e1900 */
[----:B------:R-:W-:Y:S01]  /*19b50*/  ISETP.NE.U32.AND P0, PT, RZ, UR4, PT ;  /* 0x00000004ff007c0c */ /* 0x000fe2000bf05070 */
[----:B-1----:R-:W-:Y:S01]  /*19b60*/  IMAD.WIDE R4, R19, 0x4, R4 ;  /* 0x0000000413047825 */ /* 0x002fe200078e0204 */
[----:B------:R-:W-:Y:S02]  /*19b70*/  ISETP.NE.U32.AND P1, PT, RZ, UR6, PT ;  /* 0x00000006ff007c0c */ /* 0x000fe4000bf25070 */
[----:B------:R-:W-:Y:S01]  /*19b80*/  ISETP.NE.AND.EX P2, PT, RZ, UR5, PT, P0 ;  /* 0x00000005ff007c0c */ /* 0x000fe2000bf45300 */
[----:B------:R-:W-:Y:S01]  /*19b90*/  ULDC.64 UR4, c[0x0][0xa00] ;  /* 0x0002800000047ab9 */ /* 0x000fe20000000a00 */
[----:B------:R-:W-:Y:S01]  /*19ba0*/  ISETP.NE.AND.EX P1, PT, RZ, UR7, PT, P1 ;  /* 0x00000007ff007c0c */ /* 0x000fe2000bf25310 */
[----:B0-----:R-:W-:Y:S01]  /*19bb0*/  IMAD.MOV.U32 R0, RZ, RZ, RZ ;  /* 0x000000ffff007224 */ /* 0x001fe200078e00ff */
[----:B------:R-:W-:Y:S01]  /*19bc0*/  ISETP.NE.U32.AND P0, PT, RZ, UR4, PT ;  /* 0x00000004ff007c0c */ /* 0x000fe2000bf05070 */
[----:B--2---:R-:W0:Y:S03]  /*19bd0*/  LDC.64 R2, c[0x0][0xa10] ;  /* 0x00028400ff027b82 */ /* 0x004e260000000a00 */
[----:B------:R-:W-:-:S05]  /*19be0*/  ISETP.NE.AND.EX P0, PT, RZ, UR5, PT, P0 ;  /* 0x00000005ff007c0c */ /* 0x000fca000bf05300 */
[----:B------:R-:W1:Y:S08]  /*19bf0*/  @P2 LDC.64 R6, c[0x0][0xa18] ;  /* 0x00028600ff062b82 */ /* 0x000e700000000a00 */
[----:B------:R-:W2:Y:S01]  /*19c00*/  @P0 LDG.E R8, desc[UR42][R4.64] ;  /* 0x0000002a04080981 */ /* 0x000ea2000c1e1900 */
[----:B------:R-:W-:Y:S01]  /*19c10*/  ULDC UR4, c[0x0][0x288] ;  /* 0x0000a20000047ab9 */ /* 0x000fe20000000800 */
[----:B0-----:R-:W-:-:S05]  /*19c20*/  IMAD.WIDE R2, R19, 0x4, R2 ;  /* 0x0000000413027825 */ /* 0x001fca00078e0202 */
[----:B------:R-:W5:Y:S01]  /*19c30*/  @P1 LDG.E R0, desc[UR42][R2.64] ;  /* 0x0000002a02001981 */ /* 0x000f62000c1e1900 */
[----:B-1----:R-:W-:-:S03]  /*19c40*/  @P2 IMAD.WIDE R6, R19, 0x4, R6 ;  /* 0x0000000413062825 */ /* 0x002fc600078e0206 */
[----:B--2---:R0:W-:Y:S02]  /*19c50*/  STL [R1+0x2c], R8 ;  /* 0x00002c0801007387 */ /* 0x0041e40000100800 */
[----:B0-----:R-:W-:Y:S01]  /*19c60*/  IMAD.U32 R8, RZ, RZ, UR4 ;  /* 0x00000004ff087e24 */ /* 0x001fe2000f8e00ff */
[----:B------:R-:W-:-:S05]  /*19c70*/  ULDC.64 UR4, c[0x0][0x418] ;  /* 0x0001060000047ab9 */ /* 0x000fca0000000a00 */
[----:B------:R0:W2:Y:S01]  /*19c80*/  @P2 LDG.E R8, desc[UR42][R6.64] ;  /* 0x0000002a06082981 */ /* 0x0000a2000c1e1900 */
[----:B------:R-:W-:-:S03]  /*19c90*/  UISETP.NE.U32.AND UP0, UPT, UR4, URZ, UPT ;  /* 0x0000003f0400728c */ /* 0x000fc6000bf05070 */
[----:B------:R-:W-:Y:S01]  /*19ca0*/  ULDC UR4, c[0x0][0x424] ;  /* 0x0001090000047ab9 */ /* 0x000fe20000000800 */
[----:B------:R-:W-:-:S03]  /*19cb0*/  UISETP.NE.AND.EX UP0, UPT, UR5, URZ, UPT, UP0 ;  /* 0x0000003f0500728c */ /* 0x000fc6000bf05300 */
[----:B------:R-:W-:Y:S01]  /*19cc0*/  ULDC UR5, c[0x0][0x2f0] ;  /* 0x0000bc0000057ab9 */ /* 0x000fe20000000800 */
[----:B------:R-:W-:-:S04]  /*19cd0*/  USEL UR4, UR4, 0x1, UP0 ;  /* 0x0000000104047887 */ /* 0x000fc80008000000 */
[----:B------:R-:W-:-:S03]  /*19ce0*/  UIMAD UR4, UR4, UR5, URZ ;  /* 0x00000005040472a4 */ /* 0x000fc6000f8e023f */
[----:B------:R-:W-:Y:S02]  /*19cf0*/  ULDC UR5, c[0x0][0x348] ;  /* 0x0000d20000057ab9 */ /* 0x000fe40000000800 */
[----:B0-----:R-:W-:Y:S01]  /*19d00*/  MOV R6, UR5 ;  /* 0x0000000500067c02 */ /* 0x001fe20008000f00 */
[----:B------:R-:W-:Y:S01]  /*19d10*/  IMAD.U32 R7, RZ, RZ, UR4 ;  /* 0x00000004ff077e24 */ /* 0x000fe2000f8e00ff */
[----:B--2---:R0:W-:Y:S04]  /*19d20*/  STL [R1+0x8], R8 ;  /* 0x0000080801007387 */ /* 0x0041e80000100800 */
[----:B---3--:R0:W-:Y:S01]  /*19d30*/  STL [R1+0x20], R10 ;  /* 0x0000200a01007387 */ /* 0x0081e20000100800 */
[----:B------:R-:W-:Y:S01]  /*19d40*/  IMAD.MOV.U32 R12, RZ, RZ, R8 ;  /* 0x000000ffff0c7224 */ /* 0x000fe200078e0008 */
[----:B------:R-:W-:Y:S06]  /*19d50*/  @P2 BRA `(.L_x_1773) ;  /* 0x0000000000142947 */ /* 0x000fec0003800000 */
[----:B------:R-:W-:Y:S05]  /*19d60*/  @!P0 BRA `(.L_x_1773) ;  /* 0x0000000000108947 */ /* 0x000fea0003800000 */
[----:B0-----:R-:W2:Y:S04]  /*19d70*/  LDG.E R8, desc[UR42][R4.64] ;  /* 0x0000002a04087981 */ /* 0x001ea8000c1e1900 */
[----:B------:R-:W2:Y:S02]  /*19d80*/  LDG.E R9, desc[UR42][R4.64+0x4] ;  /* 0x0000042a04097981 */ /* 0x000ea4000c1e1900 */
[----:B--2---:R-:W-:-:S05]  /*19d90*/  IMAD.IADD R12, R9, 0x1, -R8 ;  /* 0x00000001090c7824 */ /* 0x004fca00078e0a08 */
[----:B------:R1:W-:Y:S02]  /*19da0*/  STL [R1+0x8], R12 ;  /* 0x0000080c01007387 */ /* 0x0003e40000100800 */
.L_x_1773:
[----:B------:R-:W-:Y:S02]  /*19db0*/  ULDC.64 UR4, c[0x0][0xa20] ;  /* 0x0002880000047ab9 */ /* 0x000fe40000000a00 */
[----:B------:R-:W-:-:S04]  /*19dc0*/  ISETP.NE.U32.AND P0, PT, RZ, UR4, PT ;  /* 0x00000004ff007c0c */ /* 0x000fc8000bf05070 */
[----:B------:R-:W-:-:S13]  /*19dd0*/  ISETP.NE.AND.EX P0, PT, RZ, UR5, PT, P0 ;  /* 0x00000005ff007c0c */ /* 0x000fda000bf05300 */
[----:B------:R-:W-:Y:S05]  /*19de0*/  @!P0 BRA `(.L_x_1774) ;  /* 0x0000000000108947 */ /* 0x000fea0003800000 */
[----:B------:R-:W2:Y:S02]  /*19df0*/  LDC.64 R4, c[0x0][0xa20] ;  /* 0x00028800ff047b82 */ /* 0x000ea40000000a00 */
[----:B--2---:R-:W-:-:S05]  /*19e00*/  IMAD.WIDE R4, R19, 0x4, R4 ;  /* 0x0000000413047825 */ /* 0x004fca00078e0204 */
[----:B------:R2:W5:Y:S01]  /*19e10*/  LDG.E R7, desc[UR42][R4.64] ;  /* 0x0000002a04077981 */ /* 0x000562000c1e1900 */
[----:B------:R-:W-:Y:S05]  /*19e20*/  BRA `(.L_x_1775) ;  /* 0x0000000000247947 */ /* 0x000fea0003800000 */
.L_x_1774:
[----:B------:R-:W-:Y:S02]  /*19e30*/  ULDC.64 UR4, c[0x0][0xa08] ;  /* 0x0002820000047ab9 */ /* 0x000fe40000000a00 */
[----:B------:R-:W-:-:S04]  /*19e40*/  ISETP.NE.U32.AND P0, PT, RZ, UR4, PT ;  /* 0x00000004ff007c0c */ /* 0x000fc8000bf05070 */
[----:B------:R-:W-:-:S13]  /*19e50*/  ISETP.NE.AND.EX P0, PT, RZ, UR5, PT, P0 ;  /* 0x00000005ff007c0c */ /* 0x000fda000bf05300 */
[----:B------:R-:W-:Y:S05]  /*19e60*/  @!P0 BRA `(.L_x_1775) ;  /* 0x0000000000148947 */ /* 0x000fea0003800000 */
[----:B------:R-:W2:Y:S02]  /*19e70*/  LDC.64 R4, c[0x0][0xa08] ;  /* 0x00028200ff047b82 */ /* 0x000ea40000000a00 */
[----:B--2---:R-:W-:-:S05]  /*19e80*/  IMAD.WIDE R4, R19, 0x4, R4 ;  /* 0x0000000413047825 */ /* 0x004fca00078e0204 */
[----:B------:R-:W2:Y:S04]  /*19e90*/  LDG.E R7, desc[UR42][R4.64] ;  /* 0x0000002a04077981 */ /* 0x000ea8000c1e1900 */
[----:B0-----:R-:W2:Y:S02]  /*19ea0*/  LDG.E R8, desc[UR42][R4.64+0x4] ;  /* 0x0000042a04087981 */ /* 0x001ea4000c1e1900 */
[----:B--2---:R-:W-:-:S07]  /*19eb0*/  IMAD.IADD R7, R8, 0x1, -R7 ;  /* 0x0000000108077824 */ /* 0x004fce00078e0a07 */
.L_x_1775:
[----:B--2---:R-:W2:Y:S01]  /*19ec0*/  @P1 LDG.E R4, desc[UR42][R2.64] ;  /* 0x0000002a02041981 */ /* 0x004ea2000c1e1900 */
[----:B0-----:R-:W0:Y:S03]  /*19ed0*/  LDC R8, c[0x0][0x448] ;  /* 0x00011200ff087b82 */ /* 0x001e260000000800 */
[----:B------:R3:W2:Y:S01]  /*19ee0*/  @P1 LDG.E R5, desc[UR42][R2.64+0x4] ;  /* 0x0000042a02051981 */ /* 0x0006a2000c1e1900 */
[----:B------:R-:W-:Y:S02]  /*19ef0*/  IMAD R28, R17, 0xc0, RZ ;  /* 0x000000c0111c7824 */ /* 0x000fe400078e02ff */
[----:B-----5:R-:W-:Y:S02]  /*19f00*/  IMAD.IADD R7, R7, 0x1, -R10 ;  /* 0x0000000107077824 */ /* 0x020fe400078e0a0a */
[----:B------:R-:W-:Y:S01]  /*19f10*/  VIADD R9, R28, 0xbf ;  /* 0x000000bf1c097836 */ /* 0x000fe20000000000 */
[----:B0-----:R-:W-:-:S13]  /*19f20*/  ISETP.NE.AND P2, PT, R8, 0x1, PT ;  /* 0x000000010800780c */ /* 0x001fda0003f45270 */
[----:B---3--:R-:W0:Y:S08]  /*19f30*/  @P2 LDC R3, c[0x0][0x44c] ;  /* 0x00011300ff032b82 */ /* 0x008e300000000800 */
[----:B------:R-:W3:Y:S01]  /*19f40*/  @P2 LDC R2, c[0x0][0x450] ;  /* 0x00011400ff022b82 */ /* 0x000ee20000000800 */
[----:B0-----:R-:W-:-:S05]  /*19f50*/  @P2 IMAD.HI.U32 R3, R9, R3, RZ ;  /* 0x0000000309032227 */ /* 0x001fca00078e00ff */
[----:B---3--:R-:W-:Y:S01]  /*19f60*/  @P2 SHF.R.U32.HI R9, RZ, R2, R3 ;  /* 0x00000002ff092219 */ /* 0x008fe20000011603 */
[----:B--2---:R-:W-:-:S04]  /*19f70*/  @P1 IMAD.IADD R6, R5, 0x1, -R4 ;  /* 0x0000000105061824 */ /* 0x004fc800078e0a04 */
[----:B------:R-:W-:-:S05]  /*19f80*/  IMAD.IADD R11, R7, 0x1, R6 ;  /* 0x00000001070b7824 */ /* 0x000fca00078e0206 */
[C---:B------:R-:W-:Y:S01]  /*19f90*/  IADD3 R17, R11.reuse, 0x7f, RZ ;  /* 0x0000007f0b117810 */ /* 0x040fe20007ffe0ff */
[----:B------:R0:W-:Y:S01]  /*19fa0*/  STL [R1+0x18], R11 ;  /* 0x0000180b01007387 */ /* 0x0001e20000100800 */
[----:B------:R-:W-:Y:S02]  /*19fb0*/  IADD3 R8, R11, 0x1, -R12 ;  /* 0x000000010b087810 */ /* 0x000fe40007ffe80c */
[----:B------:R-:W-:-:S03]  /*19fc0*/  SHF.R.S32.HI R2, RZ, 0x1f, R17 ;  /* 0x0000001fff027819 */ /* 0x000fc60000011411 */
[----:B------:R-:W-:Y:S01]  /*19fd0*/  IMAD.IADD R9, R8, 0x1, R9 ;  /* 0x0000000108097824 */ /* 0x000fe200078e0209 */
[----:B------:R-:W-:Y:S02]  /*19fe0*/  LEA.HI R17, R2, R17, RZ, 0x7 ;  /* 0x0000001102117211 */ /* 0x000fe400078f38ff */
[----:B------:R-:W2:Y:S02]  /*19ff0*/  LDC.64 R2, c[0x0][0x9e0] ;  /* 0x00027800ff027b82 */ /* 0x000ea40000000a00 */
[----:B------:R-:W-:Y:S02]  /*1a000*/  SHF.R.S32.HI R17, RZ, 0x7, R17 ;  /* 0x00000007ff117819 */ /* 0x000fe40000011411 */
[----:B--2---:R-:W-:Y:S01]  /*1a010*/  ISETP.GE.AND P3, PT, R3, 0x1, PT ;  /* 0x000000010300780c */ /* 0x004fe20003f66270 */
[----:B------:R-:W-:-:S12]  /*1a020*/  IMAD.IADD R2, R9, 0x1, R2 ;  /* 0x0000000109027824 */ /* 0x000fd800078e0202 */
[----:B0-----:R-:W-:Y:S05]  /*1a030*/  @!P3 BRA `(.L_x_1776) ;  /* 0x000000000048b947 */ /* 0x001fea0003800000 */
        /* <DEDUP_REMOVED lines=11> */
.L_x_1778:
[----:B------:R-:W-:-:S13]  /*1a0f0*/  ISETP.NE.AND P0, PT, R3, 0x1, PT ;  /* 0x000000010300780c */ /* 0x000fda0003f05270 */
[----:B------:R-:W0:Y:S02]  /*1a100*/  @P0 LDC.64 R4, c[0x0][0x9e8] ;  /* 0x00027a00ff040b82 */ /* 0x000e240000000a00 */
[----:B0-----:R-:W-:-:S05]  /*1a110*/  @P0 IMAD.HI.U32 R4, R10, R4, RZ ;  /* 0x000000040a040227 */ /* 0x001fca00078e00ff */
[----:B------:R-:W-:-:S07]  /*1a120*/  @P0 SHF.R.U32.HI R10, RZ, R5, R4 ;  /* 0x00000005ff0a0219 */ /* 0x000fce0000011604 */
.L_x_1779:
[----:B------:R-:W-:Y:S05]  /*1a130*/  BSYNC B0 ;  /* 0x0000000000007941 */ /* 0x000fea0003800000 */
.L_x_1777:
[----:B------:R-:W-:-:S05]  /*1a140*/  IMAD R10, R10, R3, R3 ;  /* 0x000000030a0a7224 */ /* 0x000fca00078e0203 */
[----:B------:R-:W-:-:S07]  /*1a150*/  VIMNMX R2, R2, R10, PT ;  /* 0x0000000a02027248 */ /* 0x000fce0003fe0100 */
.L_x_1776:
[----:B------:R-:W0:Y:S01]  /*1a160*/  @P2 LDC R9, c[0x0][0x44c] ;  /* 0x00011300ff092b82 */ /* 0x000e220000000800 */
[----:B------:R-:W-:Y:S01]  /*1a170*/  IMAD.MOV.U32 R4, RZ, RZ, R28 ;  /* 0x000000ffff047224 */ /* 0x000fe200078e001c */
[----:B------:R-:W-:-:S06]  /*1a180*/  ULDC UR4, c[0x0][0x9dc] ;  /* 0x0002770000047ab9 */ /* 0x000fcc0000000800 */
[----:B------:R-:W2:Y:S01]  /*1a190*/  @P2 LDC R5, c[0x0][0x450] ;  /* 0x00011400ff052b82 */ /* 0x000ea20000000800 */
[----:B0-----:R-:W-:-:S05]  /*1a1a0*/  @P2 IMAD.HI.U32 R9, R28, R9, RZ ;  /* 0x000000091c092227 */ /* 0x001fca00078e00ff */
[----:B--2---:R-:W-:Y:S01]  /*1a1b0*/  @P2 SHF.R.U32.HI R4, RZ, R5, R9 ;  /* 0x00000005ff042219 */ /* 0x004fe20000011609 */
[----:B------:R-:W-:-:S04]  /*1a1c0*/  IMAD.IADD R9, R11, 0x1, -R12 ;  /* 0x000000010b097824 */ /* 0x000fc800078e0a0c */
[----:B------:R-:W-:-:S05]  /*1a1d0*/  IMAD.IADD R11, R9, 0x1, R4 ;  /* 0x00000001090b7824 */ /* 0x000fca00078e0204 */
[----:B------:R-:W-:Y:S01]  /*1a1e0*/  IADD3 R10, R11, -UR4, RZ ;  /* 0x800000040b0a7c10 */ /* 0x000fe2000fffe0ff */
        /* <DEDUP_REMOVED lines=11> */
.L_x_1782:
[----:B------:R-:W-:-:S13]  /*1a2a0*/  ISETP.NE.AND P0, PT, R3, 0x1, PT ;  /* 0x000000010300780c */ /* 0x000fda0003f05270 */
[----:B------:R-:W0:Y:S02]  /*1a2b0*/  @P0 LDC.64 R4, c[0x0][0x9e8] ;  /* 0x00027a00ff040b82 */ /* 0x000e240000000a00 */
[----:B0-----:R-:W-:-:S05]  /*1a2c0*/  @P0 IMAD.HI.U32 R4, R11, R4, RZ ;  /* 0x000000040b040227 */ /* 0x001fca00078e00ff */
[----:B------:R-:W-:-:S07]  /*1a2d0*/  @P0 SHF.R.U32.HI R11, RZ, R5, R4 ;  /* 0x00000005ff0b0219 */ /* 0x000fce0000011604 */
.L_x_1783:
[----:B------:R-:W-:Y:S05]  /*1a2e0*/  BSYNC B0 ;  /* 0x0000000000007941 */ /* 0x000fea0003800000 */
.L_x_1781:
[----:B------:R-:W-:-:S05]  /*1a2f0*/  IMAD R3, R11, R3, RZ ;  /* 0x000000030b037224 */ /* 0x000fca00078e02ff */
[----:B------:R-:W-:-:S07]  /*1a300*/  VIMNMX R10, R10, R3, !PT ;  /* 0x000000030a0a7248 */ /* 0x000fce0007fe0100 */
.L_x_1780:
[----:B------:R-:W-:Y:S01]  /*1a310*/  VIADD R2, R2, 0x7f ;  /* 0x0000007f02027836 */ /* 0x000fe20000000000 */
[----:B------:R-:W-:Y:S04]  /*1a320*/  BSSY B0, `(.L_x_1784) ;  /* 0x00000e3000007945 */ /* 0x000fe80003800000 */
[----:B------:R-:W-:-:S04]  /*1a330*/  SHF.R.S32.HI R3, RZ, 0x1f, R2 ;  /* 0x0000001fff037819 */ /* 0x000fc80000011402 */
[----:B------:R-:W-:Y:S02]  /*1a340*/  LEA.HI R3, R3, R2, RZ, 0x7 ;  /* 0x0000000203037211 */ /* 0x000fe400078f38ff */
[----:B------:R-:W-:Y:S02]  /*1a350*/  SHF.R.S32.HI R2, RZ, 0x1f, R10 ;  /* 0x0000001fff027819 */ /* 0x000fe4000001140a */
[----:B------:R-:W-:Y:S02]  /*1a360*/  SHF.R.S32.HI R3, RZ, 0x7, R3 ;  /* 0x00000007ff037819 */ /* 0x000fe40000011403 */
[----:B------:R-:W-:Y:S02]  /*1a370*/  LEA.HI R2, R2, R10, RZ, 0x7 ;  /* 0x0000000a02027211 */ /* 0x000fe400078f38ff */
[----:B------:R-:W-:Y:S02]  /*1a380*/  VIMNMX R3, R17, R3, PT ;  /* 0x0000000311037248 */ /* 0x000fe40003fe0100 */
[----:B------:R-:W-:-:S03]  /*1a390*/  SHF.R.S32.HI R2, RZ, 0x7, R2 ;  /* 0x00000007ff027819 */ /* 0x000fc60000011402 */
[----:B------:R-:W-:Y:S01]  /*1a3a0*/  IMAD R3, R3, 0x80, -R7 ;  /* 0x0000008003037824 */ /* 0x000fe200078e0a07 */
[----:B------:R-:W-:-:S04]  /*1a3b0*/  VIMNMX R2, RZ, R2, !PT ;  /* 0x00000002ff027248 */ /* 0x000fc80007fe0100 */
[----:B------:R-:W-:Y:S01]  /*1a3c0*/  VIMNMX R3, R3, R6, PT ;  /* 0x0000000603037248 */ /* 0x000fe20003fe0100 */
[----:B------:R-:W-:-:S05]  /*1a3d0*/  IMAD R2, R2, 0x80, -R7 ;  /* 0x0000008002027824 */ /* 0x000fca00078e0a07 */
[----:B------:R-:W-:-:S04]  /*1a3e0*/  VIMNMX R4, RZ, R2, !PT ;  /* 0x00000002ff047248 */ /* 0x000fc80007fe0100 */
[----:B------:R-:W-:-:S13]  /*1a3f0*/  ISETP.GT.AND P0, PT, R3, R4, PT ;  /* 0x000000040300720c */ /* 0x000fda0003f04270 */
[----:B------:R-:W-:Y:S01]  /*1a400*/  @P0 VIADD R2, R3, 0x7f ;  /* 0x0000007f03020836 */ /* 0x000fe20000000000 */
[----:B------:R-:W-:-:S04]  /*1a410*/  SHF.R.U32.HI R3, RZ, 0x7, R4 ;  /* 0x00000007ff037819 */ /* 0x000fc80000011604 */
[----:B------:R-:W-:-:S04]  /*1a420*/  @P0 SHF.R.S32.HI R4, RZ, 0x1f, R2 ;  /* 0x0000001fff040819 */ /* 0x000fc80000011402 */
        /* <DEDUP_REMOVED lines=12> */
[----:B------:R0:W2:Y:S02]  /*1a4f0*/  SHFL.IDX PT, R14, R5, RZ, 0x1f ;  /* 0x00001fff050e7589 */ /* 0x0000a400000e0000 */
.L_x_1959:
[----:B--2---:R-:W-:Y:S02]  /*1a500*/  ISETP.NE.AND P0, PT, R14, RZ, PT ;  /* 0x000000ff0e00720c */ /* 0x004fe40003f05270 */
[----:B------:R-:W-:-:S11]  /*1a510*/  PLOP3.LUT P6, PT, PT, PT, PT, 0x8, 0x0 ;  /* 0x000000000000781c */ /* 0x000fd60003fce170 */
[----:B------:R-:W-:Y:S05]  /*1a520*/  @P0 BRA `(.L_x_1787) ;  /* 0x00000000000c0947 */ /* 0x000fea0003800000 */
[----:B------:R-:W-:-:S03]  /*1a530*/  UMOV UR4, 0xffffffff ;  /* 0xffffffff00047882 */ /* 0x000fc60000000000 */
[----:B------:R-:W-:Y:S05]  /*1a540*/  BRA.DIV UR4, `(.L_x_1788) ;  /* 0x0000007604307947 */ /* 0x000fea000b800000 */
[----:B------:R-:W-:-:S13]  /*1a550*/  ELECT P6, URZ, PT ;  /* 0x00000000003f782f */ /* 0x000fda00038c0000 */
.L_x_1787:
[----:B0-----:R-:W2:Y:S01]  /*1a560*/  LDL R5, [R1+0x44] ;  /* 0x0000440001057983 */ /* 0x001ea20000100800 */
[----:B------:R-:W-:Y:S01]  /*1a570*/  BSSY B1, `(.L_x_1789) ;  /* 0x0000008000017945 */ /* 0x000fe20003800000 */
[----:B--2---:R-:W-:-:S05]  /*1a580*/  VIADD R5, R5, 0x1 ;  /* 0x0000000105057836 */ /* 0x004fca0000000000 */
[----:B------:R-:W-:-:S04]  /*1a590*/  LEA.HI R6, R5, R5, RZ, 0x1 ;  /* 0x0000000505067211 */ /* 0x000fc800078f08ff */
[----:B------:R-:W-:-:S05]  /*1a5a0*/  LOP3.LUT R6, R6, 0xfffffffe, RZ, 0xc0, !PT ;  /* 0xfffffffe06067812 */ /* 0x000fca00078ec0ff */
[----:B------:R-:W-:-:S05]  /*1a5b0*/  IMAD.IADD R5, R5, 0x1, -R6 ;  /* 0x0000000105057824 */ /* 0x000fca00078e0a06 */
[----:B------:R-:W-:-:S04]  /*1a5c0*/  SHF.L.U32 R5, R5, 0x1f, RZ ;  /* 0x0000001f05057819 */ /* 0x000fc800000006ff */
[----:B------:R-:W0:Y:S02]  /*1a5d0*/  SYNCS.PHASECHK.TRANS64.TRYWAIT P0, [R22+URZ+0x16820], R5 ;  /* 0x01682005160075a7 */ /* 0x000e24000800017f */
[----:B0-----:R-:W-:Y:S05]  /*1a5e0*/  @!P0 BRA `(.L_x_1790) ;  /* 0x0000007400288947 */ /* 0x001fea0003800000 */
.L_x_1962:
[----:B------:R-:W-:Y:S05]  /*1a5f0*/  BSYNC B1 ;  /* 0x0000000000017941 */ /* 0x000fea0003800000 */
.L_x_1789:
[----:B------:R-:W-:Y:S04]  /*1a600*/  BSSY B1, `(.L_x_1791) ;  /* 0x0000050000017945 */ /* 0x000fe80003800000 */
[----:B------:R-:W-:Y:S05]  /*1a610*/  @!P6 BRA `(.L_x_1792) ;  /* 0x000000040038e947 */ /* 0x000fea0003800000 */
[----:B------:R-:W2:Y:S01]  /*1a620*/  LDL R7, [R1] ;  /* 0x0000000001077983 */ /* 0x000ea20000100800 */
[----:B------:R-:W-:Y:S01]  /*1a630*/  LEA R10, R27, R22, 0x3 ;  /* 0x000000161b0a7211 */ /* 0x000fe200078e18ff */
[----:B------:R-:W3:Y:S01]  /*1a640*/  S2R R6, SR_TID.X ;  /* 0x0000000000067919 */ /* 0x000ee20000002100 */
[----:B------:R-:W-:Y:S01]  /*1a650*/  BSSY B2, `(.L_x_1793) ;  /* 0x0000006000027945 */ /* 0x000fe20003800000 */
[----:B---3--:R-:W-:-:S04]  /*1a660*/  LOP3.LUT R6, R6, 0x7f, RZ, 0xc0, !PT ;  /* 0x0000007f06067812 */ /* 0x008fc800078ec0ff */
[----:B------:R-:W-:Y:S02]  /*1a670*/  ISETP.NE.AND P1, PT, R6, RZ, PT ;  /* 0x000000ff0600720c */ /* 0x000fe40003f25270 */
[----:B--2---:R-:W-:-:S04]  /*1a680*/  SHF.L.U32 R7, R7, 0x1f, RZ ;  /* 0x0000001f07077819 */ /* 0x004fc800000006ff */
[----:B------:R-:W2:Y:S02]  /*1a690*/  SYNCS.PHASECHK.TRANS64.TRYWAIT P0, [R10+URZ+0x168a0], R7 ;  /* 0x0168a0070a0075a7 */ /* 0x000ea4000800017f */
[----:B--2---:R-:W-:Y:S05]  /*1a6a0*/  @!P0 BRA `(.L_x_1794) ;  /* 0x00000074000c8947 */ /* 0x004fea0003800000 */
.L_x_1963:
[----:B------:R-:W-:Y:S05]  /*1a6b0*/  BSYNC B2 ;  /* 0x0000000000027941 */ /* 0x000fea0003800000 */
.L_x_1793:
[----:B------:R-:W-:Y:S04]  /*1a6c0*/  BSSY B2, `(.L_x_1795) ;  /* 0x0000009000027945 */ /* 0x000fe80003800000 */
[----:B------:R-:W-:Y:S05]  /*1a6d0*/  @P1 BRA `(.L_x_1796) ;  /* 0x00000000001c1947 */ /* 0x000fea0003800000 */
[----:B0-----:R-:W0:Y:S02]  /*1a6e0*/  S2R R5, SR_TID.X ;  /* 0x0000000000057919 */ /* 0x001e240000002100 */
[----:B0-----:R-:W-:Y:S01]  /*1a6f0*/  LOP3.LUT R6, R5, 0x1f, RZ, 0xc0, !PT ;  /* 0x0000001f05067812 */ /* 0x001fe200078ec0ff */
[----:B------:R-:W-:-:S03]  /*1a700*/  IMAD.MOV.U32 R5, RZ, RZ, 0x4000 ;  /* 0x00004000ff057424 */ /* 0x000fc600078e00ff */
[----:B------:R-:W-:Y:S01]  /*1a710*/  ISETP.NE.AND P0, PT, R6, RZ, PT ;  /* 0x000000ff0600720c */ /* 0x000fe20003f05270 */
[----:B------:R3:W-:-:S12]  /*1a720*/  SYNCS.ARRIVE.TRANS64 RZ, [R10+URZ+0x16890], R5 ;  /* 0x016890050aff79a7 */ /* 0x0007d8000800003f */
[----:B---3--:R-:W-:Y:S05]  /*1a730*/  @!P0 BRA `(.L_x_1796) ;  /* 0x0000000000048947 */ /* 0x008fea0003800000 */
[----:B------:R-:W-:Y:S01]  /*1a740*/  BPT.TRAP 0x1 ;  /* 0x000000040000795c */ /* 0x000fe20000300000 */
.L_x_1796:
[----:B------:R-:W-:Y:S05]  /*1a750*/  BSYNC B2 ;  /* 0x0000000000027941 */ /* 0x000fea0003800000 */
.L_x_1795:
[----:B------:R-:W-:Y:S01]  /*1a760*/  IMAD.MOV.U32 R13, RZ, RZ, RZ ;  /* 0x000000ffff0d7224 */ /* 0x000fe200078e00ff */
[----:B------:R-:W-:Y:S01]  /*1a770*/  UIADD3 UR4, UP0, UR40, 0x570, URZ ;  /* 0x0000057028047890 */ /* 0x000fe2000ff1e03f */
[----:B------:R-:W-:Y:S01]  /*1a780*/  IMAD R6, R4, 0x80, R0 ;  /* 0x0000008004067824 */ /* 0x000fe200078e0200 */
[----:B------:R-:W-:Y:S01]  /*1a790*/  PLOP3.LUT P0, PT, PT, PT, PT, 0x80, 0x0 ;  /* 0x000000000000781c */ /* 0x000fe20003f0f070 */
[----:B0-----:R-:W-:Y:S01]  /*1a7a0*/  IMAD R5, R27, 0x4000, R22 ;  /* 0x000040001b057824 */ /* 0x001fe200078e0216 */
[----:B------:R-:W-:Y:S01]  /*1a7b0*/  R2UR UR10, R13 ;  /* 0x000000000d0a72ca */ /* 0x000fe200000e0000 */
[----:B------:R-:W-:Y:S01]  /*1a7c0*/  VIADD R6, R6, 0xffffff80 ;  /* 0xffffff8006067836 */ /* 0x000fe20000000000 */
[----:B------:R-:W-:Y:S01]  /*1a7d0*/  IADD3 R11, R10, 0x16890, RZ ;  /* 0x000168900a0b7810 */ /* 0x000fe20007ffe0ff */
[----:B------:R-:W-:Y:S01]  /*1a7e0*/  VIADD R5, R5, 0xe400 ;  /* 0x0000e40005057836 */ /* 0x000fe20000000000 */
[----:B------:R-:W-:Y:S01]  /*1a7f0*/  UIADD3.X UR5, URZ, UR41, URZ, UP0, !UPT ;  /* 0x000000293f057290 */ /* 0x000fe200087fe43f */
[----:B-1----:R-:W-:Y:S01]  /*1a800*/  IMAD.SHL.U32 R12, R27, 0x2000, RZ ;  /* 0x000020001b0c7824 */ /* 0x002fe200078e00ff */
[----:B------:R-:W-:Y:S01]  /*1a810*/  UMOV UR6, 0x0 ;  /* 0x0000000000067882 */ /* 0x000fe20000000000 */
[----:B------:R-:W-:-:S09]  /*1a820*/  UMOV UR7, 0x12f00000 ;  /* 0x12f0000000077882 */ /* 0x000fd20000000000 */
.L_x_1797:
        /* <DEDUP_REMOVED lines=10> */
[----:B------:R-:W0:Y:S01]  /*1a8d0*/  SYNCS.PHASECHK.TRANS64.TRYWAIT P0, [R10+URZ+0x168c0], R7 ;  /* 0x0168c0070a0075a7 */ /* 0x000e22000800017f */
[----:B------:R-:W-:Y:S04]  /*1a8e0*/  BSSY B2, `(.L_x_1798) ;  /* 0x0000002000027945 */ /* 0x000fe80003800000 */
[----:B0-----:R-:W-:Y:S05]  /*1a8f0*/  @!P0 BRA `(.L_x_1799) ;  /* 0x00000070008c8947 */ /* 0x001fea0003800000 */
.L_x_1964:
[----:B------:R-:W-:Y:S05]  /*1a900*/  BSYNC B2 ;  /* 0x0000000000027941 */ /* 0x000fea0003800000 */
.L_x_1798:
[----:B------:R-:W-:Y:S01]  /*1a910*/  BSSY B2, `(.L_x_1800) ;  /* 0x000000b000027945 */ /* 0x000fe20003800000 */
[----:B------:R-:W-:Y:S02]  /*1a920*/  IMAD.MOV.U32 R14, RZ, RZ, 0x0 ;  /* 0x00000000ff0e7424 */ /* 0x000fe400078e00ff */
[----:B------:R-:W-:Y:S01]  /*1a930*/  IMAD.MOV.U32 R15, RZ, RZ, 0x12f00000 ;  /* 0x12f00000ff0f7424 */ /* 0x000fe200078e00ff */
[----:B------:R-:W-:Y:S06]  /*1a940*/  @P1 BRA `(.L_x_1801) ;  /* 0x00000000001c1947 */ /* 0x000fec0003800000 */
[----:B------:R-:W1:Y:S02]  /*1a950*/  S2R R5, SR_TID.X ;  /* 0x0000000000057919 */ /* 0x000e640000002100 */
[----:B-1----:R-:W-:Y:S01]  /*1a960*/  LOP3.LUT R11, R5, 0x1f, RZ, 0xc0, !PT ;  /* 0x0000001f050b7812 */ /* 0x002fe200078ec0ff */
[----:B------:R-:W-:-:S03]  /*1a970*/  IMAD.MOV.U32 R5, RZ, RZ, 0x4000 ;  /* 0x00004000ff057424 */ /* 0x000fc600078e00ff */
[----:B------:R-:W-:Y:S01]  /*1a980*/  ISETP.NE.AND P0, PT, R11, RZ, PT ;  /* 0x000000ff0b00720c */ /* 0x000fe20003f05270 */
[----:B------:R1:W-:-:S12]  /*1a990*/  SYNCS.ARRIVE.TRANS64 RZ, [R10+URZ+0x168b0], R5 ;  /* 0x0168b0050aff79a7 */ /* 0x0003d8000800003f */
[----:B-1----:R-:W-:Y:S05]  /*1a9a0*/  @!P0 BRA `(.L_x_1801) ;  /* 0x0000000000048947 */ /* 0x002fea0003800000 */
[----:B------:R-:W-:Y:S01]  /*1a9b0*/  BPT.TRAP 0x1 ;  /* 0x000000040000795c */ /* 0x000fe20000300000 */
.L_x_1801:
[----:B------:R-:W-:Y:S05]  /*1a9c0*/  BSYNC B2 ;  /* 0x0000000000027941 */ /* 0x000fea0003800000 */
.L_x_1800:
[----:B------:R-:W-:Y:S01]  /*1a9d0*/  R2UR UR10, R13 ;  /* 0x000000000d0a72ca */ /* 0x000fe200000e0000 */
[----:B------:R-:W-:Y:S01]  /*1a9e0*/  IMAD R12, R12, 0x2, R22 ;  /* 0x000000020c0c7824 */ /* 0x000fe200078e0216 */
[----:B------:R-:W-:Y:S01]  /*1a9f0*/  R2UR UR6, R14 ;  /* 0x000000000e0672ca */ /* 0x000fe200000e0000 */
[----:B------:R-:W-:Y:S01]  /*1aa00*/  UIADD3 UR4, UP0, UR40, 0x670, URZ ;  /* 0x0000067028047890 */ /* 0x000fe2000ff1e03f */
[----:B------:R-:W-:Y:S01]  /*1aa10*/  R2UR UR7, R15 ;  /* 0x000000000f0772ca */ /* 0x000fe200000e0000 */
[----:B0-2---:R-:W-:Y:S01]  /*1aa20*/  VIADD R10, R10, 0x168b0 ;  /* 0x000168b00a0a7836 */ /* 0x005fe20000000000 */
[----:B------:R-:W-:Y:S01]  /*1aa30*/  PLOP3.LUT P0, PT, PT, PT, PT, 0x80, 0x0 ;  /* 0x000000000000781c */ /* 0x000fe20003f0f070 */
[----:B------:R-:W-:Y:S01]  /*1aa40*/  VIADD R12, R12, 0x400 ;  /* 0x000004000c0c7836 */ /* 0x000fe20000000000 */
[----:B------:R-:W-:-:S12]  /*1aa50*/  UIADD3.X UR5, URZ, UR41, URZ, UP0, !UPT ;  /* 0x000000293f057290 */ /* 0x000fd800087fe43f */
.L_x_1802:
        /* <DEDUP_REMOVED lines=9> */
[----:B--2---:R-:W-:Y:S05]  /*1aaf0*/  @P0 BRA.U.ANY `(.L_x_1802) ;  /* 0xfffffffd00d80947 */ /* 0x004fea000393ffff */
.L_x_1792:
[----:B------:R-:W-:Y:S05]  /*1ab00*/  BSYNC B1 ;  /* 0x0000000000017941 */ /* 0x000fea0003800000 */
.L_x_1791:
[----:B------:R-:W2:Y:S01]  /*1ab10*/  LDL.LU R7, [R1] ;  /* 0x0000000001077983 */ /* 0x000ea20000300800 */
[----:B------:R-:W-:Y:S01]  /*1ab20*/  VIADD R27, R27, 0x1 ;  /* 0x000000011b1b7836 */ /* 0x000fe20000000000 */
[----:B------:R-:W-:Y:S02]  /*1ab30*/  IADD3 R4, R4, -0x2, RZ ;  /* 0xfffffffe04047810 */ /* 0x000fe40007ffe0ff */
[----:B------:R-:W-:Y:S02]  /*1ab40*/  PLOP3.LUT P0, PT, PT, PT, PT, 0x8, 0x0 ;  /* 0x000000000000781c */ /* 0x000fe40003f0e170 */
[----:B------:R-:W-:Y:S02]  /*1ab50*/  ISETP.NE.AND P1, PT, R27, 0x2, PT ;  /* 0x000000021b00780c */ /* 0x000fe40003f25270 */
[----:B------:R-:W-:Y:S02]  /*1ab60*/  ISETP.GE.AND P2, PT, R4, R3, PT ;  /* 0x000000030400720c */ /* 0x000fe40003f46270 */
[----:B0-----:R-:W-:-:S02]  /*1ab70*/  SEL R5, RZ, 0x1, P1 ;  /* 0x00000001ff057807 */ /* 0x001fc40000800000 */
[----:B------:R-:W-:Y:S02]  /*1ab80*/  SEL R27, R27, RZ, P1 ;  /* 0x000000ff1b1b7207 */ /* 0x000fe40000800000 */
[----:B--2---:R-:W-:-:S05]  /*1ab90*/  LOP3.LUT R7, R7, R5, RZ, 0x3c, !PT ;  /* 0x0000000507077212 */ /* 0x004fca00078e3cff */
[----:B------:R0:W-:Y:S02]  /*1aba0*/  STL [R1], R7 ;  /* 0x0000000701007387 */ /* 0x0001e40000100800 */
[----:B------:R-:W-:Y:S05]  /*1abb0*/  @!P2 BRA `(.L_x_1785) ;  /* 0x000000040064a947 */ /* 0x000fea0003800000 */
.L_x_1815:
[----:B------:R-:W-:Y:S05]  /*1abc0*/  YIELD ;  /* 0x0000000000007946 */ /* 0x000fea0003800000 */
[----:B------:R-:W-:Y:S04]  /*1abd0*/  BSSY B1, `(.L_x_1803) ;  /* 0x000004d000017945 */ /* 0x000fe80003800000 */
[----:B--2---:R-:W-:Y:S05]  /*1abe0*/  @!P6 BRA `(.L_x_1804) ;  /* 0x00000004002ce947 */ /* 0x004fea0003800000 */
[----:B------:R-:W2:Y:S01]  /*1abf0*/  LDL R6, [R1] ;  /* 0x0000000001067983 */ /* 0x000ea20000100800 */
[----:B------:R-:W0:Y:S02]  /*1ac00*/  S2R R5, SR_TID.X ;  /* 0x0000000000057919 */ /* 0x000e240000002100 */
[----:B0-----:R-:W-:Y:S01]  /*1ac10*/  LOP3.LUT R7, R5, 0x7f, RZ, 0xc0, !PT ;  /* 0x0000007f05077812 */ /* 0x001fe200078ec0ff */
[----:B------:R-:W-:Y:S01]  /*1ac20*/  IMAD R5, R27, 0x8, R22 ;  /* 0x000000081b057824 */ /* 0x000fe200078e0216 */
[----:B------:R-:W-:Y:S02]  /*1ac30*/  BSSY B2, `(.L_x_1805) ;  /* 0x0000005000027945 */ /* 0x000fe40003800000 */
[----:B------:R-:W-:Y:S02]  /*1ac40*/  ISETP.NE.AND P2, PT, R7, RZ, PT ;  /* 0x000000ff0700720c */ /* 0x000fe40003f45270 */
[----:B--2---:R-:W-:-:S04]  /*1ac50*/  SHF.L.U32 R6, R6, 0x1f, RZ ;  /* 0x0000001f06067819 */ /* 0x004fc800000006ff */
[----:B------:R-:W0:Y:S02]  /*1ac60*/  SYNCS.PHASECHK.TRANS64.TRYWAIT P1, [R5+URZ+0x168a0], R6 ;  /* 0x0168a006050075a7 */ /* 0x000e24000802017f */
[----:B0-----:R-:W-:Y:S05]  /*1ac70*/  @!P1 BRA `(.L_x_1806) ;  /* 0x0000006c00c09947 */ /* 0x001fea0003800000 */
.L_x_1965:
[----:B------:R-:W-:Y:S05]  /*1ac80*/  BSYNC B2 ;  /* 0x0000000000027941 */ /* 0x000fea0003800000 */
.L_x_1805:
[----:B------:R-:W-:Y:S04]  /*1ac90*/  BSSY B2, `(.L_x_1807) ;  /* 0x0000009000027945 */ /* 0x000fe80003800000 */
[----:B------:R-:W-:Y:S05]  /*1aca0*/  @P2 BRA `(.L_x_1808) ;  /* 0x00000000001c2947 */ /* 0x000fea0003800000 */
[----:B------:R-:W2:Y:S02]  /*1acb0*/  S2R R7, SR_TID.X ;  /* 0x0000000000077919 */ /* 0x000ea40000002100 */
[----:B--2---:R-:W-:Y:S01]  /*1acc0*/  LOP3.LUT R10, R7, 0x1f, RZ, 0xc0, !PT ;  /* 0x0000001f070a7812 */ /* 0x004fe200078ec0ff */
[----:B------:R-:W-:-:S03]  /*1acd0*/  IMAD.MOV.U32 R7, RZ, RZ, 0x4000 ;  /* 0x00004000ff077424 */ /* 0x000fc600078e00ff */
[----:B------:R-:W-:Y:S01]  /*1ace0*/  ISETP.NE.AND P1, PT, R10, RZ, PT ;  /* 0x000000ff0a00720c */ /* 0x000fe20003f25270 */
[----:B------:R2:W-:-:S12]  /*1acf0*/  SYNCS.ARRIVE.TRANS64 RZ, [R5+URZ+0x16890], R7 ;  /* 0x0168900705ff79a7 */ /* 0x0005d8000800003f */
[----:B--2---:R-:W-:Y:S05]  /*1ad00*/  @!P1 BRA `(.L_x_1808) ;  /* 0x0000000000049947 */ /* 0x004fea0003800000 */
[----:B------:R-:W-:Y:S01]  /*1ad10*/  BPT.TRAP 0x1 ;  /* 0x000000040000795c */ /* 0x000fe20000300000 */
.L_x_1808:
[----:B------:R-:W-:Y:S05]  /*1ad20*/  BSYNC B2 ;  /* 0x0000000000027941 */ /* 0x000fea0003800000 */
.L_x_1807:
[----:B------:R-:W-:Y:S01]  /*1ad30*/  IMAD.MOV.U32 R13, RZ, RZ, RZ ;  /* 0x000000ffff0d7224 */ /* 0x000fe200078e00ff */
[----:B------:R-:W-:Y:S01]  /*1ad40*/  UIADD3 UR4, UP0, UR40, 0x570, URZ ;  /* 0x0000057028047890 */ /* 0x000fe2000ff1e03f */
[----:B------:R-:W-:Y:S01]  /*1ad50*/  IMAD R7, R27, 0x4000, R22 ;  /* 0x000040001b077824 */ /* 0x000fe200078e0216 */
[----:B------:R-:W-:Y:S01]  /*1ad60*/  PLOP3.LUT P1, PT, PT, PT, PT, 0x80, 0x0 ;  /* 0x000000000000781c */ /* 0x000fe20003f2f070 */
[----:B------:R-:W-:Y:S01]  /*1ad70*/  IMAD R10, R4, 0x80, R0 ;  /* 0x00000080040a7824 */ /* 0x000fe200078e0200 */
[----:B------:R-:W-:Y:S01]  /*1ad80*/  R2UR UR10, R13 ;  /* 0x000000000d0a72ca */ /* 0x000fe200000e0000 */
[----:B------:R-:W-:Y:S01]  /*1ad90*/  VIADD R11, R5, 0x16890 ;  /* 0x00016890050b7836 */ /* 0x000fe20000000000 */
[----:B------:R-:W-:Y:S01]  /*1ada0*/  UIADD3.X UR5, URZ, UR41, URZ, UP0, !UPT ;  /* 0x000000293f057290 */ /* 0x000fe200087fe43f */
[----:B-1----:R-:W-:Y:S01]  /*1adb0*/  VIADD R12, R7, 0xe400 ;  /* 0x0000e400070c7836 */ /* 0x002fe20000000000 */
[----:B------:R-:W-:Y:S01]  /*1adc0*/  UMOV UR6, 0x0 ;  /* 0x0000000000067882 */ /* 0x000fe20000000000 */
[----:B------:R-:W-:-:S10]  /*1add0*/  UMOV UR7, 0x12f00000 ;  /* 0x12f0000000077882 */ /* 0x000fd40000000000 */
.L_x_1809:
        /* <DEDUP_REMOVED lines=13> */
.L_x_1966:
[----:B------:R-:W-:Y:S05]  /*1aeb0*/  BSYNC B2 ;  /* 0x0000000000027941 */ /* 0x000fea0003800000 */
.L_x_1810:
[----:B------:R-:W-:Y:S01]  /*1aec0*/  BSSY B2, `(.L_x_1812) ;  /* 0x000000b000027945 */ /* 0x000fe20003800000 */
[----:B------:R-:W-:Y:S01]  /*1aed0*/  MOV R14, 0x0 ;  /* 0x00000000000e7802 */ /* 0x000fe20000000f00 */
[----:B------:R-:W-:Y:S02]  /*1aee0*/  IMAD.MOV.U32 R15, RZ, RZ, 0x12f00000 ;  /* 0x12f00000ff0f7424 */ /* 0x000fe400078e00ff */
[----:B------:R-:W-:Y:S05]  /*1aef0*/  @P2 BRA `(.L_x_1813) ;  /* 0x00000000001c2947 */ /* 0x000fea0003800000 */
[----:B------:R-:W2:Y:S01]  /*1af00*/  S2R R11, SR_TID.X ;  /* 0x00000000000b7919 */ /* 0x000ea20000002100 */
[----:B01----:R-:W-:-:S04]  /*1af10*/  IMAD.MOV.U32 R6, RZ, RZ, 0x4000 ;  /* 0x00004000ff067424 */ /* 0x003fc800078e00ff */
[----:B------:R3:W-:Y:S01]  /*1af20*/  SYNCS.ARRIVE.TRANS64 RZ, [R5+URZ+0x168b0], R6 ;  /* 0x0168b00605ff79a7 */ /* 0x0007e2000800003f */
[----:B--2---:R-:W-:-:S04]  /*1af30*/  LOP3.LUT R11, R11, 0x1f, RZ, 0xc0, !PT ;  /* 0x0000001f0b0b7812 */ /* 0x004fc800078ec0ff */
[----:B------:R-:W-:-:S13]  /*1af40*/  ISETP.NE.AND P1, PT, R11, RZ, PT ;  /* 0x000000ff0b00720c */ /* 0x000fda0003f25270 */
[----:B---3--:R-:W-:Y:S05]  /*1af50*/  @!P1 BRA `(.L_x_1813) ;  /* 0x0000000000049947 */ /* 0x008fea0003800000 */
[----:B------:R-:W-:Y:S01]  /*1af60*/  BPT.TRAP 0x1 ;  /* 0x000000040000795c */ /* 0x000fe20000300000 */
.L_x_1813:
[----:B------:R-:W-:Y:S05]  /*1af70*/  BSYNC B2 ;  /* 0x0000000000027941 */ /* 0x000fea0003800000 */
.L_x_1812:
[----:B------:R-:W-:Y:S01]  /*1af80*/  R2UR UR10, R13 ;  /* 0x000000000d0a72ca */ /* 0x000fe200000e0000 */
[----:B------:R-:W-:Y:S01]  /*1af90*/  UIADD3 UR4, UP0, UR40, 0x670, URZ ;  /* 0x0000067028047890 */ /* 0x000fe2000ff1e03f */
[----:B------:R-:W-:Y:S01]  /*1afa0*/  R2UR UR6, R14 ;  /* 0x000000000e0672ca */ /* 0x000fe200000e0000 */
[----:B------:R-:W-:Y:S01]  /*1afb0*/  VIADD R7, R7, 0x400 ;  /* 0x0000040007077836 */ /* 0x000fe20000000000 */
[----:B------:R-:W-:Y:S01]  /*1afc0*/  R2UR UR7, R15 ;  /* 0x000000000f0772ca */ /* 0x000fe200000e0000 */
[----:B01----:R-:W-:Y:S01]  /*1afd0*/  VIADD R5, R5, 0x168b0 ;  /* 0x000168b005057836 */ /* 0x003fe20000000000 */
[----:B------:R-:W-:Y:S01]  /*1afe0*/  PLOP3.LUT P1, PT, PT, PT, PT, 0x80, 0x0 ;  /* 0x000000000000781c */ /* 0x000fe20003f2f070 */
[----:B------:R-:W-:-:S12]  /*1aff0*/  UIADD3.X UR5, URZ, UR41, URZ, UP0, !UPT ;  /* 0x000000293f057290 */ /* 0x000fd800087fe43f */
.L_x_1814:
        /* <DEDUP_REMOVED lines=10> */
.L_x_1804:
[----:B------:R-:W-:Y:S05]  /*1b0a0*/  BSYNC B1 ;  /* 0x0000000000017941 */ /* 0x000fea0003800000 */
.L_x_1803:
[----:B------:R-:W2:Y:S01]  /*1b0b0*/  LDL.LU R6, [R1] ;  /* 0x0000000001067983 */ /* 0x000ea20000300800 */
[----:B------:R-:W-:Y:S01]  /*1b0c0*/  VIADD R27, R27, 0x1 ;  /* 0x000000011b1b7836 */ /* 0x000fe20000000000 */
[C---:B------:R-:W-:Y:S01]  /*1b0d0*/  ISETP.GT.AND P2, PT, R4.reuse, R3, PT ;  /* 0x000000030400720c */ /* 0x040fe20003f44270 */
[----:B------:R-:W-:-:S03]  /*1b0e0*/  VIADD R4, R4, 0xffffffff ;  /* 0xffffffff04047836 */ /* 0x000fc60000000000 */
[----:B------:R-:W-:-:S04]  /*1b0f0*/  ISETP.NE.AND P1, PT, R27, 0x2, PT ;  /* 0x000000021b00780c */ /* 0x000fc80003f25270 */
[----:B------:R-:W-:Y:S02]  /*1b100*/  SEL R5, RZ, 0x1, P1 ;  /* 0x00000001ff057807 */ /* 0x000fe40000800000 */
[----:B------:R-:W-:Y:S02]  /*1b110*/  SEL R27, R27, RZ, P1 ;  /* 0x000000ff1b1b7207 */ /* 0x000fe40000800000 */
[----:B--2---:R-:W-:-:S05]  /*1b120*/  LOP3.LUT R6, R6, R5, RZ, 0x3c, !PT ;  /* 0x0000000506067212 */ /* 0x004fca00078e3cff */
[----:B------:R2:W-:Y:S01]  /*1b130*/  STL [R1], R6 ;  /* 0x0000000601007387 */ /* 0x0005e20000100800 */
[----:B------:R-:W-:Y:S05]  /*1b140*/  @P2 BRA `(.L_x_1815) ;  /* 0xfffffff8009c2947 */ /* 0x000fea000383ffff */
.L_x_1785:
[----:B------:R-:W-:Y:S05]  /*1b150*/  BSYNC B0 ;  /* 0x0000000000007941 */ /* 0x000fea0003800000 */
.L_x_1784:
[----:B------:R-:W3:Y:S01]  /*1b160*/  LDC R0, c[0x0][0x448] ;  /* 0x00011200ff007b82 */ /* 0x000ee20000000800 */
[----:B------:R-:W-:Y:S01]  /*1b170*/  VIADD R2, R28, 0xbf ;  /* 0x000000bf1c027836 */ /* 0x000fe20000000000 */
[----:B------:R-:W-:Y:S06]  /*1b180*/  @!P0 WARPSYNC.ALL ;  /* 0x0000000000008948 */ /* 0x000fec0003800000 */
[----:B------:R-:W-:Y:S01]  /*1b190*/  @!P0 BAR.SYNC.DEFER_BLOCKING 0xc, 0x200 ;  /* 0x0308000000008b1d */ /* 0x000fe20000010000 */
[----:B---3--:R-:W-:-:S13]  /*1b1a0*/  ISETP.NE.AND P1, PT, R0, 0x1, PT ;  /* 0x000000010000780c */ /* 0x008fda0003f25270 */
[----:B------:R-:W3:Y:S08]  /*1b1b0*/  @P1 LDC R3, c[0x0][0x44c] ;  /* 0x00011300ff031b82 */ /* 0x000ef00000000800 */
[----:B------:R-:W4:Y:S01]  /*1b1c0*/  @P1 LDC R0, c[0x0][0x450] ;  /* 0x00011400ff001b82 */ /* 0x000f220000000800 */
[----:B---3--:R-:W-:-:S05]  /*1b1d0*/  @P1 IMAD.HI.U32 R3, R2, R3, RZ ;  /* 0x0000000302031227 */ /* 0x008fca00078e00ff */
[----:B----4-:R-:W-:-:S04]  /*1b1e0*/  @P1 SHF.R.U32.HI R2, RZ, R0, R3 ;  /* 0x00000000ff021219 */ /* 0x010fc80000011603 */
[----:B------:R-:W-:Y:S02]  /*1b1f0*/  IADD3 R8, R8, R2, RZ ;  /* 0x0000000208087210 */ /* 0x000fe40007ffe0ff */
[----:B------:R-:W3:Y:S02]  /*1b200*/  LDC.64 R2, c[0x0][0x9e0] ;  /* 0x00027800ff027b82 */ /* 0x000ee40000000a00 */
[----:B---3--:R-:W-:Y:S01]  /*1b210*/  ISETP.GE.AND P2, PT, R3, 0x1, PT ;  /* 0x000000010300780c */ /* 0x008fe20003f46270 */
[----:B------:R-:W-:-:S12]  /*1b220*/  IMAD.IADD R2, R8, 0x1, R2 ;  /* 0x0000000108027824 */ /* 0x000fd800078e0202 */
[----:B------:R-:W-:Y:S05]  /*1b230*/  @!P2 BRA `(.L_x_1816) ;  /* 0x000000000048a947 */ /* 0x000fea0003800000 */
[C---:B------:R-:W-:Y:S01]  /*1b240*/  ISETP.GT.AND P0, PT, R8.reuse, RZ, PT ;  /* 0x000000ff0800720c */ /* 0x040fe20003f04270 */
[----:B------:R-:W-:Y:S01]  /*1b250*/  BSSY B0, `(.L_x_1817) ;  /* 0x000000e000007945 */ /* 0x000fe20003800000 */
[----:B------:R-:W-:-:S11]  /*1b260*/  VIADD R0, R8, 0xffffffff ;  /* 0xffffffff08007836 */ /* 0x000fd60000000000 */
[----:B------:R-:W-:Y:S05]  /*1b270*/  @P0 BRA `(.L_x_1818) ;  /* 0x00000000001c0947 */ /* 0x000fea0003800000 */
[----:B------:R-:W-:Y:S01]  /*1b280*/  ISETP.NE.AND P0, PT, R3, 0x1, PT ;  /* 0x000000010300780c */ /* 0x000fe20003f05270 */
[----:B------:R-:W-:-:S12]  /*1b290*/  IMAD.MOV R0, RZ, RZ, -R8 ;  /* 0x000000ffff007224 */ /* 0x000fd800078e0a08 */
[----:B------:R-:W3:Y:S02]  /*1b2a0*/  @P0 LDC.64 R4, c[0x0][0x9e8] ;  /* 0x00027a00ff040b82 */ /* 0x000ee40000000a00 */
[----:B---3--:R-:W-:-:S05]  /*1b2b0*/  @P0 IMAD.HI.U32 R4, R0, R4, RZ ;  /* 0x0000000400040227 */ /* 0x008fca00078e00ff */
[----:B------:R-:W-:-:S04]  /*1b2c0*/  @P0 SHF.R.U32.HI R0, RZ, R5, R4 ;  /* 0x00000005ff000219 */ /* 0x000fc80000011604 */
[----:B------:R-:W-:Y:S01]  /*1b2d0*/  LOP3.LUT R0, RZ, R0, RZ, 0x33, !PT ;  /* 0x00000000ff007212 */ /* 0x000fe200078e33ff */
[----:B------:R-:W-:Y:S06]  /*1b2e0*/  BRA `(.L_x_1819) ;  /* 0x0000000000107947 */ /* 0x000fec0003800000 */
.L_x_1818:
[----:B------:R-:W-:-:S13]  /*1b2f0*/  ISETP.NE.AND P0, PT, R3, 0x1, PT ;  /* 0x000000010300780c */ /* 0x000fda0003f05270 */
[----:B------:R-:W3:Y:S02]  /*1b300*/  @P0 LDC.64 R4, c[0x0][0x9e8] ;  /* 0x00027a00ff040b82 */ /* 0x000ee40000000a00 */
[----:B---3--:R-:W-:-:S05]  /*1b310*/  @P0 IMAD.HI.U32 R4, R0, R4, RZ ;  /* 0x0000000400040227 */ /* 0x008fca00078e00ff */
[----:B------:R-:W-:-:S07]  /*1b320*/  @P0 SHF.R.U32.HI R0, RZ, R5, R4 ;  /* 0x00000005ff000219 */ /* 0x000fce0000011604 */
.L_x_1819:
[----:B------:R-:W-:Y:S05]  /*1b330*/  BSYNC B0 ;  /* 0x0000000000007941 */ /* 0x000fea0003800000 */
.L_x_1817:
[----:B------:R-:W-:-:S05]  /*1b340*/  IMAD R5, R0, R3, R3 ;  /* 0x0000000300057224 */ /* 0x000fca00078e0203 */
[----:B------:R-:W-:-:S07]  /*1b350*/  VIMNMX R2, R2, R5, PT ;  /* 0x0000000502027248 */ /* 0x000fce0003fe0100 */
.L_x_1816:
[----:B------:R-:W-:Y:S01]  /*1b360*/  VIADD R2, R2, 0x7f ;  /* 0x0000007f02027836 */ /* 0x000fe20000000000 */
[----:B------:R-:W-:Y:S01]  /*1b370*/  ULDC UR4, c[0x0][0x9dc] ;  /* 0x0002770000047ab9 */ /* 0x000fe20000000800 */
[----:B------:R-:W-:-:S03]  /*1b380*/  IMAD.MOV.U32 R4, RZ, RZ, R28 ;  /* 0x000000ffff047224 */ /* 0x000fc600078e001c */
[----:B------:R-:W-:-:S04]  /*1b390*/  SHF.R.S32.HI R5, RZ, 0x1f, R2 ;  /* 0x0000001fff057819 */ /* 0x000fc80000011402 */
[----:B------:R-:W-:-:S04]  /*1b3a0*/  LEA.HI R5, R5, R2, RZ, 0x7 ;  /* 0x0000000205057211 */ /* 0x000fc800078f38ff */
[----:B------:R-:W-:Y:S02]  /*1b3b0*/  SHF.R.S32.HI R0, RZ, 0x7, R5 ;  /* 0x00000007ff007819 */ /* 0x000fe40000011405 */
[----:B------:R-:W3:Y:S02]  /*1b3c0*/  @P1 LDC R5, c[0x0][0x44c] ;  /* 0x00011300ff051b82 */ /* 0x000ee40000000800 */
[----:B------:R-:W-:-:S05]  /*1b3d0*/  VIMNMX R26, R17, R0, PT ;  /* 0x00000000111a7248 */ /* 0x000fca0003fe0100 */
[----:B------:R4:W-:Y:S01]  /*1b3e0*/  STL [R1+0x40], R26 ;  /* 0x0000401a01007387 */ /* 0x0009e20000100800 */
[----:B------:R-:W5:Y:S01]  /*1b3f0*/  @P1 LDC R0, c[0x0][0x450] ;  /* 0x00011400ff001b82 */ /* 0x000f620000000800 */
[----:B---3--:R-:W-:-:S05]  /*1b400*/  @P1 IMAD.HI.U32 R2, R28, R5, RZ ;  /* 0x000000051c021227 */ /* 0x008fca00078e00ff */
[----:B-----5:R-:W-:-:S05]  /*1b410*/  @P1 SHF.R.U32.HI R4, RZ, R0, R2 ;  /* 0x00000000ff041219 */ /* 0x020fca0000011602 */
[----:B------:R-:W-:-:S04]  /*1b420*/  IMAD.IADD R2, R9, 0x1, R4 ;  /* 0x0000000109027824 */ /* 0x000fc800078e0204 */
[----:B------:R-:W-:Y:S01]  /*1b430*/  VIADD R0, R2, -UR4 ;  /* 0x8000000402007c36 */ /* 0x000fe20008000000 */
[----:B----4-:R-:W-:Y:S06]  /*1b440*/  @!P2 BRA `(.L_x_1820) ;  /* 0x000000000044a947 */ /* 0x010fec0003800000 */
[----:B------:R-:W-:Y:S01]  /*1b450*/  ISETP.GT.AND P0, PT, R2, -0x1, PT ;  /* 0xffffffff0200780c */ /* 0x000fe20003f04270 */
[----:B------:R-:W-:-:S12]  /*1b460*/  BSSY B0, `(.L_x_1821) ;  /* 0x000000d000007945 */ /* 0x000fd80003800000 */
[----:B------:R-:W-:Y:S05]  /*1b470*/  @P0 BRA `(.L_x_1822) ;  /* 0x00000000001c0947 */ /* 0x000fea0003800000 */
[----:B------:R-:W-:Y:S02]  /*1b480*/  ISETP.NE.AND P0, PT, R3, 0x1, PT ;  /* 0x000000010300780c */ /* 0x000fe40003f05270 */
[----:B------:R-:W-:-:S11]  /*1b490*/  LOP3.LUT R2, RZ, R2, RZ, 0x33, !PT ;  /* 0x00000002ff027212 */ /* 0x000fd600078e33ff */
[----:B------:R-:W3:Y:S02]  /*1b4a0*/  @P0 LDC.64 R4, c[0x0][0x9e8] ;  /* 0x00027a00ff040b82 */ /* 0x000ee40000000a00 */
[----:B---3--:R-:W-:-:S05]  /*1b4b0*/  @P0 IMAD.HI.U32 R4, R2, R4, RZ ;  /* 0x0000000402040227 */ /* 0x008fca00078e00ff */
[----:B------:R-:W-:-:S04]  /*1b4c0*/  @P0 SHF.R.U32.HI R2, RZ, R5, R4 ;  /* 0x00000005ff020219 */ /* 0x000fc80000011604 */
[----:B------:R-:W-:Y:S01]  /*1b4d0*/  LOP3.LUT R2, RZ, R2, RZ, 0x33, !PT ;  /* 0x00000002ff027212 */ /* 0x000fe200078e33ff */
[----:B------:R-:W-:Y:S06]  /*1b4e0*/  BRA `(.L_x_1823) ;  /* 0x0000000000107947 */ /* 0x000fec0003800000 */
.L_x_1822:
[----:B------:R-:W-:-:S13]  /*1b4f0*/  ISETP.NE.AND P0, PT, R3, 0x1, PT ;  /* 0x000000010300780c */ /* 0x000fda0003f05270 */
[----:B------:R-:W3:Y:S02]  /*1b500*/  @P0 LDC.64 R4, c[0x0][0x9e8] ;  /* 0x00027a00ff040b82 */ /* 0x000ee40000000a00 */
[----:B---3--:R-:W-:-:S05]  /*1b510*/  @P0 IMAD.HI.U32 R4, R2, R4, RZ ;  /* 0x0000000402040227 */ /* 0x008fca00078e00ff */
[----:B------:R-:W-:-:S07]  /*1b520*/  @P0 SHF.R.U32.HI R2, RZ, R5, R4 ;  /* 0x00000005ff020219 */ /* 0x000fce0000011604 */
.L_x_1823:
[----:B------:R-:W-:Y:S05]  /*1b530*/  BSYNC B0 ;  /* 0x0000000000007941 */ /* 0x000fea0003800000 */
.L_x_1821:
[----:B------:R-:W-:-:S05]  /*1b540*/  IMAD R3, R2, R3, RZ ;  /* 0x0000000302037224 */ /* 0x000fca00078e02ff */
[----:B------:R-:W-:-:S07]  /*1b550*/  VIMNMX R0, R0, R3, !PT ;  /* 0x0000000300007248 */ /* 0x000fce0007fe0100 */
.L_x_1820:
[----:B------:R-:W-:Y:S01]  /*1b560*/  SHF.R.S32.HI R3, RZ, 0x1f, R0 ;  /* 0x0000001fff037819 */ /* 0x000fe20000011400 */
[----:B------:R-:W-:Y:S03]  /*1b570*/  BSSY B7, `(.L_x_1824) ;  /* 0x00003a9000077945 */ /* 0x000fe60003800000 */
[----:B------:R-:W-:-:S04]  /*1b580*/  LEA.HI R3, R3, R0, RZ, 0x7 ;  /* 0x0000000003037211 */ /* 0x000fc800078f38ff */
[----:B------:R-:W-:-:S04]  /*1b590*/  SHF.R.S32.HI R3, RZ, 0x7, R3 ;  /* 0x00000007ff037819 */ /* 0x000fc80000011403 */
[----:B------:R-:W-:-:S04]  /*1b5a0*/  VIMNMX R2, RZ, R3, !PT ;  /* 0x00000003ff027248 */ /* 0x000fc80007fe0100 */
[----:B------:R-:W-:Y:S01]  /*1b5b0*/  ISETP.GT.AND P0, PT, R26, R2, PT ;  /* 0x000000021a00720c */ /* 0x000fe20003f04270 */
[----:B------:R3:W-:-:S12]  /*1b5c0*/  STL [R1+0x1c], R2 ;  /* 0x00001c0201007387 */ /* 0x0007d80000100800 */
[----:B---3--:R-:W-:Y:S05]  /*1b5d0*/  @P0 BRA `(.L_x_1825) ;  /* 0x0000000000440947 */ /* 0x008fea0003800000 */
[----:B------:R-:W3:Y:S02]  /*1b5e0*/  S2R R2, SR_TID.X ;  /* 0x0000000000027919 */ /* 0x000ee40000002100 */
[----:B---3--:R-:W-:-:S04]  /*1b5f0*/  LOP3.LUT R2, R2, 0x7f, RZ, 0xc0, !PT ;  /* 0x0000007f02027812 */ /* 0x008fc800078ec0ff */
[----:B------:R-:W-:-:S13]  /*1b600*/  ISETP.NE.AND P0, PT, R2, RZ, PT ;  /* 0x000000ff0200720c */ /* 0x000fda0003f05270 */
[----:B------:R-:W-:Y:S05]  /*1b610*/  @P0 BRA `(.L_x_1826) ;  /* 0x0000003800780947 */ /* 0x000fea0003800000 */
[----:B------:R-:W3:Y:S01]  /*1b620*/  S2R R5, SR_LANEID ;  /* 0x0000000000057919 */ /* 0x000ee20000000000 */
[----:B------:R-:W-:Y:S01]  /*1b630*/  VOTEU.ANY UR4, UPT, PT ;  /* 0x0000000000047886 */ /* 0x000fe200038e0100 */
[----:B------:R-:W4:Y:S01]  /*1b640*/  LDC.64 R2, c[0x0][0xc60] ;  /* 0x00031800ff027b82 */ /* 0x000f220000000a00 */
[----:B------:R-:W3:Y:S02]  /*1b650*/  FLO.U32 R0, UR4 ;  /* 0x0000000400007d00 */ /* 0x000ee400080e0000 */
[----:B---3--:R-:W-:-:S06]  /*1b660*/  ISETP.EQ.U32.AND P0, PT, R0, R5, PT ;  /* 0x000000050000720c */ /* 0x008fcc0003f02070 */
[----:B------:R-:W4:Y:S07]  /*1b670*/  POPC R5, UR4 ;  /* 0x0000000400057d09 */ /* 0x000f2e0008000000 */
[----:B----4-:R-:W3:Y:S01]  /*1b680*/  @P0 ATOMG.E.ADD.STRONG.GPU PT, R3, desc[UR42][R2.64], R5 ;  /* 0x00000005020309a8 */ /* 0x010ee200081ee1ea */
[----:B------:R-:W4:Y:S02]  /*1b690*/  S2R R4, SR_LTMASK ;  /* 0x0000000000047919 */ /* 0x000f240000003900 */
[----:B----4-:R-:W-:-:S04]  /*1b6a0*/  LOP3.LUT R4, R4, UR4, RZ, 0xc0, !PT ;  /* 0x0000000404047c12 */ /* 0x010fc8000f8ec0ff */
[----:B0-----:R-:W0:Y:S01]  /*1b6b0*/  POPC R7, R4 ;  /* 0x0000000400077309 */ /* 0x001e220000000000 */
[----:B---3--:R-:W0:Y:S02]  /*1b6c0*/  SHFL.IDX PT, R0, R3, R0, 0x1f ;  /* 0x00001f0003007589 */ /* 0x008e2400000e0000 */
[----:B0-----:R-:W-:Y:S01]  /*1b6d0*/  IADD3 R16, R0, UR36, R7 ;  /* 0x0000002400107c10 */ /* 0x001fe2000fffe007 */
[----:B------:R-:W-:Y:S06]  /*1b6e0*/  BRA `(.L_x_1826) ;  /* 0x0000003800447947 */ /* 0x000fec0003800000 */
.L_x_1825:
        /* <DEDUP_REMOVED lines=9> */
[----:B-1----:R-:W-:Y:S01]  /*1b780*/  MOV R12, 0x1 ;  /* 0x00000001000c7802 */ /* 0x002fe20000000f00 */
[----:B------:R-:W1:Y:S01]  /*1b790*/  LDC.64 R2, c[0x4][R2] ;  /* 0x0100000002027b82 */ /* 0x000e620000000a00 */
[----:B------:R-:W-:Y:S02]  /*1b7a0*/  IMAD.U32 R5, RZ, RZ, UR7 ;  /* 0x00000007ff057e24 */ /* 0x000fe4000f8e00ff */
[----:B--2---:R-:W-:Y:S02]  /*1b7b0*/  IMAD.U32 R6, RZ, RZ, UR8 ;  /* 0x00000008ff067e24 */ /* 0x004fe4000f8e00ff */
[----:B0-----:R-:W-:-:S02]  /*1b7c0*/  IMAD.U32 R7, RZ, RZ, UR9 ;  /* 0x00000009ff077e24 */ /* 0x001fc4000f8e00ff */
[----:B------:R-:W-:Y:S02]  /*1b7d0*/  IMAD.U32 R10, RZ, RZ, UR4 ;  /* 0x00000004ff0a7e24 */ /* 0x000fe4000f8e00ff */
[----:B------:R-:W-:Y:S02]  /*1b7e0*/  IMAD.U32 R11, RZ, RZ, UR5 ;  /* 0x00000005ff0b7e24 */ /* 0x000fe4000f8e00ff */
[----:B------:R-:W-:Y:S02]  /*1b7f0*/  IMAD.MOV.U32 R8, RZ, RZ, 0x70 ;  /* 0x00000070ff087424 */ /* 0x000fe400078e00ff */
[----:B------:R-:W-:-:S07]  /*1b800*/  IMAD.MOV.U32 R13, RZ, RZ, RZ ;  /* 0x000000ffff0d7224 */ /* 0x000fce00078e00ff */
[----:B------:R-:W-:-:S07]  /*1b810*/  LEPC R20, `(.L_x_1828) ;  /* 0x000000001014794e */ /* 0x000fce0000000000 */
[----:B-1----:R-:W-:Y:S05]  /*1b820*/  CALL.ABS.NOINC R2 ;  /* 0x0000000002007343 */ /* 0x002fea0003c00000 */
.L_x_1828:
[----:B------:R-:W-:Y:S05]  /*1b830*/  BSYNC B6 ;  /* 0x0000000000067941 */ /* 0x000fea0003800000 */
.L_x_1827:
        /* <DEDUP_REMOVED lines=8> */
[----:B------:R3:W4:Y:S01]  /*1b8c0*/  LDC.64 R2, c[0x4][R17] ;  /* 0x0100000011027b82 */ /* 0x0007220000000a00 */
[----:B------:R-:W-:Y:S01]  /*1b8d0*/  IMAD.U32 R4, RZ, RZ, UR6 ;  /* 0x00000006ff047e24 */ /* 0x000fe2000f8e00ff */
[----:B------:R-:W-:Y:S01]  /*1b8e0*/  MOV R11, UR5 ;  /* 0x00000005000b7c02 */ /* 0x000fe20008000f00 */
[----:B------:R-:W-:Y:S02]  /*1b8f0*/  IMAD.U32 R5, RZ, RZ, UR7 ;  /* 0x00000007ff057e24 */ /* 0x000fe4000f8e00ff */
[----:B--2---:R-:W-:Y:S02]  /*1b900*/  IMAD.U32 R6, RZ, RZ, UR8 ;  /* 0x00000008ff067e24 */ /* 0x004fe4000f8e00ff */
[----:B0-----:R-:W-:-:S02]  /*1b910*/  IMAD.U32 R7, RZ, RZ, UR9 ;  /* 0x00000009ff077e24 */ /* 0x001fc4000f8e00ff */
[----:B------:R-:W-:Y:S02]  /*1b920*/  IMAD.U32 R10, RZ, RZ, UR4 ;  /* 0x00000004ff0a7e24 */ /* 0x000fe4000f8e00ff */
[----:B------:R-:W-:Y:S02]  /*1b930*/  IMAD.MOV.U32 R8, RZ, RZ, 0x70 ;  /* 0x00000070ff087424 */ /* 0x000fe400078e00ff */
[----:B-1----:R-:W-:Y:S02]  /*1b940*/  IMAD.MOV.U32 R12, RZ, RZ, 0x1 ;  /* 0x00000001ff0c7424 */ /* 0x002fe400078e00ff */
[----:B---3--:R-:W-:-:S07]  /*1b950*/  IMAD.MOV.U32 R13, RZ, RZ, RZ ;  /* 0x000000ffff0d7224 */ /* 0x008fce00078e00ff */
[----:B------:R-:W-:-:S07]  /*1b960*/  LEPC R20, `(.L_x_1831) ;  /* 0x000000001014794e */ /* 0x000fce0000000000 */
[----:B----4-:R-:W-:Y:S05]  /*1b970*/  CALL.ABS.NOINC R2 ;  /* 0x0000000002007343 */ /* 0x010fea0003c00000 */
.L_x_1831:
[----:B------:R0:W1:Y:S01]  /*1b980*/  LDC.64 R2, c[0x4][R17] ;  /* 0x0100000011027b82 */ /* 0x0000620000000a00 */
[----:B------:R-:W-:Y:S01]  /*1b990*/  ULDC.64 UR4, c[0x4][0x88] ;  /* 0x0100220000047ab9 */ /* 0x000fe20000000a00 */
[----:B------:R-:W-:Y:S01]  /*1b9a0*/  ULDC.64 UR6, c[0x4][0x90] ;  /* 0x0100240000067ab9 */ /* 0x000fe20000000a00 */
[----:B------:R-:W-:Y:S01]  /*1b9b0*/  ULDC.64 UR8, c[0x4][0x18] ;  /* 0x0100060000087ab9 */ /* 0x000fe20000000a00 */
[----:B------:R-:W-:Y:S01]  /*1b9c0*/  IMAD.U32 R4, RZ, RZ, UR4 ;  /* 0x00000004ff047e24 */ /* 0x000fe2000f8e00ff */
[----:B------:R-:W-:Y:S01]  /*1b9d0*/  MOV R10, UR8 ;  /* 0x00000008000a7c02 */ /* 0x000fe20008000f00 */
        /* <DEDUP_REMOVED lines=9> */
.L_x_1830:
[----:B------:R-:W-:Y:S05]  /*1ba70*/  BSYNC B6 ;  /* 0x0000000000067941 */ /* 0x000fea0003800000 */
.L_x_1829:
[----:B------:R-:W-:Y:S01]  /*1ba80*/  ULDC.64 UR4, c[0x0][0x9f8] ;  /* 0x00027e0000047ab9 */ /* 0x000fe20000000a00 */
[----:B------:R-:W3:Y:S01]  /*1ba90*/  LDL R20, [R1+0x18] ;  /* 0x0000180001147983 */ /* 0x000ee20000100800 */
[----:B------:R-:W-:-:S03]  /*1baa0*/  ISETP.NE.U32.AND P0, PT, RZ, UR4, PT ;  /* 0x00000004ff007c0c */ /* 0x000fc6000bf05070 */
[----:B------:R-:W4:Y:S01]  /*1bab0*/  LDL R17, [R1+0x20] ;  /* 0x0000200001117983 */ /* 0x000f220000100800 */
[----:B------:R-:W-:Y:S01]  /*1bac0*/  ISETP.NE.AND.EX P0, PT, RZ, UR5, PT, P0 ;  /* 0x00000005ff007c0c */ /* 0x000fe2000bf05300 */
[----:B------:R-:W-:Y:S01]  /*1bad0*/  IMAD.MOV.U32 R9, RZ, RZ, R19 ;  /* 0x000000ffff097224 */ /* 0x000fe200078e0013 */
[----:B0-----:R-:W0:Y:S01]  /*1bae0*/  LDC R7, c[0x0][0x430] ;  /* 0x00010c00ff077b82 */ /* 0x001e220000000800 */
[----:B------:R-:W1:Y:S10]  /*1baf0*/  S2R R21, SR_TID.X ;  /* 0x0000000000157919 */ /* 0x000e740000002100 */
[----:B------:R-:W2:Y:S02]  /*1bb00*/  @P0 LDC.64 R2, c[0x0][0x9f8] ;  /* 0x00027e00ff020b82 */ /* 0x000ea40000000a00 */
[----:B--2---:R-:W-:-:S05]  /*1bb10*/  @P0 IMAD.WIDE R2, R19, 0x4, R2 ;  /* 0x0000000413020825 */ /* 0x004fca00078e0202 */
[----:B------:R2:W2:Y:S01]  /*1bb20*/  @P0 LDG.E R9, desc[UR42][R2.64] ;  /* 0x0000002a02090981 */ /* 0x0004a2000c1e1900 */
[----:B0-----:R-:W-:Y:S01]  /*1bb30*/  ISETP.NE.AND P1, PT, R7, 0x1, PT ;  /* 0x000000010700780c */ /* 0x001fe20003f25270 */
[----:B------:R-:W-:Y:S01]  /*1bb40*/  VIADD R26, R26, 0xffffffff ;  /* 0xffffffff1a1a7836 */ /* 0x000fe20000000000 */
[----:B-1----:R-:W-:Y:S01]  /*1bb50*/  LOP3.LUT R21, R21, 0x7f, RZ, 0xc0, !PT ;  /* 0x0000007f15157812 */ /* 0x002fe200078ec0ff */
[----:B------:R-:W0:Y:S03]  /*1bb60*/  S2R R24, SR_TID.X ;  /* 0x0000000000187919 */ /* 0x000e260000002100 */
[----:B------:R-:W-:Y:S02]  /*1bb70*/  SHF.R.U32.HI R21, RZ, 0x3, R21 ;  /* 0x00000003ff157819 */ /* 0x000fe40000011615 */
[----:B------:R-:W-:-:S05]  /*1bb80*/  SHF.L.U32 R8, R26, 0x7, RZ ;  /* 0x000000071a087819 */ /* 0x000fca00000006ff */
[----:B------:R-:W1:Y:S08]  /*1bb90*/  @P1 LDC R6, c[0x0][0x434] ;  /* 0x00010d00ff061b82 */ /* 0x000e700000000800 */
[----:B------:R-:W2:Y:S01]  /*1bba0*/  @P1 LDC R0, c[0x0][0x438] ;  /* 0x00010e00ff001b82 */ /* 0x000ea20000000800 */
[----:B0-----:R-:W-:-:S05]  /*1bbb0*/  IMAD.SHL.U32 R24, R24, 0x10, RZ ;  /* 0x0000001018187824 */ /* 0x001fca00078e00ff */
[----:B------:R-:W-:-:S04]  /*1bbc0*/  LOP3.LUT R24, R24, 0x70, RZ, 0xc0, !PT ;  /* 0x0000007018187812 */ /* 0x000fc800078ec0ff */
[----:B------:R-:W-:-:S04]  /*1bbd0*/  LOP3.LUT R5, R8, R21, R24, 0xfe, !PT ;  /* 0x0000001508057212 */ /* 0x000fc800078efe18 */
[C---:B---3--:R-:W-:Y:S01]  /*1bbe0*/  ISETP.GE.AND P0, PT, R5.reuse, R20, PT ;  /* 0x000000140500720c */ /* 0x048fe20003f06270 */
[----:B----4-:R-:W-:-:S04]  /*1bbf0*/  IMAD.IADD R5, R5, 0x1, R17 ;  /* 0x0000000105057824 */ /* 0x010fc800078e0211 */
[----:B-1----:R-:W-:-:S04]  /*1bc00*/  @P1 IMAD.HI.U32 R6, R5, R6, RZ ;  /* 0x0000000605061227 */ /* 0x002fc800078e00ff */
[----:B------:R-:W-:-:S04]  /*1bc10*/  IMAD.MOV.U32 R4, RZ, RZ, R5 ;  /* 0x000000ffff047224 */ /* 0x000fc800078e0005 */
[----:B--2---:R-:W0:Y:S01]  /*1bc20*/  @!P0 LDC.64 R2, c[0x0][0x428] ;  /* 0x00010a00ff028b82 */ /* 0x004e220000000a00 */
[----:B------:R-:W-:-:S05]  /*1bc30*/  @P1 SHF.R.U32.HI R4, RZ, R0, R6 ;  /* 0x00000000ff041219 */ /* 0x000fca0000011606 */
[----:B------:R-:W-:-:S04]  /*1bc40*/  IMAD.MOV R0, RZ, RZ, -R4 ;  /* 0x000000ffff007224 */ /* 0x000fc800078e0a04 */
[----:B------:R-:W-:Y:S01]  /*1bc50*/  IMAD R0, R7, R0, R5 ;  /* 0x0000000007007224 */ /* 0x000fe200078e0205 */
[--C-:B------:R-:W-:Y:S02]  /*1bc60*/  @!P0 SHF.R.S32.HI R5, RZ, 0x1f, R4.reuse ;  /* 0x0000001fff058819 */ /* 0x100fe40000011404 */
[----:B------:R-:W-:Y:S01]  /*1bc70*/  SHF.R.S32.HI R10, RZ, 0x1f, R9 ;  /* 0x0000001fff0a7819 */ /* 0x000fe20000011409 */
[CC--:B0-----:R-:W-:Y:S01]  /*1bc80*/  @!P0 IMAD.WIDE.U32 R4, R9.reuse, R2.reuse, R4 ;  /* 0x0000000209048225 */ /* 0x0c1fe200078e0004 */
[----:B------:R0:W-:Y:S03]  /*1bc90*/  STL [R1+0x10], R9 ;  /* 0x0000100901007387 */ /* 0x0001e60000100800 */
[----:B------:R-:W-:Y:S01]  /*1bca0*/  @!P0 IMAD R6, R10, R2, RZ ;  /* 0x000000020a068224 */ /* 0x000fe200078e02ff */
[----:B------:R1:W-:Y:S03]  /*1bcb0*/  STL [R1+0x24], R10 ;  /* 0x0000240a01007387 */ /* 0x0003e60000100800 */
[----:B------:R-:W-:-:S02]  /*1bcc0*/  @!P0 IMAD R6, R9, R3, R6 ;  /* 0x0000000309068224 */ /* 0x000fc400078e0206 */
[----:B------:R-:W2:Y:S02]  /*1bcd0*/  @!P0 LDC.64 R2, c[0x0][0x418] ;  /* 0x00010600ff028b82 */ /* 0x000ea40000000a00 */
[----:B------:R-:W-:Y:S01]  /*1bce0*/  @!P0 IMAD.IADD R5, R5, 0x1, R6 ;  /* 0x0000000105058824 */ /* 0x000fe200078e0206 */
[----:B--2---:R-:W-:Y:S01]  /*1bcf0*/  @!P0 LEA R6, P1, R4, R2, 0x2 ;  /* 0x0000000204068211 */ /* 0x004fe200078210ff */
[----:B------:R-:W-:-:S03]  /*1bd00*/  IMAD.MOV.U32 R2, RZ, RZ, RZ ;  /* 0x000000ffff027224 */ /* 0x000fc600078e00ff */
[----:B------:R-:W-:-:S05]  /*1bd10*/  @!P0 LEA.HI.X R7, R4, R3, R5, 0x2, P1 ;  /* 0x0000000304078211 */ /* 0x000fca00008f1405 */
[----:B------:R1:W5:Y:S01]  /*1bd20*/  @!P0 LDG.E R2, desc[UR42][R6.64] ;  /* 0x0000002a06028981 */ /* 0x000362000c1e1900 */
[----:B0-----:R-:W-:Y:S01]  /*1bd30*/  IMAD.U32 R9, RZ, RZ, UR38 ;  /* 0x00000026ff097e24 */ /* 0x001fe2000f8e00ff */
[----:B------:R-:W-:Y:S01]  /*1bd40*/  UMOV UR4, 0xffffffff ;  /* 0xffffffff00047882 */ /* 0x000fe20000000000 */
[----:B------:R-:W-:-:S03]  /*1bd50*/  LOP3.LUT R23, R23, 0xfffffffd, RZ, 0xc0, !PT ;  /* 0xfffffffd17177812 */ /* 0x000fc600078ec0ff */
[----:B------:R-:W-:-:S13]  /*1bd60*/  ISETP.NE.AND P2, PT, R9, 0x3, PT ;  /* 0x000000030900780c */ /* 0x000fda0003f45270 */
[----:B------:R-:W-:Y:S01]  /*1bd70*/  @P2 LOP3.LUT R23, R23, 0x2, RZ, 0xfc, !PT ;  /* 0x0000000217172812 */ /* 0x000fe200078efcff */
[----:B-1----:R-:W-:Y:S06]  /*1bd80*/  BRA.DIV UR4, `(.L_x_1832) ;  /* 0x0000005e04a47947 */ /* 0x002fec000b800000 */
.L_x_1969:
[----:B------:R-:W-:-:S05]  /*1bd90*/  SHF.R.S32.HI R9, RZ, 0x1f, R18 ;  /* 0x0000001fff097819 */ /* 0x000fca0000011412 */
[----:B------:R0:W-:Y:S01]  /*1bda0*/  STL [R1+0xc], R9 ;  /* 0x00000c0901007387 */ /* 0x0001e20000100800 */
[----:B------:R-:W-:Y:S05]  /*1bdb0*/  @!P2 BRA `(.L_x_1833) ;  /* 0x000000000004a947 */ /* 0x000fea0003800000 */
[----:B------:R-:W-:Y:S01]  /*1bdc0*/  BPT.TRAP 0x1 ;  /* 0x000000040000795c */ /* 0x000fe20000300000 */
.L_x_1833:
        /* <DEDUP_REMOVED lines=12> */
[----:B------:R-:W-:-:S04]  /*1be90*/  ULDC.64 UR4, c[0x0][0x330] ;  /* 0x0000cc0000047ab9 */ /* 0x000fc80000000a00 */
[----:B------:R-:W-:Y:S01]  /*1bea0*/  IADD3 R5, R5, R3, RZ ;  /* 0x0000000305057210 */ /* 0x000fe20007ffe0ff */
[----:B------:R-:W-:Y:S02]  /*1beb0*/  IMAD R3, R9, UR4, RZ ;  /* 0x0000000409037c24 */ /* 0x000fe4000f8e02ff */
[----:B------:R-:W-:-:S04]  /*1bec0*/  IMAD.WIDE.U32 R4, R18, UR4, R4 ;  /* 0x0000000412047c25 */ /* 0x000fc8000f8e0004 */
[----:B------:R-:W-:Y:S01]  /*1bed0*/  IMAD R3, R18, UR5, R3 ;  /* 0x0000000512037c24 */ /* 0x000fe2000f8e0203 */
[----:B------:R-:W-:Y:S02]  /*1bee0*/  ULDC.64 UR4, c[0x0][0x318] ;  /* 0x0000c60000047ab9 */ /* 0x000fe40000000a00 */
[----:B------:R-:W-:Y:S01]  /*1bef0*/  LEA R17, P0, R4, UR4, 0x1 ;  /* 0x0000000404117c11 */ /* 0x000fe2000f8008ff */
[----:B------:R-:W-:Y:S02]  /*1bf00*/  IMAD.IADD R24, R5, 0x1, R3 ;  /* 0x0000000105187824 */ /* 0x000fe400078e0203 */
[----:B------:R-:W-:-:S03]  /*1bf10*/  IMAD R3, R25, 0x8, R22 ;  /* 0x0000000819037824 */ /* 0x000fc600078e0216 */
[----:B------:R-:W-:Y:S02]  /*1bf20*/  LEA.HI.X R24, R4, UR5, R24, 0x1, P0 ;  /* 0x0000000504187c11 */ /* 0x000fe400080f0c18 */
[----:B------:R-:W-:-:S04]  /*1bf30*/  SHF.L.U32 R4, R29, 0x1f, RZ ;  /* 0x0000001f1d047819 */ /* 0x000fc800000006ff */
[----:B------:R-:W1:Y:S02]  /*1bf40*/  SYNCS.PHASECHK.TRANS64.TRYWAIT P0, [R3+URZ+0x16840], R4 ;  /* 0x01684004030075a7 */ /* 0x000e64000800017f */
[----:B-1----:R-:W-:Y:S05]  /*1bf50*/  @!P0 BRA `(.L_x_1835) ;  /* 0x0000005c00648947 */ /* 0x002fea0003800000 */
.L_x_1970:
[----:B------:R-:W-:Y:S05]  /*1bf60*/  BSYNC B0 ;  /* 0x0000000000007941 */ /* 0x000fea0003800000 */
.L_x_1834:
[----:B0-----:R-:W2:Y:S01]  /*1bf70*/  LDL R9, [R1+0xc] ;  /* 0x00000c0001097983 */ /* 0x001ea20000100800 */
[----:B------:R-:W-:-:S03]  /*1bf80*/  ULDC.64 UR4, c[0x0][0x300] ;  /* 0x0000c00000047ab9 */ /* 0x000fc60000000a00 */
[----:B------:R-:W3:Y:S01]  /*1bf90*/  LDL R13, [R1+0x18] ;  /* 0x00001800010d7983 */ /* 0x000ee20000100800 */
[----:B------:R-:W-:Y:S01]  /*1bfa0*/  IMAD R6, R6, UR4, RZ ;  /* 0x0000000406067c24 */ /* 0x000fe2000f8e02ff */
[----:B------:R-:W-:Y:S01]  /*1bfb0*/  LOP3.LUT R23, R23, 0xfffffffe, RZ, 0xc0, !PT ;  /* 0xfffffffe17177812 */ /* 0x000fe200078ec0ff */
[C---:B-1----:R-:W-:Y:S01]  /*1bfc0*/  IMAD.WIDE.U32 R4, R0.reuse, UR4, RZ ;  /* 0x0000000400047c25 */ /* 0x042fe2000f8e00ff */
[----:B------:R-:W0:Y:S03]  /*1bfd0*/  S2R R12, SR_TID.X ;  /* 0x00000000000c7919 */ /* 0x000e260000002100 */
[----:B------:R-:W-:Y:S01]  /*1bfe0*/  IMAD R6, R0, UR5, R6 ;  /* 0x0000000500067c24 */ /* 0x000fe2000f8e0206 */
[----:B------:R-:W-:Y:S02]  /*1bff0*/  ULDC.64 UR4, c[0x0][0x310] ;  /* 0x0000c40000047ab9 */ /* 0x000fe40000000a00 */
[----:B------:R-:W-:-:S02]  /*1c000*/  IMAD R7, R7, UR4, RZ ;  /* 0x0000000407077c24 */ /* 0x000fc4000f8e02ff */
        /* <DEDUP_REMOVED lines=11> */
[----:B------:R-:W-:Y:S01]  /*1c0c0*/  IMAD.IADD R2, R5, 0x1, R2 ;  /* 0x0000000105027824 */ /* 0x000fe200078e0202 */
[----:B------:R-:W-:-:S04]  /*1c0d0*/  ULDC UR4, c[0x0][0x2f4] ;  /* 0x0000bd0000047ab9 */ /* 0x000fc80000000800 */
[----:B------:R-:W-:Y:S02]  /*1c0e0*/  LEA.HI.X R2, R4, UR5, R2, 0x1, P0 ;  /* 0x0000000504027c11 */ /* 0x000fe400080f0c02 */
[----:B-1----:R-:W-:Y:S01]  /*1c0f0*/  LOP3.LUT R10, R9, 0x7f, RZ, 0xc0, !PT ;  /* 0x0000007f090a7812 */ /* 0x002fe200078ec0ff */
[----:B0-----:R-:W-:-:S03]  /*1c100*/  IMAD.SHL.U32 R9, R12, 0x8, RZ ;  /* 0x000000080c097824 */ /* 0x001fc600078e00ff */
[----:B------:R-:W-:Y:S02]  /*1c110*/  SHF.R.U32.HI R11, RZ, 0x3, R10 ;  /* 0x00000003ff0b7819 */ /* 0x000fe4000001160a */
[----:B------:R-:W-:Y:S02]  /*1c120*/  LOP3.LUT R9, R9, 0x38, RZ, 0xc0, !PT ;  /* 0x0000003809097812 */ /* 0x000fe400078ec0ff */
[----:B---3--:R-:W-:Y:S01]  /*1c130*/  IADD3 R4, -R11, R13, -R8 ;  /* 0x0000000d0b047210 */ /* 0x008fe20007ffe908 */
[----:B------:R-:W-:Y:S01]  /*1c140*/  IMAD.SHL.U32 R11, R10, 0x8, RZ ;  /* 0x000000080a0b7824 */ /* 0x000fe200078e00ff */
[----:B------:R-:W-:Y:S02]  /*1c150*/  SHF.L.U32 R10, R12, 0x3, RZ ;  /* 0x000000030c0a7819 */ /* 0x000fe400000006ff */
[----:B------:R-:W-:Y:S01]  /*1c160*/  ISETP.GE.AND P2, PT, R9, UR4, PT ;  /* 0x0000000409007c0c */ /* 0x000fe2000bf46270 */
[----:B------:R-:W-:Y:S01]  /*1c170*/  UMOV UR4, 0xffffffff ;  /* 0xffffffff00047882 */ /* 0x000fe20000000000 */
[----:B------:R-:W-:-:S02]  /*1c180*/  LOP3.LUT R10, R10, 0x1f8, RZ, 0xc0, !PT ;  /* 0x000001f80a0a7812 */ /* 0x000fc400078ec0ff */
[----:B------:R-:W-:Y:S02]  /*1c190*/  ISETP.GE.AND P0, PT, R4, 0x1, PT ;  /* 0x000000010400780c */ /* 0x000fe40003f06270 */
[----:B------:R-:W-:-:S04]  /*1c1a0*/  LOP3.LUT R10, R10, 0x38, R12, 0x78, !PT ;  /* 0x000000380a0a7812 */ /* 0x000fc800078e780c */
[----:B------:R-:W-:-:S03]  /*1c1b0*/  LOP3.LUT R10, R10, 0x200, R11, 0xf8, !PT ;  /* 0x000002000a0a7812 */ /* 0x000fc600078ef80b */
[----:B------:R-:W-:Y:S02]  /*1c1c0*/  @P2 LOP3.LUT R23, R23, 0x1, RZ, 0xfc, !PT ;  /* 0x0000000117172812 */ /* 0x000fe400078efcff */
[----:B------:R-:W-:Y:S01]  /*1c1d0*/  IMAD R5, R25, 0x2000, R10 ;  /* 0x0000200019057824 */ /* 0x000fe200078e020a */
[----:B------:R-:W-:Y:S06]  /*1c1e0*/  BRA.DIV UR4, `(.L_x_1836) ;  /* 0x0000005a04d47947 */ /* 0x000fec000b800000 */
[----:B------:R-:W0:Y:S01]  /*1c1f0*/  SHFL.IDX PT, R7, R0, RZ, 0x181f ;  /* 0x00181fff00077589 */ /* 0x000e2200000e0000 */
[----:B------:R-:W-:-:S03]  /*1c200*/  @P0 IMAD R8, R5, 0x2, R22 ;  /* 0x0000000205080824 */ /* 0x000fc600078e0216 */
[----:B------:R-:W1:Y:S01]  /*1c210*/  SHFL.IDX PT, R6, R2, RZ, 0x181f ;  /* 0x00181fff02067589 */ /* 0x000e6200000e0000 */
[----:B0-----:R-:W-:-:S05]  /*1c220*/  @P0 LEA R7, P1, R9, R7, 0x1 ;  /* 0x0000000709070211 */ /* 0x001fca00078208ff */
[----:B-1----:R-:W-:-:S05]  /*1c230*/  @P0 IMAD.X R6, RZ, RZ, R6, P1 ;  /* 0x000000ffff060224 */ /* 0x002fca00008e0606 */
[----:B------:R-:W-:-:S04]  /*1c240*/  @P0 LOP3.LUT R7, R7, R6, RZ, 0x3c, !PT ;  /* 0x0000000607070212 */ /* 0x000fc800078e3cff */
[----:B------:R-:W-:-:S04]  /*1c250*/  @P0 LOP3.LUT R6, R7, R6, RZ, 0x3c, !PT ;  /* 0x0000000607060212 */ /* 0x000fc800078e3cff */
[----:B------:R-:W-:-:S05]  /*1c260*/  @P0 LOP3.LUT R7, R7, R6, RZ, 0x3c, !PT ;  /* 0x0000000607070212 */ /* 0x000fca00078e3cff */
[----:B------:R-:W-:Y:S01]  /*1c270*/  @!PT LDS RZ, [RZ] ;  /* 0x00000000fffff984 */ /* 0x000fe20000000800 */
        /* <DEDUP_REMOVED lines=63> */
.L_x_1988:
[----:B------:R-:W-:-:S13]  /*1c670*/  ISETP.GE.AND P0, PT, R4, 0x71, PT ;  /* 0x000000710400780c */ /* 0x000fda0003f06270 */
[----:B0-----:R-:W-:Y:S01]  /*1c680*/  @P0 LEA R6, P1, R9, R0, 0x1 ;  /* 0x0000000009060211 */ /* 0x001fe200078208ff */
[----:B------:R-:W-:-:S03]  /*1c690*/  @P0 IMAD R5, R5, 0x2, R22 ;  /* 0x0000000205050824 */ /* 0x000fc600078e0216 */
[----:B------:R-:W-:-:S05]  /*1c6a0*/  @P0 IADD3.X R7, RZ, R2, RZ, P1, !PT ;  /* 0x00000002ff070210 */ /* 0x000fca0000ffe4ff */
[----:B------:R-:W-:Y:S01]  /*1c6b0*/  @!PT LDS RZ, [RZ] ;  /* 0x00000000fffff984 */ /* 0x000fe20000000800 */
[----:B------:R-:W-:Y:S01]  /*1c6c0*/  @!PT LDS RZ, [RZ] ;  /* 0x00000000fffff984 */ /* 0x000fe20000000800 */
[----:B------:R-:W-:Y:S01]  /*1c6d0*/  @!PT LDS RZ, [RZ] ;  /* 0x00000000fffff984 */ /* 0x000fe20000000800 */
[----:B------:R0:W-:Y:S01]  /*1c6e0*/  @P0 LDGSTS.E.BYPASS.LTC128B.128 [R5+0x11c00], desc[UR42][R6.64], !P2 ;  /* 0x11c0000006050fae */ /* 0x0001e2000d101d6a */
[----:B------:R-:W-:Y:S01]  /*1c6f0*/  PLOP3.LUT P0, PT, PT, PT, PT, 0x80, 0x0 ;  /* 0x000000000000781c */ /* 0x000fe20003f0f070 */
[----:B------:R-:W-:-:S12]  /*1c700*/  NOP ;  /* 0x0000000000007918 */ /* 0x000fd80000000000 */
.L_x_1837:
        /* <DEDUP_REMOVED lines=11> */
.L_x_1838:
[----:B------:R1:W5:Y:S01]  /*1c7c0*/  LDL.LU R4, [R1+0x2c] ;  /* 0x00002c0001047983 */ /* 0x0003620000300800 */
[----:B------:R1:W-:Y:S02]  /*1c7d0*/  SYNCS.ARRIVE.TRANS64.A1T0 RZ, [R3+URZ+0x16830], RZ ;  /* 0x016830ff03ff79a7 */ /* 0x0003e4000810003f */
[----:B------:R-:W-:Y:S05]  /*1c7e0*/  WARPSYNC.ALL ;  /* 0x0000000000007948 */ /* 0x000fea0003800000 */
[----:B------:R-:W-:Y:S01]  /*1c7f0*/  ULDC.64 UR4, c[0x0][0x298] ;  /* 0x0000a60000047ab9 */ /* 0x000fe20000000a00 */
[----:B------:R-:W-:Y:S01]  /*1c800*/  VIADD R0, R22, 0x8400 ;  /* 0x0000840016007836 */ /* 0x000fe20000000000 */
[----:B------:R-:W-:Y:S01]  /*1c810*/  ULDC.64 UR6, c[0x0][0xa00] ;  /* 0x0002800000067ab9 */ /* 0x000fe20000000a00 */
[----:B------:R-:W-:Y:S01]  /*1c820*/  BSSY B6, `(.L_x_1839) ;  /* 0x0000022000067945 */ /* 0x000fe20003800000 */
[----:B------:R-:W-:Y:S01]  /*1c830*/  BAR.SYNC.DEFER_BLOCKING 0x8, 0x200 ;  /* 0x0208000000007b1d */ /* 0x000fe20000010000 */
[----:B------:R-:W-:-:S02]  /*1c840*/  ISETP.NE.U32.AND P0, PT, RZ, UR6, PT ;  /* 0x00000006ff007c0c */ /* 0x000fc4000bf05070 */
[----:B------:R-:W-:Y:S02]  /*1c850*/  LOP3.LUT P1, RZ, R0, 0x3ff, RZ, 0xc0, !PT ;  /* 0x000003ff00ff7812 */ /* 0x000fe4000782c0ff */
[----:B------:R-:W-:Y:S02]  /*1c860*/  ISETP.NE.AND.EX P0, PT, RZ, UR7, PT, P0 ;  /* 0x00000007ff007c0c */ /* 0x000fe4000bf05300 */
[----:B-----5:R-:W-:-:S05]  /*1c870*/  SHF.R.S32.HI R2, RZ, 0x1f, R4 ;  /* 0x0000001fff027819 */ /* 0x020fca0000011404 */
[----:B------:R-:W-:-:S04]  /*1c880*/  IMAD R2, R2, UR4, RZ ;  /* 0x0000000402027c24 */ /* 0x000fc8000f8e02ff */
[C---:B------:R-:W-:Y:S01]  /*1c890*/  IMAD R0, R4.reuse, UR5, R2 ;  /* 0x0000000504007c24 */ /* 0x040fe2000f8e0202 */
[----:B------:R-:W-:Y:S01]  /*1c8a0*/  SHF.R.S32.HI R2, RZ, 0x1f, R19 ;  /* 0x0000001fff027819 */ /* 0x000fe20000011413 */
[----:B0-----:R-:W-:-:S03]  /*1c8b0*/  IMAD.WIDE.U32 R4, R4, UR4, RZ ;  /* 0x0000000404047c25 */ /* 0x001fc6000f8e00ff */
[----:B------:R-:W-:Y:S01]  /*1c8c0*/  SEL R2, R2, RZ, !P0 ;  /* 0x000000ff02027207 */ /* 0x000fe20004000000 */
[----:B-1----:R-:W-:Y:S01]  /*1c8d0*/  IMAD.IADD R3, R5, 0x1, R0 ;  /* 0x0000000105037824 */ /* 0x002fe200078e0200 */
[----:B------:R-:W-:Y:S01]  /*1c8e0*/  SEL R0, R19, RZ, !P0 ;  /* 0x000000ff13007207 */ /* 0x000fe20004000000 */
[----:B------:R0:W-:Y:S04]  /*1c8f0*/  STL.64 [R1+0x30], R4 ;  /* 0x0000300401007387 */ /* 0x0001e80000100a00 */
[----:B------:R0:W-:Y:S04]  /*1c900*/  STL [R1+0x38], R3 ;  /* 0x0000380301007387 */ /* 0x0001e80000100800 */
[----:B------:R0:W-:Y:S04]  /*1c910*/  STL [R1+0x2c], R0 ;  /* 0x00002c0001007387 */ /* 0x0001e80000100800 */
        /* <DEDUP_REMOVED lines=9> */
[----:B------:R-:W-:Y:S02]  /*1c9b0*/  IMAD.U32 R5, RZ, RZ, UR5 ;  /* 0x00000005ff057e24 */ /* 0x000fe4000f8e00ff */
[----:B------:R-:W-:Y:S02]  /*1c9c0*/  IMAD.U32 R6, RZ, RZ, UR6 ;  /* 0x00000006ff067e24 */ /* 0x000fe4000f8e00ff */
[----:B------:R-:W-:-:S02]  /*1c9d0*/  IMAD.U32 R10, RZ, RZ, UR8 ;  /* 0x00000008ff0a7e24 */ /* 0x000fc4000f8e00ff */
[----:B------:R-:W-:Y:S02]  /*1c9e0*/  IMAD.U32 R11, RZ, RZ, UR9 ;  /* 0x00000009ff0b7e24 */ /* 0x000fe4000f8e00ff */
[----:B------:R-:W-:Y:S02]  /*1c9f0*/  IMAD.MOV.U32 R8, RZ, RZ, 0x70 ;  /* 0x00000070ff087424 */ /* 0x000fe400078e00ff */
[----:B------:R-:W-:Y:S02]  /*1ca00*/  IMAD.MOV.U32 R12, RZ, RZ, 0x1 ;  /* 0x00000001ff0c7424 */ /* 0x000fe400078e00ff */
[----:B------:R-:W-:-:S07]  /*1ca10*/  IMAD.MOV.U32 R13, RZ, RZ, RZ ;  /* 0x000000ffff0d7224 */ /* 0x000fce00078e00ff */
[----:B------:R-:W-:-:S07]  /*1ca20*/  LEPC R20, `(.L_x_1840) ;  /* 0x000000001014794e */ /* 0x000fce0000000000 */
[----:B0-----:R-:W-:Y:S05]  /*1ca30*/  CALL.ABS.NOINC R2 ;  /* 0x0000000002007343 */ /* 0x001fea0003c00000 */
.L_x_1840:
[----:B------:R-:W-:Y:S05]  /*1ca40*/  BSYNC B6 ;  /* 0x0000000000067941 */ /* 0x000fea0003800000 */
.L_x_1839:
[----:B------:R-:W2:Y:S01]  /*1ca50*/  LDL.LU R21, [R1+0x38] ;  /* 0x0000380001157983 */ /* 0x000ea20000300800 */
[----:B------:R-:W-:Y:S01]  /*1ca60*/  ULDC.64 UR4, c[0x0][0x2d8] ;  /* 0x0000b60000047ab9 */ /* 0x000fe20000000a00 */
[----:B------:R-:W1:Y:S01]  /*1ca70*/  LDC R10, c[0x0][0x448] ;  /* 0x00011200ff0a7b82 */ /* 0x000e620000000800 */
[----:B------:R-:W-:Y:S01]  /*1ca80*/  ULDC.64 UR6, c[0x0][0x2c8] ;  /* 0x0000b20000067ab9 */ /* 0x000fe20000000a00 */
[----:B0-----:R-:W2:Y:S01]  /*1ca90*/  LDL.LU.64 R2, [R1+0x30] ;  /* 0x0000300001027983 */ /* 0x001ea20000300a00 */
[----:B------:R-:W-:-:S03]  /*1caa0*/  ULDC.64 UR8, c[0x0][0x280] ;  /* 0x0000a00000087ab9 */ /* 0x000fc60000000a00 */
[----:B------:R-:W3:Y:S04]  /*1cab0*/  LDL R20, [R1+0xc] ;  /* 0x00000c0001147983 */ /* 0x000ee80000100800 */
[----:B------:R-:W4:Y:S04]  /*1cac0*/  LDL.LU R6, [R1+0x3c] ;  /* 0x00003c0001067983 */ /* 0x000f280000300800 */
[----:B------:R-:W4:Y:S01]  /*1cad0*/  LDL.LU R5, [R1+0x2c] ;  /* 0x00002c0001057983 */ /* 0x000f220000300800 */
[----:B-1----:R-:W-:-:S13]  /*1cae0*/  ISETP.NE.AND P1, PT, R10, 0x1, PT ;  /* 0x000000010a00780c */ /* 0x002fda0003f25270 */
[----:B------:R-:W0:Y:S08]  /*1caf0*/  @P1 LDC R7, c[0x0][0x44c] ;  /* 0x00011300ff071b82 */ /* 0x000e300000000800 */
[----:B------:R-:W1:Y:S01]  /*1cb00*/  @P1 LDC R8, c[0x0][0x450] ;  /* 0x00011400ff081b82 */ /* 0x000e620000000800 */
[----:B--2---:R-:W-:Y:S02]  /*1cb10*/  IMAD.MOV.U32 R3, RZ, RZ, R21 ;  /* 0x000000ffff037224 */ /* 0x004fe400078e0015 */
        /* <DEDUP_REMOVED lines=10> */
[----:B------:R-:W-:Y:S01]  /*1cbc0*/  ULDC.64 UR4, c[0x0][0x2d0] ;  /* 0x0000b40000047ab9 */ /* 0x000fe20000000a00 */
[----:B------:R-:W-:Y:S02]  /*1cbd0*/  IMAD.MOV.U32 R4, RZ, RZ, R2 ;  /* 0x000000ffff047224 */ /* 0x000fe400078e0002 */
[----:B------:R-:W-:Y:S01]  /*1cbe0*/  IMAD.IADD R5, R3, 0x1, R0 ;  /* 0x0000000103057824 */ /* 0x000fe200078e0200 */
[----:B--2---:R-:W-:Y:S02]  /*1cbf0*/  SHF.L.U32 R21, R21, 0x4, RZ ;  /* 0x0000000415157819 */ /* 0x004fe400000006ff */
[----:B---3--:R-:W-:Y:S02]  /*1cc00*/  LOP3.LUT R20, R20, 0x7f, RZ, 0xc0, !PT ;  /* 0x0000007f14147812 */ /* 0x008fe400078ec0ff */
[----:B------:R-:W-:Y:S02]  /*1cc10*/  LOP3.LUT R21, R21, 0x70, RZ, 0xc0, !PT ;  /* 0x0000007015157812 */ /* 0x000fe400078ec0ff */
[----:B------:R-:W-:-:S04]  /*1cc20*/  SHF.R.U32.HI R20, RZ, 0x3, R20 ;  /* 0x00000003ff147819 */ /* 0x000fc80000011614 */
[----:B------:R-:W-:-:S05]  /*1cc30*/  LOP3.LUT R20, R20, R21, RZ, 0xfc, !PT ;  /* 0x0000001514147212 */ /* 0x000fca00078efcff */
[----:B------:R-:W-:Y:S02]  /*1cc40*/  IMAD.IADD R6, R20, 0x1, R28 ;  /* 0x0000000114067824 */ /* 0x000fe400078e021c */
[----:B------:R2:W5:Y:S02]  /*1cc50*/  LDL R20, [R1+0x28] ;  /* 0x0000280001147983 */ /* 0x0005640000100800 */
[----:B0-----:R-:W-:Y:S01]  /*1cc60*/  @P1 IMAD.HI.U32 R0, R6, R7, RZ ;  /* 0x0000000706001227 */ /* 0x001fe200078e00ff */
[----:B------:R-:W0:Y:S03]  /*1cc70*/  S2R R11, SR_TID.X ;  /* 0x00000000000b7919 */ /* 0x000e260000002100 */
[----:B------:R-:W-:Y:S01]  /*1cc80*/  IMAD.MOV.U32 R2, RZ, RZ, R6 ;  /* 0x000000ffff027224 */ /* 0x000fe200078e0006 */
[----:B-1----:R-:W-:-:S04]  /*1cc90*/  @P1 SHF.R.U32.HI R2, RZ, R8, R0 ;  /* 0x00000008ff021219 */ /* 0x002fc80000011600 */
[--C-:B------:R-:W-:Y:S01]  /*1cca0*/  SHF.R.S32.HI R0, RZ, 0x1f, R2.reuse ;  /* 0x0000001fff007819 */ /* 0x100fe20000011402 */
[----:B------:R-:W-:-:S04]  /*1ccb0*/  IMAD.MOV R7, RZ, RZ, -R2 ;  /* 0x000000ffff077224 */ /* 0x000fc800078e0a02 */
[----:B------:R-:W-:-:S04]  /*1ccc0*/  IMAD R0, R0, UR4, RZ ;  /* 0x0000000400007c24 */ /* 0x000fc8000f8e02ff */
[C---:B------:R-:W-:Y:S02]  /*1ccd0*/  IMAD R0, R2.reuse, UR5, R0 ;  /* 0x0000000502007c24 */ /* 0x040fe4000f8e0200 */
[----:B------:R-:W-:-:S04]  /*1cce0*/  IMAD.WIDE.U32 R2, R2, UR4, R4 ;  /* 0x0000000402027c25 */ /* 0x000fc8000f8e0004 */
[----:B------:R-:W-:Y:S02]  /*1ccf0*/  IMAD.IADD R3, R3, 0x1, R0 ;  /* 0x0000000103037824 */ /* 0x000fe400078e0200 */
[----:B------:R-:W-:-:S04]  /*1cd00*/  IMAD R0, R10, R7, R6 ;  /* 0x000000070a007224 */ /* 0x000fc800078e0206 */
[----:B------:R-:W-:Y:S01]  /*1cd10*/  IMAD.WIDE.U32 R8, R0, UR6, R2 ;  /* 0x0000000600087c25 */ /* 0x000fe2000f8e0002 */
[----:B------:R-:W-:Y:S02]  /*1cd20*/  SHF.R.S32.HI R7, RZ, 0x1f, R0 ;  /* 0x0000001fff077819 */ /* 0x000fe40000011400 */
[----:B------:R-:W-:Y:S01]  /*1cd30*/  IADD3 R3, R6, 0x80, RZ ;  /* 0x0000008006037810 */ /* 0x000fe20007ffe0ff */
[----:B0-----:R-:W-:Y:S01]  /*1cd40*/  IMAD.SHL.U32 R21, R11, 0x8, RZ ;  /* 0x000000080b157824 */ /* 0x001fe200078e00ff */
[----:B------:R-:W-:Y:S01]  /*1cd50*/  LEA R2, P0, R8, UR8, 0x1 ;  /* 0x0000000808027c11 */ /* 0x000fe2000f8008ff */
[----:B------:R-:W-:Y:S01]  /*1cd60*/  IMAD R7, R7, UR6, RZ ;  /* 0x0000000607077c24 */ /* 0x000fe2000f8e02ff */
[----:B------:R-:W-:Y:S01]  /*1cd70*/  LOP3.LUT R11, R11, 0x7f, RZ, 0xc0, !PT ;  /* 0x0000007f0b0b7812 */ /* 0x000fe200078ec0ff */
[----:B------:R-:W-:Y:S01]  /*1cd80*/  IMAD.MOV.U32 R6, RZ, RZ, R3 ;  /* 0x000000ffff067224 */ /* 0x000fe200078e0003 */
[----:B------:R-:W-:Y:S01]  /*1cd90*/  LOP3.LUT R21, R21, 0x38, RZ, 0xc0, !PT ;  /* 0x0000003815157812 */ /* 0x000fe200078ec0ff */
[----:B------:R-:W-:-:S02]  /*1cda0*/  IMAD R0, R0, UR7, R7 ;  /* 0x0000000700007c24 */ /* 0x000fc4000f8e0207 */
[----:B------:R-:W0:Y:S02]  /*1cdb0*/  @P1 LDC R7, c[0x0][0x44c] ;  /* 0x00011300ff071b82 */ /* 0x000e240000000800 */
[----:B------:R-:W-:Y:S01]  /*1cdc0*/  IMAD.IADD R0, R9, 0x1, R0 ;  /* 0x0000000109007824 */ /* 0x000fe200078e0200 */
[----:B------:R-:W-:-:S04]  /*1cdd0*/  SHF.R.U32.HI R9, RZ, 0x3, R11 ;  /* 0x00000003ff097819 */ /* 0x000fc8000001160b */
[----:B------:R-:W-:Y:S02]  /*1cde0*/  LEA.HI.X R0, R8, UR9, R0, 0x1, P0 ;  /* 0x0000000908007c11 */ /* 0x000fe400080f0c00 */
[----:B------:R-:W1:Y:S01]  /*1cdf0*/  @P1 LDC R8, c[0x0][0x450] ;  /* 0x00011400ff081b82 */ /* 0x000e620000000800 */
[----:B0-----:R-:W-:-:S05]  /*1ce00*/  @P1 IMAD.HI.U32 R7, R3, R7, RZ ;  /* 0x0000000703071227 */ /* 0x001fca00078e00ff */
[----:B-1----:R-:W-:-:S05]  /*1ce10*/  @P1 SHF.R.U32.HI R6, RZ, R8, R7 ;  /* 0x00000008ff061219 */ /* 0x002fca0000011607 */
        /* <DEDUP_REMOVED lines=10> */
[----:B------:R-:W-:Y:S02]  /*1cec0*/  IMAD R8, R8, UR6, RZ ;  /* 0x0000000608087c24 */ /* 0x000fe4000f8e02ff */
[----:B------:R-:W-:Y:S02]  /*1ced0*/  IMAD.IADD R5, R5, 0x1, R7 ;  /* 0x0000000105057824 */ /* 0x000fe400078e0207 */
[----:B------:R-:W-:-:S02]  /*1cee0*/  IMAD R8, R3, UR7, R8 ;  /* 0x0000000703087c24 */ /* 0x000fc4000f8e0208 */
[----:B------:R-:W-:-:S04]  /*1cef0*/  IMAD.WIDE.U32 R6, R3, UR6, R4 ;  /* 0x0000000603067c25 */ /* 0x000fc8000f8e0004 */
[----:B------:R-:W-:Y:S01]  /*1cf00*/  IMAD.IADD R4, R7, 0x1, R8 ;  /* 0x0000000107047824 */ /* 0x000fe200078e0208 */
[----:B------:R-:W-:-:S04]  /*1cf10*/  LEA R5, P1, R6, UR8, 0x1 ;  /* 0x0000000806057c11 */ /* 0x000fc8000f8208ff */
[----:B------:R-:W-:Y:S01]  /*1cf20*/  LEA.HI.X R4, R6, UR9, R4, 0x1, P1 ;  /* 0x0000000906047c11 */ /* 0x000fe200088f0c04 */
[----:B--2---:R-:W-:Y:S08]  /*1cf30*/  BRA.DIV UR4, `(.L_x_1841) ;  /* 0x0000005a04307947 */ /* 0x004ff0000b800000 */
[----:B------:R-:W2:Y:S01]  /*1cf40*/  LDL.LU R6, [R1+0x8] ;  /* 0x0000080001067983 */ /* 0x000ea20000300800 */
[----:B------:R-:W-:-:S03]  /*1cf50*/  IMAD.IADD R28, R9, 0x1, R28 ;  /* 0x00000001091c7824 */ /* 0x000fc600078e021c */
[----:B------:R-:W-:Y:S04]  /*1cf60*/  SHFL.IDX PT, R7, R0, RZ, 0x181f ;  /* 0x00181fff00077589 */ /* 0x000fe800000e0000 */
[----:B------:R-:W-:Y:S01]  /*1cf70*/  SHFL.IDX PT, R8, R4, RZ, 0x181f ;  /* 0x00181fff04087589 */ /* 0x000fe200000e0000 */
[----:B--2---:R-:W-:-:S03]  /*1cf80*/  IMAD R3, R6, R10, RZ ;  /* 0x0000000a06037224 */ /* 0x004fc600078e02ff */
[----:B------:R-:W0:Y:S02]  /*1cf90*/  SHFL.IDX PT, R6, R2, RZ, 0x181f ;  /* 0x00181fff02067589 */ /* 0x000e2400000e0000 */
[----:B------:R-:W-:-:S13]  /*1cfa0*/  ISETP.GE.AND P1, PT, R28, R3, PT ;  /* 0x000000031c00720c */ /* 0x000fda0003f26270 */
[----:B0-----:R-:W-:-:S05]  /*1cfb0*/  @!P1 LEA R6, P2, R21, R6, 0x1 ;  /* 0x0000000615069211 */ /* 0x001fca00078408ff */
[----:B------:R-:W-:-:S05]  /*1cfc0*/  @!P1 IMAD.X R7, RZ, RZ, R7, P2 ;  /* 0x000000ffff079224 */ /* 0x000fca00010e0607 */
        /* <DEDUP_REMOVED lines=69> */
[----:B------:R-:W-:-:S04]  /*1d420*/  @!P3 IMAD.X R0, RZ, RZ, R0, P2 ;  /* 0x000000ffff00b224 */ /* 0x000fc800010e0600 */
[----:B------:R-:W-:Y:S02]  /*1d430*/  @!P3 IMAD.MOV.U32 R7, RZ, RZ, R0 ;  /* 0x000000ffff07b224 */ /* 0x000fe400078e0000 */
[----:B------:R-:W-:Y:S01]  /*1d440*/  VIADD R0, R28, 0x90 ;  /* 0x000000901c007836 */ /* 0x000fe20000000000 */
[----:B0-----:R-:W-:Y:S02]  /*1d450*/  @!P1 LEA R2, P2, R21, R2, 0x1 ;  /* 0x0000000215029211 */ /* 0x001fe400078408ff */
[----:B------:R0:W-:Y:S02]  /*1d460*/  @!P3 LDGSTS.E.BYPASS.LTC128B.128 [R20+0xbc00], desc[UR42][R6.64], !P0 ;  /* 0x0bc000000614bfae */ /* 0x0001e4000c101d6a */
[----:B0-----:R-:W-:-:S05]  /*1d470*/  @!P1 IADD3.X R6, RZ, R8, RZ, P2, !PT ;  /* 0x00000008ff069210 */ /* 0x001fca00017fe4ff */
[----:B------:R-:W-:Y:S02]  /*1d480*/  @!P1 IMAD.MOV.U32 R7, RZ, RZ, R6 ;  /* 0x000000ffff079224 */ /* 0x000fe400078e0006 */
[----:B------:R-:W-:Y:S02]  /*1d490*/  @!P1 IMAD.MOV.U32 R6, RZ, RZ, R2 ;  /* 0x000000ffff069224 */ /* 0x000fe400078e0002 */
[----:B------:R-:W-:Y:S04]  /*1d4a0*/  SHFL.IDX PT, R2, R5, 0x3, 0x181f ;  /* 0x00781f0005027f89 */ /* 0x000fe800000e0000 */
        /* <DEDUP_REMOVED lines=11> */
[----:B------:R-:W-:Y:S04]  /*1d560*/  SHFL.IDX PT, R4, R4, 0x3, 0x181f ;  /* 0x00781f0004047f89 */ /* 0x000fe800000e0000 */
[----:B0-----:R-:W0:Y:S03]  /*1d570*/  SHFL.IDX PT, R6, R5, 0x2, 0x181f ;  /* 0x00581f0005067f89 */ /* 0x001e2600000e0000 */
[----:B0-----:R-:W-:-:S05]  /*1d580*/  @!P1 LEA R6, P2, R21, R6, 0x1 ;  /* 0x0000000615069211 */ /* 0x001fca00078408ff */
[----:B------:R-:W-:-:S05]  /*1d590*/  @!P1 IMAD.X R0, RZ, RZ, R0, P2 ;  /* 0x000000ffff009224 */ /* 0x000fca00010e0600 */
[----:B------:R-:W-:-:S05]  /*1d5a0*/  @!P1 MOV R7, R0 ;  /* 0x0000000000079202 */ /* 0x000fca0000000f00 */
[----:B------:R0:W-:Y:S02]  /*1d5b0*/  @!P1 LDGSTS.E.BYPASS.LTC128B.128 [R20+0xd400], desc[UR42][R6.64], !P0 ;  /* 0x0d40000006149fae */ /* 0x0001e4000c101d6a */
.L_x_2013:
[----:B------:R-:W-:-:S05]  /*1d5c0*/  VIADD R28, R28, 0xb0 ;  /* 0x000000b01c1c7836 */ /* 0x000fca0000000000 */
        /* <DEDUP_REMOVED lines=9> */
.L_x_1842:
        /* <DEDUP_REMOVED lines=16> */
[----:B------:R-:W2:Y:S03]  /*1d760*/  SYNCS.PHASECHK.TRANS64.TRYWAIT P0, [R22+URZ+0x16820], R0 ;  /* 0x01682000160075a7 */ /* 0x000ea6000800017f */
[----:B-12---:R-:W-:Y:S05]  /*1d770*/  @!P0 BRA `(.L_x_1844) ;  /* 0x0000006000008947 */ /* 0x006fea0003800000 */
.L_x_2014:
[----:B------:R-:W-:Y:S05]  /*1d780*/  BSYNC B0 ;  /* 0x0000000000007941 */ /* 0x000fea0003800000 */
.L_x_1843:
[----:B------:R-:W0:Y:S04]  /*1d790*/  LDL.LU R3, [R1+0x40] ;  /* 0x0000400001037983 */ /* 0x000e280000300800 */
[----:B------:R-:W2:Y:S01]  /*1d7a0*/  LDL R2, [R1+0x1c] ;  /* 0x00001c0001027983 */ /* 0x000ea20000100800 */
[----:B------:R-:W-:Y:S01]  /*1d7b0*/  BSSY B0, `(.L_x_1845) ;  /* 0x000010e000007945 */ /* 0x000fe20003800000 */
[----:B0-----:R-:W-:-:S05]  /*1d7c0*/  VIADD R7, R3, 0xfffffffe ;  /* 0xfffffffe03077836 */ /* 0x001fca0000000000 */
[----:B--2---:R-:W-:-:S13]  /*1d7d0*/  ISETP.GE.AND P0, PT, R7, R2, PT ;  /* 0x000000020700720c */ /* 0x004fda0003f06270 */
[----:B------:R-:W-:Y:S05]  /*1d7e0*/  @!P0 BRA `(.L_x_1846) ;  /* 0x0000001000288947 */ /* 0x000fea0003800000 */
[----:B------:R-:W0:Y:S01]  /*1d7f0*/  S2R R2, SR_TID.X ;  /* 0x0000000000027919 */ /* 0x000e220000002100 */
[----:B------:R-:W-:Y:S01]  /*1d800*/  ULDC UR4, c[0x0][0x2f4] ;  /* 0x0000bd0000047ab9 */ /* 0x000fe20000000800 */
[----:B------:R-:W-:Y:S01]  /*1d810*/  IMAD.MOV.U32 R6, RZ, RZ, R25 ;  /* 0x000000ffff067224 */ /* 0x000fe200078e0019 */
[----:B------:R-:W-:Y:S01]  /*1d820*/  MOV R20, R29 ;  /* 0x0000001d00147202 */ /* 0x000fe20000000f00 */
[----:B------:R2:W-:Y:S01]  /*1d830*/  STL [R1+0x8], R26 ;  /* 0x0000081a01007387 */ /* 0x0005e20000100800 */
[----:B0-----:R-:W-:-:S05]  /*1d840*/  IMAD.SHL.U32 R2, R2, 0x8, RZ ;  /* 0x0000000802027824 */ /* 0x001fca00078e00ff */
[----:B------:R-:W-:-:S04]  /*1d850*/  LOP3.LUT R2, R2, 0x38, RZ, 0xc0, !PT ;  /* 0x0000003802027812 */ /* 0x000fc800078ec0ff */
[----:B--2---:R-:W-:-:S13]  /*1d860*/  ISETP.GE.AND P1, PT, R2, UR4, PT ;  /* 0x0000000402007c0c */ /* 0x004fda000bf26270 */
.L_x_1859:
        /* <DEDUP_REMOVED lines=16> */
[----:B0-----:R-:W-:-:S04]  /*1d970*/  @P0 IMAD.HI.U32 R5, R4, R5, RZ ;  /* 0x0000000504050227 */ /* 0x001fc800078e00ff */
[----:B------:R-:W-:Y:S01]  /*1d980*/  IMAD.MOV.U32 R2, RZ, RZ, R4 ;  /* 0x000000ffff027224 */ /* 0x000fe200078e0004 */
        /* <DEDUP_REMOVED lines=16> */
[----:B------:R-:W-:Y:S02]  /*1da90*/  SEL R29, RZ, 0x1, P0 ;  /* 0x00000001ff1d7807 */ /* 0x000fe40000000000 */
[----:B------:R-:W-:Y:S02]  /*1daa0*/  MOV R26, R7 ;  /* 0x00000007001a7202 */ /* 0x000fe40000000f00 */
[----:B------:R-:W-:Y:S02]  /*1dab0*/  SEL R25, R25, RZ, P0 ;  /* 0x000000ff19197207 */ /* 0x000fe40000000000 */
[----:B------:R-:W-:Y:S02]  /*1dac0*/  LOP3.LUT R29, R20, R29, RZ, 0x3c, !PT ;  /* 0x0000001d141d7212 */ /* 0x000fe400078e3cff */
[----:B--2---:R-:W-:Y:S01]  /*1dad0*/  SHF.R.S32.HI R28, RZ, 0x1f, R4 ;  /* 0x0000001fff1c7819 */ /* 0x004fe20000011404 */
[----:B------:R-:W-:Y:S06]  /*1dae0*/  @!P2 BRA `(.L_x_1847) ;  /* 0x000000000004a947 */ /* 0x000fec0003800000 */
[----:B------:R-:W-:Y:S01]  /*1daf0*/  BPT.TRAP 0x1 ;  /* 0x000000040000795c */ /* 0x000fe20000300000 */
.L_x_1847:
[----:B------:R-:W-:Y:S01]  /*1db00*/  IMAD R5, R25, 0x8, R22 ;  /* 0x0000000819057824 */ /* 0x000fe200078e0216 */
[----:B------:R-:W-:Y:S01]  /*1db10*/  SHF.L.U32 R2, R29, 0x1f, RZ ;  /* 0x0000001f1d027819 */ /* 0x000fe200000006ff */
[----:B------:R-:W-:Y:S03]  /*1db20*/  BSSY B1, `(.L_x_1848) ;  /* 0x0000003000017945 */ /* 0x000fe60003800000 */
[----:B------:R-:W0:Y:S02]  /*1db30*/  SYNCS.PHASECHK.TRANS64.TRYWAIT P0, [R5+URZ+0x16840], R2 ;  /* 0x01684002050075a7 */ /* 0x000e24000800017f */
[----:B0-----:R-:W-:Y:S05]  /*1db40*/  @!P0 BRA `(.L_x_1849) ;  /* 0x0000005c00208947 */ /* 0x001fea0003800000 */
.L_x_2015:
[----:B------:R-:W-:Y:S05]  /*1db50*/  BSYNC B1 ;  /* 0x0000000000017941 */ /* 0x000fea0003800000 */
.L_x_1848:
[----:B------:R-:W2:Y:S01]  /*1db60*/  LDL R9, [R1+0xc] ;  /* 0x00000c0001097983 */ /* 0x000ea20000100800 */
[----:B------:R-:W-:Y:S01]  /*1db70*/  SHF.R.S32.HI R21, RZ, 0x1f, R0 ;  /* 0x0000001fff157819 */ /* 0x000fe20000011400 */
[----:B------:R-:W-:Y:S01]  /*1db80*/  ULDC.64 UR4, c[0x0][0x300] ;  /* 0x0000c00000047ab9 */ /* 0x000fe20000000a00 */
[----:B------:R-:W-:Y:S01]  /*1db90*/  LOP3.LUT P2, RZ, R23, 0x1, RZ, 0xc0, !PT ;  /* 0x0000000117ff7812 */ /* 0x000fe2000784c0ff */
[----:B------:R-:W1:Y:S01]  /*1dba0*/  S2R R8, SR_TID.X ;  /* 0x0000000000087919 */ /* 0x000e620000002100 */
        /* <DEDUP_REMOVED lines=10> */
[----:B------:R-:W-:-:S04]  /*1dc50*/  IMAD.WIDE.U32 R2, R18, UR4, R2 ;  /* 0x0000000412027c25 */ /* 0x000fc8000f8e0002 */
[----:B--2---:R-:W-:Y:S01]  /*1dc60*/  IMAD R7, R9, UR4, RZ ;  /* 0x0000000409077c24 */ /* 0x004fe2000f8e02ff */
[----:B-1----:R-:W-:-:S03]  /*1dc70*/  LOP3.LUT R9, R8, 0x7f, RZ, 0xc0, !PT ;  /* 0x0000007f08097812 */ /* 0x002fc600078ec0ff */
[----:B------:R-:W-:Y:S01]  /*1dc80*/  IMAD R7, R18, UR5, R7 ;  /* 0x0000000512077c24 */ /* 0x000fe2000f8e0207 */
[----:B------:R-:W-:Y:S01]  /*1dc90*/  ULDC.64 UR4, c[0x0][0x2e8] ;  /* 0x0000ba0000047ab9 */ /* 0x000fe20000000a00 */
[----:B------:R-:W-:Y:S02]  /*1dca0*/  IMAD.SHL.U32 R11, R9, 0x8, RZ ;  /* 0x00000008090b7824 */ /* 0x000fe400078e00ff */
[----:B------:R-:W-:Y:S02]  /*1dcb0*/  IMAD.SHL.U32 R9, R8, 0x8, RZ ;  /* 0x0000000808097824 */ /* 0x000fe400078e00ff */
[----:B------:R-:W-:-:S03]  /*1dcc0*/  IMAD.IADD R7, R7, 0x1, R3 ;  /* 0x0000000107077824 */ /* 0x000fc600078e0203 */
[----:B------:R-:W-:-:S04]  /*1dcd0*/  LOP3.LUT R9, R9, 0x1f8, RZ, 0xc0, !PT ;  /* 0x000001f809097812 */ /* 0x000fc800078ec0ff */
[----:B------:R-:W-:Y:S02]  /*1dce0*/  LOP3.LUT R9, R9, 0x38, R8, 0x78, !PT ;  /* 0x0000003809097812 */ /* 0x000fe400078e7808 */
        /* <DEDUP_REMOVED lines=49> */
.L_x_2033:
        /* <DEDUP_REMOVED lines=8> */
.L_x_1851:
        /* <DEDUP_REMOVED lines=11> */
.L_x_1852:
[----:B------:R1:W-:Y:S01]  /*1e130*/  SYNCS.ARRIVE.TRANS64.A1T0 RZ, [R5+URZ+0x16830], RZ ;  /* 0x016830ff05ff79a7 */ /* 0x0003e2000810003f */
[----:B------:R-:W-:Y:S05]  /*1e140*/  @!P3 BRA `(.L_x_1853) ;  /* 0x000000000004b947 */ /* 0x000fea0003800000 */
[----:B------:R-:W-:Y:S01]  /*1e150*/  BPT.TRAP 0x1 ;  /* 0x000000040000795c */ /* 0x000fe20000300000 */
.L_x_1853:
[----:B------:R-:W-:Y:S01]  /*1e160*/  SHF.L.U32 R2, R20, 0x1f, RZ ;  /* 0x0000001f14027819 */ /* 0x000fe200000006ff */
[----:B-1----:R-:W-:Y:S01]  /*1e170*/  IMAD R5, R6, 0x8, R22 ;  /* 0x0000000806057824 */ /* 0x002fe200078e0216 */
[----:B------:R-:W-:Y:S03]  /*1e180*/  BSSY B1, `(.L_x_1854) ;  /* 0x0000003000017945 */ /* 0x000fe60003800000 */
[----:B------:R-:W1:Y:S02]  /*1e190*/  SYNCS.PHASECHK.TRANS64.TRYWAIT P0, [R5+URZ+0x16860], R2 ;  /* 0x01686002050075a7 */ /* 0x000e64000800017f */
[----:B-1----:R-:W-:Y:S05]  /*1e1a0*/  @!P0 BRA `(.L_x_1855) ;  /* 0x0000005c00d88947 */ /* 0x002fea0003800000 */
.L_x_2034:
[----:B------:R-:W-:Y:S05]  /*1e1b0*/  BSYNC B1 ;  /* 0x0000000000017941 */ /* 0x000fea0003800000 */
.L_x_1854:
[----:B------:R-:W2:Y:S04]  /*1e1c0*/  LDL R11, [R1+0x18] ;  /* 0x00001800010b7983 */ /* 0x000ea80000100800 */
[----:B0-----:R-:W2:Y:S01]  /*1e1d0*/  LDL.LU R8, [R1+0x8] ;  /* 0x0000080001087983 */ /* 0x001ea20000300800 */
[----:B------:R-:W0:Y:S01]  /*1e1e0*/  S2R R12, SR_TID.X ;  /* 0x00000000000c7919 */ /* 0x000e220000002100 */
[----:B------:R-:W-:Y:S01]  /*1e1f0*/  UMOV UR4, 0xffffffff ;  /* 0xffffffff00047882 */ /* 0x000fe20000000000 */
[C---:B0-----:R-:W-:Y:S01]  /*1e200*/  IMAD.SHL.U32 R9, R12.reuse, 0x8, RZ ;  /* 0x000000080c097824 */ /* 0x041fe200078e00ff */
[----:B------:R-:W-:-:S04]  /*1e210*/  LOP3.LUT R3, R12, 0x7f, RZ, 0xc0, !PT ;  /* 0x0000007f0c037812 */ /* 0x000fc800078ec0ff */
[----:B------:R-:W-:Y:S01]  /*1e220*/  LOP3.LUT R9, R9, 0x1f8, RZ, 0xc0, !PT ;  /* 0x000001f809097812 */ /* 0x000fe200078ec0ff */
[----:B------:R-:W-:-:S03]  /*1e230*/  IMAD.SHL.U32 R10, R3, 0x8, RZ ;  /* 0x00000008030a7824 */ /* 0x000fc600078e00ff */
[----:B------:R-:W-:Y:S02]  /*1e240*/  LOP3.LUT R9, R9, 0x38, R12, 0x78, !PT ;  /* 0x0000003809097812 */ /* 0x000fe400078e780c */
[----:B------:R-:W-:Y:S02]  /*1e250*/  SHF.R.U32.HI R3, RZ, 0x3, R3 ;  /* 0x00000003ff037819 */ /* 0x000fe40000011603 */
[----:B------:R-:W-:-:S05]  /*1e260*/  LOP3.LUT R9, R9, 0x200, R10, 0xf8, !PT ;  /* 0x0000020009097812 */ /* 0x000fca00078ef80a */
[----:B------:R-:W-:Y:S02]  /*1e270*/  IMAD R6, R6, 0x2000, R9 ;  /* 0x0000200006067824 */ /* 0x000fe400078e0209 */
[----:B--2---:R-:W-:-:S05]  /*1e280*/  IMAD R8, R8, -0x80, R11 ;  /* 0xffffff8008087824 */ /* 0x004fca00078e020b */
[----:B------:R-:W-:Y:S01]  /*1e290*/  IADD3 R8, -R3, R8, RZ ;  /* 0x0000000803087210 */ /* 0x000fe20007ffe1ff */
        /* <DEDUP_REMOVED lines=43> */
[----:B0-----:R-:W-:-:S04]  /*1e550*/  IADD3 R2, P2, R2, R7, RZ ;  /* 0x0000000702027210 */ /* 0x001fc80007f5e0ff */
[----:B-1----:R-:W-:-:S05]  /*1e560*/  IADD3.X R3, RZ, R3, RZ, P2, !PT ;  /* 0x00000003ff037210 */ /* 0x002fca00017fe4ff */
[----:B------:R0:W-:Y:S04]  /*1e570*/  LDGSTS.E.BYPASS.LTC128B.128 [R6+0x3400], desc[UR42][R2.64], !P0 ;  /* 0x0340000002067fae */ /* 0x0001e8000c101d6a */
[----:B0-2---:R0:W1:Y:S02]  /*1e580*/  SHFL.IDX PT, R2, R17, 0x7, 0x181f ;  /* 0x00f81f0011027f89 */ /* 0x00506400000e0000 */
.L_x_2052:
        /* <DEDUP_REMOVED lines=28> */
.L_x_1857:
        /* <DEDUP_REMOVED lines=12> */
.L_x_1858:
[----:B------:R-:W2:Y:S01]  /*1e810*/  LDL R0, [R1+0x1c] ;  /* 0x00001c0001007983 */ /* 0x000ea20000100800 */
[----:B------:R0:W-:Y:S01]  /*1e820*/  SYNCS.ARRIVE.TRANS64.A1T0 RZ, [R5+URZ+0x16850], RZ ;  /* 0x016850ff05ff79a7 */ /* 0x0001e2000810003f */
[C---:B------:R-:W-:Y:S01]  /*1e830*/  VIADD R7, R26.reuse, 0xffffffff ;  /* 0xffffffff1a077836 */ /* 0x040fe20000000000 */
[----:B------:R-:W-:Y:S01]  /*1e840*/  MOV R6, R25 ;  /* 0x0000001900067202 */ /* 0x000fe20000000f00 */
[----:B------:R0:W-:Y:S01]  /*1e850*/  STL [R1+0x8], R26 ;  /* 0x0000081a01007387 */ /* 0x0001e20000100800 */
[----:B------:R-:W-:Y:S01]  /*1e860*/  IMAD.MOV.U32 R20, RZ, RZ, R29 ;  /* 0x000000ffff147224 */ /* 0x000fe200078e001d */
[----:B--2---:R-:W-:-:S13]  /*1e870*/  ISETP.GT.AND P0, PT, R26, R0, PT ;  /* 0x000000001a00720c */ /* 0x004fda0003f04270 */
[----:B0-----:R-:W-:Y:S05]  /*1e880*/  @P0 BRA `(.L_x_1859) ;  /* 0xffffffec00f80947 */ /* 0x001fea000383ffff */
.L_x_1846:
[----:B------:R-:W-:Y:S05]  /*1e890*/  BSYNC B0 ;  /* 0x0000000000007941 */ /* 0x000fea0003800000 */
.L_x_1845:
[----:B-1----:R-:W0:Y:S01]  /*1e8a0*/  S2R R0, SR_TID.X ;  /* 0x0000000000007919 */ /* 0x002e220000002100 */
        /* <DEDUP_REMOVED lines=16> */
.L_x_1861:
[----:B------:R-:W-:Y:S05]  /*1e9b0*/  BSYNC B0 ;  /* 0x0000000000007941 */ /* 0x000fea0003800000 */
.L_x_1860:
[----:B------:R-:W-:-:S05]  /*1e9c0*/  IMAD.U32 R0, RZ, RZ, UR38 ;  /* 0x00000026ff007e24 */ /* 0x000fca000f8e00ff */
[----:B------:R-:W-:-:S13]  /*1e9d0*/  ISETP.NE.AND P0, PT, R0, 0x3, PT ;  /* 0x000000030000780c */ /* 0x000fda0003f05270 */
[----:B------:R-:W-:Y:S05]  /*1e9e0*/  @!P0 BRA `(.L_x_1862) ;  /* 0x0000000000048947 */ /* 0x000fea0003800000 */
[----:B------:R-:W-:Y:S01]  /*1e9f0*/  BPT.TRAP 0x1 ;  /* 0x000000040000795c */ /* 0x000fe20000300000 */
.L_x_1862:
[----:B------:R-:W2:Y:S01]  /*1ea00*/  LDL.LU R2, [R1+0x18] ;  /* 0x0000180001027983 */ /* 0x000ea20000300800 */
[----:B------:R-:W-:Y:S01]  /*1ea10*/  IMAD R0, R25, 0x8, R22 ;  /* 0x0000000819007824 */ /* 0x000fe200078e0216 */
[----:B------:R-:W-:Y:S01]  /*1ea20*/  SHF.L.U32 R3, R29, 0x1f, RZ ;  /* 0x0000001f1d037819 */ /* 0x000fe200000006ff */
[----:B------:R-:W-:Y:S03]  /*1ea30*/  BSSY B0, `(.L_x_1863) ;  /* 0x0000004000007945 */ /* 0x000fe60003800000 */
[----:B------:R-:W0:Y:S01]  /*1ea40*/  SYNCS.PHASECHK.TRANS64.TRYWAIT P0, [R0+URZ+0x16860], R3 ;  /* 0x01686003000075a7 */ /* 0x000e22000800017f */
[----:B--2---:R-:W-:Y:S01]  /*1ea50*/  IMAD R6, R26, -0x80, R2 ;  /* 0xffffff801a067824 */ /* 0x004fe200078e0202 */
[----:B0-----:R-:W-:Y:S06]  /*1ea60*/  @!P0 BRA `(.L_x_1864) ;  /* 0x0000006000048947 */ /* 0x001fec0003800000 */
.L_x_2053:
[----:B------:R-:W-:Y:S05]  /*1ea70*/  BSYNC B0 ;  /* 0x0000000000007941 */ /* 0x000fea0003800000 */
.L_x_1863:
[----:B------:R-:W1:Y:S01]  /*1ea80*/  S2R R8, SR_TID.X ;  /* 0x0000000000087919 */ /* 0x000e620000002100 */
[----:B------:R-:W-:Y:S01]  /*1ea90*/  ULDC UR4, c[0x0][0x2f4] ;  /* 0x0000bd0000047ab9 */ /* 0x000fe20000000800 */
[C---:B-1----:R-:W-:Y:S01]  /*1eaa0*/  IMAD.SHL.U32 R2, R8.reuse, 0x8, RZ ;  /* 0x0000000808027824 */ /* 0x042fe200078e00ff */
[C---:B------:R-:W-:Y:S01]  /*1eab0*/  LOP3.LUT R5, R8.reuse, 0x7f, RZ, 0xc0, !PT ;  /* 0x0000007f08057812 */ /* 0x040fe200078ec0ff */
[----:B------:R-:W-:-:S03]  /*1eac0*/  IMAD.SHL.U32 R7, R8, 0x8, RZ ;  /* 0x0000000808077824 */ /* 0x000fc600078e00ff */
[----:B------:R-:W-:Y:S01]  /*1ead0*/  LOP3.LUT R2, R2, 0x1f8, RZ, 0xc0, !PT ;  /* 0x000001f802027812 */ /* 0x000fe200078ec0ff */
[----:B------:R-:W-:Y:S01]  /*1eae0*/  IMAD.SHL.U32 R4, R5, 0x8, RZ ;  /* 0x0000000805047824 */ /* 0x000fe200078e00ff */
[----:B------:R-:W-:Y:S02]  /*1eaf0*/  LOP3.LUT R7, R7, 0x38, RZ, 0xc0, !PT ;  /* 0x0000003807077812 */ /* 0x000fe400078ec0ff */
[----:B------:R-:W-:Y:S02]  /*1eb00*/  LOP3.LUT R2, R2, 0x38, R8, 0x78, !PT ;  /* 0x0000003802027812 */ /* 0x000fe400078e7808 */
[----:B------:R-:W-:Y:S01]  /*1eb10*/  ISETP.GE.AND P0, PT, R7, UR4, PT ;  /* 0x0000000407007c0c */ /* 0x000fe2000bf06270 */
[----:B------:R-:W-:Y:S01]  /*1eb20*/  UMOV UR4, 0xffffffff ;  /* 0xffffffff00047882 */ /* 0x000fe20000000000 */
[----:B------:R-:W-:Y:S02]  /*1eb30*/  SHF.R.U32.HI R5, RZ, 0x3, R5 ;  /* 0x00000003ff057819 */ /* 0x000fe40000011605 */
[----:B------:R-:W-:-:S03]  /*1eb40*/  LOP3.LUT R2, R2, 0x200, R4, 0xf8, !PT ;  /* 0x0000020002027812 */ /* 0x000fc600078ef804 */
[----:B------:R-:W-:Y:S01]  /*1eb50*/  IMAD.IADD R6, R6, 0x1, -R5 ;  /* 0x0000000106067824 */ /* 0x000fe200078e0a05 */
[----:B------:R-:W-:Y:S01]  /*1eb60*/  LEA R4, R25, R2, 0xd ;  /* 0x0000000219047211 */ /* 0x000fe200078e68ff */
[----:B------:R-:W-:Y:S06]  /*1eb70*/  BRA.DIV UR4, `(.L_x_1865) ;  /* 0x0000005e04d47947 */ /* 0x000fec000b800000 */
[----:B------:R-:W1:Y:S01]  /*1eb80*/  SHFL.IDX PT, R14, R17, RZ, 0x181f ;  /* 0x00181fff110e7589 */ /* 0x000e6200000e0000 */
[----:B------:R-:W-:Y:S01]  /*1eb90*/  IMAD.SHL.U32 R5, R7, 0x2, RZ ;  /* 0x0000000207057824 */ /* 0x000fe200078e00ff */
[----:B------:R-:W-:Y:S01]  /*1eba0*/  ISETP.LT.OR P1, PT, R6, 0x1, P0 ;  /* 0x000000010600780c */ /* 0x000fe20000721670 */
[----:B------:R-:W-:Y:S01]  /*1ebb0*/  IMAD R4, R4, 0x2, R22 ;  /* 0x0000000204047824 */ /* 0x000fe200078e0216 */
[----:B0-----:R-:W0:Y:S02]  /*1ebc0*/  SHFL.IDX PT, R3, R24, RZ, 0x181f ;  /* 0x00181fff18037589 */ /* 0x001e2400000e0000 */
[----:B-1----:R-:W-:Y:S02]  /*1ebd0*/  IADD3 R2, P2, R14, R5, RZ ;  /* 0x000000050e027210 */ /* 0x002fe40007f5e0ff */
[----:B------:R-:W1:Y:S03]  /*1ebe0*/  SHFL.IDX PT, R14, R17, 0x1, 0x181f ;  /* 0x00381f00110e7f89 */ /* 0x000e6600000e0000 */
        /* <DEDUP_REMOVED lines=39> */
.L_x_2071:
[----:B------:R-:W-:Y:S02]  /*1ee60*/  ISETP.LT.OR P0, PT, R6, 0x71, P0 ;  /* 0x000000710600780c */ /* 0x000fe40000701670 */
[----:B--23--:R-:W-:-:S05]  /*1ee70*/  IADD3 R2, P1, R14, R5, RZ ;  /* 0x000000050e027210 */ /* 0x00cfca0007f3e0ff */
[----:B------:R-:W-:-:S06]  /*1ee80*/  IMAD.X R3, RZ, RZ, R24, P1 ;  /* 0x000000ffff037224 */ /* 0x000fcc00008e0618 */
[----:B------:R-:W-:Y:S01]  /*1ee90*/  @!PT LDS RZ, [RZ] ;  /* 0x00000000fffff984 */ /* 0x000fe20000000800 */
[----:B------:R-:W-:Y:S01]  /*1eea0*/  @!PT LDS RZ, [RZ] ;  /* 0x00000000fffff984 */ /* 0x000fe20000000800 */
[----:B------:R-:W-:Y:S01]  /*1eeb0*/  @!PT LDS RZ, [RZ] ;  /* 0x00000000fffff984 */ /* 0x000fe20000000800 */
[----:B------:R0:W-:Y:S01]  /*1eec0*/  LDGSTS.E.BYPASS.LTC128B.128 [R4+0x3c00], desc[UR42][R2.64], !P0 ;  /* 0x03c0000002047fae */ /* 0x0001e2000c101d6a */
[----:B------:R-:W-:Y:S01]  /*1eed0*/  PLOP3.LUT P0, PT, PT, PT, PT, 0x80, 0x0 ;  /* 0x000000000000781c */ /* 0x000fe20003f0f070 */
[----:B------:R-:W-:-:S12]  /*1eee0*/  NOP ;  /* 0x0000000000007918 */ /* 0x000fd80000000000 */
.L_x_1866:
        /* <DEDUP_REMOVED lines=11> */
.L_x_1867:
[----:B------:R-:W-:Y:S01]  /*1efa0*/  VIADD R25, R25, 0x1 ;  /* 0x0000000119197836 */ /* 0x000fe20000000000 */
[----:B------:R0:W-:Y:S04]  /*1efb0*/  SYNCS.ARRIVE.TRANS64.A1T0 RZ, [R0+URZ+0x16850], RZ ;  /* 0x016850ff00ff79a7 */ /* 0x0001e8000810003f */
[----:B------:R-:W-:-:S04]  /*1efc0*/  ISETP.NE.AND P0, PT, R25, 0x2, PT ;  /* 0x000000021900780c */ /* 0x000fc80003f05270 */
[----:B0-----:R-:W-:Y:S02]  /*1efd0*/  SEL R0, RZ, 0x1, P0 ;  /* 0x00000001ff007807 */ /* 0x001fe40000000000 */
[----:B------:R-:W-:Y:S02]  /*1efe0*/  SEL R25, R25, RZ, P0 ;  /* 0x000000ff19197207 */ /* 0x000fe40000000000 */
[----:B------:R-:W-:-:S07]  /*1eff0*/  LOP3.LUT R29, R29, R0, RZ, 0x3c, !PT ;  /* 0x000000001d1d7212 */ /* 0x000fce00078e3cff */
.L_x_1826:
[----:B------:R-:W-:Y:S05]  /*1f000*/  BSYNC B7 ;  /* 0x0000000000077941 */ /* 0x000fea0003800000 */
.L_x_1824:
[----:B------:R-:W-:-:S13]  /*1f010*/  LOP3.LUT P0, RZ, R23, 0x4, RZ, 0xc0, !PT ;  /* 0x0000000417ff7812 */ /* 0x000fda000780c0ff */
[----:B------:R-:W-:Y:S05]  /*1f020*/  @!P0 BRA `(.L_x_1868) ;  /* 0x0000000000248947 */ /* 0x000fea0003800000 */
[----:B------:R-:W-:Y:S05]  /*1f030*/  WARPSYNC.ALL ;  /* 0x0000000000007948 */ /* 0x000fea0003800000 */
[----:B------:R-:W3:Y:S08]  /*1f040*/  S2UR UR5, SR_CgaCtaId ;  /* 0x00000000000579c3 */ /* 0x000ef00000008800 */
[----:B------:R-:W-:Y:S06]  /*1f050*/  BAR.SYNC.DEFER_BLOCKING 0x5, 0x200 ;  /* 0x0148000000007b1d */ /* 0x000fec0000010000 */
[----:B------:R-:W-:-:S02]  /*1f060*/  UMOV UR4, 0x400 ;  /* 0x0000040000047882 */ /* 0x000fc40000000000 */
[----:B---3--:R-:W-:-:S06]  /*1f070*/  ULEA UR4, UR5, UR4, 0x18 ;  /* 0x0000000405047291 */ /* 0x008fcc000f8ec03f */
[----:B------:R-:W-:-:S05]  /*1f080*/  IMAD.U32 R22, RZ, RZ, UR4 ;  /* 0x00000004ff167e24 */ /* 0x000fca000f8e00ff */
[----:B------:R3:W4:Y:S01]  /*1f090*/  LDS.128 R16, [R22+0x168d0] ;  /* 0x0168d00016107984 */ /* 0x0007220000000c00 */
[----:B------:R-:W-:Y:S06]  /*1f0a0*/  BAR.ARV 0x4, 0x200 ;  /* 0x0108000000007b1d */ /* 0x000fec0000002000 */
[----:B------:R-:W-:Y:S05]  /*1f0b0*/  BRA `(.L_x_1869) ;  /* 0x0000000800cc7947 */ /* 0x000fea0003800000 */
.L_x_1868:
        /* <DEDUP_REMOVED lines=10> */
[----:B------:R0:W3:Y:S01]  /*1f160*/  @!P1 LDG.E R3, desc[UR42][R2.64] ;  /* 0x0000002a02039981 */ /* 0x0000e2000c1e1900 */
[C---:B------:R-:W-:Y:S02]  /*1f170*/  ISETP.GE.U32.AND P2, PT, R7.reuse, 0x2, PT ;  /* 0x000000020700780c */ /* 0x040fe40003f46070 */
[C---:B------:R-:W-:Y:S01]  /*1f180*/  ISETP.GE.U32.AND P3, PT, R7.reuse, 0x4, PT ;  /* 0x000000040700780c */ /* 0x040fe20003f66070 */
[----:B------:R-:W-:Y:S01]  /*1f190*/  SHFL.IDX PT, R0, R16, RZ, 0x1f ;  /* 0x00001fff10007589 */ /* 0x000fe200000e0000 */
[C---:B------:R-:W-:Y:S02]  /*1f1a0*/  ISETP.GE.U32.AND P4, PT, R7.reuse, 0x8, PT ;  /* 0x000000080700780c */ /* 0x040fe40003f86070 */
[----:B------:R-:W-:Y:S01]  /*1f1b0*/  ISETP.GE.U32.AND P5, PT, R7, 0x10, PT ;  /* 0x000000100700780c */ /* 0x000fe20003fa6070 */
[----:B------:R-:W-:Y:S01]  /*1f1c0*/  SHFL.IDX PT, R16, R16, 0x1, 0x1f ;  /* 0x00201f0010107f89 */ /* 0x000fe200000e0000 */
[----:B0-----:R-:W-:Y:S01]  /*1f1d0*/  IMAD.MOV.U32 R2, RZ, RZ, RZ ;  /* 0x000000ffff027224 */ /* 0x001fe200078e00ff */
[----:B---3--:R-:W-:-:S02]  /*1f1e0*/  @!P1 MOV R2, R3 ;  /* 0x0000000300029202 */ /* 0x008fc40000000f00 */
[----:B------:R-:W-:-:S03]  /*1f1f0*/  ISETP.NE.AND P1, PT, R7, RZ, PT ;  /* 0x000000ff0700720c */ /* 0x000fc60003f25270 */
[----:B------:R-:W0:Y:S02]  /*1f200*/  SHFL.UP PT, R14, R2, 0x1, RZ ;  /* 0x04200000020e7989 */ /* 0x000e2400000e00ff */
[----:B0-----:R-:W-:-:S05]  /*1f210*/  SEL R5, R14, RZ, P1 ;  /* 0x000000ff0e057207 */ /* 0x001fca0000800000 */
[----:B------:R-:W-:-:S05]  /*1f220*/  IMAD.IADD R4, R2, 0x1, R5 ;  /* 0x0000000102047824 */ /* 0x000fca00078e0205 */
[----:B------:R-:W0:Y:S02]  /*1f230*/  SHFL.UP PT, R14, R4, 0x2, RZ ;  /* 0x04400000040e7989 */ /* 0x000e2400000e00ff */
[----:B0-----:R-:W-:-:S05]  /*1f240*/  SEL R5, R14, RZ, P2 ;  /* 0x000000ff0e057207 */ /* 0x001fca0001000000 */
[----:B------:R-:W-:-:S05]  /*1f250*/  IMAD.IADD R5, R4, 0x1, R5 ;  /* 0x0000000104057824 */ /* 0x000fca00078e0205 */
[----:B------:R-:W2:Y:S02]  /*1f260*/  SHFL.UP PT, R14, R5, 0x4, RZ ;  /* 0x04800000050e7989 */ /* 0x000ea400000e00ff */
[----:B--2---:R-:W-:-:S05]  /*1f270*/  SEL R6, R14, RZ, P3 ;  /* 0x000000ff0e067207 */ /* 0x004fca0001800000 */
[----:B------:R-:W-:-:S05]  /*1f280*/  IMAD.IADD R6, R5, 0x1, R6 ;  /* 0x0000000105067824 */ /* 0x000fca00078e0206 */
[----:B------:R-:W0:Y:S02]  /*1f290*/  SHFL.UP PT, R14, R6, 0x8, RZ ;  /* 0x05000000060e7989 */ /* 0x000e2400000e00ff */
[----:B0-----:R-:W-:-:S05]  /*1f2a0*/  SEL R3, R14, RZ, P4 ;  /* 0x000000ff0e037207 */ /* 0x001fca0002000000 */
[----:B------:R-:W-:-:S05]  /*1f2b0*/  IMAD.IADD R4, R6, 0x1, R3 ;  /* 0x0000000106047824 */ /* 0x000fca00078e0203 */
[----:B------:R-:W0:Y:S02]  /*1f2c0*/  SHFL.UP PT, R14, R4, 0x10, RZ ;  /* 0x06000000040e7989 */ /* 0x000e2400000e00ff */
[----:B0-----:R-:W-:-:S05]  /*1f2d0*/  SEL R3, R14, RZ, P5 ;  /* 0x000000ff0e037207 */ /* 0x001fca0002800000 */
[----:B------:R-:W-:-:S05]  /*1f2e0*/  IMAD.IADD R3, R4, 0x1, R3 ;  /* 0x0000000104037824 */ /* 0x000fca00078e0203 */
[----:B------:R0:W2:Y:S02]  /*1f2f0*/  SHFL.IDX PT, R14, R3, 0x1f, 0x1f ;  /* 0x03e01f00030e7f89 */ /* 0x0000a400000e0000 */
.L_x_2081:
[----:B------:R-:W-:Y:S02]  /*1f300*/  ULDC UR4, c[0x0][0xc38] ;  /* 0x00030e0000047ab9 */ /* 0x000fe40000000800 */
[----:B------:R-:W-:-:S04]  /*1f310*/  IMAD.U32 R4, RZ, RZ, UR4 ;  /* 0x00000004ff047e24 */ /* 0x000fc8000f8e00ff */
[----:B--2---:R-:W-:-:S04]  /*1f320*/  IMAD R5, R14, R4, RZ ;  /* 0x000000040e057224 */ /* 0x004fc800078e02ff */
[----:B------:R-:W-:-:S05]  /*1f330*/  IMAD.IADD R16, R16, 0x1, R5 ;  /* 0x0000000110107824 */ /* 0x000fca00078e0205 */
[----:B------:R-:W-:-:S13]  /*1f340*/  ISETP.GT.AND P6, PT, R16, R0, PT ;  /* 0x000000001000720c */ /* 0x000fda0003fc4270 */
[----:B------:R-:W-:Y:S05]  /*1f350*/  @P6 BRA `(.L_x_1871) ;  /* 0x00000000009c6947 */ /* 0x000fea0003800000 */
.L_x_1876:
[----:B------:R-:W2:Y:S01]  /*1f360*/  LDC R4, c[0x0][0xc3c] ;  /* 0x00030f00ff047b82 */ /* 0x000ea20000000800 */
[----:B------:R-:W-:-:S04]  /*1f370*/  IADD3 R19, R19, 0x1f, RZ ;  /* 0x0000001f13137810 */ /* 0x000fc80007ffe0ff */
[----:B--2---:R-:W-:-:S13]  /*1f380*/  ISETP.GE.AND P6, PT, R19, R4, PT ;  /* 0x000000041300720c */ /* 0x004fda0003fc6270 */
[----:B------:R-:W-:Y:S05]  /*1f390*/  @P6 BRA `(.L_x_1872) ;  /* 0x0000000400d06947 */ /* 0x000fea0003800000 */
[----:B------:R-:W2:Y:S01]  /*1f3a0*/  S2R R2, SR_TID.X ;  /* 0x0000000000027919 */ /* 0x000ea20000002100 */
[----:B------:R-:W-:Y:S01]  /*1f3b0*/  BSSY B0, `(.L_x_1873) ;  /* 0x0000009000007945 */ /* 0x000fe20003800000 */
[----:B--2---:R-:W-:-:S05]  /*1f3c0*/  LOP3.LUT R2, R2, 0x1f, RZ, 0xc0, !PT ;  /* 0x0000001f02027812 */ /* 0x004fca00078ec0ff */
[----:B------:R-:W-:Y:S02]  /*1f3d0*/  IMAD.IADD R5, R19, 0x1, R2 ;  /* 0x0000000113057824 */ /* 0x000fe400078e0202 */
[----:B------:R-:W-:-:S03]  /*1f3e0*/  IMAD.MOV.U32 R2, RZ, RZ, RZ ;  /* 0x000000ffff027224 */ /* 0x000fc600078e00ff */
[----:B------:R-:W-:-:S13]  /*1f3f0*/  ISETP.GE.OR P6, PT, R5, R4, !P0 ;  /* 0x000000040500720c */ /* 0x000fda00047c6670 */
[----:B------:R-:W-:Y:S05]  /*1f400*/  @P6 BRA `(.L_x_1874) ;  /* 0x00000000000c6947 */ /* 0x000fea0003800000 */
[----:B0-----:R-:W0:Y:S02]  /*1f410*/  LDC.64 R2, c[0x0][0xc80] ;  /* 0x00032000ff027b82 */ /* 0x001e240000000a00 */
[----:B0-----:R-:W-:-:S06]  /*1f420*/  IMAD.WIDE R2, R5, 0x4, R2 ;  /* 0x0000000405027825 */ /* 0x001fcc00078e0202 */
[----:B------:R2:W5:Y:S02]  /*1f430*/  LDG.E R2, desc[UR42][R2.64] ;  /* 0x0000002a02027981 */ /* 0x000564000c1e1900 */
.L_x_1874:
[----:B------:R-:W-:Y:S05]  /*1f440*/  BSYNC B0 ;  /* 0x0000000000007941 */ /* 0x000fea0003800000 */
.L_x_1873:
[----:B------:R-:W-:-:S03]  /*1f450*/  UMOV UR4, 0xffffffff ;  /* 0xffffffff00047882 */ /* 0x000fc60000000000 */
[----:B------:R-:W-:Y:S05]  /*1f460*/  BRA.DIV UR4, `(.L_x_1875) ;  /* 0x0000006204e87947 */ /* 0x000fea000b800000 */
[----:B-----5:R-:W3:Y:S02]  /*1f470*/  SHFL.UP PT, R14, R2, 0x1, RZ ;  /* 0x04200000020e7989 */ /* 0x020ee400000e00ff */
[----:B---3--:R-:W-:-:S05]  /*1f480*/  SEL R13, R14, RZ, P1 ;  /* 0x000000ff0e0d7207 */ /* 0x008fca0000800000 */
[----:B------:R-:W-:-:S05]  /*1f490*/  IMAD.IADD R13, R2, 0x1, R13 ;  /* 0x00000001020d7824 */ /* 0x000fca00078e020d */
[----:B------:R-:W3:Y:S02]  /*1f4a0*/  SHFL.UP PT, R14, R13, 0x2, RZ ;  /* 0x044000000d0e7989 */ /* 0x000ee400000e00ff */
[----:B---3--:R-:W-:-:S05]  /*1f4b0*/  SEL R14, R14, RZ, P2 ;  /* 0x000000ff0e0e7207 */ /* 0x008fca0001000000 */
[----:B0-2---:R-:W-:-:S05]  /*1f4c0*/  IMAD.IADD R3, R13, 0x1, R14 ;  /* 0x000000010d037824 */ /* 0x005fca00078e020e */
        /* <DEDUP_REMOVED lines=10> */
.L_x_2089:
[----:B------:R-:W-:Y:S02]  /*1f570*/  ULDC UR4, c[0x0][0xc38] ;  /* 0x00030e0000047ab9 */ /* 0x000fe40000000800 */
[----:B------:R-:W-:-:S05]  /*1f580*/  MOV R4, UR4 ;  /* 0x0000000400047c02 */ /* 0x000fca0008000f00 */
[----:B--2---:R-:W-:-:S04]  /*1f590*/  IMAD R5, R14, R4, RZ ;  /* 0x000000040e057224 */ /* 0x004fc800078e02ff */
[----:B------:R-:W-:-:S05]  /*1f5a0*/  IMAD.IADD R16, R5, 0x1, R16 ;  /* 0x0000000105107824 */ /* 0x000fca00078e0210 */
[----:B------:R-:W-:-:S13]  /*1f5b0*/  ISETP.GT.AND P6, PT, R16, R0, PT ;  /* 0x000000001000720c */ /* 0x000fda0003fc4270 */
[----:B------:R-:W-:Y:S05]  /*1f5c0*/  @!P6 BRA `(.L_x_1876) ;  /* 0xfffffffc0064e947 */ /* 0x000fea000383ffff */
.L_x_1871:
        /* <DEDUP_REMOVED lines=8> */
.L_x_2093:
[----:B------:R-:W-:Y:S01]  /*1f650*/  ISETP.NE.AND P0, PT, R6, RZ, PT ;  /* 0x000000ff0600720c */ /* 0x000fe20003f05270 */
[----:B------:R-:W-:-:S12]  /*1f660*/  IMAD.MOV.U32 R6, RZ, RZ, RZ ;  /* 0x000000ffff067224 */ /* 0x000fd800078e00ff */
[----:B------:R-:W-:Y:S05]  /*1f670*/  @!P0 BRA `(.L_x_1878) ;  /* 0x0000000000108947 */ /* 0x000fea0003800000 */
[----:B------:R-:W-:Y:S01]  /*1f680*/  UMOV UR4, 0xffffffff ;  /* 0xffffffff00047882 */ /* 0x000fe20000000000 */
[----:B-1----:R-:W-:Y:S02]  /*1f690*/  VIADD R12, R5, 0xffffffff ;  /* 0xffffffff050c7836 */ /* 0x002fe40000000000 */
[----:B------:R-:W-:Y:S05]  /*1f6a0*/  BRA.DIV UR4, `(.L_x_1879) ;  /* 0x00000066045c7947 */ /* 0x000fea000b800000 */
[----:B------:R4:W1:Y:S02]  /*1f6b0*/  SHFL.IDX PT, R6, R3, R12, 0x1f ;  /* 0x00001f0c03067589 */ /* 0x00086400000e0000 */
.L_x_1878:
[----:B0-2-4-:R-:W0:Y:S01]  /*1f6c0*/  LDC.64 R2, c[0x0][0xc90] ;  /* 0x00032400ff027b82 */ /* 0x015e220000000a00 */
[----:B------:R-:W-:-:S04]  /*1f6d0*/  IMAD.IADD R19, R5, 0x1, R19 ;  /* 0x0000000105137824 */ /* 0x000fc800078e0213 */
[----:B0-----:R-:W-:-:S05]  /*1f6e0*/  IMAD.WIDE R2, R19, 0x4, R2 ;  /* 0x0000000413027825 */ /* 0x001fca00078e0202 */
[----:B------:R0:W3:Y:S01]  /*1f6f0*/  LDG.E R7, desc[UR42][R2.64] ;  /* 0x0000002a02077981 */ /* 0x0000e2000c1e1900 */
[----:B-1----:R-:W-:-:S04]  /*1f700*/  IMAD R16, R6, R4, R16 ;  /* 0x0000000406107224 */ /* 0x002fc800078e0210 */
[----:B------:R-:W-:Y:S01]  /*1f710*/  IMAD.IADD R0, R0, 0x1, -R16 ;  /* 0x0000000100007824 */ /* 0x000fe200078e0a10 */
[----:B0-----:R-:W-:Y:S01]  /*1f720*/  MOV R2, RZ ;  /* 0x000000ff00027202 */ /* 0x001fe20000000f00 */
[----:B---3--:R-:W-:-:S05]  /*1f730*/  IMAD R5, R17, R7, RZ ;  /* 0x0000000711057224 */ /* 0x008fca00078e02ff */
[-C--:B------:R-:W-:Y:S02]  /*1f740*/  IABS R8, R5.reuse ;  /* 0x0000000500087213 */ /* 0x080fe40000000000 */
[----:B------:R-:W-:Y:S02]  /*1f750*/  IABS R6, R5 ;  /* 0x0000000500067213 */ /* 0x000fe40000000000 */
[----:B------:R-:W0:Y:S03]  /*1f760*/  I2F.RP R9, R8 ;  /* 0x0000000800097306 */ /* 0x000e260000209400 */
[----:B------:R-:W-:-:S05]  /*1f770*/  IMAD.MOV R6, RZ, RZ, -R6 ;  /* 0x000000ffff067224 */ /* 0x000fca00078e0a06 */
[----:B0-----:R-:W0:Y:S02]  /*1f780*/  MUFU.RCP R9, R9 ;  /* 0x0000000900097308 */ /* 0x001e240000001000 */
[----:B0-----:R-:W-:-:S06]  /*1f790*/  VIADD R10, R9, 0xffffffe ;  /* 0x0ffffffe090a7836 */ /* 0x001fcc0000000000 */
[----:B------:R-:W0:Y:S02]  /*1f7a0*/  F2I.FTZ.U32.TRUNC.NTZ R3, R10 ;  /* 0x0000000a00037305 */ /* 0x000e24000021f000 */
        /* <DEDUP_REMOVED lines=21> */
[----:B------:R-:W-:-:S04]  /*1f900*/  VIADDMNMX R4, R3, R4, R7, PT ;  /* 0x0000000403047246 */ /* 0x000fc80003800107 */
[----:B------:R-:W-:-:S04]  /*1f910*/  IABS R7, R4 ;  /* 0x0000000400077213 */ /* 0x000fc80000000000 */
[----:B------:R-:W0:Y:S08]  /*1f920*/  I2F.RP R8, R7 ;  /* 0x0000000700087306 */ /* 0x000e300000209400 */
[----:B0-----:R-:W0:Y:S02]  /*1f930*/  MUFU.RCP R8, R8 ;  /* 0x0000000800087308 */ /* 0x001e240000001000 */
[----:B0-----:R-:W-:-:S06]  /*1f940*/  IADD3 R3, R8, 0xffffffe, RZ ;  /* 0x0ffffffe08037810 */ /* 0x001fcc0007ffe0ff */
[----:B------:R-:W0:Y:S02]  /*1f950*/  F2I.FTZ.U32.TRUNC.NTZ R3, R3 ;  /* 0x0000000300037305 */ /* 0x000e24000021f000 */
[----:B0-----:R-:W-:-:S04]  /*1f960*/  IMAD.MOV R0, RZ, RZ, -R3 ;  /* 0x000000ffff007224 */ /* 0x001fc800078e0a03 */
[----:B------:R-:W-:Y:S01]  /*1f970*/  IMAD R9, R0, R7, RZ ;  /* 0x0000000700097224 */ /* 0x000fe200078e02ff */
[----:B------:R-:W-:-:S03]  /*1f980*/  IABS R0, R4 ;  /* 0x0000000400007213 */ /* 0x000fc60000000000 */
[----:B------:R-:W-:Y:S01]  /*1f990*/  IMAD.HI.U32 R2, R3, R9, R2 ;  /* 0x0000000903027227 */ /* 0x000fe200078e0002 */
[----:B------:R-:W-:-:S03]  /*1f9a0*/  IABS R9, R5 ;  /* 0x0000000500097213 */ /* 0x000fc60000000000 */
        /* <DEDUP_REMOVED lines=8> */
[C---:B------:R-:W-:Y:S01]  /*1fa30*/  LOP3.LUT R0, R5.reuse, R4, RZ, 0x3c, !PT ;  /* 0x0000000405007212 */ /* 0x040fe200078e3cff */
[----:B------:R-:W-:-:S03]  /*1fa40*/  IMAD.IADD R5, R5, 0x1, R6 ;  /* 0x0000000105057824 */ /* 0x000fc600078e0206 */
[----:B------:R-:W-:-:S07]  /*1fa50*/  ISETP.GE.AND P2, PT, R0, RZ, PT ;  /* 0x000000ff0000720c */ /* 0x000fce0003f46270 */
[----:B------:R-:W-:-:S06]  /*1fa60*/  @P0 VIADD R2, R2, 0x1 ;  /* 0x0000000102020836 */ /* 0x000fcc0000000000 */
[----:B------:R-:W-:Y:S02]  /*1fa70*/  @!P2 IADD3 R2, -R2, RZ, RZ ;  /* 0x000000ff0202a210 */ /* 0x000fe40007ffe1ff */
[----:B------:R-:W-:Y:S01]  /*1fa80*/  @!P1 LOP3.LUT R2, RZ, R4, RZ, 0x33, !PT ;  /* 0x00000004ff029212 */ /* 0x000fe200078e33ff */
[----:B------:R-:W-:-:S04]  /*1fa90*/  IMAD.MOV R4, RZ, RZ, -R4 ;  /* 0x000000ffff047224 */ /* 0x000fc800078e0a04 */
[----:B------:R-:W-:Y:S01]  /*1faa0*/  IMAD R18, R2, R4, R5 ;  /* 0x0000000402127224 */ /* 0x000fe200078e0205 */
[----:B------:R-:W-:-:S05]  /*1fab0*/  LOP3.LUT R2, RZ, R2, RZ, 0x33, !PT ;  /* 0x00000002ff027212 */ /* 0x000fca00078e33ff */
[----:B------:R-:W-:Y:S01]  /*1fac0*/  IMAD.IADD R17, R17, 0x1, R2 ;  /* 0x0000000111117824 */ /* 0x000fe200078e0202 */
[----:B------:R-:W-:Y:S06]  /*1fad0*/  BRA `(.L_x_1880) ;  /* 0x00000000001c7947 */ /* 0x000fec0003800000 */
.L_x_1872:
[----:B------:R-:W-:Y:S01]  /*1fae0*/  UMOV UR4, URZ ;  /* 0x0000003f00047c82 */ /* 0x000fe20008000000 */
[----:B------:R-:W-:Y:S01]  /*1faf0*/  UMOV UR5, URZ ;  /* 0x0000003f00057c82 */ /* 0x000fe20008000000 */
[----:B------:R-:W-:Y:S01]  /*1fb00*/  ULDC UR6, c[0x0][0xc3c] ;  /* 0x00030f0000067ab9 */ /* 0x000fe20000000800 */
[----:B------:R-:W-:Y:S02]  /*1fb10*/  IMAD.MOV.U32 R16, RZ, RZ, R0 ;  /* 0x000000ffff107224 */ /* 0x000fe400078e0000 */
[----:B------:R-:W-:Y:S02]  /*1fb20*/  IMAD.U32 R17, RZ, RZ, UR4 ;  /* 0x00000004ff117e24 */ /* 0x000fe4000f8e00ff */
[----:B------:R-:W-:Y:S02]  /*1fb30*/  IMAD.U32 R18, RZ, RZ, UR5 ;  /* 0x00000005ff127e24 */ /* 0x000fe4000f8e00ff */
[----:B------:R-:W-:-:S07]  /*1fb40*/  IMAD.U32 R19, RZ, RZ, UR6 ;  /* 0x00000006ff137e24 */ /* 0x000fce000f8e00ff */
.L_x_1880:
[----:B------:R-:W2:Y:S01]  /*1fb50*/  S2R R0, SR_TID.X ;  /* 0x0000000000007919 */ /* 0x000ea20000002100 */
[----:B------:R-:W-:Y:S05]  /*1fb60*/  WARPSYNC.ALL ;  /* 0x0000000000007948 */ /* 0x000fea0003800000 */
[----:B------:R-:W-:Y:S01]  /*1fb70*/  BAR.SYNC.DEFER_BLOCKING 0x4, 0x200 ;  /* 0x0108000000007b1d */ /* 0x000fe20000010000 */
[----:B--2---:R-:W-:-:S04]  /*1fb80*/  LOP3.LUT R0, R0, 0x1f, RZ, 0xc0, !PT ;  /* 0x0000001f00007812 */ /* 0x004fc800078ec0ff */
[----:B------:R-:W-:-:S13]  /*1fb90*/  ISETP.NE.AND P0, PT, R0, RZ, PT ;  /* 0x000000ff0000720c */ /* 0x000fda0003f05270 */
[----:B0-----:R-:W0:Y:S01]  /*1fba0*/  @!P0 S2R R3, SR_CgaCtaId ;  /* 0x0000000000038919 */ /* 0x001e220000008800 */
[----:B------:R-:W-:-:S04]  /*1fbb0*/  @!P0 MOV R0, 0x400 ;  /* 0x0000040000008802 */ /* 0x000fc80000000f00 */
[----:B0-----:R-:W-:-:S05]  /*1fbc0*/  @!P0 LEA R22, R3, R0, 0x18 ;  /* 0x0000000003168211 */ /* 0x001fca00078ec0ff */
[----:B------:R0:W-:Y:S01]  /*1fbd0*/  @!P0 STS.128 [R22+0x168d0], R16 ;  /* 0x0168d01016008388 */ /* 0x0001e20000000c00 */
[----:B------:R-:W-:Y:S06]  /*1fbe0*/  BAR.ARV 0x5, 0x200 ;  /* 0x0148000000007b1d */ /* 0x000fec0000002000 */
.L_x_1869:
[----:B------:R-:W-:Y:S02]  /*1fbf0*/  ULDC UR4, c[0x0][0xc3c] ;  /* 0x00030f0000047ab9 */ /* 0x000fe40000000800 */
[----:B----4-:R-:W-:-:S13]  /*1fc00*/  ISETP.GE.AND P0, PT, R19, UR4, PT ;  /* 0x0000000413007c0c */ /* 0x010fda000bf06270 */
[----:B------:R-:W-:Y:S05]  /*1fc10*/  @!P0 BRA `(.L_x_1881) ;  /* 0xffffff9c009c8947 */ /* 0x000fea000383ffff */
[----:B------:R-:W-:Y:S05]  /*1fc20*/  BSYNC B8 ;  /* 0x0000000000087941 */ /* 0x000fea0003800000 */
.L_x_1772:
[----:B0-----:R-:W4:Y:S01]  /*1fc30*/  LDL.LU R0, [R1+0x44] ;  /* 0x0000440001007983 */ /* 0x001f220000300800 */
[----:B------:R-:W-:Y:S01]  /*1fc40*/  BSSY B0, `(.L_x_1882) ;  /* 0x000000b000007945 */ /* 0x000fe20003800000 */
[----:B------:R-:W0:Y:S01]  /*1fc50*/  S2R R5, SR_CgaCtaId ;  /* 0x0000000000057919 */ /* 0x000e220000008800 */
[----:B----4-:R-:W-:-:S04]  /*1fc60*/  IADD3 R0, R0, 0x1, RZ ;  /* 0x0000000100007810 */ /* 0x010fc80007ffe0ff */
        /* <DEDUP_REMOVED lines=8> */
.L_x_2096:
[----:B------:R-:W-:Y:S05]  /*1fcf0*/  BSYNC B0 ;  /* 0x0000000000007941 */ /* 0x000fea0003800000 */
.L_x_1882:
[----:B------:R-:W-:-:S03]  /*1fd00*/  UMOV UR4, 0xffffffff ;  /* 0xffffffff00047882 */ /* 0x000fc60000000000 */
[----:B------:R-:W-:Y:S05]  /*1fd10*/  BRA.DIV UR4, `(.L_x_1884) ;  /* 0x0000005e04fc7947 */ /* 0x000fea000b800000 */
[----:B0-----:R-:W0:Y:S02]  /*1fd20*/  S2R R0, SR_TID.X ;  /* 0x0000000000007919 */ /* 0x001e240000002100 */
[----:B0-----:R-:W-:-:S04]  /*1fd30*/  SHF.R.U32.HI R0, RZ, 0x5, R0 ;  /* 0x00000005ff007819 */ /* 0x001fc80000011600 */
[----:B------:R-:W-:-:S05]  /*1fd40*/  LOP3.LUT R0, R0, 0x3, RZ, 0xc0, !PT ;  /* 0x0000000300007812 */ /* 0x000fca00078ec0ff */
[----:B------:R0:W4:Y:S02]  /*1fd50*/  SHFL.IDX PT, R14, R0, RZ, 0x1f ;  /* 0x00001fff000e7589 */ /* 0x00012400000e0000 */
.L_x_2099:
[----:B----4-:R-:W-:-:S13]  /*1fd60*/  ISETP.NE.AND P0, PT, R14, RZ, PT ;  /* 0x000000ff0e00720c */ /* 0x010fda0003f05270 */
[----:B------:R-:W-:Y:S05]  /*1fd70*/  @P0 BRA `(.L_x_1556) ;  /* 0x0000000000880947 */ /* 0x000fea0003800000 */
[----:B------:R-:W-:-:S03]  /*1fd80*/  UMOV UR4, 0xffffffff ;  /* 0xffffffff00047882 */ /* 0x000fc60000000000 */
[----:B------:R-:W-:Y:S05]  /*1fd90*/  BRA.DIV UR4, `(.L_x_1885) ;  /* 0x0000006204107947 */ /* 0x000fea000b800000 */
[----:B------:R-:W-:-:S13]  /*1fda0*/  ELECT P6, URZ, PT ;  /* 0x00000000003f782f */ /* 0x000fda00038c0000 */
.L_x_2102:
[----:B------:R-:W-:Y:S05]  /*1fdb0*/  @!P6 BRA `(.L_x_1556) ;  /* 0x000000000078e947 */ /* 0x000fea0003800000 */
[----:B------:R-:W-:-:S06]  /*1fdc0*/  ULOP3.LUT UR4, UR37, 0x2, URZ, 0xfc, !UPT ;  /* 0x0000000225047892 */ /* 0x000fcc000f8efc3f */
[----:B0-----:R-:W-:-:S05]  /*1fdd0*/  IMAD.U32 R0, RZ, RZ, UR4 ;  /* 0x00000004ff007e24 */ /* 0x001fca000f8e00ff */
[----:B------:R-:W-:-:S13]  /*1fde0*/  ISETP.NE.AND P0, PT, R0, 0x3, PT ;  /* 0x000000030000780c */ /* 0x000fda0003f05270 */
[----:B------:R-:W-:Y:S05]  /*1fdf0*/  @!P0 BRA `(.L_x_1886) ;  /* 0x0000000000048947 */ /* 0x000fea0003800000 */
[----:B------:R-:W-:Y:S01]  /*1fe00*/  BPT.TRAP 0x1 ;  /* 0x000000040000795c */ /* 0x000fe20000300000 */
.L_x_1886:
[----:B------:R-:W-:Y:S01]  /*1fe10*/  IMAD R3, R25, 0x8, R5 ;  /* 0x0000000819037824 */ /* 0x000fe200078e0205 */
[----:B------:R-:W-:Y:S01]  /*1fe20*/  SHF.L.U32 R2, R29, 0x1f, RZ ;  /* 0x0000001f1d027819 */ /* 0x000fe200000006ff */
[----:B------:R-:W-:-:S03]  /*1fe30*/  VIADD R25, R25, 0x1 ;  /* 0x0000000119197836 */ /* 0x000fc60000000000 */
[----:B------:R-:W0:Y:S02]  /*1fe40*/  SYNCS.PHASECHK.TRANS64.TRYWAIT P1, [R3+URZ+0x16840], R2 ;  /* 0x01684002030075a7 */ /* 0x000e24000802017f */
[----:B------:R-:W-:-:S04]  /*1fe50*/  ISETP.NE.AND P2, PT, R25, 0x2, PT ;  /* 0x000000021900780c */ /* 0x000fc80003f45270 */
[----:B------:R-:W-:Y:S01]  /*1fe60*/  SEL R0, RZ, 0x1, P2 ;  /* 0x00000001ff007807 */ /* 0x000fe20001000000 */
[----:B0-----:R-:W-:Y:S08]  /*1fe70*/  @!P1 BRA `(.L_x_1887) ;  /* 0x0000005c00f89947 */ /* 0x001ff00003800000 */
.L_x_2103:
[----:B------:R-:W-:Y:S02]  /*1fe80*/  SEL R25, R25, RZ, P2 ;  /* 0x000000ff19197207 */ /* 0x000fe40001000000 */
[----:B------:R-:W-:Y:S01]  /*1fe90*/  LOP3.LUT R0, R29, R0, RZ, 0x3c, !PT ;  /* 0x000000001d007212 */ /* 0x000fe200078e3cff */
[----:B------:R-:W-:Y:S06]  /*1fea0*/  @!P0 BRA `(.L_x_1888) ;  /* 0x0000000000048947 */ /* 0x000fec0003800000 */
[----:B------:R-:W-:Y:S01]  /*1feb0*/  BPT.TRAP 0x1 ;  /* 0x000000040000795c */ /* 0x000fe20000300000 */
.L_x_1888:
[----:B------:R-:W-:Y:S01]  /*1fec0*/  IMAD R25, R25, 0x8, R5 ;  /* 0x0000000819197824 */ /* 0x000fe200078e0205 */
[----:B------:R-:W-:-:S04]  /*1fed0*/  SHF.L.U32 R0, R0, 0x1f, RZ ;  /* 0x0000001f00007819 */ /* 0x000fc800000006ff */
[----:B------:R-:W4:Y:S02]  /*1fee0*/  SYNCS.PHASECHK.TRANS64.TRYWAIT P1, [R25+URZ+0x16840], R0 ;  /* 0x01684000190075a7 */ /* 0x000f24000802017f */
[----:B----4-:R-:W-:Y:S05]  /*1fef0*/  @!P1 BRA `(.L_x_1889) ;  /* 0x0000005c00ec9947 */ /* 0x010fea0003800000 */
.L_x_2104:
[----:B------:R-:W-:Y:S05]  /*1ff00*/  @!P0 BRA `(.L_x_1890) ;  /* 0x0000000000048947 */ /* 0x000fea0003800000 */
[----:B------:R-:W-:Y:S01]  /*1ff10*/  BPT.TRAP 0x1 ;  /* 0x000000040000795c */ /* 0x000fe20000300000 */
.L_x_1890:
[----:B------:R-:W5:Y:S02]  /*1ff20*/  SYNCS.PHASECHK.TRANS64.TRYWAIT P1, [R3+URZ+0x16860], R2 ;  /* 0x01686002030075a7 */ /* 0x000f64000802017f */
[----:B-----5:R-:W-:Y:S05]  /*1ff30*/  @!P1 BRA `(.L_x_1891) ;  /* 0x0000005c00f09947 */ /* 0x020fea0003800000 */
.L_x_2105:
[----:B------:R-:W-:Y:S05]  /*1ff40*/  @!P0 BRA `(.L_x_1892) ;  /* 0x0000000000048947 */ /* 0x000fea0003800000 */
[----:B------:R-:W-:Y:S01]  /*1ff50*/  BPT.TRAP 0x1 ;  /* 0x000000040000795c */ /* 0x000fe20000300000 */
.L_x_1892:
[----:B------:R0:W0:Y:S02]  /*1ff60*/  SYNCS.PHASECHK.TRANS64.TRYWAIT P0, [R25+URZ+0x16860], R0 ;  /* 0x01686000190075a7 */ /* 0x000024000800017f */
[----:B0-----:R-:W-:Y:S05]  /*1ff70*/  @!P0 NANOSLEEP.SYNCS 0x989680 ;  /* 0x009896800000895d */ /* 0x001fea0003900000 */
[----:B------:R-:W0:Y:S02]  /*1ff80*/  @!P0 SYNCS.PHASECHK.TRANS64 P0, [R25+URZ+0x16860], R0 ;  /* 0x01686000190085a7 */ /* 0x000e24000800007f */
[----:B0-----:R-:W-:Y:S05]  /*1ff90*/  @!P0 BRA `(.L_x_1892) ;  /* 0xfffffffc00f08947 */ /* 0x001fea000383ffff */
.L_x_1556:
[----:B------:R-:W-:Y:S05]  /*1ffa0*/  BSYNC B9 ;  /* 0x0000000000097941 */ /* 0x000fea0003800000 */
.L_x_1553:
[----:B------:R-:W-:Y:S05]  /*1ffb0*/  EXIT ;  /* 0x000000000000794d */ /* 0x000fea0003800000 */
.L_x_1582:
[----:B0-----:R0:W1:Y:S02]  /*1ffc0*/  SYNCS.PHASECHK.TRANS64.TRYWAIT P6, [R70+URZ+0x16890], R79 ;  /* 0x0168904f460075a7 */ /* 0x00106400080c017f */
[----:B-1----:R-:W-:Y:S05]  /*1ffd0*/  @!P6 NANOSLEEP.SYNCS 0x989680 ;  /* 0x009896800000e95d */ /* 0x002fea0003900000 */
[----:B------:R-:W1:Y:S02]  /*1ffe0*/  @!P6 SYNCS.PHASECHK.TRANS64 P6, [R70+URZ+0x16890], R79 ;  /* 0x0168904f4600e5a7 */ /* 0x000e6400080c007f */
[----:B-1----:R-:W-:Y:S05]  /*1fff0*/  @!P6 BRA `(.L_x_1582) ;  /* 0xfffffffc00f0e947 */ /* 0x002fea000383ffff */
[----:B------:R-:W-:Y:S05]  /*20000*/  BRA `(.L_x_1893) ;  /* 0xfffffe2c007c7947 */ /* 0x000fea000383ffff */
.L_x_1583:
        /* <DEDUP_REMOVED lines=8> */
.L_x_1895:
[----:B------:R-:W-:Y:S05]  /*20090*/  BSYNC B1 ;  /* 0x0000000000017941 */ /* 0x000fea0003800000 */
.L_x_1894:
[----:B------:R-:W-:Y:S02]  /*200a0*/  IMAD.MOV.U32 R13, RZ, RZ, R84 ;  /* 0x000000ffff0d7224 */ /* 0x000fe400078e0054 */
[----:B------:R-:W-:Y:S02]  /*200b0*/  IMAD.MOV.U32 R12, RZ, RZ, RZ ;  /* 0x000000ffff0c7224 */ /* 0x000fe400078e00ff */
[----:B------:R-:W-:Y:S02]  /*200c0*/  IMAD.MOV.U32 R11, RZ, RZ, 0x1c1f ;  /* 0x00001c1fff0b7424 */ /* 0x000fe400078e00ff */
[----:B------:R-:W-:Y:S02]  /*200d0*/  IMAD.MOV.U32 R15, RZ, RZ, -0x1 ;  /* 0xffffffffff0f7424 */ /* 0x000fe400078e00ff */
[----:B------:R-:W-:-:S07]  /*200e0*/  IMAD.MOV.U32 R81, RZ, RZ, R14 ;  /* 0x000000ffff517224 */ /* 0x000fce00078e000e */
[----:B------:R-:W-:Y:S05]  /*200f0*/  WARPSYNC.COLLECTIVE R15, `(.L_x_1896) ;  /* 0x000000000f087348 */ /* 0x000fea0003c00000 */
[----:B------:R0:W1:Y:S02]  /*20100*/  SHFL.IDX P6, R14, R13, R12, R11 ;  /* 0x0000000c0d0e7389 */ /* 0x00006400000c000b */
[----:B01----:R-:W-:Y:S01]  /*20110*/  ENDCOLLECTIVE ;  /* 0x000000000000791b */ /* 0x003fe20003800000 */
.L_x_1896:
[----:B------:R-:W-:Y:S05]  /*20120*/  BRA `(.L_x_1897) ;  /* 0xfffffe2c00487947 */ /* 0x000fea000383ffff */
.L_x_1592:
[----:B------:R-:W-:Y:S01]  /*20130*/  BSSY B1, `(.L_x_1898) ;  /* 0x0000008000017945 */ /* 0x000fe20003800000 */
[----:B--2-4-:R-:W-:Y:S01]  /*20140*/  IMAD.MOV.U32 R13, RZ, RZ, R85 ;  /* 0x000000ffff0d7224 */ /* 0x014fe200078e0055 */
[----:B------:R-:W-:Y:S01]  /*20150*/  MOV R12, 0x1 ;  /* 0x00000001000c7802 */ /* 0x000fe20000000f00 */
[----:B------:R-:W-:Y:S02]  /*20160*/  IMAD.MOV.U32 R11, RZ, RZ, 0x1c1f ;  /* 0x00001c1fff0b7424 */ /* 0x000fe400078e00ff */
[----:B------:R-:W-:-:S07]  /*20170*/  IMAD.MOV.U32 R15, RZ, RZ, -0x1 ;  /* 0xffffffffff0f7424 */ /* 0x000fce00078e00ff */
[----:B01-3--:R-:W-:Y:S05]  /*20180*/  WARPSYNC.COLLECTIVE R15, `(.L_x_1899) ;  /* 0x000000000f087348 */ /* 0x00bfea0003c00000 */
[----:B---3--:R2:W3:Y:S02]  /*20190*/  SHFL.IDX P6, R14, R13, R12, R11 ;  /* 0x0000000c0d0e7389 */ /* 0x0084e400000c000b */
[----:B0123--:R-:W-:Y:S01]  /*201a0*/  ENDCOLLECTIVE ;  /* 0x000000000000791b */ /* 0x00ffe20003800000 */
.L_x_1899:
[----:B------:R-:W-:Y:S05]  /*201b0*/  BSYNC B1 ;  /* 0x0000000000017941 */ /* 0x000fea0003800000 */
.L_x_1898:
[----:B------:R-:W-:Y:S02]  /*201c0*/  IMAD.MOV.U32 R13, RZ, RZ, R84 ;  /* 0x000000ffff0d7224 */ /* 0x000fe400078e0054 */
[----:B------:R-:W-:Y:S02]  /*201d0*/  IMAD.MOV.U32 R12, RZ, RZ, 0x1 ;  /* 0x00000001ff0c7424 */ /* 0x000fe400078e00ff */
[----:B------:R-:W-:Y:S02]  /*201e0*/  IMAD.MOV.U32 R11, RZ, RZ, 0x1c1f ;  /* 0x00001c1fff0b7424 */ /* 0x000fe400078e00ff */
[----:B------:R-:W-:Y:S02]  /*201f0*/  IMAD.MOV.U32 R15, RZ, RZ, -0x1 ;  /* 0xffffffffff0f7424 */ /* 0x000fe400078e00ff */
[----:B------:R-:W-:-:S07]  /*20200*/  IMAD.MOV.U32 R85, RZ, RZ, R14 ;  /* 0x000000ffff557224 */ /* 0x000fce00078e000e */
[----:B------:R-:W-:Y:S05]  /*20210*/  WARPSYNC.COLLECTIVE R15, `(.L_x_1900) ;  /* 0x000000000f087348 */ /* 0x000fea0003c00000 */
[----:B------:R0:W1:Y:S02]  /*20220*/  SHFL.IDX P6, R14, R13, R12, R11 ;  /* 0x0000000c0d0e7389 */ /* 0x00006400000c000b */
[----:B01----:R-:W-:Y:S01]  /*20230*/  ENDCOLLECTIVE ;  /* 0x000000000000791b */ /* 0x003fe20003800000 */
.L_x_1900:
[----:B------:R-:W-:Y:S05]  /*20240*/  BRA `(.L_x_1901) ;  /* 0xfffffe3000bc7947 */ /* 0x000fea000383ffff */
.L_x_1604:
[----:B-1----:R1:W2:Y:S02]  /*20250*/  SYNCS.PHASECHK.TRANS64.TRYWAIT P4, [R70+URZ+0x16890], R79 ;  /* 0x0168904f460075a7 */ /* 0x0022a4000808017f */
[----:B--2---:R-:W-:Y:S05]  /*20260*/  @!P4 NANOSLEEP.SYNCS 0x989680 ;  /* 0x009896800000c95d */ /* 0x004fea0003900000 */
[----:B------:R-:W2:Y:S02]  /*20270*/  @!P4 SYNCS.PHASECHK.TRANS64 P4, [R70+URZ+0x16890], R79 ;  /* 0x0168904f4600c5a7 */ /* 0x000ea4000808007f */
[----:B--2---:R-:W-:Y:S05]  /*20280*/  @!P4 BRA `(.L_x_1604) ;  /* 0xfffffffc00f0c947 */ /* 0x004fea000383ffff */
[----:B------:R-:W-:Y:S05]  /*20290*/  BRA `(.L_x_1902) ;  /* 0xfffffe3c00b87947 */ /* 0x000fea000383ffff */
.L_x_1605:
[----:B------:R-:W-:Y:S01]  /*202a0*/  BSSY B1, `(.L_x_1903) ;  /* 0x0000008000017945 */ /* 0x000fe20003800000 */
[----:B0-----:R-:W-:Y:S01]  /*202b0*/  MOV R13, R85 ;  /* 0x00000055000d7202 */ /* 0x001fe20000000f00 */
[----:B------:R-:W-:Y:S02]  /*202c0*/  IMAD.MOV.U32 R12, RZ, RZ, RZ ;  /* 0x000000ffff0c7224 */ /* 0x000fe400078e00ff */
[----:B------:R-:W-:Y:S02]  /*202d0*/  IMAD.MOV.U32 R11, RZ, RZ, 0x1c1f ;  /* 0x00001c1fff0b7424 */ /* 0x000fe400078e00ff */
[----:B------:R-:W-:-:S07]  /*202e0*/  IMAD.MOV.U32 R15, RZ, RZ, -0x1 ;  /* 0xffffffffff0f7424 */ /* 0x000fce00078e00ff */
[----:B-1----:R-:W-:Y:S05]  /*202f0*/  WARPSYNC.COLLECTIVE R15, `(.L_x_1904) ;  /* 0x000000000f087348 */ /* 0x002fea0003c00000 */
[----:B------:R0:W2:Y:S02]  /*20300*/  SHFL.IDX P6, R14, R13, R12, R11 ;  /* 0x0000000c0d0e7389 */ /* 0x0000a400000c000b */
[----:B012---:R-:W-:Y:S01]  /*20310*/  ENDCOLLECTIVE ;  /* 0x000000000000791b */ /* 0x007fe20003800000 */
.L_x_1904:
[----:B------:R-:W-:Y:S05]  /*20320*/  BSYNC B1 ;  /* 0x0000000000017941 */ /* 0x000fea0003800000 */
.L_x_1903:
[----:B------:R-:W-:Y:S01]  /*20330*/  IMAD.MOV.U32 R13, RZ, RZ, R84 ;  /* 0x000000ffff0d7224 */ /* 0x000fe200078e0054 */
[----:B------:R-:W-:Y:S01]  /*20340*/  MOV R15, 0xffffffff ;  /* 0xffffffff000f7802 */ /* 0x000fe20000000f00 */
[----:B------:R-:W-:Y:S02]  /*20350*/  IMAD.MOV.U32 R12, RZ, RZ, RZ ;  /* 0x000000ffff0c7224 */ /* 0x000fe400078e00ff */
[----:B------:R-:W-:Y:S02]  /*20360*/  IMAD.MOV.U32 R11, RZ, RZ, 0x1c1f ;  /* 0x00001c1fff0b7424 */ /* 0x000fe400078e00ff */
[----:B------:R-:W-:-:S07]  /*20370*/  IMAD.MOV.U32 R83, RZ, RZ, R14 ;  /* 0x000000ffff537224 */ /* 0x000fce00078e000e */
[----:B------:R-:W-:Y:S05]  /*20380*/  WARPSYNC.COLLECTIVE R15, `(.L_x_1905) ;  /* 0x000000000f087348 */ /* 0x000fea0003c00000 */
[----:B------:R0:W1:Y:S02]  /*20390*/  SHFL.IDX P6, R14, R13, R12, R11 ;  /* 0x0000000c0d0e7389 */ /* 0x00006400000c000b */
[----:B01----:R-:W-:Y:S01]  /*203a0*/  ENDCOLLECTIVE ;  /* 0x000000000000791b */ /* 0x003fe20003800000 */
.L_x_1905:
[----:B------:R-:W-:Y:S01]  /*203b0*/  IMAD.MOV.U32 R82, RZ, RZ, R14 ;  /* 0x000000ffff527224 */ /* 0x000fe200078e000e */
[----:B------:R-:W-:Y:S06]  /*203c0*/  BRA `(.L_x_1906) ;  /* 0xfffffe3c00847947 */ /* 0x000fec000383ffff */
.L_x_1610:
[----:B------:R-:W-:Y:S01]  /*203d0*/  BSSY B1, `(.L_x_1907) ;  /* 0x0000008000017945 */ /* 0x000fe20003800000 */
[----:B0-----:R-:W-:Y:S02]  /*203e0*/  IMAD.MOV.U32 R13, RZ, RZ, R85 ;  /* 0x000000ffff0d7224 */ /* 0x001fe400078e0055 */
[----:B------:R-:W-:Y:S02]  /*203f0*/  IMAD.MOV.U32 R12, RZ, RZ, 0x1 ;  /* 0x00000001ff0c7424 */ /* 0x000fe400078e00ff */
[----:B------:R-:W-:Y:S02]  /*20400*/  IMAD.MOV.U32 R11, RZ, RZ, 0x1c1f ;  /* 0x00001c1fff0b7424 */ /* 0x000fe400078e00ff */
[----:B------:R-:W-:-:S07]  /*20410*/  IMAD.MOV.U32 R15, RZ, RZ, -0x1 ;  /* 0xffffffffff0f7424 */ /* 0x000fce00078e00ff */
[----:B-1234-:R-:W-:Y:S05]  /*20420*/  WARPSYNC.COLLECTIVE R15, `(.L_x_1908) ;  /* 0x000000000f087348 */ /* 0x01efea0003c00000 */
[----:B------:R0:W0:Y:S02]  /*20430*/  SHFL.IDX P6, R14, R13, R12, R11 ;  /* 0x0000000c0d0e7389 */ /* 0x00002400000c000b */
[----:B01234-:R-:W-:Y:S01]  /*20440*/  ENDCOLLECTIVE ;  /* 0x000000000000791b */ /* 0x01ffe20003800000 */
.L_x_1908:
[----:B------:R-:W-:Y:S05]  /*20450*/  BSYNC B1 ;  /* 0x0000000000017941 */ /* 0x000fea0003800000 */
.L_x_1907:
[----:B------:R-:W-:Y:S01]  /*20460*/  IMAD.MOV.U32 R13, RZ, RZ, R84 ;  /* 0x000000ffff0d7224 */ /* 0x000fe200078e0054 */
[----:B------:R-:W-:Y:S01]  /*20470*/  MOV R12, 0x1 ;  /* 0x00000001000c7802 */ /* 0x000fe20000000f00 */
[----:B------:R-:W-:Y:S02]  /*20480*/  IMAD.MOV.U32 R11, RZ, RZ, 0x1c1f ;  /* 0x00001c1fff0b7424 */ /* 0x000fe400078e00ff */
[----:B------:R-:W-:Y:S02]  /*20490*/  IMAD.MOV.U32 R15, RZ, RZ, -0x1 ;  /* 0xffffffffff0f7424 */ /* 0x000fe400078e00ff */
[----:B------:R-:W-:-:S07]  /*204a0*/  IMAD.MOV.U32 R85, RZ, RZ, R14 ;  /* 0x000000ffff557224 */ /* 0x000fce00078e000e */
[----:B------:R-:W-:Y:S05]  /*204b0*/  WARPSYNC.COLLECTIVE R15, `(.L_x_1909) ;  /* 0x000000000f087348 */ /* 0x000fea0003c00000 */
[----:B------:R0:W1:Y:S02]  /*204c0*/  SHFL.IDX P6, R14, R13, R12, R11 ;  /* 0x0000000c0d0e7389 */ /* 0x00006400000c000b */
[----:B01----:R-:W-:Y:S01]  /*204d0*/  ENDCOLLECTIVE ;  /* 0x000000000000791b */ /* 0x003fe20003800000 */
.L_x_1909:
[----:B------:R-:W-:Y:S01]  /*204e0*/  IMAD.MOV.U32 R84, RZ, RZ, R14 ;  /* 0x000000ffff547224 */ /* 0x000fe200078e000e */
[----:B------:R-:W-:Y:S06]  /*204f0*/  BRA `(.L_x_1910) ;  /* 0xfffffe4400147947 */ /* 0x000fec000383ffff */
.L_x_1615:
[----:B0-----:R0:W1:Y:S02]  /*20500*/  SYNCS.PHASECHK.TRANS64.TRYWAIT P3, [R70+URZ+0x16890], R79 ;  /* 0x0168904f460075a7 */ /* 0x001064000806017f */
[----:B-1----:R-:W-:Y:S05]  /*20510*/  @!P3 NANOSLEEP.SYNCS 0x989680 ;  /* 0x009896800000b95d */ /* 0x002fea0003900000 */
[----:B------:R-:W1:Y:S02]  /*20520*/  @!P3 SYNCS.PHASECHK.TRANS64 P3, [R70+URZ+0x16890], R79 ;  /* 0x0168904f4600b5a7 */ /* 0x000e64000806007f */
[----:B-1----:R-:W-:Y:S05]  /*20530*/  @!P3 BRA `(.L_x_1615) ;  /* 0xfffffffc00f0b947 */ /* 0x002fea000383ffff */
[----:B------:R-:W-:Y:S05]  /*20540*/  BRA `(.L_x_1911) ;  /* 0xfffffe4c00207947 */ /* 0x000fea000383ffff */
.L_x_1616:
        /* <DEDUP_REMOVED lines=8> */
.L_x_1913:
[----:B------:R-:W-:Y:S05]  /*205d0*/  BSYNC B1 ;  /* 0x0000000000017941 */ /* 0x000fea0003800000 */
.L_x_1912:
[----:B------:R-:W-:Y:S01]  /*205e0*/  IMAD.MOV.U32 R13, RZ, RZ, R32 ;  /* 0x000000ffff0d7224 */ /* 0x000fe200078e0020 */
[----:B------:R-:W-:Y:S01]  /*205f0*/  MOV R9, R14 ;  /* 0x0000000e00097202 */ /* 0x000fe20000000f00 */
[----:B------:R-:W-:Y:S02]  /*20600*/  IMAD.MOV.U32 R12, RZ, RZ, RZ ;  /* 0x000000ffff0c7224 */ /* 0x000fe400078e00ff */
[----:B------:R-:W-:Y:S02]  /*20610*/  IMAD.MOV.U32 R11, RZ, RZ, 0x1c1f ;  /* 0x00001c1fff0b7424 */ /* 0x000fe400078e00ff */
[----:B------:R-:W-:-:S07]  /*20620*/  IMAD.MOV.U32 R15, RZ, RZ, -0x1 ;  /* 0xffffffffff0f7424 */ /* 0x000fce00078e00ff */
[----:B------:R-:W-:Y:S05]  /*20630*/  WARPSYNC.COLLECTIVE R15, `(.L_x_1914) ;  /* 0x000000000f087348 */ /* 0x000fea0003c00000 */
[----:B------:R0:W1:Y:S02]  /*20640*/  SHFL.IDX P6, R14, R13, R12, R11 ;  /* 0x0000000c0d0e7389 */ /* 0x00006400000c000b */
[----:B01----:R-:W-:Y:S01]  /*20650*/  ENDCOLLECTIVE ;  /* 0x000000000000791b */ /* 0x003fe20003800000 */
.L_x_1914:
[----:B------:R-:W-:Y:S01]  /*20660*/  IMAD.MOV.U32 R33, RZ, RZ, R14 ;  /* 0x000000ffff217224 */ /* 0x000fe200078e000e */
[----:B------:R-:W-:Y:S06]  /*20670*/  BRA `(.L_x_1915) ;  /* 0xfffffe4c00447947 */ /* 0x000fec000383ffff */
.L_x_1619:
        /* <DEDUP_REMOVED lines=8> */
.L_x_1917:
[----:B------:R-:W-:Y:S05]  /*20700*/  BSYNC B1 ;  /* 0x0000000000017941 */ /* 0x000fea0003800000 */
.L_x_1916:
        /* <DEDUP_REMOVED lines=8> */
.L_x_1918:
[----:B------:R-:W-:Y:S01]  /*20790*/  IMAD.MOV.U32 R33, RZ, RZ, R14 ;  /* 0x000000ffff217224 */ /* 0x000fe200078e000e */
[----:B------:R-:W-:Y:S06]  /*207a0*/  BRA `(.L_x_1919) ;  /* 0xfffffe4c00447947 */ /* 0x000fec000383ffff */
.L_x_1623:
[----:B0-----:R0:W3:Y:S02]  /*207b0*/  SYNCS.PHASECHK.TRANS64.TRYWAIT P4, [R70+URZ+0x168b0], R79 ;  /* 0x0168b04f460075a7 */ /* 0x0010e4000808017f */
[----:B---3--:R-:W-:Y:S05]  /*207c0*/  @!P4 NANOSLEEP.SYNCS 0x989680 ;  /* 0x009896800000c95d */ /* 0x008fea0003900000 */
[----:B------:R-:W3:Y:S02]  /*207d0*/  @!P4 SYNCS.PHASECHK.TRANS64 P4, [R70+URZ+0x168b0], R79 ;  /* 0x0168b04f4600c5a7 */ /* 0x000ee4000808007f */
[----:B---3--:R-:W-:Y:S05]  /*207e0*/  @!P4 BRA `(.L_x_1623) ;  /* 0xfffffffc00f0c947 */ /* 0x008fea000383ffff */
[----:B------:R-:W-:Y:S05]  /*207f0*/  BRA `(.L_x_1920) ;  /* 0xfffffe4c00c07947 */ /* 0x000fea000383ffff */
.L_x_1639:
[----:B------:R-:W0:Y:S01]  /*20800*/  S2R R5, SR_TID.X ;  /* 0x0000000000057919 */ /* 0x000e220000002100 */
[----:B------:R-:W-:Y:S01]  /*20810*/  BSSY B0, `(.L_x_1921) ;  /* 0x000000c000007945 */ /* 0x000fe20003800000 */
[----:B------:R-:W-:Y:S02]  /*20820*/  IMAD.MOV.U32 R12, RZ, RZ, RZ ;  /* 0x000000ffff0c7224 */ /* 0x000fe400078e00ff */
[----:B------:R-:W-:Y:S02]  /*20830*/  IMAD.MOV.U32 R11, RZ, RZ, 0x1f ;  /* 0x0000001fff0b7424 */ /* 0x000fe400078e00ff */
[----:B------:R-:W-:Y:S01]  /*20840*/  IMAD.MOV.U32 R15, RZ, RZ, -0x1 ;  /* 0xffffffffff0f7424 */ /* 0x000fe200078e00ff */
[----:B0-----:R-:W-:-:S04]  /*20850*/  IADD3 R6, R5, -0x80, RZ ;  /* 0xffffff8005067810 */ /* 0x001fc80007ffe0ff */
[----:B------:R-:W-:-:S04]  /*20860*/  SHF.R.S32.HI R5, RZ, 0x1f, R6 ;  /* 0x0000001fff057819 */ /* 0x000fc80000011406 */
[----:B------:R-:W-:-:S04]  /*20870*/  LEA.HI R5, R5, R6, RZ, 0x7 ;  /* 0x0000000605057211 */ /* 0x000fc800078f38ff */
[----:B------:R-:W-:-:S05]  /*20880*/  SHF.R.S32.HI R5, RZ, 0x7, R5 ;  /* 0x00000007ff057819 */ /* 0x000fca0000011405 */
[----:B--2---:R-:W-:-:S07]  /*20890*/  IMAD.MOV.U32 R13, RZ, RZ, R5 ;  /* 0x000000ffff0d7224 */ /* 0x004fce00078e0005 */
[----:B----45:R-:W-:Y:S05]  /*208a0*/  WARPSYNC.COLLECTIVE R15, `(.L_x_1922) ;  /* 0x000000000f087348 */ /* 0x030fea0003c00000 */
[----:B------:R0:W1:Y:S02]  /*208b0*/  SHFL.IDX P6, R14, R13, R12, R11 ;  /* 0x0000000c0d0e7389 */ /* 0x00006400000c000b */
[----:B01--45:R-:W-:Y:S01]  /*208c0*/  ENDCOLLECTIVE ;  /* 0x000000000000791b */ /* 0x033fe20003800000 */
.L_x_1922:
[----:B------:R-:W-:Y:S05]  /*208d0*/  BSYNC B0 ;  /* 0x0000000000007941 */ /* 0x000fea0003800000 */
.L_x_1921:
[----:B------:R1:W-:Y:S01]  /*208e0*/  STL [R1+0x28], R14 ;  /* 0x0000280e01007387 */ /* 0x0003e20000100800 */
[----:B------:R-:W-:Y:S05]  /*208f0*/  BRA `(.L_x_1923) ;  /* 0xfffffe5800547947 */ /* 0x000fea000383ffff */
.L_x_1651:
[----:B------:R-:W-:Y:S01]  /*20900*/  BSSY B1, `(.L_x_1924) ;  /* 0x0000008000017945 */ /* 0x000fe20003800000 */
[----:B--2---:R-:W-:Y:S01]  /*20910*/  IMAD.MOV.U32 R13, RZ, RZ, R6 ;  /* 0x000000ffff0d7224 */ /* 0x004fe200078e0006 */
[----:B------:R-:W-:Y:S01]  /*20920*/  MOV R15, 0xffffffff ;  /* 0xffffffff000f7802 */ /* 0x000fe20000000f00 */
[----:B------:R-:W-:Y:S02]  /*20930*/  IMAD.MOV.U32 R12, RZ, RZ, RZ ;  /* 0x000000ffff0c7224 */ /* 0x000fe400078e00ff */
[----:B------:R-:W-:-:S07]  /*20940*/  IMAD.MOV.U32 R11, RZ, RZ, 0x1c1f ;  /* 0x00001c1fff0b7424 */ /* 0x000fce00078e00ff */
[----:B-1----:R-:W-:Y:S05]  /*20950*/  WARPSYNC.COLLECTIVE R15, `(.L_x_1925) ;  /* 0x000000000f087348 */ /* 0x002fea0003c00000 */
[----:B-1----:R0:W1:Y:S02]  /*20960*/  SHFL.IDX P6, R14, R13, R12, R11 ;  /* 0x0000000c0d0e7389 */ /* 0x00206400000c000b */
[----:B01----:R-:W-:Y:S01]  /*20970*/  ENDCOLLECTIVE ;  /* 0x000000000000791b */ /* 0x003fe20003800000 */
.L_x_1925:
[----:B------:R-:W-:Y:S05]  /*20980*/  BSYNC B1 ;  /* 0x0000000000017941 */ /* 0x000fea0003800000 */
.L_x_1924:
        /* <DEDUP_REMOVED lines=8> */
.L_x_1926:
[----:B------:R-:W-:Y:S02]  /*20a10*/  IMAD.MOV.U32 R13, RZ, RZ, R8 ;  /* 0x000000ffff0d7224 */ /* 0x000fe400078e0008 */
[----:B------:R-:W-:-:S07]  /*20a20*/  IMAD.MOV.U32 R0, RZ, RZ, R14 ;  /* 0x000000ffff007224 */ /* 0x000fce00078e000e */
[----:B------:R-:W-:Y:S05]  /*20a30*/  WARPSYNC.COLLECTIVE R15, `(.L_x_1927) ;  /* 0x000000000f087348 */ /* 0x000fea0003c00000 */
[----:B------:R0:W1:Y:S02]  /*20a40*/  SHFL.IDX P6, R14, R13, R12, R11 ;  /* 0x0000000c0d0e7389 */ /* 0x00006400000c000b */
[----:B01----:R-:W-:Y:S01]  /*20a50*/  ENDCOLLECTIVE ;  /* 0x000000000000791b */ /* 0x003fe20003800000 */
.L_x_1927:
[----:B------:R-:W-:Y:S01]  /*20a60*/  IMAD.MOV.U32 R13, RZ, RZ, R7 ;  /* 0x000000ffff0d7224 */ /* 0x000fe200078e0007 */
[----:B------:R-:W-:-:S07]  /*20a70*/  MOV R5, R14 ;  /* 0x0000000e00057202 */ /* 0x000fce0000000f00 */
[----:B------:R-:W-:Y:S05]  /*20a80*/  WARPSYNC.COLLECTIVE R15, `(.L_x_1928) ;  /* 0x000000000f087348 */ /* 0x000fea0003c00000 */
[----:B------:R0:W1:Y:S02]  /*20a90*/  SHFL.IDX P6, R14, R13, R12, R11 ;  /* 0x0000000c0d0e7389 */ /* 0x00006400000c000b */
[----:B01----:R-:W-:Y:S01]  /*20aa0*/  ENDCOLLECTIVE ;  /* 0x000000000000791b */ /* 0x003fe20003800000 */
.L_x_1928:
[----:B------:R-:W-:Y:S05]  /*20ab0*/  BRA `(.L_x_1929) ;  /* 0xfffffe5c00d87947 */ /* 0x000fea000383ffff */
.L_x_1654:
[----:B------:R-:W-:Y:S01]  /*20ac0*/  BSSY B1, `(.L_x_1930) ;  /* 0x0000008000017945 */ /* 0x000fe20003800000 */
[----:B--2---:R-:W-:Y:S02]  /*20ad0*/  IMAD.MOV.U32 R13, RZ, RZ, R6 ;  /* 0x000000ffff0d7224 */ /* 0x004fe400078e0006 */
[----:B------:R-:W-:Y:S02]  /*20ae0*/  IMAD.MOV.U32 R12, RZ, RZ, 0x1 ;  /* 0x00000001ff0c7424 */ /* 0x000fe400078e00ff */
[----:B------:R-:W-:Y:S02]  /*20af0*/  IMAD.MOV.U32 R11, RZ, RZ, 0x1c1f ;  /* 0x00001c1fff0b7424 */ /* 0x000fe400078e00ff */
[----:B------:R-:W-:-:S07]  /*20b00*/  IMAD.MOV.U32 R15, RZ, RZ, -0x1 ;  /* 0xffffffffff0f7424 */ /* 0x000fce00078e00ff */
[----:B-1----:R-:W-:Y:S05]  /*20b10*/  WARPSYNC.COLLECTIVE R15, `(.L_x_1931) ;  /* 0x000000000f087348 */ /* 0x002fea0003c00000 */
[----:B------:R0:W2:Y:S02]  /*20b20*/  SHFL.IDX P6, R14, R13, R12, R11 ;  /* 0x0000000c0d0e7389 */ /* 0x0000a400000c000b */
[----:B012---:R-:W-:Y:S01]  /*20b30*/  ENDCOLLECTIVE ;  /* 0x000000000000791b */ /* 0x007fe20003800000 */
.L_x_1931:
[----:B------:R-:W-:Y:S05]  /*20b40*/  BSYNC B1 ;  /* 0x0000000000017941 */ /* 0x000fea0003800000 */
.L_x_1930:
        /* <DEDUP_REMOVED lines=8> */
.L_x_1932:
[----:B------:R-:W-:Y:S02]  /*20bd0*/  IMAD.MOV.U32 R13, RZ, RZ, R8 ;  /* 0x000000ffff0d7224 */ /* 0x000fe400078e0008 */
[----:B------:R-:W-:-:S07]  /*20be0*/  IMAD.MOV.U32 R0, RZ, RZ, R14 ;  /* 0x000000ffff007224 */ /* 0x000fce00078e000e */
[----:B------:R-:W-:Y:S05]  /*20bf0*/  WARPSYNC.COLLECTIVE R15, `(.L_x_1933) ;  /* 0x000000000f087348 */ /* 0x000fea0003c00000 */
[----:B------:R0:W1:Y:S02]  /*20c00*/  SHFL.IDX P6, R14, R13, R12, R11 ;  /* 0x0000000c0d0e7389 */ /* 0x00006400000c000b */
[----:B01----:R-:W-:Y:S01]  /*20c10*/  ENDCOLLECTIVE ;  /* 0x000000000000791b */ /* 0x003fe20003800000 */
.L_x_1933:
[----:B------:R-:W-:Y:S02]  /*20c20*/  IMAD.MOV.U32 R13, RZ, RZ, R7 ;  /* 0x000000ffff0d7224 */ /* 0x000fe400078e0007 */
[----:B------:R-:W-:-:S07]  /*20c30*/  IMAD.MOV.U32 R5, RZ, RZ, R14 ;  /* 0x000000ffff057224 */ /* 0x000fce00078e000e */
[----:B------:R-:W-:Y:S05]  /*20c40*/  WARPSYNC.COLLECTIVE R15, `(.L_x_1934) ;  /* 0x000000000f087348 */ /* 0x000fea0003c00000 */
[----:B------:R0:W1:Y:S02]  /*20c50*/  SHFL.IDX P6, R14, R13, R12, R11 ;  /* 0x0000000c0d0e7389 */ /* 0x00006400000c000b */
[----:B01----:R-:W-:Y:S01]  /*20c60*/  ENDCOLLECTIVE ;  /* 0x000000000000791b */ /* 0x003fe20003800000 */
.L_x_1934:
[----:B------:R-:W-:Y:S05]  /*20c70*/  BRA `(.L_x_1935) ;  /* 0xfffffe6000407947 */ /* 0x000fea000383ffff */
.L_x_1658:
[----:B0-----:R0:W1:Y:S02]  /*20c80*/  SYNCS.PHASECHK.TRANS64.TRYWAIT P0, [R2+URZ+0x16800], R5 ;  /* 0x01680005020075a7 */ /* 0x001064000800017f */
[----:B-1----:R-:W-:Y:S05]  /*20c90*/  @!P0 NANOSLEEP.SYNCS 0x989680 ;  /* 0x009896800000895d */ /* 0x002fea0003900000 */
[----:B------:R-:W1:Y:S02]  /*20ca0*/  @!P0 SYNCS.PHASECHK.TRANS64 P0, [R2+URZ+0x16800], R5 ;  /* 0x01680005020085a7 */ /* 0x000e64000800007f */
[----:B-1----:R-:W-:Y:S05]  /*20cb0*/  @!P0 BRA `(.L_x_1658) ;  /* 0xfffffffc00f08947 */ /* 0x002fea000383ffff */
[----:B------:R-:W-:Y:S05]  /*20cc0*/  BRA `(.L_x_1936) ;  /* 0xfffffe6400507947 */ /* 0x000fea000383ffff */
.L_x_1666:
[----:B------:R-:W0:Y:S01]  /*20cd0*/  LDC R41, c[0x0][0x3f4] ;  /* 0x0000fd00ff297b82 */ /* 0x000e220000000800 */
[----:B------:R-:W-:Y:S01]  /*20ce0*/  BSSY B1, `(.L_x_1937) ;  /* 0x0000008000017945 */ /* 0x000fe20003800000 */
[----:B--2---:R-:W-:Y:S01]  /*20cf0*/  IMAD.MOV.U32 R13, RZ, RZ, R26 ;  /* 0x000000ffff0d7224 */ /* 0x004fe200078e001a */
[----:B------:R-:W-:Y:S01]  /*20d00*/  MOV R12, RZ ;  /* 0x000000ff000c7202 */ /* 0x000fe20000000f00 */
[----:B------:R-:W-:Y:S02]  /*20d10*/  IMAD.MOV.U32 R11, RZ, RZ, 0x1c1f ;  /* 0x00001c1fff0b7424 */ /* 0x000fe400078e00ff */
[----:B------:R-:W-:-:S07]  /*20d20*/  IMAD.MOV.U32 R15, RZ, RZ, -0x1 ;  /* 0xffffffffff0f7424 */ /* 0x000fce00078e00ff */
[----:B01----:R-:W-:Y:S05]  /*20d30*/  WARPSYNC.COLLECTIVE R15, `(.L_x_1938) ;  /* 0x000000000f087348 */ /* 0x003fea0003c00000 */
[----:B-1----:R1:W2:Y:S02]  /*20d40*/  SHFL.IDX P6, R14, R13, R12, R11 ;  /* 0x0000000c0d0e7389 */ /* 0x0022a400000c000b */
[----:B012---:R-:W-:Y:S01]  /*20d50*/  ENDCOLLECTIVE ;  /* 0x000000000000791b */ /* 0x007fe20003800000 */
.L_x_1938:
[----:B------:R-:W-:Y:S05]  /*20d60*/  BSYNC B1 ;  /* 0x0000000000017941 */ /* 0x000fea0003800000 */
.L_x_1937:
[----:B------:R-:W-:Y:S01]  /*20d70*/  IMAD.MOV.U32 R13, RZ, RZ, R25 ;  /* 0x000000ffff0d7224 */ /* 0x000fe200078e0019 */
[----:B------:R-:W-:Y:S01]  /*20d80*/  ISETP.GE.AND P0, PT, R16, R41, PT ;  /* 0x000000291000720c */ /* 0x000fe20003f06270 */
[----:B------:R-:W-:Y:S02]  /*20d90*/  IMAD.MOV.U32 R12, RZ, RZ, RZ ;  /* 0x000000ffff0c7224 */ /* 0x000fe400078e00ff */
[----:B------:R-:W-:Y:S02]  /*20da0*/  IMAD.MOV.U32 R11, RZ, RZ, 0x1c1f ;  /* 0x00001c1fff0b7424 */ /* 0x000fe400078e00ff */
[----:B------:R-:W-:Y:S02]  /*20db0*/  IMAD.MOV.U32 R15, RZ, RZ, -0x1 ;  /* 0xffffffffff0f7424 */ /* 0x000fe400078e00ff */
[----:B------:R-:W-:Y:S02]  /*20dc0*/  IMAD.MOV.U32 R0, RZ, RZ, R14 ;  /* 0x000000ffff007224 */ /* 0x000fe400078e000e */
[----:B------:R-:W-:-:S07]  /*20dd0*/  IMAD R32, R155, R32, RZ ;  /* 0x000000209b207224 */ /* 0x000fce00078e02ff */
[----:B------:R-:W-:Y:S05]  /*20de0*/  WARPSYNC.COLLECTIVE R15, `(.L_x_1939) ;  /* 0x000000000f087348 */ /* 0x000fea0003c00000 */
[----:B------:R0:W1:Y:S02]  /*20df0*/  SHFL.IDX P6, R14, R13, R12, R11 ;  /* 0x0000000c0d0e7389 */ /* 0x00006400000c000b */
[----:B01----:R-:W-:Y:S01]  /*20e00*/  ENDCOLLECTIVE ;  /* 0x000000000000791b */ /* 0x003fe20003800000 */
.L_x_1939:
[----:B------:R-:W-:Y:S01]  /*20e10*/  ISETP.GE.OR P1, PT, R39, R32, P0 ;  /* 0x000000202700720c */ /* 0x000fe20000726670 */
[----:B------:R-:W-:-:S12]  /*20e20*/  IMAD.MOV.U32 R13, RZ, RZ, R24 ;  /* 0x000000ffff0d7224 */ /* 0x000fd800078e0018 */
[C---:B------:R-:W-:Y:S01]  /*20e30*/  @!P1 IMAD.SHL.U32 R5, R16.reuse, 0x2, RZ ;  /* 0x0000000210059824 */ /* 0x040fe200078e00ff */
[----:B------:R-:W-:Y:S02]  /*20e40*/  @!P1 SHF.L.U64.HI R21, R16, 0x1, R17 ;  /* 0x0000000110159819 */ /* 0x000fe40000010211 */
[----:B------:R-:W-:-:S07]  /*20e50*/  MOV R3, R14 ;  /* 0x0000000e00037202 */ /* 0x000fce0000000f00 */
[----:B------:R-:W-:Y:S05]  /*20e60*/  WARPSYNC.COLLECTIVE R15, `(.L_x_1940) ;  /* 0x000000000f087348 */ /* 0x000fea0003c00000 */
[----:B------:R0:W1:Y:S02]  /*20e70*/  SHFL.IDX P6, R14, R13, R12, R11 ;  /* 0x0000000c0d0e7389 */ /* 0x00006400000c000b */
[----:B01----:R-:W-:Y:S01]  /*20e80*/  ENDCOLLECTIVE ;  /* 0x000000000000791b */ /* 0x003fe20003800000 */
.L_x_1940:
[----:B------:R-:W-:-:S05]  /*20e90*/  @!P1 IADD3 R6, P2, R3, R5, RZ ;  /* 0x0000000503069210 */ /* 0x000fca0007f5e0ff */
[----:B------:R-:W-:Y:S02]  /*20ea0*/  @!P1 IMAD.X R7, R0, 0x1, R21, P2 ;  /* 0x0000000100079824 */ /* 0x000fe400010e0615 */
[----:B------:R-:W-:Y:S02]  /*20eb0*/  IMAD.MOV.U32 R13, RZ, RZ, R27 ;  /* 0x000000ffff0d7224 */ /* 0x000fe400078e001b */
[----:B------:R-:W-:-:S07]  /*20ec0*/  IMAD.MOV.U32 R4, RZ, RZ, R14 ;  /* 0x000000ffff047224 */ /* 0x000fce00078e000e */
[----:B------:R-:W-:Y:S05]  /*20ed0*/  WARPSYNC.COLLECTIVE R15, `(.L_x_1941) ;  /* 0x000000000f087348 */ /* 0x000fea0003c00000 */
[----:B------:R0:W1:Y:S02]  /*20ee0*/  SHFL.IDX P6, R14, R13, R12, R11 ;  /* 0x0000000c0d0e7389 */ /* 0x00006400000c000b */
[----:B01----:R-:W-:Y:S01]  /*20ef0*/  ENDCOLLECTIVE ;  /* 0x000000000000791b */ /* 0x003fe20003800000 */
.L_x_1941:
[----:B------:R-:W2:Y:S01]  /*20f00*/  @!P1 LD.E.128 R8, desc[UR42][R6.64] ;  /* 0x0000002a06089980 */ /* 0x000ea2000c101d00 */
[----:B------:R-:W-:-:S05]  /*20f10*/  @!P1 IADD3 R14, P2, R14, R5, RZ ;  /* 0x000000050e0e9210 */ /* 0x000fca0007f5e0ff */
[----:B------:R-:W-:-:S04]  /*20f20*/  @!P1 IMAD.X R3, R4, 0x1, R21, P2 ;  /* 0x0000000104039824 */ /* 0x000fc800010e0615 */
[----:B------:R-:W-:-:S05]  /*20f30*/  @!P1 IMAD.MOV.U32 R15, RZ, RZ, R3 ;  /* 0x000000ffff0f9224 */ /* 0x000fca00078e0003 */
[----:B------:R0:W5:Y:S01]  /*20f40*/  @!P1 LD.E.128 R4, desc[UR42][R14.64] ;  /* 0x0000002a0e049980 */ /* 0x000162000c101d00 */
[----:B------:R-:W-:Y:S01]  /*20f50*/  CS2R R36, SRZ ;  /* 0x0000000000247805 */ /* 0x000fe2000001ff00 */
[----:B------:R-:W-:Y:S01]  /*20f60*/  IMAD.MOV.U32 R13, RZ, RZ, R26 ;  /* 0x000000ffff0d7224 */ /* 0x000fe200078e001a */
[----:B------:R-:W-:Y:S01]  /*20f70*/  CS2R R34, SRZ ;  /* 0x0000000000227805 */ /* 0x000fe2000001ff00 */
[----:B------:R-:W-:Y:S01]  /*20f80*/  IMAD.MOV.U32 R12, RZ, RZ, 0x1 ;  /* 0x00000001ff0c7424 */ /* 0x000fe200078e00ff */
[----:B------:R-:W-:Y:S02]  /*20f90*/  CS2R R30, SRZ ;  /* 0x00000000001e7805 */ /* 0x000fe4000001ff00 */
[----:B------:R-:W-:Y:S01]  /*20fa0*/  CS2R R20, SRZ ;  /* 0x0000000000147805 */ /* 0x000fe2000001ff00 */
[----:B0-----:R-:W-:Y:S02]  /*20fb0*/  IMAD.MOV.U32 R15, RZ, RZ, -0x1 ;  /* 0xffffffffff0f7424 */ /* 0x001fe400078e00ff */
[----:B--2---:R-:W-:Y:S01]  /*20fc0*/  @!P1 IMAD.MOV.U32 R37, RZ, RZ, R11 ;  /* 0x000000ffff259224 */ /* 0x004fe200078e000b */
[----:B------:R-:W-:Y:S01]  /*20fd0*/  MOV R11, 0x1c1f ;  /* 0x00001c1f000b7802 */ /* 0x000fe20000000f00 */
[----:B------:R-:W-:Y:S01]  /*20fe0*/  @!P1 IMAD.MOV.U32 R35, RZ, RZ, R9 ;  /* 0x000000ffff239224 */ /* 0x000fe200078e0009 */
[----:B------:R-:W-:Y:S01]  /*20ff0*/  @!P1 MOV R34, R8 ;  /* 0x0000000800229202 */ /* 0x000fe20000000f00 */
[----:B------:R-:W-:-:S07]  /*21000*/  @!P1 IMAD.MOV.U32 R36, RZ, RZ, R10 ;  /* 0x000000ffff249224 */ /* 0x000fce00078e000a */
[----:B-----5:R-:W-:Y:S05]  /*21010*/  WARPSYNC.COLLECTIVE R15, `(.L_x_1942) ;  /* 0x000000000f087348 */ /* 0x020fea0003c00000 */
[----:B------:R0:W1:Y:S02]  /*21020*/  SHFL.IDX P6, R14, R13, R12, R11 ;  /* 0x0000000c0d0e7389 */ /* 0x00006400000c000b */
[----:B01---5:R-:W-:Y:S01]  /*21030*/  ENDCOLLECTIVE ;  /* 0x000000000000791b */ /* 0x023fe20003800000 */
.L_x_1942:
[----:B------:R-:W-:Y:S02]  /*21040*/  IMAD.MOV.U32 R3, RZ, RZ, R35 ;  /* 0x000000ffff037224 */ /* 0x000fe400078e0023 */
[----:B------:R-:W-:Y:S01]  /*21050*/  IMAD.MOV.U32 R0, RZ, RZ, R34 ;  /* 0x000000ffff007224 */ /* 0x000fe200078e0022 */
[----:B------:R-:W-:Y:S01]  /*21060*/  MOV R8, R36 ;  /* 0x0000002400087202 */ /* 0x000fe20000000f00 */
[----:B------:R-:W-:Y:S01]  /*21070*/  IMAD.MOV.U32 R9, RZ, RZ, R37 ;  /* 0x000000ffff097224 */ /* 0x000fe200078e0025 */
[----:B------:R-:W-:Y:S02]  /*21080*/  PRMT R43, R3, 0x7610, R43 ;  /* 0x00007610032b7816 */ /* 0x000fe4000000002b */
[----:B------:R-:W-:Y:S02]  /*21090*/  PRMT R42, R0, 0x7610, R42 ;  /* 0x00007610002a7816 */ /* 0x000fe4000000002a */
[----:B------:R-:W-:Y:S01]  /*210a0*/  PRMT R33, R8, 0x5410, R9 ;  /* 0x0000541008217816 */ /* 0x000fe20000000009 */
[----:B------:R-:W-:-:S02]  /*210b0*/  IMAD.MOV.U32 R13, RZ, RZ, R25 ;  /* 0x000000ffff0d7224 */ /* 0x000fc400078e0019 */
[----:B------:R-:W-:Y:S02]  /*210c0*/  @!P1 IMAD.MOV.U32 R30, RZ, RZ, R4 ;  /* 0x000000ffff1e9224 */ /* 0x000fe400078e0004 */
[----:B------:R-:W-:Y:S02]  /*210d0*/  @!P1 IMAD.MOV.U32 R31, RZ, RZ, R5 ;  /* 0x000000ffff1f9224 */ /* 0x000fe400078e0005 */
[----:B------:R-:W-:Y:S02]  /*210e0*/  @!P1 IMAD.MOV.U32 R20, RZ, RZ, R6 ;  /* 0x000000ffff149224 */ /* 0x000fe400078e0006 */
[----:B------:R-:W-:-:S07]  /*210f0*/  IMAD.MOV.U32 R0, RZ, RZ, R14 ;  /* 0x000000ffff007224 */ /* 0x000fce00078e000e */
[----:B------:R-:W-:Y:S05]  /*21100*/  WARPSYNC.COLLECTIVE R15, `(.L_x_1943) ;  /* 0x000000000f087348 */ /* 0x000fea0003c00000 */
[----:B------:R0:W1:Y:S02]  /*21110*/  SHFL.IDX P6, R14, R13, R12, R11 ;  /* 0x0000000c0d0e7389 */ /* 0x00006400000c000b */
[----:B01----:R-:W-:Y:S01]  /*21120*/  ENDCOLLECTIVE ;  /* 0x000000000000791b */ /* 0x003fe20003800000 */
.L_x_1943:
[----:B------:R-:W-:Y:S01]  /*21130*/  @!P1 IMAD.MOV.U32 R21, RZ, RZ, R7 ;  /* 0x000000ffff159224 */ /* 0x000fe200078e0007 */
[----:B------:R-:W-:Y:S01]  /*21140*/  MOV R6, R20 ;  /* 0x0000001400067202 */ /* 0x000fe20000000f00 */
[----:B------:R-:W-:Y:S02]  /*21150*/  IMAD.MOV.U32 R4, RZ, RZ, R30 ;  /* 0x000000ffff047224 */ /* 0x000fe400078e001e */
[----:B------:R-:W-:Y:S02]  /*21160*/  IMAD.MOV.U32 R5, RZ, RZ, R31 ;  /* 0x000000ffff057224 */ /* 0x000fe400078e001f */
[----:B------:R-:W-:Y:S01]  /*21170*/  IMAD.MOV.U32 R7, RZ, RZ, R21 ;  /* 0x000000ffff077224 */ /* 0x000fe200078e0015 */
[----:B------:R-:W-:Y:S02]  /*21180*/  PRMT R56, R4, 0x5410, R6 ;  /* 0x0000541004387816 */ /* 0x000fe40000000006 */
[----:B------:R-:W-:Y:S02]  /*21190*/  PRMT R45, R5, 0x7610, R45 ;  /* 0x00007610052d7816 */ /* 0x000fe4000000002d */
[----:B------:R-:W-:-:S02]  /*211a0*/  CS2R R4, SRZ ;  /* 0x0000000000047805 */ /* 0x000fc4000001ff00 */
[----:B------:R-:W-:Y:S01]  /*211b0*/  PRMT R42, R42, 0x5410, R7 ;  /* 0x000054102a2a7816 */ /* 0x000fe20000000007 */
[----:B------:R-:W-:Y:S02]  /*211c0*/  IMAD.MOV.U32 R13, RZ, RZ, R24 ;  /* 0x000000ffff0d7224 */ /* 0x000fe400078e0018 */
[----:B------:R-:W-:-:S07]  /*211d0*/  IMAD.MOV.U32 R3, RZ, RZ, R14 ;  /* 0x000000ffff037224 */ /* 0x000fce00078e000e */
[----:B------:R-:W-:Y:S05]  /*211e0*/  WARPSYNC.COLLECTIVE R15, `(.L_x_1944) ;  /* 0x000000000f087348 */ /* 0x000fea0003c00000 */
[----:B------:R0:W1:Y:S02]  /*211f0*/  SHFL.IDX P6, R14, R13, R12, R11 ;  /* 0x0000000c0d0e7389 */ /* 0x00006400000c000b */
[----:B01----:R-:W-:Y:S01]  /*21200*/  ENDCOLLECTIVE ;  /* 0x000000000000791b */ /* 0x003fe20003800000 */
.L_x_1944:
[----:B------:R-:W-:Y:S02]  /*21210*/  IMAD.MOV.U32 R13, RZ, RZ, R27 ;  /* 0x000000ffff0d7224 */ /* 0x000fe400078e001b */
[----:B------:R-:W-:-:S07]  /*21220*/  IMAD.MOV.U32 R24, RZ, RZ, R14 ;  /* 0x000000ffff187224 */ /* 0x000fce00078e000e */
[----:B------:R-:W-:Y:S05]  /*21230*/  WARPSYNC.COLLECTIVE R15, `(.L_x_1945) ;  /* 0x000000000f087348 */ /* 0x000fea0003c00000 */
[----:B------:R0:W1:Y:S02]  /*21240*/  SHFL.IDX P6, R14, R13, R12, R11 ;  /* 0x0000000c0d0e7389 */ /* 0x00006400000c000b */
[----:B01----:R-:W-:Y:S01]  /*21250*/  ENDCOLLECTIVE ;  /* 0x000000000000791b */ /* 0x003fe20003800000 */
.L_x_1945:
[----:B------:R-:W-:Y:S05]  /*21260*/  BRA `(.L_x_1946) ;  /* 0xfffffe7000407947 */ /* 0x000fea000383ffff */
.L_x_1670:
[----:B0-----:R0:W1:Y:S02]  /*21270*/  SYNCS.PHASECHK.TRANS64.TRYWAIT P1, [R2+URZ+0x16800], R3 ;  /* 0x01680003020075a7 */ /* 0x001064000802017f */
[----:B-1----:R-:W-:Y:S05]  /*21280*/  @!P1 NANOSLEEP.SYNCS 0x989680 ;  /* 0x009896800000995d */ /* 0x002fea0003900000 */
[----:B------:R-:W1:Y:S02]  /*21290*/  @!P1 SYNCS.PHASECHK.TRANS64 P1, [R2+URZ+0x16800], R3 ;  /* 0x01680003020095a7 */ /* 0x000e64000802007f */
[----:B-1----:R-:W-:Y:S05]  /*212a0*/  @!P1 BRA `(.L_x_1670) ;  /* 0xfffffffc00f09947 */ /* 0x002fea000383ffff */
[----:B------:R-:W-:Y:S05]  /*212b0*/  BRA `(.L_x_1947) ;  /* 0xfffffe7000e07947 */ /* 0x000fea000383ffff */
.L_x_1676:
[----:B-1----:R1:W3:Y:S02]  /*212c0*/  SYNCS.PHASECHK.TRANS64.TRYWAIT P1, [R0+URZ+0x16830], R5 ;  /* 0x01683005000075a7 */ /* 0x0022e4000802017f */
[----:B---3--:R-:W-:Y:S05]  /*212d0*/  @!P1 NANOSLEEP.SYNCS 0x989680 ;  /* 0x009896800000995d */ /* 0x008fea0003900000 */
[----:B------:R-:W3:Y:S02]  /*212e0*/  @!P1 SYNCS.PHASECHK.TRANS64 P1, [R0+URZ+0x16830], R5 ;  /* 0x01683005000095a7 */ /* 0x000ee4000802007f */
[----:B---3--:R-:W-:Y:S05]  /*212f0*/  @!P1 BRA `(.L_x_1676) ;  /* 0xfffffffc00f09947 */ /* 0x008fea000383ffff */
[----:B------:R-:W-:Y:S05]  /*21300*/  BRA `(.L_x_1675) ;  /* 0xfffffe8000707947 */ /* 0x000fea000383ffff */
.L_x_1695:
[----:B-1----:R1:W2:Y:S02]  /*21310*/  SYNCS.PHASECHK.TRANS64.TRYWAIT P2, [R11+URZ+0x16830], R10 ;  /* 0x0168300a0b0075a7 */ /* 0x0022a4000804017f */
[----:B--2---:R-:W-:Y:S05]  /*21320*/  @!P2 NANOSLEEP.SYNCS 0x989680 ;  /* 0x009896800000a95d */ /* 0x004fea0003900000 */
[----:B------:R-:W2:Y:S02]  /*21330*/  @!P2 SYNCS.PHASECHK.TRANS64 P2, [R11+URZ+0x16830], R10 ;  /* 0x0168300a0b00a5a7 */ /* 0x000ea4000804007f */
[----:B--2---:R-:W-:Y:S05]  /*21340*/  @!P2 BRA `(.L_x_1695) ;  /* 0xfffffffc00f0a947 */ /* 0x004fea000383ffff */
[----:B------:R-:W-:Y:S05]  /*21350*/  BRA `(.L_x_1694) ;  /* 0xfffffebc00247947 */ /* 0x000fea000383ffff */
.L_x_1699:
[----:B-1----:R1:W2:Y:S02]  /*21360*/  SYNCS.PHASECHK.TRANS64.TRYWAIT P1, [R11+URZ+0x16850], R10 ;  /* 0x0168500a0b0075a7 */ /* 0x0022a4000802017f */
[----:B--2---:R-:W-:Y:S05]  /*21370*/  @!P1 NANOSLEEP.SYNCS 0x989680 ;  /* 0x009896800000995d */ /* 0x004fea0003900000 */
[----:B------:R-:W2:Y:S02]  /*21380*/  @!P1 SYNCS.PHASECHK.TRANS64 P1, [R11+URZ+0x16850], R10 ;  /* 0x0168500a0b0095a7 */ /* 0x000ea4000802007f */
[----:B--2---:R-:W-:Y:S05]  /*21390*/  @!P1 BRA `(.L_x_1699) ;  /* 0xfffffffc00f09947 */ /* 0x004fea000383ffff */
[----:B------:R-:W-:Y:S05]  /*213a0*/  BRA `(.L_x_1696) ;  /* 0xfffffebc00ec7947 */ /* 0x000fea000383ffff */
.L_x_1720:
[----:B-1----:R1:W2:Y:S02]  /*213b0*/  SYNCS.PHASECHK.TRANS64.TRYWAIT P2, [R5+URZ+0x16830], R14 ;  /* 0x0168300e050075a7 */ /* 0x0022a4000804017f */
[----:B--2---:R-:W-:Y:S05]  /*213c0*/  @!P2 NANOSLEEP.SYNCS 0x989680 ;  /* 0x009896800000a95d */ /* 0x004fea0003900000 */
[----:B------:R-:W2:Y:S02]  /*213d0*/  @!P2 SYNCS.PHASECHK.TRANS64 P2, [R5+URZ+0x16830], R14 ;  /* 0x0168300e0500a5a7 */ /* 0x000ea4000804007f */
[----:B--2---:R-:W-:Y:S05]  /*213e0*/  @!P2 BRA `(.L_x_1720) ;  /* 0xfffffffc00f0a947 */ /* 0x004fea000383ffff */
[----:B------:R-:W-:Y:S05]  /*213f0*/  BRA `(.L_x_1719) ;  /* 0xfffffef400e07947 */ /* 0x000fea000383ffff */
.L_x_1724:
[----:B-1----:R1:W2:Y:S02]  /*21400*/  SYNCS.PHASECHK.TRANS64.TRYWAIT P1, [R10+URZ+0x16850], R5 ;  /* 0x016850050a0075a7 */ /* 0x0022a4000802017f */
[----:B--2---:R-:W-:Y:S05]  /*21410*/  @!P1 NANOSLEEP.SYNCS 0x989680 ;  /* 0x009896800000995d */ /* 0x004fea0003900000 */
[----:B------:R-:W2:Y:S02]  /*21420*/  @!P1 SYNCS.PHASECHK.TRANS64 P1, [R10+URZ+0x16850], R5 ;  /* 0x016850050a0095a7 */ /* 0x000ea4000802007f */
[----:B--2---:R-:W-:Y:S05]  /*21430*/  @!P1 BRA `(.L_x_1724) ;  /* 0xfffffffc00f09947 */ /* 0x004fea000383ffff */
[----:B------:R-:W-:Y:S05]  /*21440*/  BRA `(.L_x_1721) ;  /* 0xfffffef800bc7947 */ /* 0x000fea000383ffff */
.L_x_1733:
[----:B-1----:R1:W2:Y:S02]  /*21450*/  SYNCS.PHASECHK.TRANS64.TRYWAIT P2, [R5+URZ+0x16830], R12 ;  /* 0x0168300c050075a7 */ /* 0x0022a4000804017f */
[----:B--2---:R-:W-:Y:S05]  /*21460*/  @!P2 NANOSLEEP.SYNCS 0x989680 ;  /* 0x009896800000a95d */ /* 0x004fea0003900000 */
[----:B------:R-:W2:Y:S02]  /*21470*/  @!P2 SYNCS.PHASECHK.TRANS64 P2, [R5+URZ+0x16830], R12 ;  /* 0x0168300c0500a5a7 */ /* 0x000ea4000804007f */
[----:B--2---:R-:W-:Y:S05]  /*21480*/  @!P2 BRA `(.L_x_1733) ;  /* 0xfffffffc00f0a947 */ /* 0x004fea000383ffff */
[----:B------:R-:W-:Y:S05]  /*21490*/  BRA `(.L_x_1732) ;  /* 0xffffff1c00bc7947 */ /* 0x000fea000383ffff */
.L_x_1737:
[----:B-1----:R1:W2:Y:S02]  /*214a0*/  SYNCS.PHASECHK.TRANS64.TRYWAIT P1, [R10+URZ+0x16850], R5 ;  /* 0x016850050a0075a7 */ /* 0x0022a4000802017f */
[----:B--2---:R-:W-:Y:S05]  /*214b0*/  @!P1 NANOSLEEP.SYNCS 0x989680 ;  /* 0x009896800000995d */ /* 0x004fea0003900000 */
[----:B------:R-:W2:Y:S02]  /*214c0*/  @!P1 SYNCS.PHASECHK.TRANS64 P1, [R10+URZ+0x16850], R5 ;  /* 0x016850050a0095a7 */ /* 0x000ea4000802007f */
[----:B--2---:R-:W-:Y:S05]  /*214d0*/  @!P1 BRA `(.L_x_1737) ;  /* 0xfffffffc00f09947 */ /* 0x004fea000383ffff */
[----:B------:R-:W-:Y:S05]  /*214e0*/  BRA `(.L_x_1734) ;  /* 0xffffff2000987947 */ /* 0x000fea000383ffff */
.L_x_1752:
[----:B-1----:R1:W2:Y:S02]  /*214f0*/  SYNCS.PHASECHK.TRANS64.TRYWAIT P1, [R11+URZ+0x16850], R0 ;  /* 0x016850000b0075a7 */ /* 0x0022a4000802017f */
[----:B--2---:R-:W-:Y:S05]  /*21500*/  @!P1 NANOSLEEP.SYNCS 0x989680 ;  /* 0x009896800000995d */ /* 0x004fea0003900000 */
[----:B------:R-:W2:Y:S02]  /*21510*/  @!P1 SYNCS.PHASECHK.TRANS64 P1, [R11+URZ+0x16850], R0 ;  /* 0x016850000b0095a7 */ /* 0x000ea4000802007f */
[----:B--2---:R-:W-:Y:S05]  /*21520*/  @!P1 BRA `(.L_x_1752) ;  /* 0xfffffffc00f09947 */ /* 0x004fea000383ffff */
[----:B------:R-:W-:Y:S05]  /*21530*/  BRA `(.L_x_1751) ;  /* 0xffffff5400887947 */ /* 0x000fea000383ffff */
.L_x_1761:
[----:B------:R-:W-:Y:S02]  /*21540*/  IMAD.MOV.U32 R13, RZ, RZ, R20 ;  /* 0x000000ffff0d7224 */ /* 0x000fe400078e0014 */
[----:B------:R-:W-:Y:S02]  /*21550*/  IMAD.MOV.U32 R12, RZ, RZ, RZ ;  /* 0x000000ffff0c7224 */ /* 0x000fe400078e00ff */
[----:B------:R-:W-:Y:S02]  /*21560*/  IMAD.MOV.U32 R11, RZ, RZ, 0x181f ;  /* 0x0000181fff0b7424 */ /* 0x000fe400078e00ff */
[----:B------:R-:W-:Y:S02]  /*21570*/  IMAD.MOV.U32 R15, RZ, RZ, -0x1 ;  /* 0xffffffffff0f7424 */ /* 0x000fe400078e00ff */
[----:B------:R-:W-:Y:S02]  /*21580*/  IMAD R21, R8, R25, RZ ;  /* 0x0000001908157224 */ /* 0x000fe400078e02ff */
[----:B------:R-:W-:-:S07]  /*21590*/  IMAD.IADD R24, R26, 0x1, R28 ;  /* 0x000000011a187824 */ /* 0x000fce00078e021c */
[----:B------:R-:W-:Y:S05]  /*215a0*/  WARPSYNC.COLLECTIVE R15, `(.L_x_1948) ;  /* 0x000000000f087348 */ /* 0x000fea0003c00000 */
[----:B------:R0:W1:Y:S02]  /*215b0*/  SHFL.IDX P6, R14, R13, R12, R11 ;  /* 0x0000000c0d0e7389 */ /* 0x00006400000c000b */
[----:B01----:R-:W-:Y:S01]  /*215c0*/  ENDCOLLECTIVE ;  /* 0x000000000000791b */ /* 0x003fe20003800000 */
.L_x_1948:
[C---:B------:R-:W-:Y:S01]  /*215d0*/  VIADD R8, R24.reuse, 0x30 ;  /* 0x0000003018087836 */ /* 0x040fe20000000000 */
[----:B------:R-:W-:-:S04]  /*215e0*/  ISETP.GE.OR P3, PT, R24, R21, P0 ;  /* 0x000000151800720c */ /* 0x000fc80000766670 */
[----:B------:R-:W-:Y:S01]  /*215f0*/  ISETP.GE.OR P4, PT, R8, R21, P0 ;  /* 0x000000150800720c */ /* 0x000fe20000786670 */
[----:B------:R-:W-:Y:S02]  /*21600*/  VIADD R8, R24, 0x60 ;  /* 0x0000006018087836 */ /* 0x000fe40000000000 */
[----:B------:R-:W-:-:S03]  /*21610*/  IMAD.MOV.U32 R13, RZ, RZ, R7 ;  /* 0x000000ffff0d7224 */ /* 0x000fc600078e0007 */
[----:B------:R-:W-:Y:S01]  /*21620*/  ISETP.GE.OR P2, PT, R8, R21, P0 ;  /* 0x000000150800720c */ /* 0x000fe20000746670 */
[----:B------:R-:W-:-:S12]  /*21630*/  IMAD.MOV.U32 R0, RZ, RZ, R14 ;  /* 0x000000ffff007224 */ /* 0x000fd800078e000e */
[----:B------:R-:W-:Y:S05]  /*21640*/  WARPSYNC.COLLECTIVE R15, `(.L_x_1949) ;  /* 0x000000000f087348 */ /* 0x000fea0003c00000 */
[----:B------:R0:W1:Y:S02]  /*21650*/  SHFL.IDX P6, R14, R13, R12, R11 ;  /* 0x0000000c0d0e7389 */ /* 0x00006400000c000b */
[----:B01----:R-:W-:Y:S01]  /*21660*/  ENDCOLLECTIVE ;  /* 0x000000000000791b */ /* 0x003fe20003800000 */
.L_x_1949:
[----:B------:R-:W-:Y:S02]  /*21670*/  IMAD.MOV.U32 R13, RZ, RZ, R20 ;  /* 0x000000ffff0d7224 */ /* 0x000fe400078e0014 */
[----:B------:R-:W-:Y:S01]  /*21680*/  IMAD.MOV.U32 R12, RZ, RZ, 0x1 ;  /* 0x00000001ff0c7424 */ /* 0x000fe200078e00ff */
[----:B------:R-:W-:-:S07]  /*21690*/  MOV R3, R14 ;  /* 0x0000000e00037202 */ /* 0x000fce0000000f00 */
[----:B------:R-:W-:Y:S05]  /*216a0*/  WARPSYNC.COLLECTIVE R15, `(.L_x_1950) ;  /* 0x000000000f087348 */ /* 0x000fea0003c00000 */
[----:B------:R0:W1:Y:S02]  /*216b0*/  SHFL.IDX P6, R14, R13, R12, R11 ;  /* 0x0000000c0d0e7389 */ /* 0x00006400000c000b */
[----:B01----:R-:W-:Y:S01]  /*216c0*/  ENDCOLLECTIVE ;  /* 0x000000000000791b */ /* 0x003fe20003800000 */
.L_x_1950:
[----:B------:R-:W-:-:S04]  /*216d0*/  @!P3 LEA R10, P5, R43, R3, 0x1 ;  /* 0x000000032b0ab211 */ /* 0x000fc800078a08ff */
[----:B------:R-:W-:Y:S01]  /*216e0*/  @!P3 LEA.HI.X R3, R43, R0, R33, 0x1, P5 ;  /* 0x000000002b03b211 */ /* 0x000fe200028f0c21 */
[----:B------:R-:W-:Y:S02]  /*216f0*/  IMAD.MOV.U32 R13, RZ, RZ, R7 ;  /* 0x000000ffff0d7224 */ /* 0x000fe400078e0007 */
[----:B------:R-:W-:-:S07]  /*21700*/  IMAD.MOV.U32 R4, RZ, RZ, R14 ;  /* 0x000000ffff047224 */ /* 0x000fce00078e000e */
[----:B------:R-:W-:Y:S05]  /*21710*/  WARPSYNC.COLLECTIVE R15, `(.L_x_1951) ;  /* 0x000000000f087348 */ /* 0x000fea0003c00000 */
[----:B------:R0:W1:Y:S02]  /*21720*/  SHFL.IDX P6, R14, R13, R12, R11 ;  /* 0x0000000c0d0e7389 */ /* 0x00006400000c000b */
[----:B01----:R-:W-:Y:S01]  /*21730*/  ENDCOLLECTIVE ;  /* 0x000000000000791b */ /* 0x003fe20003800000 */
.L_x_1951:
[----:B------:R-:W-:Y:S01]  /*21740*/  IMAD.MOV.U32 R13, RZ, RZ, R20 ;  /* 0x000000ffff0d7224 */ /* 0x000fe200078e0014 */
[----:B------:R-:W-:Y:S01]  /*21750*/  MOV R12, 0x2 ;  /* 0x00000002000c7802 */ /* 0x000fe20000000f00 */
[----:B------:R-:W-:-:S07]  /*21760*/  IMAD.MOV.U32 R5, RZ, RZ, R14 ;  /* 0x000000ffff057224 */ /* 0x000fce00078e000e */
[----:B------:R-:W-:Y:S05]  /*21770*/  WARPSYNC.COLLECTIVE R15, `(.L_x_1952) ;  /* 0x000000000f087348 */ /* 0x000fea0003c00000 */
[----:B------:R0:W1:Y:S02]  /*21780*/  SHFL.IDX P6, R14, R13, R12, R11 ;  /* 0x0000000c0d0e7389 */ /* 0x00006400000c000b */
[----:B01----:R-:W-:Y:S01]  /*21790*/  ENDCOLLECTIVE ;  /* 0x000000000000791b */ /* 0x003fe20003800000 */
.L_x_1952:
[----:B------:R-:W-:-:S04]  /*217a0*/  @!P4 LEA R8, P1, R43, R5, 0x1 ;  /* 0x000000052b08c211 */ /* 0x000fc800078208ff */
[----:B------:R-:W-:Y:S01]  /*217b0*/  @!P4 LEA.HI.X R9, R43, R4, R33, 0x1, P1 ;  /* 0x000000042b09c211 */ /* 0x000fe200008f0c21 */
[----:B------:R-:W-:Y:S02]  /*217c0*/  IMAD.MOV.U32 R13, RZ, RZ, R7 ;  /* 0x000000ffff0d7224 */ /* 0x000fe400078e0007 */
[----:B------:R-:W-:-:S07]  /*217d0*/  IMAD.MOV.U32 R6, RZ, RZ, R14 ;  /* 0x000000ffff067224 */ /* 0x000fce00078e000e */
[----:B------:R-:W-:Y:S05]  /*217e0*/  WARPSYNC.COLLECTIVE R15, `(.L_x_1953) ;  /* 0x000000000f087348 */ /* 0x000fea0003c00000 */
[----:B------:R0:W1:Y:S02]  /*217f0*/  SHFL.IDX P6, R14, R13, R12, R11 ;  /* 0x0000000c0d0e7389 */ /* 0x00006400000c000b */
[----:B01----:R-:W-:Y:S01]  /*21800*/  ENDCOLLECTIVE ;  /* 0x000000000000791b */ /* 0x003fe20003800000 */
.L_x_1953:
[----:B------:R-:W-:Y:S02]  /*21810*/  @!P3 IMAD.MOV.U32 R11, RZ, RZ, R3 ;  /* 0x000000ffff0bb224 */ /* 0x000fe400078e0003 */
[----:B------:R-:W-:Y:S02]  /*21820*/  IMAD.MOV.U32 R13, RZ, RZ, R20 ;  /* 0x000000ffff0d7224 */ /* 0x000fe400078e0014 */
[----:B------:R-:W-:Y:S01]  /*21830*/  IMAD.MOV.U32 R12, RZ, RZ, 0x3 ;  /* 0x00000003ff0c7424 */ /* 0x000fe200078e00ff */
[----:B------:R0:W-:Y:S04]  /*21840*/  @!P3 ST.E.128 desc[UR42][R10.64], RZ ;  /* 0x000000ff0a00b985 */ /* 0x0001e8000c101d2a */
[----:B------:R1:W-:Y:S01]  /*21850*/  @!P4 ST.E.128 desc[UR42][R8.64], RZ ;  /* 0x000000ff0800c985 */ /* 0x0003e2000c101d2a */
[----:B------:R-:W-:-:S04]  /*21860*/  @!P2 LEA R25, P5, R43, R14, 0x1 ;  /* 0x0000000e2b19a211 */ /* 0x000fc800078a08ff */
[----:B------:R-:W-:Y:S01]  /*21870*/  @!P2 LEA.HI.X R5, R43, R6, R33, 0x1, P5 ;  /* 0x000000062b05a211 */ /* 0x000fe200028f0c21 */
[----:B------:R-:W-:Y:S01]  /*21880*/  @!P2 IMAD.MOV.U32 R4, RZ, RZ, R25 ;  /* 0x000000ffff04a224 */ /* 0x000fe200078e0019 */
[----:B0-----:R-:W-:-:S04]  /*21890*/  MOV R11, 0x181f ;  /* 0x0000181f000b7802 */ /* 0x001fc80000000f00 */
[----:B------:R1:W-:Y:S03]  /*218a0*/  @!P2 ST.E.128 desc[UR42][R4.64], RZ ;  /* 0x000000ff0400a985 */ /* 0x0003e6000c101d2a */
[----:B-1----:R-:W-:Y:S05]  /*218b0*/  WARPSYNC.COLLECTIVE R15, `(.L_x_1954) ;  /* 0x000000000f087348 */ /* 0x002fea0003c00000 */
[----:B------:R0:W2:Y:S02]  /*218c0*/  SHFL.IDX P6, R14, R13, R12, R11 ;  /* 0x0000000c0d0e7389 */ /* 0x0000a400000c000b */
[----:B012---:R-:W-:Y:S01]  /*218d0*/  ENDCOLLECTIVE ;  /* 0x000000000000791b */ /* 0x007fe20003800000 */
.L_x_1954:
[----:B------:R-:W-:Y:S02]  /*218e0*/  IMAD.MOV.U32 R13, RZ, RZ, R7 ;  /* 0x000000ffff0d7224 */ /* 0x000fe400078e0007 */
[----:B------:R-:W-:-:S07]  /*218f0*/  IMAD.MOV.U32 R0, RZ, RZ, R14 ;  /* 0x000000ffff007224 */ /* 0x000fce00078e000e */
[----:B------:R-:W-:Y:S05]  /*21900*/  WARPSYNC.COLLECTIVE R15, `(.L_x_1955) ;  /* 0x000000000f087348 */ /* 0x000fea0003c00000 */
[----:B------:R0:W1:Y:S02]  /*21910*/  SHFL.IDX P6, R14, R13, R12, R11 ;  /* 0x0000000c0d0e7389 */ /* 0x00006400000c000b */
[----:B01----:R-:W-:Y:S01]  /*21920*/  ENDCOLLECTIVE ;  /* 0x000000000000791b */ /* 0x003fe20003800000 */
.L_x_1955:
[----:B------:R-:W-:Y:S05]  /*21930*/  BRA `(.L_x_1956) ;  /* 0xffffff7000d87947 */ /* 0x000fea000383ffff */
.L_x_1786:
[----:B------:R-:W0:Y:S01]  /*21940*/  S2R R5, SR_TID.X ;  /* 0x0000000000057919 */ /* 0x000e220000002100 */
[----:B------:R-:W-:Y:S01]  /*21950*/  BSSY B1, `(.L_x_1957) ;  /* 0x000000a000017945 */ /* 0x000fe20003800000 */
[----:B-1----:R-:W-:Y:S02]  /*21960*/  IMAD.MOV.U32 R12, RZ, RZ, RZ ;  /* 0x000000ffff0c7224 */ /* 0x002fe400078e00ff */
[----:B------:R-:W-:Y:S02]  /*21970*/  IMAD.MOV.U32 R11, RZ, RZ, 0x1f ;  /* 0x0000001fff0b7424 */ /* 0x000fe400078e00ff */
[----:B------:R-:W-:Y:S01]  /*21980*/  IMAD.MOV.U32 R15, RZ, RZ, -0x1 ;  /* 0xffffffffff0f7424 */ /* 0x000fe200078e00ff */
[----:B0-----:R-:W-:-:S04]  /*21990*/  SHF.R.U32.HI R5, RZ, 0x5, R5 ;  /* 0x00000005ff057819 */ /* 0x001fc80000011605 */
[----:B------:R-:W-:-:S05]  /*219a0*/  LOP3.LUT R5, R5, 0x3, RZ, 0xc0, !PT ;  /* 0x0000000305057812 */ /* 0x000fca00078ec0ff */
[----:B------:R-:W-:-:S07]  /*219b0*/  IMAD.MOV.U32 R13, RZ, RZ, R5 ;  /* 0x000000ffff0d7224 */ /* 0x000fce00078e0005 */
[----:B------:R-:W-:Y:S05]  /*219c0*/  WARPSYNC.COLLECTIVE R15, `(.L_x_1958) ;  /* 0x000000000f087348 */ /* 0x000fea0003c00000 */
[----:B------:R0:W1:Y:S02]  /*219d0*/  SHFL.IDX P6, R14, R13, R12, R11 ;  /* 0x0000000c0d0e7389 */ /* 0x00006400000c000b */
[----:B01----:R-:W-:Y:S01]  /*219e0*/  ENDCOLLECTIVE ;  /* 0x000000000000791b */ /* 0x003fe20003800000 */
.L_x_1958:
[----:B------:R-:W-:Y:S05]  /*219f0*/  BSYNC B1 ;  /* 0x0000000000017941 */ /* 0x000fea0003800000 */
.L_x_1957:
[----:B------:R-:W-:Y:S05]  /*21a00*/  BRA `(.L_x_1959) ;  /* 0xffffff8800bc7947 */ /* 0x000fea000383ffff */
.L_x_1788:
[----:B------:R-:W-:Y:S01]  /*21a10*/  BSSY B1, `(.L_x_1960) ;  /* 0x0000006000017945 */ /* 0x000fe20003800000 */
[----:B------:R-:W-:-:S07]  /*21a20*/  MOV R15, 0xffffffff ;  /* 0xffffffff000f7802 */ /* 0x000fce0000000f00 */
[----:B01----:R-:W-:Y:S05]  /*21a30*/  WARPSYNC.COLLECTIVE R15, `(.L_x_1961) ;  /* 0x000000000f0c7348 */ /* 0x003fea0003c00000 */
[----:B------:R-:W-:Y:S02]  /*21a40*/  ELECT P6, UR62, PT ;  /* 0x00000000003e782f */ /* 0x000fe400038c0000 */
[----:B------:R-:W-:Y:S01]  /*21a50*/  MOV R14, UR62 ;  /* 0x0000003e000e7c02 */ /* 0x000fe20008000f00 */
[----:B01----:R-:W-:Y:S10]  /*21a60*/  ENDCOLLECTIVE ;  /* 0x000000000000791b */ /* 0x003ff40003800000 */
.L_x_1961:
[----:B------:R-:W-:Y:S05]  /*21a70*/  BSYNC B1 ;  /* 0x0000000000017941 */ /* 0x000fea0003800000 */
.L_x_1960:
[----:B------:R-:W-:Y:S05]  /*21a80*/  BRA `(.L_x_1787) ;  /* 0xffffff8800b47947 */ /* 0x000fea000383ffff */
.L_x_1790:
[----:B0-----:R0:W2:Y:S02]  /*21a90*/  SYNCS.PHASECHK.TRANS64.TRYWAIT P0, [R22+URZ+0x16820], R5 ;  /* 0x01682005160075a7 */ /* 0x0010a4000800017f */
[----:B--2---:R-:W-:Y:S05]  /*21aa0*/  @!P0 NANOSLEEP.SYNCS 0x989680 ;  /* 0x009896800000895d */ /* 0x004fea0003900000 */
[----:B------:R-:W2:Y:S02]  /*21ab0*/  @!P0 SYNCS.PHASECHK.TRANS64 P0, [R22+URZ+0x16820], R5 ;  /* 0x01682005160085a7 */ /* 0x000ea4000800007f */
[----:B--2---:R-:W-:Y:S05]  /*21ac0*/  @!P0 BRA `(.L_x_1790) ;  /* 0xfffffffc00f08947 */ /* 0x004fea000383ffff */
[----:B------:R-:W-:Y:S05]  /*21ad0*/  BRA `(.L_x_1962) ;  /* 0xffffff8800c47947 */ /* 0x000fea000383ffff */
.L_x_1794:
[----:B--2---:R2:W3:Y:S02]  /*21ae0*/  SYNCS.PHASECHK.TRANS64.TRYWAIT P0, [R10+URZ+0x168a0], R7 ;  /* 0x0168a0070a0075a7 */ /* 0x0044e4000800017f */
[----:B---3--:R-:W-:Y:S05]  /*21af0*/  @!P0 NANOSLEEP.SYNCS 0x989680 ;  /* 0x009896800000895d */ /* 0x008fea0003900000 */
[----:B------:R-:W3:Y:S02]  /*21b00*/  @!P0 SYNCS.PHASECHK.TRANS64 P0, [R10+URZ+0x168a0], R7 ;  /* 0x0168a0070a0085a7 */ /* 0x000ee4000800007f */
[----:B---3--:R-:W-:Y:S05]  /*21b10*/  @!P0 BRA `(.L_x_1794) ;  /* 0xfffffffc00f08947 */ /* 0x008fea000383ffff */
[----:B------:R-:W-:Y:S05]  /*21b20*/  BRA `(.L_x_1963) ;  /* 0xffffff8800e07947 */ /* 0x000fea000383ffff */
.L_x_1799:
[----:B0-----:R0:W1:Y:S02]  /*21b30*/  SYNCS.PHASECHK.TRANS64.TRYWAIT P0, [R10+URZ+0x168c0], R7 ;  /* 0x0168c0070a0075a7 */ /* 0x001064000800017f */
[----:B-1----:R-:W-:Y:S05]  /*21b40*/  @!P0 NANOSLEEP.SYNCS 0x989680 ;  /* 0x009896800000895d */ /* 0x002fea0003900000 */
[----:B------:R-:W1:Y:S02]  /*21b50*/  @!P0 SYNCS.PHASECHK.TRANS64 P0, [R10+URZ+0x168c0], R7 ;  /* 0x0168c0070a0085a7 */ /* 0x000e64000800007f */
[----:B-1----:R-:W-:Y:S05]  /*21b60*/  @!P0 BRA `(.L_x_1799) ;  /* 0xfffffffc00f08947 */ /* 0x002fea000383ffff */
[----:B------:R-:W-:Y:S05]  /*21b70*/  BRA `(.L_x_1964) ;  /* 0xffffff8c00607947 */ /* 0x000fea000383ffff */
.L_x_1806:
[----:B0-----:R0:W2:Y:S02]  /*21b80*/  SYNCS.PHASECHK.TRANS64.TRYWAIT P1, [R5+URZ+0x168a0], R6 ;  /* 0x0168a006050075a7 */ /* 0x0010a4000802017f */
[----:B--2---:R-:W-:Y:S05]  /*21b90*/  @!P1 NANOSLEEP.SYNCS 0x989680 ;  /* 0x009896800000995d */ /* 0x004fea0003900000 */
[----:B------:R-:W2:Y:S02]  /*21ba0*/  @!P1 SYNCS.PHASECHK.TRANS64 P1, [R5+URZ+0x168a0], R6 ;  /* 0x0168a006050095a7 */ /* 0x000ea4000802007f */
[----:B--2---:R-:W-:Y:S05]  /*21bb0*/  @!P1 BRA `(.L_x_1806) ;  /* 0xfffffffc00f09947 */ /* 0x004fea000383ffff */
[----:B------:R-:W-:Y:S05]  /*21bc0*/  BRA `(.L_x_1965) ;  /* 0xffffff90002c7947 */ /* 0x000fea000383ffff */
.L_x_1811:
[----:B-1----:R1:W2:Y:S02]  /*21bd0*/  SYNCS.PHASECHK.TRANS64.TRYWAIT P1, [R5+URZ+0x168c0], R6 ;  /* 0x0168c006050075a7 */ /* 0x0022a4000802017f */
[----:B--2---:R-:W-:Y:S05]  /*21be0*/  @!P1 NANOSLEEP.SYNCS 0x989680 ;  /* 0x009896800000995d */ /* 0x004fea0003900000 */
[----:B------:R-:W2:Y:S02]  /*21bf0*/  @!P1 SYNCS.PHASECHK.TRANS64 P1, [R5+URZ+0x168c0], R6 ;  /* 0x0168c006050095a7 */ /* 0x000ea4000802007f */
[----:B--2---:R-:W-:Y:S05]  /*21c00*/  @!P1 BRA `(.L_x_1811) ;  /* 0xfffffffc00f09947 */ /* 0x004fea000383ffff */
[----:B------:R-:W-:Y:S05]  /*21c10*/  BRA `(.L_x_1966) ;  /* 0xffffff9000a47947 */ /* 0x000fea000383ffff */
.L_x_1832:
[----:B------:R-:W0:Y:S01]  /*21c20*/  S2R R17, SR_TID.X ;  /* 0x0000000000117919 */ /* 0x000e220000002100 */
        /* <DEDUP_REMOVED lines=10> */
.L_x_1968:
[----:B------:R-:W-:Y:S05]  /*21cd0*/  BSYNC B0 ;  /* 0x0000000000007941 */ /* 0x000fea0003800000 */
.L_x_1967:
[----:B------:R-:W-:Y:S05]  /*21ce0*/  BRA `(.L_x_1969) ;  /* 0xffffffa000287947 */ /* 0x000fea000383ffff */
.L_x_1835:
[----:B-1----:R1:W2:Y:S02]  /*21cf0*/  SYNCS.PHASECHK.TRANS64.TRYWAIT P0, [R3+URZ+0x16840], R4 ;  /* 0x01684004030075a7 */ /* 0x0022a4000800017f */
[----:B--2---:R-:W-:Y:S05]  /*21d00*/  @!P0 NANOSLEEP.SYNCS 0x989680 ;  /* 0x009896800000895d */ /* 0x004fea0003900000 */
[----:B------:R-:W2:Y:S02]  /*21d10*/  @!P0 SYNCS.PHASECHK.TRANS64 P0, [R3+URZ+0x16840], R4 ;  /* 0x01684004030085a7 */ /* 0x000ea4000800007f */
[----:B--2---:R-:W-:Y:S05]  /*21d20*/  @!P0 BRA `(.L_x_1835) ;  /* 0xfffffffc00f08947 */ /* 0x004fea000383ffff */
[----:B------:R-:W-:Y:S05]  /*21d30*/  BRA `(.L_x_1970) ;  /* 0xffffffa000887947 */ /* 0x000fea000383ffff */
.L_x_1836:
[----:B------:R-:W-:Y:S01]  /*21d40*/  BSSY B0, `(.L_x_1971) ;  /* 0x0000008000007945 */ /* 0x000fe20003800000 */
[----:B------:R-:W-:Y:S01]  /*21d50*/  IMAD.MOV.U32 R13, RZ, RZ, R2 ;  /* 0x000000ffff0d7224 */ /* 0x000fe200078e0002 */
[----:B------:R-:W-:Y:S01]  /*21d60*/  MOV R15, 0xffffffff ;  /* 0xffffffff000f7802 */ /* 0x000fe20000000f00 */
[----:B------:R-:W-:Y:S02]  /*21d70*/  IMAD.MOV.U32 R12, RZ, RZ, RZ ;  /* 0x000000ffff0c7224 */ /* 0x000fe400078e00ff */
[----:B------:R-:W-:-:S07]  /*21d80*/  IMAD.MOV.U32 R11, RZ, RZ, 0x181f ;  /* 0x0000181fff0b7424 */ /* 0x000fce00078e00ff */
[----:B------:R-:W-:Y:S05]  /*21d90*/  WARPSYNC.COLLECTIVE R15, `(.L_x_1972) ;  /* 0x000000000f087348 */ /* 0x000fea0003c00000 */
[----:B------:R0:W1:Y:S02]  /*21da0*/  SHFL.IDX P6, R14, R13, R12, R11 ;  /* 0x0000000c0d0e7389 */ /* 0x00006400000c000b */
[----:B01----:R-:W-:Y:S01]  /*21db0*/  ENDCOLLECTIVE ;  /* 0x000000000000791b */ /* 0x003fe20003800000 */
.L_x_1972:
[----:B------:R-:W-:Y:S05]  /*21dc0*/  BSYNC B0 ;  /* 0x0000000000007941 */ /* 0x000fea0003800000 */
.L_x_1971:
[----:B------:R-:W-:Y:S01]  /*21dd0*/  IMAD.MOV.U32 R13, RZ, RZ, R0 ;  /* 0x000000ffff0d7224 */ /* 0x000fe200078e0000 */
[----:B------:R-:W-:Y:S01]  /*21de0*/  @P0 LEA R8, R5, R22, 0x1 ;  /* 0x0000001605080211 */ /* 0x000fe200078e08ff */
[----:B------:R-:W-:Y:S02]  /*21df0*/  IMAD.MOV.U32 R12, RZ, RZ, RZ ;  /* 0x000000ffff0c7224 */ /* 0x000fe400078e00ff */
[----:B------:R-:W-:Y:S02]  /*21e00*/  IMAD.MOV.U32 R11, RZ, RZ, 0x181f ;  /* 0x0000181fff0b7424 */ /* 0x000fe400078e00ff */
[----:B------:R-:W-:Y:S02]  /*21e10*/  IMAD.MOV.U32 R15, RZ, RZ, -0x1 ;  /* 0xffffffffff0f7424 */ /* 0x000fe400078e00ff */
[----:B------:R-:W-:-:S07]  /*21e20*/  IMAD.MOV.U32 R6, RZ, RZ, R14 ;  /* 0x000000ffff067224 */ /* 0x000fce00078e000e */
[----:B------:R-:W-:Y:S05]  /*21e30*/  WARPSYNC.COLLECTIVE R15, `(.L_x_1973) ;  /* 0x000000000f087348 */ /* 0x000fea0003c00000 */
[----:B------:R0:W1:Y:S02]  /*21e40*/  SHFL.IDX P6, R14, R13, R12, R11 ;  /* 0x0000000c0d0e7389 */ /* 0x00006400000c000b */
[----:B01----:R-:W-:Y:S01]  /*21e50*/  ENDCOLLECTIVE ;  /* 0x000000000000791b */ /* 0x003fe20003800000 */
.L_x_1973:
[----:B------:R-:W-:Y:S02]  /*21e60*/  IMAD.MOV.U32 R13, RZ, RZ, R2 ;  /* 0x000000ffff0d7224 */ /* 0x000fe400078e0002 */
[----:B------:R-:W-:Y:S02]  /*21e70*/  IMAD.MOV.U32 R12, RZ, RZ, 0x1 ;  /* 0x00000001ff0c7424 */ /* 0x000fe400078e00ff */
[----:B------:R-:W-:-:S07]  /*21e80*/  IMAD.MOV.U32 R7, RZ, RZ, R14 ;  /* 0x000000ffff077224 */ /* 0x000fce00078e000e */
[----:B------:R-:W-:Y:S05]  /*21e90*/  WARPSYNC.COLLECTIVE R15, `(.L_x_1974) ;  /* 0x000000000f087348 */ /* 0x000fea0003c00000 */
[----:B------:R0:W1:Y:S02]  /*21ea0*/  SHFL.IDX P6, R14, R13, R12, R11 ;  /* 0x0000000c0d0e7389 */ /* 0x00006400000c000b */
[----:B01----:R-:W-:Y:S01]  /*21eb0*/  ENDCOLLECTIVE ;  /* 0x000000000000791b */ /* 0x003fe20003800000 */
.L_x_1974:
        /* <DEDUP_REMOVED lines=15> */
.L_x_1975:
[----:B------:R-:W-:Y:S01]  /*21fb0*/  @P0 IMAD R8, R5, 0x2, R22 ;  /* 0x0000000205080824 */ /* 0x000fe200078e0216 */
[----:B------:R-:W-:Y:S01]  /*21fc0*/  MOV R13, R2 ;  /* 0x00000002000d7202 */ /* 0x000fe20000000f00 */
[----:B------:R-:W-:Y:S02]  /*21fd0*/  IMAD.MOV.U32 R12, RZ, RZ, 0x2 ;  /* 0x00000002ff0c7424 */ /* 0x000fe400078e00ff */
[----:B------:R-:W-:-:S07]  /*21fe0*/  IMAD.MOV.U32 R7, RZ, RZ, R14 ;  /* 0x000000ffff077224 */ /* 0x000fce00078e000e */
[----:B------:R-:W-:Y:S05]  /*21ff0*/  WARPSYNC.COLLECTIVE R15, `(.L_x_1976) ;  /* 0x000000000f087348 */ /* 0x000fea0003c00000 */
[----:B------:R0:W1:Y:S02]  /*22000*/  SHFL.IDX P6, R14, R13, R12, R11 ;  /* 0x0000000c0d0e7389 */ /* 0x00006400000c000b */
[----:B01----:R-:W-:Y:S01]  /*22010*/  ENDCOLLECTIVE ;  /* 0x000000000000791b */ /* 0x003fe20003800000 */
.L_x_1976:
        /* <DEDUP_REMOVED lines=15> */
.L_x_1977:
[----:B------:R-:W-:Y:S02]  /*22110*/  @P0 IMAD R8, R5, 0x2, R22 ;  /* 0x0000000205080824 */ /* 0x000fe400078e0216 */
[----:B------:R-:W-:Y:S01]  /*22120*/  IMAD.MOV.U32 R13, RZ, RZ, R2 ;  /* 0x000000ffff0d7224 */ /* 0x000fe200078e0002 */
[----:B------:R-:W-:Y:S01]  /*22130*/  MOV R12, 0x3 ;  /* 0x00000003000c7802 */ /* 0x000fe20000000f00 */
[----:B------:R-:W-:-:S07]  /*22140*/  IMAD.MOV.U32 R7, RZ, RZ, R14 ;  /* 0x000000ffff077224 */ /* 0x000fce00078e000e */
[----:B------:R-:W-:Y:S05]  /*22150*/  WARPSYNC.COLLECTIVE R15, `(.L_x_1978) ;  /* 0x000000000f087348 */ /* 0x000fea0003c00000 */
[----:B------:R0:W1:Y:S02]  /*22160*/  SHFL.IDX P6, R14, R13, R12, R11 ;  /* 0x0000000c0d0e7389 */ /* 0x00006400000c000b */
[----:B01----:R-:W-:Y:S01]  /*22170*/  ENDCOLLECTIVE ;  /* 0x000000000000791b */ /* 0x003fe20003800000 */
.L_x_1978:
        /* <DEDUP_REMOVED lines=15> */
.L_x_1979:
[----:B------:R-:W-:Y:S02]  /*22270*/  @P0 IMAD R8, R5, 0x2, R22 ;  /* 0x0000000205080824 */ /* 0x000fe400078e0216 */
[----:B------:R-:W-:Y:S02]  /*22280*/  IMAD.MOV.U32 R13, RZ, RZ, R2 ;  /* 0x000000ffff0d7224 */ /* 0x000fe400078e0002 */
[----:B------:R-:W-:Y:S02]  /*22290*/  IMAD.MOV.U32 R12, RZ, RZ, 0x4 ;  /* 0x00000004ff0c7424 */ /* 0x000fe400078e00ff */
[----:B------:R-:W-:-:S07]  /*222a0*/  IMAD.MOV.U32 R7, RZ, RZ, R14 ;  /* 0x000000ffff077224 */ /* 0x000fce00078e000e */
[----:B------:R-:W-:Y:S05]  /*222b0*/  WARPSYNC.COLLECTIVE R15, `(.L_x_1980) ;  /* 0x000000000f087348 */ /* 0x000fea0003c00000 */
[----:B------:R0:W1:Y:S02]  /*222c0*/  SHFL.IDX P6, R14, R13, R12, R11 ;  /* 0x0000000c0d0e7389 */ /* 0x00006400000c000b */
[----:B01----:R-:W-:Y:S01]  /*222d0*/  ENDCOLLECTIVE ;  /* 0x000000000000791b */ /* 0x003fe20003800000 */
.L_x_1980:
        /* <DEDUP_REMOVED lines=15> */
.L_x_1981:
[----:B------:R-:W-:Y:S02]  /*223d0*/  @P0 IMAD R8, R5, 0x2, R22 ;  /* 0x0000000205080824 */ /* 0x000fe400078e0216 */
[----:B------:R-:W-:Y:S02]  /*223e0*/  IMAD.MOV.U32 R13, RZ, RZ, R2 ;  /* 0x000000ffff0d7224 */ /* 0x000fe400078e0002 */
[----:B------:R-:W-:Y:S02]  /*223f0*/  IMAD.MOV.U32 R12, RZ, RZ, 0x5 ;  /* 0x00000005ff0c7424 */ /* 0x000fe400078e00ff */
[----:B------:R-:W-:-:S07]  /*22400*/  IMAD.MOV.U32 R7, RZ, RZ, R14 ;  /* 0x000000ffff077224 */ /* 0x000fce00078e000e */
[----:B------:R-:W-:Y:S05]  /*22410*/  WARPSYNC.COLLECTIVE R15, `(.L_x_1982) ;  /* 0x000000000f087348 */ /* 0x000fea0003c00000 */
[----:B------:R0:W1:Y:S02]  /*22420*/  SHFL.IDX P6, R14, R13, R12, R11 ;  /* 0x0000000c0d0e7389 */ /* 0x00006400000c000b */
[----:B01----:R-:W-:Y:S01]  /*22430*/  ENDCOLLECTIVE ;  /* 0x000000000000791b */ /* 0x003fe20003800000 */
.L_x_1982:
        /* <DEDUP_REMOVED lines=15> */
.L_x_1983:
[----:B------:R-:W-:Y:S02]  /*22530*/  @P0 IMAD R8, R5, 0x2, R22 ;  /* 0x0000000205080824 */ /* 0x000fe400078e0216 */
[----:B------:R-:W-:Y:S02]  /*22540*/  IMAD.MOV.U32 R13, RZ, RZ, R2 ;  /* 0x000000ffff0d7224 */ /* 0x000fe400078e0002 */
[----:B------:R-:W-:Y:S02]  /*22550*/  IMAD.MOV.U32 R12, RZ, RZ, 0x6 ;  /* 0x00000006ff0c7424 */ /* 0x000fe400078e00ff */
[----:B------:R-:W-:-:S07]  /*22560*/  IMAD.MOV.U32 R7, RZ, RZ, R14 ;  /* 0x000000ffff077224 */ /* 0x000fce00078e000e */
[----:B------:R-:W-:Y:S05]  /*22570*/  WARPSYNC.COLLECTIVE R15, `(.L_x_1984) ;  /* 0x000000000f087348 */ /* 0x000fea0003c00000 */
[----:B------:R0:W1:Y:S02]  /*22580*/  SHFL.IDX P6, R14, R13, R12, R11 ;  /* 0x0000000c0d0e7389 */ /* 0x00006400000c000b */
[----:B01----:R-:W-:Y:S01]  /*22590*/  ENDCOLLECTIVE ;  /* 0x000000000000791b */ /* 0x003fe20003800000 */
.L_x_1984:
        /* <DEDUP_REMOVED lines=15> */
.L_x_1985:
[----:B------:R-:W-:Y:S02]  /*22690*/  @P0 IMAD R8, R5, 0x2, R22 ;  /* 0x0000000205080824 */ /* 0x000fe400078e0216 */
[----:B------:R-:W-:Y:S02]  /*226a0*/  IMAD.MOV.U32 R13, RZ, RZ, R2 ;  /* 0x000000ffff0d7224 */ /* 0x000fe400078e0002 */
[----:B------:R-:W-:Y:S01]  /*226b0*/  IMAD.MOV.U32 R12, RZ, RZ, 0x7 ;  /* 0x00000007ff0c7424 */ /* 0x000fe200078e00ff */
[----:B------:R-:W-:-:S07]  /*226c0*/  MOV R7, R14 ;  /* 0x0000000e00077202 */ /* 0x000fce0000000f00 */
[----:B------:R-:W-:Y:S05]  /*226d0*/  WARPSYNC.COLLECTIVE R15, `(.L_x_1986) ;  /* 0x000000000f087348 */ /* 0x000fea0003c00000 */
[----:B------:R0:W1:Y:S02]  /*226e0*/  SHFL.IDX P6, R14, R13, R12, R11 ;  /* 0x0000000c0d0e7389 */ /* 0x00006400000c000b */
[----:B01----:R-:W-:Y:S01]  /*226f0*/  ENDCOLLECTIVE ;  /* 0x000000000000791b */ /* 0x003fe20003800000 */
.L_x_1986:
        /* <DEDUP_REMOVED lines=14> */
.L_x_1987:
[----:B------:R-:W-:Y:S01]  /*227e0*/  IMAD.MOV.U32 R0, RZ, RZ, R14 ;  /* 0x000000ffff007224 */ /* 0x000fe200078e000e */
[----:B------:R-:W-:Y:S06]  /*227f0*/  BRA `(.L_x_1988) ;  /* 0xffffff9c009c7947 */ /* 0x000fec000383ffff */
.L_x_1841:
[----:B------:R-:W2:Y:S01]  /*22800*/  LDL.LU R11, [R1+0x8] ;  /* 0x00000800010b7983 */ /* 0x000ea20000300800 */
[----:B------:R-:W-:Y:S01]  /*22810*/  MOV R13, R0 ;  /* 0x00000000000d7202 */ /* 0x000fe20000000f00 */
[----:B------:R-:W-:Y:S02]  /*22820*/  IMAD.MOV.U32 R12, RZ, RZ, RZ ;  /* 0x000000ffff0c7224 */ /* 0x000fe400078e00ff */
[----:B------:R-:W-:Y:S02]  /*22830*/  IMAD.MOV.U32 R15, RZ, RZ, -0x1 ;  /* 0xffffffffff0f7424 */ /* 0x000fe400078e00ff */
[----:B------:R-:W-:-:S04]  /*22840*/  IMAD.IADD R28, R9, 0x1, R28 ;  /* 0x00000001091c7824 */ /* 0x000fc800078e021c */
[----:B------:R-:W-:Y:S02]  /*22850*/  VIADD R8, R28, 0x10 ;  /* 0x000000101c087836 */ /* 0x000fe40000000000 */
[----:B--2---:R-:W-:Y:S02]  /*22860*/  IMAD R3, R11, R10, RZ ;  /* 0x0000000a0b037224 */ /* 0x004fe400078e02ff */
[----:B------:R-:W-:-:S03]  /*22870*/  IMAD.MOV.U32 R11, RZ, RZ, 0x181f ;  /* 0x0000181fff0b7424 */ /* 0x000fc600078e00ff */
[----:B------:R-:W-:-:S13]  /*22880*/  ISETP.GE.AND P1, PT, R28, R3, PT ;  /* 0x000000031c00720c */ /* 0x000fda0003f26270 */
[----:B-----5:R-:W-:Y:S05]  /*22890*/  WARPSYNC.COLLECTIVE R15, `(.L_x_1989) ;  /* 0x000000000f087348 */ /* 0x020fea0003c00000 */
[----:B------:R0:W1:Y:S02]  /*228a0*/  SHFL.IDX P6, R14, R13, R12, R11 ;  /* 0x0000000c0d0e7389 */ /* 0x00006400000c000b */
[----:B01---5:R-:W-:Y:S01]  /*228b0*/  ENDCOLLECTIVE ;  /* 0x000000000000791b */ /* 0x023fe20003800000 */
.L_x_1989:
[----:B------:R-:W-:Y:S02]  /*228c0*/  IMAD.MOV.U32 R13, RZ, RZ, R2 ;  /* 0x000000ffff0d7224 */ /* 0x000fe400078e0002 */
[----:B------:R-:W-:-:S07]  /*228d0*/  IMAD.MOV.U32 R7, RZ, RZ, R14 ;  /* 0x000000ffff077224 */ /* 0x000fce00078e000e */
[----:B------:R-:W-:Y:S05]  /*228e0*/  WARPSYNC.COLLECTIVE R15, `(.L_x_1990) ;  /* 0x000000000f087348 */ /* 0x000fea0003c00000 */
[----:B------:R0:W1:Y:S02]  /*228f0*/  SHFL.IDX P6, R14, R13, R12, R11 ;  /* 0x0000000c0d0e7389 */ /* 0x00006400000c000b */
[----:B01----:R-:W-:Y:S01]  /*22900*/  ENDCOLLECTIVE ;  /* 0x000000000000791b */ /* 0x003fe20003800000 */
.L_x_1990:
[----:B------:R-:W-:Y:S02]  /*22910*/  IMAD.MOV.U32 R13, RZ, RZ, R0 ;  /* 0x000000ffff0d7224 */ /* 0x000fe400078e0000 */
[----:B------:R-:W-:Y:S02]  /*22920*/  IMAD.MOV.U32 R12, RZ, RZ, 0x1 ;  /* 0x00000001ff0c7424 */ /* 0x000fe400078e00ff */
[----:B------:R-:W-:-:S07]  /*22930*/  IMAD.MOV.U32 R6, RZ, RZ, R14 ;  /* 0x000000ffff067224 */ /* 0x000fce00078e000e */
[----:B------:R-:W-:Y:S05]  /*22940*/  WARPSYNC.COLLECTIVE R15, `(.L_x_1991) ;  /* 0x000000000f087348 */ /* 0x000fea0003c00000 */
[----:B------:R0:W1:Y:S02]  /*22950*/  SHFL.IDX P6, R14, R13, R12, R11 ;  /* 0x0000000c0d0e7389 */ /* 0x00006400000c000b */
[----:B01----:R-:W-:Y:S01]  /*22960*/  ENDCOLLECTIVE ;  /* 0x000000000000791b */ /* 0x003fe20003800000 */
.L_x_1991:
[----:B------:R-:W-:-:S04]  /*22970*/  @!P1 LEA R6, P2, R21, R6, 0x1 ;  /* 0x0000000615069211 */ /* 0x000fc800078408ff */
[----:B------:R-:W-:-:S05]  /*22980*/  @!P1 IADD3.X R7, RZ, R7, RZ, P2, !PT ;  /* 0x00000007ff079210 */ /* 0x000fca00017fe4ff */
[----:B------:R-:W-:Y:S01]  /*22990*/  @!PT LDS RZ, [RZ] ;  /* 0x00000000fffff984 */ /* 0x000fe20000000800 */
[----:B------:R-:W-:Y:S01]  /*229a0*/  @!PT LDS RZ, [RZ] ;  /* 0x00000000fffff984 */ /* 0x000fe20000000800 */
[----:B------:R-:W-:Y:S01]  /*229b0*/  @!PT LDS RZ, [RZ] ;  /* 0x00000000fffff984 */ /* 0x000fe20000000800 */
[----:B------:R0:W-:Y:S01]  /*229c0*/  @!P1 LDGSTS.E.BYPASS.LTC128B.128 [R20+0x8400], desc[UR42][R6.64], !P0 ;  /* 0x0840000006149fae */ /* 0x0001e2000c101d6a */
[----:B------:R-:W-:Y:S01]  /*229d0*/  ISETP.GE.AND P1, PT, R8, R3, PT ;  /* 0x000000030800720c */ /* 0x000fe20003f26270 */
[----:B------:R-:W-:Y:S02]  /*229e0*/  IMAD.MOV.U32 R13, RZ, RZ, R2 ;  /* 0x000000ffff0d7224 */ /* 0x000fe400078e0002 */
[----:B0-----:R-:W-:-:S10]  /*229f0*/  IMAD.MOV.U32 R6, RZ, RZ, R14 ;  /* 0x000000ffff067224 */ /* 0x001fd400078e000e */
[----:B------:R-:W-:Y:S05]  /*22a00*/  WARPSYNC.COLLECTIVE R15, `(.L_x_1992) ;  /* 0x000000000f087348 */ /* 0x000fea0003c00000 */
[----:B------:R0:W1:Y:S02]  /*22a10*/  SHFL.IDX P6, R14, R13, R12, R11 ;  /* 0x0000000c0d0e7389 */ /* 0x00006400000c000b */
[----:B01----:R-:W-:Y:S01]  /*22a20*/  ENDCOLLECTIVE ;  /* 0x000000000000791b */ /* 0x003fe20003800000 */
.L_x_1992:
[----:B------:R-:W-:Y:S02]  /*22a30*/  IMAD.MOV.U32 R13, RZ, RZ, R0 ;  /* 0x000000ffff0d7224 */ /* 0x000fe400078e0000 */
[----:B------:R-:W-:Y:S02]  /*22a40*/  IMAD.MOV.U32 R12, RZ, RZ, 0x2 ;  /* 0x00000002ff0c7424 */ /* 0x000fe400078e00ff */
[----:B------:R-:W-:-:S07]  /*22a50*/  IMAD.MOV.U32 R7, RZ, RZ, R14 ;  /* 0x000000ffff077224 */ /* 0x000fce00078e000e */
[----:B------:R-:W-:Y:S05]  /*22a60*/  WARPSYNC.COLLECTIVE R15, `(.L_x_1993) ;  /* 0x000000000f087348 */ /* 0x000fea0003c00000 */
[----:B------:R0:W1:Y:S02]  /*22a70*/  SHFL.IDX P6, R14, R13, R12, R11 ;  /* 0x0000000c0d0e7389 */ /* 0x00006400000c000b */
[----:B01----:R-:W-:Y:S01]  /*22a80*/  ENDCOLLECTIVE ;  /* 0x000000000000791b */ /* 0x003fe20003800000 */
.L_x_1993:
        /* <DEDUP_REMOVED lines=16> */
.L_x_1994:
[----:B------:R-:W-:Y:S01]  /*22b90*/  MOV R13, R0 ;  /* 0x00000000000d7202 */ /* 0x000fe20000000f00 */
[----:B------:R-:W-:Y:S02]  /*22ba0*/  IMAD.MOV.U32 R12, RZ, RZ, 0x3 ;  /* 0x00000003ff0c7424 */ /* 0x000fe400078e00ff */
[----:B------:R-:W-:-:S07]  /*22bb0*/  IMAD.MOV.U32 R7, RZ, RZ, R14 ;  /* 0x000000ffff077224 */ /* 0x000fce00078e000e */
[----:B------:R-:W-:Y:S05]  /*22bc0*/  WARPSYNC.COLLECTIVE R15, `(.L_x_1995) ;  /* 0x000000000f087348 */ /* 0x000fea0003c00000 */
[----:B------:R0:W1:Y:S02]  /*22bd0*/  SHFL.IDX P6, R14, R13, R12, R11 ;  /* 0x0000000c0d0e7389 */ /* 0x00006400000c000b */
[----:B01----:R-:W-:Y:S01]  /*22be0*/  ENDCOLLECTIVE ;  /* 0x000000000000791b */ /* 0x003fe20003800000 */
.L_x_1995:
        /* <DEDUP_REMOVED lines=16> */
.L_x_1996:
[----:B------:R-:W-:Y:S01]  /*22cf0*/  IMAD.MOV.U32 R13, RZ, RZ, R0 ;  /* 0x000000ffff0d7224 */ /* 0x000fe200078e0000 */
[----:B------:R-:W-:Y:S01]  /*22d00*/  MOV R12, 0x4 ;  /* 0x00000004000c7802 */ /* 0x000fe20000000f00 */
[----:B------:R-:W-:-:S07]  /*22d10*/  IMAD.MOV.U32 R7, RZ, RZ, R14 ;  /* 0x000000ffff077224 */ /* 0x000fce00078e000e */
[----:B------:R-:W-:Y:S05]  /*22d20*/  WARPSYNC.COLLECTIVE R15, `(.L_x_1997) ;  /* 0x000000000f087348 */ /* 0x000fea0003c00000 */
[----:B------:R0:W1:Y:S02]  /*22d30*/  SHFL.IDX P6, R14, R13, R12, R11 ;  /* 0x0000000c0d0e7389 */ /* 0x00006400000c000b */
[----:B01----:R-:W-:Y:S01]  /*22d40*/  ENDCOLLECTIVE ;  /* 0x000000000000791b */ /* 0x003fe20003800000 */
.L_x_1997:
        /* <DEDUP_REMOVED lines=16> */
.L_x_1998:
[----:B------:R-:W-:Y:S02]  /*22e50*/  IMAD.MOV.U32 R13, RZ, RZ, R0 ;  /* 0x000000ffff0d7224 */ /* 0x000fe400078e0000 */
[----:B------:R-:W-:Y:S02]  /*22e60*/  IMAD.MOV.U32 R12, RZ, RZ, 0x5 ;  /* 0x00000005ff0c7424 */ /* 0x000fe400078e00ff */
[----:B------:R-:W-:-:S07]  /*22e70*/  IMAD.MOV.U32 R7, RZ, RZ, R14 ;  /* 0x000000ffff077224 */ /* 0x000fce00078e000e */
[----:B------:R-:W-:Y:S05]  /*22e80*/  WARPSYNC.COLLECTIVE R15, `(.L_x_1999) ;  /* 0x000000000f087348 */ /* 0x000fea0003c00000 */
[----:B------:R0:W1:Y:S02]  /*22e90*/  SHFL.IDX P6, R14, R13, R12, R11 ;  /* 0x0000000c0d0e7389 */ /* 0x00006400000c000b */
[----:B01----:R-:W-:Y:S01]  /*22ea0*/  ENDCOLLECTIVE ;  /* 0x000000000000791b */ /* 0x003fe20003800000 */
.L_x_1999:
        /* <DEDUP_REMOVED lines=16> */
.L_x_2000:
[----:B------:R-:W-:Y:S02]  /*22fb0*/  IMAD.MOV.U32 R13, RZ, RZ, R0 ;  /* 0x000000ffff0d7224 */ /* 0x000fe400078e0000 */
[----:B------:R-:W-:Y:S02]  /*22fc0*/  IMAD.MOV.U32 R12, RZ, RZ, 0x6 ;  /* 0x00000006ff0c7424 */ /* 0x000fe400078e00ff */
[----:B------:R-:W-:-:S07]  /*22fd0*/  IMAD.MOV.U32 R7, RZ, RZ, R14 ;  /* 0x000000ffff077224 */ /* 0x000fce00078e000e */
[----:B------:R-:W-:Y:S05]  /*22fe0*/  WARPSYNC.COLLECTIVE R15, `(.L_x_2001) ;  /* 0x000000000f087348 */ /* 0x000fea0003c00000 */
[----:B------:R0:W1:Y:S02]  /*22ff0*/  SHFL.IDX P6, R14, R13, R12, R11 ;  /* 0x0000000c0d0e7389 */ /* 0x00006400000c000b */
[----:B01----:R-:W-:Y:S01]  /*23000*/  ENDCOLLECTIVE ;  /* 0x000000000000791b */ /* 0x003fe20003800000 */
.L_x_2001:
        /* <DEDUP_REMOVED lines=16> */
.L_x_2002:
[----:B------:R-:W-:Y:S02]  /*23110*/  IMAD.MOV.U32 R13, RZ, RZ, R0 ;  /* 0x000000ffff0d7224 */ /* 0x000fe400078e0000 */
[----:B------:R-:W-:Y:S02]  /*23120*/  IMAD.MOV.U32 R12, RZ, RZ, 0x7 ;  /* 0x00000007ff0c7424 */ /* 0x000fe400078e00ff */
[----:B------:R-:W-:-:S07]  /*23130*/  IMAD.MOV.U32 R7, RZ, RZ, R14 ;  /* 0x000000ffff077224 */ /* 0x000fce00078e000e */
[----:B------:R-:W-:Y:S05]  /*23140*/  WARPSYNC.COLLECTIVE R15, `(.L_x_2003) ;  /* 0x000000000f087348 */ /* 0x000fea0003c00000 */
[----:B------:R0:W1:Y:S02]  /*23150*/  SHFL.IDX P6, R14, R13, R12, R11 ;  /* 0x0000000c0d0e7389 */ /* 0x00006400000c000b */
[----:B01----:R-:W-:Y:S01]  /*23160*/  ENDCOLLECTIVE ;  /* 0x000000000000791b */ /* 0x003fe20003800000 */
.L_x_2003:
[----:B------:R-:W-:-:S05]  /*23170*/  @!P1 LEA R7, P2, R21, R7, 0x1 ;  /* 0x0000000715079211 */ /* 0x000fca00078408ff */
[----:B------:R-:W-:-:S05]  /*23180*/  @!P1 IMAD.X R6, RZ, RZ, R6, P2 ;  /* 0x000000ffff069224 */ /* 0x000fca00010e0606 */
[-C--:B------:R-:W-:Y:S01]  /*23190*/  @!P1 LOP3.LUT R7, R7, R6.reuse, RZ, 0x3c, !PT ;  /* 0x0000000607079212 */ /* 0x080fe200078e3cff */
[----:B------:R-:W-:Y:S01]  /*231a0*/  IMAD.MOV.U32 R13, RZ, RZ, R2 ;  /* 0x000000ffff0d7224 */ /* 0x000fe200078e0002 */
[----:B------:R-:W-:Y:S02]  /*231b0*/  IADD3 R2, R28, 0x70, RZ ;  /* 0x000000701c027810 */ /* 0x000fe40007ffe0ff */
[----:B------:R-:W-:-:S04]  /*231c0*/  @!P1 LOP3.LUT R6, R7, R6, RZ, 0x3c, !PT ;  /* 0x0000000607069212 */ /* 0x000fc800078e3cff */
[----:B------:R-:W-:Y:S01]  /*231d0*/  @!P1 LOP3.LUT R7, R7, R6, RZ, 0x3c, !PT ;  /* 0x0000000607079212 */ /* 0x000fe200078e3cff */
[----:B------:R-:W-:-:S07]  /*231e0*/  IMAD.MOV.U32 R0, RZ, RZ, R14 ;  /* 0x000000ffff007224 */ /* 0x000fce00078e000e */
[----:B------:R-:W-:Y:S05]  /*231f0*/  WARPSYNC.COLLECTIVE R15, `(.L_x_2004) ;  /* 0x000000000f087348 */ /* 0x000fea0003c00000 */
[----:B------:R0:W1:Y:S02]  /*23200*/  SHFL.IDX P6, R14, R13, R12, R11 ;  /* 0x0000000c0d0e7389 */ /* 0x00006400000c000b */
[----:B01----:R-:W-:Y:S01]  /*23210*/  ENDCOLLECTIVE ;  /* 0x000000000000791b */ /* 0x003fe20003800000 */
.L_x_2004:
        /* <DEDUP_REMOVED lines=11> */
.L_x_2005:
[----:B------:R-:W-:-:S05]  /*232d0*/  @!P1 LEA R6, P2, R21, R6, 0x1 ;  /* 0x0000000615069211 */ /* 0x000fca00078408ff */
[----:B------:R-:W-:-:S04]  /*232e0*/  @!P1 IMAD.X R0, RZ, RZ, R0, P2 ;  /* 0x000000ffff009224 */ /* 0x000fc800010e0600 */
[----:B------:R-:W-:Y:S02]  /*232f0*/  @!P1 IMAD.MOV.U32 R7, RZ, RZ, R0 ;  /* 0x000000ffff079224 */ /* 0x000fe400078e0000 */
[----:B------:R-:W-:Y:S02]  /*23300*/  IMAD.MOV.U32 R13, RZ, RZ, R5 ;  /* 0x000000ffff0d7224 */ /* 0x000fe400078e0005 */
[----:B------:R-:W-:Y:S01]  /*23310*/  VIADD R0, R28, 0x80 ;  /* 0x000000801c007836 */ /* 0x000fe20000000000 */
[----:B------:R-:W-:Y:S01]  /*23320*/  @!PT LDS RZ, [RZ] ;  /* 0x00000000fffff984 */ /* 0x000fe20000000800 */
[----:B------:R-:W-:Y:S01]  /*23330*/  @!PT LDS RZ, [RZ] ;  /* 0x00000000fffff984 */ /* 0x000fe20000000800 */
[----:B------:R-:W-:Y:S01]  /*23340*/  @!PT LDS RZ, [RZ] ;  /* 0x00000000fffff984 */ /* 0x000fe20000000800 */
[----:B------:R0:W-:Y:S04]  /*23350*/  @!P1 LDGSTS.E.BYPASS.LTC128B.128 [R20+0xbc00], desc[UR42][R6.64], !P0 ;  /* 0x0bc0000006149fae */ /* 0x0001e8000c101d6a */
[----:B------:R-:W-:Y:S01]  /*23360*/  ISETP.GE.AND P1, PT, R0, R3, PT ;  /* 0x000000030000720c */ /* 0x000fe20003f26270 */
[----:B------:R-:W-:-:S02]  /*23370*/  VIADD R0, R28, 0x90 ;  /* 0x000000901c007836 */ /* 0x000fc40000000000 */
[----:B------:R-:W-:-:S10]  /*23380*/  IMAD.MOV.U32 R8, RZ, RZ, R14 ;  /* 0x000000ffff087224 */ /* 0x000fd400078e000e */
[----:B0-----:R-:W-:Y:S05]  /*23390*/  WARPSYNC.COLLECTIVE R15, `(.L_x_2006) ;  /* 0x000000000f087348 */ /* 0x001fea0003c00000 */
[----:B------:R1:W2:Y:S02]  /*233a0*/  SHFL.IDX P6, R14, R13, R12, R11 ;  /* 0x0000000c0d0e7389 */ /* 0x0002a400000c000b */
[----:B012---:R-:W-:Y:S01]  /*233b0*/  ENDCOLLECTIVE ;  /* 0x000000000000791b */ /* 0x007fe20003800000 */
.L_x_2006:
[----:B------:R-:W-:Y:S02]  /*233c0*/  IMAD.MOV.U32 R13, RZ, RZ, R4 ;  /* 0x000000ffff0d7224 */ /* 0x000fe400078e0004 */
[----:B------:R-:W-:Y:S01]  /*233d0*/  IMAD.MOV.U32 R12, RZ, RZ, 0x1 ;  /* 0x00000001ff0c7424 */ /* 0x000fe200078e00ff */
[----:B------:R-:W-:-:S07]  /*233e0*/  MOV R2, R14 ;  /* 0x0000000e00027202 */ /* 0x000fce0000000f00 */
[----:B------:R-:W-:Y:S05]  /*233f0*/  WARPSYNC.COLLECTIVE R15, `(.L_x_2007) ;  /* 0x000000000f087348 */ /* 0x000fea0003c00000 */
[----:B------:R0:W1:Y:S02]  /*23400*/  SHFL.IDX P6, R14, R13, R12, R11 ;  /* 0x0000000c0d0e7389 */ /* 0x00006400000c000b */
[----:B01----:R-:W-:Y:S01]  /*23410*/  ENDCOLLECTIVE ;  /* 0x000000000000791b */ /* 0x003fe20003800000 */
.L_x_2007:
[----:B------:R-:W-:-:S05]  /*23420*/  @!P1 LEA R2, P2, R21, R2, 0x1 ;  /* 0x0000000215029211 */ /* 0x000fca00078408ff */
[----:B------:R-:W-:-:S04]  /*23430*/  @!P1 IMAD.X R6, RZ, RZ, R8, P2 ;  /* 0x000000ffff069224 */ /* 0x000fc800010e0608 */
[----:B------:R-:W-:Y:S02]  /*23440*/  @!P1 IMAD.MOV.U32 R7, RZ, RZ, R6 ;  /* 0x000000ffff079224 */ /* 0x000fe400078e0006 */
[----:B------:R-:W-:Y:S01]  /*23450*/  @!P1 IMAD.MOV.U32 R6, RZ, RZ, R2 ;  /* 0x000000ffff069224 */ /* 0x000fe200078e0002 */
[----:B------:R-:W-:Y:S01]  /*23460*/  MOV R13, R5 ;  /* 0x00000005000d7202 */ /* 0x000fe20000000f00 */
[----:B------:R-:W-:-:S03]  /*23470*/  VIADD R2, R28, 0xa0 ;  /* 0x000000a01c027836 */ /* 0x000fc60000000000 */
        /* <DEDUP_REMOVED lines=9> */
.L_x_2008:
[----:B------:R-:W-:Y:S02]  /*23510*/  IMAD.MOV.U32 R13, RZ, RZ, R4 ;  /* 0x000000ffff0d7224 */ /* 0x000fe400078e0004 */
[----:B------:R-:W-:Y:S02]  /*23520*/  IMAD.MOV.U32 R12, RZ, RZ, 0x2 ;  /* 0x00000002ff0c7424 */ /* 0x000fe400078e00ff */
[----:B------:R-:W-:-:S07]  /*23530*/  IMAD.MOV.U32 R6, RZ, RZ, R14 ;  /* 0x000000ffff067224 */ /* 0x000fce00078e000e */
[----:B------:R-:W-:Y:S05]  /*23540*/  WARPSYNC.COLLECTIVE R15, `(.L_x_2009) ;  /* 0x000000000f087348 */ /* 0x000fea0003c00000 */
[----:B------:R0:W1:Y:S02]  /*23550*/  SHFL.IDX P6, R14, R13, R12, R11 ;  /* 0x0000000c0d0e7389 */ /* 0x00006400000c000b */
[----:B01----:R-:W-:Y:S01]  /*23560*/  ENDCOLLECTIVE ;  /* 0x000000000000791b */ /* 0x003fe20003800000 */
.L_x_2009:
        /* <DEDUP_REMOVED lines=13> */
.L_x_2010:
[----:B------:R-:W-:Y:S02]  /*23640*/  IMAD.MOV.U32 R13, RZ, RZ, R4 ;  /* 0x000000ffff0d7224 */ /* 0x000fe400078e0004 */
[----:B------:R-:W-:Y:S01]  /*23650*/  IMAD.MOV.U32 R12, RZ, RZ, 0x3 ;  /* 0x00000003ff0c7424 */ /* 0x000fe200078e00ff */
[----:B------:R-:W-:-:S07]  /*23660*/  MOV R6, R14 ;  /* 0x0000000e00067202 */ /* 0x000fce0000000f00 */
[----:B------:R-:W-:Y:S05]  /*23670*/  WARPSYNC.COLLECTIVE R15, `(.L_x_2011) ;  /* 0x000000000f087348 */ /* 0x000fea0003c00000 */
[----:B------:R0:W1:Y:S02]  /*23680*/  SHFL.IDX P6, R14, R13, R12, R11 ;  /* 0x0000000c0d0e7389 */ /* 0x00006400000c000b */
[----:B01----:R-:W-:Y:S01]  /*23690*/  ENDCOLLECTIVE ;  /* 0x000000000000791b */ /* 0x003fe20003800000 */
.L_x_2011:
        /* <DEDUP_REMOVED lines=12> */
.L_x_2012:
[----:B------:R-:W-:Y:S01]  /*23760*/  MOV R2, R14 ;  /* 0x0000000e00027202 */ /* 0x000fe20000000f00 */
[----:B------:R-:W-:Y:S06]  /*23770*/  BRA `(.L_x_2013) ;  /* 0xffffff9c00907947 */ /* 0x000fec000383ffff */
.L_x_1844:
[----:B-1----:R1:W2:Y:S02]  /*23780*/  SYNCS.PHASECHK.TRANS64.TRYWAIT P0, [R22+URZ+0x16820], R0 ;  /* 0x01682000160075a7 */ /* 0x0022a4000800017f */
[----:B--2---:R-:W-:Y:S05]  /*23790*/  @!P0 NANOSLEEP.SYNCS 0x989680 ;  /* 0x009896800000895d */ /* 0x004fea0003900000 */
[----:B------:R-:W2:Y:S02]  /*237a0*/  @!P0 SYNCS.PHASECHK.TRANS64 P0, [R22+URZ+0x16820], R0 ;  /* 0x01682000160085a7 */ /* 0x000ea4000800007f */
[----:B--2---:R-:W-:Y:S05]  /*237b0*/  @!P0 BRA `(.L_x_1844) ;  /* 0xfffffffc00f08947 */ /* 0x004fea000383ffff */
[----:B------:R-:W-:Y:S05]  /*237c0*/  BRA `(.L_x_2014) ;  /* 0xffffff9c00ec7947 */ /* 0x000fea000383ffff */
.L_x_1849:
[----:B0-----:R0:W1:Y:S02]  /*237d0*/  SYNCS.PHASECHK.TRANS64.TRYWAIT P0, [R5+URZ+0x16840], R2 ;  /* 0x01684002050075a7 */ /* 0x001064000800017f */
[----:B-1----:R-:W-:Y:S05]  /*237e0*/  @!P0 NANOSLEEP.SYNCS 0x989680 ;  /* 0x009896800000895d */ /* 0x002fea0003900000 */
[----:B------:R-:W1:Y:S02]  /*237f0*/  @!P0 SYNCS.PHASECHK.TRANS64 P0, [R5+URZ+0x16840], R2 ;  /* 0x01684002050085a7 */ /* 0x000e64000800007f */
[----:B-1----:R-:W-:Y:S05]  /*23800*/  @!P0 BRA `(.L_x_1849) ;  /* 0xfffffffc00f08947 */ /* 0x002fea000383ffff */
[----:B------:R-:W-:Y:S05]  /*23810*/  BRA `(.L_x_2015) ;  /* 0xffffffa000cc7947 */ /* 0x000fea000383ffff */
.L_x_1850:
        /* <DEDUP_REMOVED lines=8> */
.L_x_2017:
[----:B------:R-:W-:Y:S05]  /*238a0*/  BSYNC B1 ;  /* 0x0000000000017941 */ /* 0x000fea0003800000 */
.L_x_2016:
[----:B------:R-:W0:Y:S01]  /*238b0*/  S2R R7, SR_TID.X ;  /* 0x0000000000077919 */ /* 0x000e220000002100 */
[----:B------:R-:W-:Y:S01]  /*238c0*/  IMAD.MOV.U32 R13, RZ, RZ, R8 ;  /* 0x000000ffff0d7224 */ /* 0x000fe200078e0008 */
[----:B------:R-:W-:Y:S01]  /*238d0*/  MOV R11, 0x181f ;  /* 0x0000181f000b7802 */ /* 0x000fe20000000f00 */
[----:B------:R-:W-:Y:S02]  /*238e0*/  IMAD.MOV.U32 R12, RZ, RZ, RZ ;  /* 0x000000ffff0c7224 */ /* 0x000fe400078e00ff */
[----:B------:R-:W-:Y:S02]  /*238f0*/  IMAD.MOV.U32 R15, RZ, RZ, -0x1 ;  /* 0xffffffffff0f7424 */ /* 0x000fe400078e00ff */
[----:B------:R-:W-:Y:S02]  /*23900*/  IMAD.MOV.U32 R3, RZ, RZ, R14 ;  /* 0x000000ffff037224 */ /* 0x000fe400078e000e */
[----:B------:R-:W-:-:S07]  /*23910*/  IMAD R9, R9, 0x2, R22 ;  /* 0x0000000209097824 */ /* 0x000fce00078e0216 */
[----:B0-----:R-:W-:Y:S05]  /*23920*/  WARPSYNC.COLLECTIVE R15, `(.L_x_2018) ;  /* 0x000000000f087348 */ /* 0x001fea0003c00000 */
[----:B------:R1:W2:Y:S02]  /*23930*/  SHFL.IDX P6, R14, R13, R12, R11 ;  /* 0x0000000c0d0e7389 */ /* 0x0002a400000c000b */
[----:B012---:R-:W-:Y:S01]  /*23940*/  ENDCOLLECTIVE ;  /* 0x000000000000791b */ /* 0x007fe20003800000 */
.L_x_2018:
[----:B------:R-:W-:Y:S01]  /*23950*/  IMAD.MOV.U32 R13, RZ, RZ, R10 ;  /* 0x000000ffff0d7224 */ /* 0x000fe200078e000a */
[----:B------:R-:W-:Y:S01]  /*23960*/  MOV R12, 0x1 ;  /* 0x00000001000c7802 */ /* 0x000fe20000000f00 */
[----:B------:R-:W-:Y:S02]  /*23970*/  IMAD.SHL.U32 R7, R7, 0x8, RZ ;  /* 0x0000000807077824 */ /* 0x000fe400078e00ff */
[----:B------:R-:W-:-:S07]  /*23980*/  IMAD.MOV.U32 R2, RZ, RZ, R14 ;  /* 0x000000ffff027224 */ /* 0x000fce00078e000e */
[----:B------:R-:W-:Y:S05]  /*23990*/  WARPSYNC.COLLECTIVE R15, `(.L_x_2019) ;  /* 0x000000000f087348 */ /* 0x000fea0003c00000 */
[----:B------:R0:W1:Y:S02]  /*239a0*/  SHFL.IDX P6, R14, R13, R12, R11 ;  /* 0x0000000c0d0e7389 */ /* 0x00006400000c000b */
[----:B01----:R-:W-:Y:S01]  /*239b0*/  ENDCOLLECTIVE ;  /* 0x000000000000791b */ /* 0x003fe20003800000 */
.L_x_2019:
        /* <DEDUP_REMOVED lines=13> */
.L_x_2020:
[----:B------:R-:W-:Y:S02]  /*23a90*/  IMAD.MOV.U32 R13, RZ, RZ, R10 ;  /* 0x000000ffff0d7224 */ /* 0x000fe400078e000a */
[----:B------:R-:W-:Y:S02]  /*23aa0*/  IMAD.MOV.U32 R12, RZ, RZ, 0x2 ;  /* 0x00000002ff0c7424 */ /* 0x000fe400078e00ff */
[----:B------:R-:W-:-:S07]  /*23ab0*/  IMAD.MOV.U32 R2, RZ, RZ, R14 ;  /* 0x000000ffff027224 */ /* 0x000fce00078e000e */
[----:B------:R-:W-:Y:S05]  /*23ac0*/  WARPSYNC.COLLECTIVE R15, `(.L_x_2021) ;  /* 0x000000000f087348 */ /* 0x000fea0003c00000 */
[----:B------:R0:W1:Y:S02]  /*23ad0*/  SHFL.IDX P6, R14, R13, R12, R11 ;  /* 0x0000000c0d0e7389 */ /* 0x00006400000c000b */
[----:B01----:R-:W-:Y:S01]  /*23ae0*/  ENDCOLLECTIVE ;  /* 0x000000000000791b */ /* 0x003fe20003800000 */
.L_x_2021:
[----:B------:R-:W-:-:S05]  /*23af0*/  IADD3 R2, P0, R2, R7, RZ ;  /* 0x0000000702027210 */ /* 0x000fca0007f1e0ff */
[----:B------:R-:W-:-:S05]  /*23b00*/  IMAD.X R3, RZ, RZ, R3, P0 ;  /* 0x000000ffff037224 */ /* 0x000fca00000e0603 */
        /* <DEDUP_REMOVED lines=9> */
.L_x_2022:
[----:B------:R-:W-:Y:S02]  /*23ba0*/  IMAD.MOV.U32 R13, RZ, RZ, R10 ;  /* 0x000000ffff0d7224 */ /* 0x000fe400078e000a */
[----:B------:R-:W-:Y:S02]  /*23bb0*/  IMAD.MOV.U32 R12, RZ, RZ, 0x3 ;  /* 0x00000003ff0c7424 */ /* 0x000fe400078e00ff */
[----:B------:R-:W-:-:S07]  /*23bc0*/  IMAD.MOV.U32 R2, RZ, RZ, R14 ;  /* 0x000000ffff027224 */ /* 0x000fce00078e000e */
[----:B------:R-:W-:Y:S05]  /*23bd0*/  WARPSYNC.COLLECTIVE R15, `(.L_x_2023) ;  /* 0x000000000f087348 */ /* 0x000fea0003c00000 */
[----:B------:R0:W1:Y:S02]  /*23be0*/  SHFL.IDX P6, R14, R13, R12, R11 ;  /* 0x0000000c0d0e7389 */ /* 0x00006400000c000b */
[----:B01----:R-:W-:Y:S01]  /*23bf0*/  ENDCOLLECTIVE ;  /* 0x000000000000791b */ /* 0x003fe20003800000 */
.L_x_2023:
        /* <DEDUP_REMOVED lines=11> */
.L_x_2024:
[----:B------:R-:W-:Y:S02]  /*23cb0*/  IMAD.MOV.U32 R13, RZ, RZ, R10 ;  /* 0x000000ffff0d7224 */ /* 0x000fe400078e000a */
[----:B------:R-:W-:Y:S02]  /*23cc0*/  IMAD.MOV.U32 R12, RZ, RZ, 0x4 ;  /* 0x00000004ff0c7424 */ /* 0x000fe400078e00ff */
[----:B------:R-:W-:-:S07]  /*23cd0*/  IMAD.MOV.U32 R2, RZ, RZ, R14 ;  /* 0x000000ffff027224 */ /* 0x000fce00078e000e */
[----:B------:R-:W-:Y:S05]  /*23ce0*/  WARPSYNC.COLLECTIVE R15, `(.L_x_2025) ;  /* 0x000000000f087348 */ /* 0x000fea0003c00000 */
[----:B------:R0:W1:Y:S02]  /*23cf0*/  SHFL.IDX P6, R14, R13, R12, R11 ;  /* 0x0000000c0d0e7389 */ /* 0x00006400000c000b */
[----:B01----:R-:W-:Y:S01]  /*23d00*/  ENDCOLLECTIVE ;  /* 0x000000000000791b */ /* 0x003fe20003800000 */
.L_x_2025:
[----:B------:R-:W-:-:S04]  /*23d10*/  IADD3 R2, P0, R2, R7, RZ ;  /* 0x0000000702027210 */ /* 0x000fc80007f1e0ff */
[----:B------:R-:W-:-:S05]  /*23d20*/  IADD3.X R3, RZ, R3, RZ, P0, !PT ;  /* 0x00000003ff037210 */ /* 0x000fca00007fe4ff */
        /* <DEDUP_REMOVED lines=9> */
.L_x_2026:
[----:B------:R-:W-:Y:S01]  /*23dc0*/  IMAD.MOV.U32 R13, RZ, RZ, R10 ;  /* 0x000000ffff0d7224 */ /* 0x000fe200078e000a */
[----:B------:R-:W-:Y:S01]  /*23dd0*/  MOV R12, 0x5 ;  /* 0x00000005000c7802 */ /* 0x000fe20000000f00 */
[----:B------:R-:W-:-:S07]  /*23de0*/  IMAD.MOV.U32 R2, RZ, RZ, R14 ;  /* 0x000000ffff027224 */ /* 0x000fce00078e000e */
[----:B------:R-:W-:Y:S05]  /*23df0*/  WARPSYNC.COLLECTIVE R15, `(.L_x_2027) ;  /* 0x000000000f087348 */ /* 0x000fea0003c00000 */
[----:B------:R0:W1:Y:S02]  /*23e00*/  SHFL.IDX P6, R14, R13, R12, R11 ;  /* 0x0000000c0d0e7389 */ /* 0x00006400000c000b */
[----:B01----:R-:W-:Y:S01]  /*23e10*/  ENDCOLLECTIVE ;  /* 0x000000000000791b */ /* 0x003fe20003800000 */
.L_x_2027:
        /* <DEDUP_REMOVED lines=11> */
.L_x_2028:
[----:B------:R-:W-:Y:S02]  /*23ed0*/  IMAD.MOV.U32 R13, RZ, RZ, R10 ;  /* 0x000000ffff0d7224 */ /* 0x000fe400078e000a */
[----:B------:R-:W-:Y:S02]  /*23ee0*/  IMAD.MOV.U32 R12, RZ, RZ, 0x6 ;  /* 0x00000006ff0c7424 */ /* 0x000fe400078e00ff */
[----:B------:R-:W-:-:S07]  /*23ef0*/  IMAD.MOV.U32 R2, RZ, RZ, R14 ;  /* 0x000000ffff027224 */ /* 0x000fce00078e000e */
[----:B------:R-:W-:Y:S05]  /*23f00*/  WARPSYNC.COLLECTIVE R15, `(.L_x_2029) ;  /* 0x000000000f087348 */ /* 0x000fea0003c00000 */
[----:B------:R0:W1:Y:S02]  /*23f10*/  SHFL.IDX P6, R14, R13, R12, R11 ;  /* 0x0000000c0d0e7389 */ /* 0x00006400000c000b */
[----:B01----:R-:W-:Y:S01]  /*23f20*/  ENDCOLLECTIVE ;  /* 0x000000000000791b */ /* 0x003fe20003800000 */
.L_x_2029:
        /* <DEDUP_REMOVED lines=11> */
.L_x_2030:
[----:B------:R-:W-:Y:S02]  /*23fe0*/  IMAD.MOV.U32 R13, RZ, RZ, R10 ;  /* 0x000000ffff0d7224 */ /* 0x000fe400078e000a */
[----:B------:R-:W-:Y:S02]  /*23ff0*/  IMAD.MOV.U32 R12, RZ, RZ, 0x7 ;  /* 0x00000007ff0c7424 */ /* 0x000fe400078e00ff */
[----:B------:R-:W-:-:S07]  /*24000*/  IMAD.MOV.U32 R2, RZ, RZ, R14 ;  /* 0x000000ffff027224 */ /* 0x000fce00078e000e */
[----:B------:R-:W-:Y:S05]  /*24010*/  WARPSYNC.COLLECTIVE R15, `(.L_x_2031) ;  /* 0x000000000f087348 */ /* 0x000fea0003c00000 */
[----:B------:R0:W1:Y:S02]  /*24020*/  SHFL.IDX P6, R14, R13, R12, R11 ;  /* 0x0000000c0d0e7389 */ /* 0x00006400000c000b */
[----:B01----:R-:W-:Y:S01]  /*24030*/  ENDCOLLECTIVE ;  /* 0x000000000000791b */ /* 0x003fe20003800000 */
.L_x_2031:
        /* <DEDUP_REMOVED lines=11> */
.L_x_2032:
[----:B------:R-:W-:Y:S01]  /*240f0*/  IMAD.MOV.U32 R2, RZ, RZ, R14 ;  /* 0x000000ffff027224 */ /* 0x000fe200078e000e */
[----:B------:R-:W-:Y:S06]  /*24100*/  BRA `(.L_x_2033) ;  /* 0xffffff9c00bc7947 */ /* 0x000fec000383ffff */
.L_x_1855:
[----:B-1----:R1:W2:Y:S02]  /*24110*/  SYNCS.PHASECHK.TRANS64.TRYWAIT P0, [R5+URZ+0x16860], R2 ;  /* 0x01686002050075a7 */ /* 0x0022a4000800017f */
[----:B--2---:R-:W-:Y:S05]  /*24120*/  @!P0 NANOSLEEP.SYNCS 0x989680 ;  /* 0x009896800000895d */ /* 0x004fea0003900000 */
[----:B------:R-:W2:Y:S02]  /*24130*/  @!P0 SYNCS.PHASECHK.TRANS64 P0, [R5+URZ+0x16860], R2 ;  /* 0x01686002050085a7 */ /* 0x000ea4000800007f */
[----:B--2---:R-:W-:Y:S05]  /*24140*/  @!P0 BRA `(.L_x_1855) ;  /* 0xfffffffc00f08947 */ /* 0x004fea000383ffff */
[----:B------:R-:W-:Y:S05]  /*24150*/  BRA `(.L_x_2034) ;  /* 0xffffffa000147947 */ /* 0x000fea000383ffff */
.L_x_1856:
        /* <DEDUP_REMOVED lines=8> */
.L_x_2036:
[----:B------:R-:W-:Y:S05]  /*241e0*/  BSYNC B1 ;  /* 0x0000000000017941 */ /* 0x000fea0003800000 */
.L_x_2035:
[----:B------:R-:W-:Y:S01]  /*241f0*/  IMAD.MOV.U32 R13, RZ, RZ, R17 ;  /* 0x000000ffff0d7224 */ /* 0x000fe200078e0011 */
[----:B------:R-:W-:Y:S01]  /*24200*/  MOV R15, 0xffffffff ;  /* 0xffffffff000f7802 */ /* 0x000fe20000000f00 */
[----:B------:R-:W-:Y:S01]  /*24210*/  IMAD.MOV.U32 R12, RZ, RZ, RZ ;  /* 0x000000ffff0c7224 */ /* 0x000fe200078e00ff */
[----:B------:R-:W-:Y:S01]  /*24220*/  ISETP.LT.OR P2, PT, R8, 0x1, P1 ;  /* 0x000000010800780c */ /* 0x000fe20000f41670 */
[----:B------:R-:W-:Y:S02]  /*24230*/  IMAD.MOV.U32 R11, RZ, RZ, 0x181f ;  /* 0x0000181fff0b7424 */ /* 0x000fe400078e00ff */
[----:B------:R-:W-:Y:S02]  /*24240*/  IMAD.MOV.U32 R3, RZ, RZ, R14 ;  /* 0x000000ffff037224 */ /* 0x000fe400078e000e */
[----:B------:R-:W-:-:S08]  /*24250*/  IMAD R6, R6, 0x2, R22 ;  /* 0x0000000206067824 */ /* 0x000fd000078e0216 */
[----:B------:R-:W-:Y:S05]  /*24260*/  WARPSYNC.COLLECTIVE R15, `(.L_x_2037) ;  /* 0x000000000f087348 */ /* 0x000fea0003c00000 */
[----:B------:R0:W1:Y:S02]  /*24270*/  SHFL.IDX P6, R14, R13, R12, R11 ;  /* 0x0000000c0d0e7389 */ /* 0x00006400000c000b */
[----:B01----:R-:W-:Y:S01]  /*24280*/  ENDCOLLECTIVE ;  /* 0x000000000000791b */ /* 0x003fe20003800000 */
.L_x_2037:
[----:B------:R-:W-:Y:S02]  /*24290*/  IMAD.MOV.U32 R13, RZ, RZ, R24 ;  /* 0x000000ffff0d7224 */ /* 0x000fe400078e0018 */
[----:B------:R-:W-:Y:S02]  /*242a0*/  IMAD.MOV.U32 R12, RZ, RZ, 0x1 ;  /* 0x00000001ff0c7424 */ /* 0x000fe400078e00ff */
[----:B------:R-:W-:-:S07]  /*242b0*/  IMAD.MOV.U32 R2, RZ, RZ, R14 ;  /* 0x000000ffff027224 */ /* 0x000fce00078e000e */
[----:B------:R-:W-:Y:S05]  /*242c0*/  WARPSYNC.COLLECTIVE R15, `(.L_x_2038) ;  /* 0x000000000f087348 */ /* 0x000fea0003c00000 */
[----:B------:R0:W1:Y:S02]  /*242d0*/  SHFL.IDX P6, R14, R13, R12, R11 ;  /* 0x0000000c0d0e7389 */ /* 0x00006400000c000b */
[----:B01----:R-:W-:Y:S01]  /*242e0*/  ENDCOLLECTIVE ;  /* 0x000000000000791b */ /* 0x003fe20003800000 */
.L_x_2038:
        /* <DEDUP_REMOVED lines=12> */
.L_x_2039:
[----:B------:R-:W-:Y:S02]  /*243b0*/  IMAD.MOV.U32 R13, RZ, RZ, R24 ;  /* 0x000000ffff0d7224 */ /* 0x000fe400078e0018 */
[----:B------:R-:W-:Y:S01]  /*243c0*/  IMAD.MOV.U32 R12, RZ, RZ, 0x2 ;  /* 0x00000002ff0c7424 */ /* 0x000fe200078e00ff */
[----:B------:R-:W-:-:S07]  /*243d0*/  MOV R2, R14 ;  /* 0x0000000e00027202 */ /* 0x000fce0000000f00 */
[----:B------:R-:W-:Y:S05]  /*243e0*/  WARPSYNC.COLLECTIVE R15, `(.L_x_2040) ;  /* 0x000000000f087348 */ /* 0x000fea0003c00000 */
[----:B------:R0:W1:Y:S02]  /*243f0*/  SHFL.IDX P6, R14, R13, R12, R11 ;  /* 0x0000000c0d0e7389 */ /* 0x00006400000c000b */
[----:B01----:R-:W-:Y:S01]  /*24400*/  ENDCOLLECTIVE ;  /* 0x000000000000791b */ /* 0x003fe20003800000 */
.L_x_2040:
[----:B------:R-:W-:-:S05]  /*24410*/  IADD3 R2, P0, R2, R7, RZ ;  /* 0x0000000702027210 */ /* 0x000fca0007f1e0ff */
        /* <DEDUP_REMOVED lines=11> */
.L_x_2041:
[----:B------:R-:W-:Y:S01]  /*244d0*/  MOV R13, R24 ;  /* 0x00000018000d7202 */ /* 0x000fe20000000f00 */
[----:B------:R-:W-:Y:S02]  /*244e0*/  IMAD.MOV.U32 R12, RZ, RZ, 0x3 ;  /* 0x00000003ff0c7424 */ /* 0x000fe400078e00ff */
[----:B------:R-:W-:-:S07]  /*244f0*/  IMAD.MOV.U32 R2, RZ, RZ, R14 ;  /* 0x000000ffff027224 */ /* 0x000fce00078e000e */
[----:B------:R-:W-:Y:S05]  /*24500*/  WARPSYNC.COLLECTIVE R15, `(.L_x_2042) ;  /* 0x000000000f087348 */ /* 0x000fea0003c00000 */
[----:B------:R0:W1:Y:S02]  /*24510*/  SHFL.IDX P6, R14, R13, R12, R11 ;  /* 0x0000000c0d0e7389 */ /* 0x00006400000c000b */
[----:B01----:R-:W-:Y:S01]  /*24520*/  ENDCOLLECTIVE ;  /* 0x000000000000791b */ /* 0x003fe20003800000 */
.L_x_2042:
        /* <DEDUP_REMOVED lines=12> */
.L_x_2043:
[----:B------:R-:W-:Y:S02]  /*245f0*/  IMAD.MOV.U32 R13, RZ, RZ, R24 ;  /* 0x000000ffff0d7224 */ /* 0x000fe400078e0018 */
[----:B------:R-:W-:Y:S02]  /*24600*/  IMAD.MOV.U32 R12, RZ, RZ, 0x4 ;  /* 0x00000004ff0c7424 */ /* 0x000fe400078e00ff */
[----:B------:R-:W-:-:S07]  /*24610*/  IMAD.MOV.U32 R2, RZ, RZ, R14 ;  /* 0x000000ffff027224 */ /* 0x000fce00078e000e */
[----:B------:R-:W-:Y:S05]  /*24620*/  WARPSYNC.COLLECTIVE R15, `(.L_x_2044) ;  /* 0x000000000f087348 */ /* 0x000fea0003c00000 */
[----:B------:R0:W1:Y:S02]  /*24630*/  SHFL.IDX P6, R14, R13, R12, R11 ;  /* 0x0000000c0d0e7389 */ /* 0x00006400000c000b */
[----:B01----:R-:W-:Y:S01]  /*24640*/  ENDCOLLECTIVE ;  /* 0x000000000000791b */ /* 0x003fe20003800000 */
.L_x_2044:
        /* <DEDUP_REMOVED lines=12> */
.L_x_2045:
[----:B------:R-:W-:Y:S02]  /*24710*/  IMAD.MOV.U32 R13, RZ, RZ, R24 ;  /* 0x000000ffff0d7224 */ /* 0x000fe400078e0018 */
[----:B------:R-:W-:Y:S02]  /*24720*/  IMAD.MOV.U32 R12, RZ, RZ, 0x5 ;  /* 0x00000005ff0c7424 */ /* 0x000fe400078e00ff */
[----:B------:R-:W-:-:S07]  /*24730*/  IMAD.MOV.U32 R2, RZ, RZ, R14 ;  /* 0x000000ffff027224 */ /* 0x000fce00078e000e */
[----:B------:R-:W-:Y:S05]  /*24740*/  WARPSYNC.COLLECTIVE R15, `(.L_x_2046) ;  /* 0x000000000f087348 */ /* 0x000fea0003c00000 */
[----:B------:R0:W1:Y:S02]  /*24750*/  SHFL.IDX P6, R14, R13, R12, R11 ;  /* 0x0000000c0d0e7389 */ /* 0x00006400000c000b */
[----:B01----:R-:W-:Y:S01]  /*24760*/  ENDCOLLECTIVE ;  /* 0x000000000000791b */ /* 0x003fe20003800000 */
.L_x_2046:
        /* <DEDUP_REMOVED lines=12> */
.L_x_2047:
[----:B------:R-:W-:Y:S02]  /*24830*/  IMAD.MOV.U32 R13, RZ, RZ, R24 ;  /* 0x000000ffff0d7224 */ /* 0x000fe400078e0018 */
[----:B------:R-:W-:Y:S01]  /*24840*/  IMAD.MOV.U32 R12, RZ, RZ, 0x6 ;  /* 0x00000006ff0c7424 */ /* 0x000fe200078e00ff */
[----:B------:R-:W-:-:S07]  /*24850*/  MOV R2, R14 ;  /* 0x0000000e00027202 */ /* 0x000fce0000000f00 */
[----:B------:R-:W-:Y:S05]  /*24860*/  WARPSYNC.COLLECTIVE R15, `(.L_x_2048) ;  /* 0x000000000f087348 */ /* 0x000fea0003c00000 */
[----:B------:R0:W1:Y:S02]  /*24870*/  SHFL.IDX P6, R14, R13, R12, R11 ;  /* 0x0000000c0d0e7389 */ /* 0x00006400000c000b */
[----:B01----:R-:W-:Y:S01]  /*24880*/  ENDCOLLECTIVE ;  /* 0x000000000000791b */ /* 0x003fe20003800000 */
.L_x_2048:
        /* <DEDUP_REMOVED lines=12> */
.L_x_2049:
[----:B------:R-:W-:Y:S01]  /*24950*/  MOV R13, R24 ;  /* 0x00000018000d7202 */ /* 0x000fe20000000f00 */
[----:B------:R-:W-:Y:S02]  /*24960*/  IMAD.MOV.U32 R12, RZ, RZ, 0x7 ;  /* 0x00000007ff0c7424 */ /* 0x000fe400078e00ff */
[----:B------:R-:W-:-:S07]  /*24970*/  IMAD.MOV.U32 R2, RZ, RZ, R14 ;  /* 0x000000ffff027224 */ /* 0x000fce00078e000e */
[----:B------:R-:W-:Y:S05]  /*24980*/  WARPSYNC.COLLECTIVE R15, `(.L_x_2050) ;  /* 0x000000000f087348 */ /* 0x000fea0003c00000 */
[----:B------:R0:W1:Y:S02]  /*24990*/  SHFL.IDX P6, R14, R13, R12, R11 ;  /* 0x0000000c0d0e7389 */ /* 0x00006400000c000b */
[----:B01----:R-:W-:Y:S01]  /*249a0*/  ENDCOLLECTIVE ;  /* 0x000000000000791b */ /* 0x003fe20003800000 */
.L_x_2050:
        /* <DEDUP_REMOVED lines=11> */
.L_x_2051:
[----:B------:R-:W-:Y:S01]  /*24a60*/  IMAD.MOV.U32 R2, RZ, RZ, R14 ;  /* 0x000000ffff027224 */ /* 0x000fe200078e000e */
[----:B------:R-:W-:Y:S06]  /*24a70*/  BRA `(.L_x_2052) ;  /* 0xffffff9800c47947 */ /* 0x000fec000383ffff */
.L_x_1864:
[----:B0-----:R0:W1:Y:S02]  /*24a80*/  SYNCS.PHASECHK.TRANS64.TRYWAIT P0, [R0+URZ+0x16860], R3 ;  /* 0x01686003000075a7 */ /* 0x001064000800017f */
[----:B-1----:R-:W-:Y:S05]  /*24a90*/  @!P0 NANOSLEEP.SYNCS 0x989680 ;  /* 0x009896800000895d */ /* 0x002fea0003900000 */
[----:B------:R-:W1:Y:S02]  /*24aa0*/  @!P0 SYNCS.PHASECHK.TRANS64 P0, [R0+URZ+0x16860], R3 ;  /* 0x01686003000085a7 */ /* 0x000e64000800007f */
[----:B-1----:R-:W-:Y:S05]  /*24ab0*/  @!P0 BRA `(.L_x_1864) ;  /* 0xfffffffc00f08947 */ /* 0x002fea000383ffff */
[----:B------:R-:W-:Y:S05]  /*24ac0*/  BRA `(.L_x_2053) ;  /* 0xffffff9c00e87947 */ /* 0x000fea000383ffff */
.L_x_1865:
        /* <DEDUP_REMOVED lines=8> */
.L_x_2055:
[----:B------:R-:W-:Y:S05]  /*24b50*/  BSYNC B0 ;  /* 0x0000000000007941 */ /* 0x000fea0003800000 */
.L_x_2054:
[----:B------:R-:W-:Y:S01]  /*24b60*/  IMAD.MOV.U32 R13, RZ, RZ, R17 ;  /* 0x000000ffff0d7224 */ /* 0x000fe200078e0011 */
[----:B------:R-:W-:Y:S01]  /*24b70*/  ISETP.LT.OR P2, PT, R6, 0x1, P0 ;  /* 0x000000010600780c */ /* 0x000fe20000741670 */
[----:B------:R-:W-:Y:S01]  /*24b80*/  IMAD.MOV.U32 R12, RZ, RZ, RZ ;  /* 0x000000ffff0c7224 */ /* 0x000fe200078e00ff */
[----:B------:R-:W-:Y:S01]  /*24b90*/  LEA R4, R4, R22, 0x1 ;  /* 0x0000001604047211 */ /* 0x000fe200078e08ff */
[----:B------:R-:W-:Y:S02]  /*24ba0*/  IMAD.MOV.U32 R11, RZ, RZ, 0x181f ;  /* 0x0000181fff0b7424 */ /* 0x000fe400078e00ff */
[----:B------:R-:W-:Y:S02]  /*24bb0*/  IMAD.MOV.U32 R15, RZ, RZ, -0x1 ;  /* 0xffffffffff0f7424 */ /* 0x000fe400078e00ff */
[----:B------:R-:W-:Y:S02]  /*24bc0*/  IMAD.MOV.U32 R3, RZ, RZ, R14 ;  /* 0x000000ffff037224 */ /* 0x000fe400078e000e */
[----:B------:R-:W-:-:S07]  /*24bd0*/  IMAD.SHL.U32 R5, R7, 0x2, RZ ;  /* 0x0000000207057824 */ /* 0x000fce00078e00ff */
[----:B------:R-:W-:Y:S05]  /*24be0*/  WARPSYNC.COLLECTIVE R15, `(.L_x_2056) ;  /* 0x000000000f087348 */ /* 0x000fea0003c00000 */
[----:B------:R0:W1:Y:S02]  /*24bf0*/  SHFL.IDX P6, R14, R13, R12, R11 ;  /* 0x0000000c0d0e7389 */ /* 0x00006400000c000b */
[----:B01----:R-:W-:Y:S01]  /*24c00*/  ENDCOLLECTIVE ;  /* 0x000000000000791b */ /* 0x003fe20003800000 */
.L_x_2056:
[----:B------:R-:W-:Y:S02]  /*24c10*/  IMAD.MOV.U32 R13, RZ, RZ, R24 ;  /* 0x000000ffff0d7224 */ /* 0x000fe400078e0018 */
[----:B------:R-:W-:Y:S01]  /*24c20*/  IMAD.MOV.U32 R12, RZ, RZ, 0x1 ;  /* 0x00000001ff0c7424 */ /* 0x000fe200078e00ff */
[----:B------:R-:W-:-:S13]  /*24c30*/  IADD3 R2, P1, R14, R5, RZ ;  /* 0x000000050e027210 */ /* 0x000fda0007f3e0ff */
[----:B------:R-:W-:Y:S05]  /*24c40*/  WARPSYNC.COLLECTIVE R15, `(.L_x_2057) ;  /* 0x000000000f087348 */ /* 0x000fea0003c00000 */
[----:B------:R0:W1:Y:S02]  /*24c50*/  SHFL.IDX P6, R14, R13, R12, R11 ;  /* 0x0000000c0d0e7389 */ /* 0x00006400000c000b */
[----:B01----:R-:W-:Y:S01]  /*24c60*/  ENDCOLLECTIVE ;  /* 0x000000000000791b */ /* 0x003fe20003800000 */
.L_x_2057:
        /* <DEDUP_REMOVED lines=11> */
.L_x_2058:
[----:B------:R-:W-:Y:S02]  /*24d20*/  IMAD.MOV.U32 R13, RZ, RZ, R24 ;  /* 0x000000ffff0d7224 */ /* 0x000fe400078e0018 */
[----:B------:R-:W-:Y:S01]  /*24d30*/  IMAD.MOV.U32 R12, RZ, RZ, 0x2 ;  /* 0x00000002ff0c7424 */ /* 0x000fe200078e00ff */
[----:B------:R-:W-:-:S13]  /*24d40*/  IADD3 R2, P1, R14, R5, RZ ;  /* 0x000000050e027210 */ /* 0x000fda0007f3e0ff */
[----:B------:R-:W-:Y:S05]  /*24d50*/  WARPSYNC.COLLECTIVE R15, `(.L_x_2059) ;  /* 0x000000000f087348 */ /* 0x000fea0003c00000 */
[----:B------:R0:W1:Y:S02]  /*24d60*/  SHFL.IDX P6, R14, R13, R12, R11 ;  /* 0x0000000c0d0e7389 */ /* 0x00006400000c000b */
[----:B01----:R-:W-:Y:S01]  /*24d70*/  ENDCOLLECTIVE ;  /* 0x000000000000791b */ /* 0x003fe20003800000 */
.L_x_2059:
        /* <DEDUP_REMOVED lines=11> */
.L_x_2060:
[----:B------:R-:W-:Y:S02]  /*24e30*/  IMAD.MOV.U32 R13, RZ, RZ, R24 ;  /* 0x000000ffff0d7224 */ /* 0x000fe400078e0018 */
[----:B------:R-:W-:Y:S01]  /*24e40*/  IMAD.MOV.U32 R12, RZ, RZ, 0x3 ;  /* 0x00000003ff0c7424 */ /* 0x000fe200078e00ff */
[----:B------:R-:W-:-:S13]  /*24e50*/  IADD3 R2, P1, R14, R5, RZ ;  /* 0x000000050e027210 */ /* 0x000fda0007f3e0ff */
[----:B------:R-:W-:Y:S05]  /*24e60*/  WARPSYNC.COLLECTIVE R15, `(.L_x_2061) ;  /* 0x000000000f087348 */ /* 0x000fea0003c00000 */
[----:B------:R0:W1:Y:S02]  /*24e70*/  SHFL.IDX P6, R14, R13, R12, R11 ;  /* 0x0000000c0d0e7389 */ /* 0x00006400000c000b */
[----:B01----:R-:W-:Y:S01]  /*24e80*/  ENDCOLLECTIVE ;  /* 0x000000000000791b */ /* 0x003fe20003800000 */
.L_x_2061:
        /* <DEDUP_REMOVED lines=11> */
.L_x_2062:
[----:B------:R-:W-:Y:S01]  /*24f40*/  MOV R13, R24 ;  /* 0x00000018000d7202 */ /* 0x000fe20000000f00 */
[----:B------:R-:W-:Y:S01]  /*24f50*/  IMAD.MOV.U32 R12, RZ, RZ, 0x4 ;  /* 0x00000004ff0c7424 */ /* 0x000fe200078e00ff */
[----:B------:R-:W-:-:S13]  /*24f60*/  IADD3 R2, P1, R14, R5, RZ ;  /* 0x000000050e027210 */ /* 0x000fda0007f3e0ff */
[----:B------:R-:W-:Y:S05]  /*24f70*/  WARPSYNC.COLLECTIVE R15, `(.L_x_2063) ;  /* 0x000000000f087348 */ /* 0x000fea0003c00000 */
[----:B------:R0:W1:Y:S02]  /*24f80*/  SHFL.IDX P6, R14, R13, R12, R11 ;  /* 0x0000000c0d0e7389 */ /* 0x00006400000c000b */
[----:B01----:R-:W-:Y:S01]  /*24f90*/  ENDCOLLECTIVE ;  /* 0x000000000000791b */ /* 0x003fe20003800000 */
.L_x_2063:
        /* <DEDUP_REMOVED lines=11> */
.L_x_2064:
[----:B------:R-:W-:Y:S02]  /*25050*/  IMAD.MOV.U32 R13, RZ, RZ, R24 ;  /* 0x000000ffff0d7224 */ /* 0x000fe400078e0018 */
[----:B------:R-:W-:Y:S01]  /*25060*/  IMAD.MOV.U32 R12, RZ, RZ, 0x5 ;  /* 0x00000005ff0c7424 */ /* 0x000fe200078e00ff */
[----:B------:R-:W-:-:S13]  /*25070*/  IADD3 R2, P1, R14, R5, RZ ;  /* 0x000000050e027210 */ /* 0x000fda0007f3e0ff */
[----:B------:R-:W-:Y:S05]  /*25080*/  WARPSYNC.COLLECTIVE R15, `(.L_x_2065) ;  /* 0x000000000f087348 */ /* 0x000fea0003c00000 */
[----:B------:R0:W1:Y:S02]  /*25090*/  SHFL.IDX P6, R14, R13, R12, R11 ;  /* 0x0000000c0d0e7389 */ /* 0x00006400000c000b */
[----:B01----:R-:W-:Y:S01]  /*250a0*/  ENDCOLLECTIVE ;  /* 0x000000000000791b */ /* 0x003fe20003800000 */
.L_x_2065:
        /* <DEDUP_REMOVED lines=11> */
.L_x_2066:
[----:B------:R-:W-:Y:S02]  /*25160*/  IMAD.MOV.U32 R13, RZ, RZ, R24 ;  /* 0x000000ffff0d7224 */ /* 0x000fe400078e0018 */
[----:B------:R-:W-:Y:S01]  /*25170*/  IMAD.MOV.U32 R12, RZ, RZ, 0x6 ;  /* 0x00000006ff0c7424 */ /* 0x000fe200078e00ff */
[----:B------:R-:W-:-:S13]  /*25180*/  IADD3 R2, P1, R14, R5, RZ ;  /* 0x000000050e027210 */ /* 0x000fda0007f3e0ff */
[----:B------:R-:W-:Y:S05]  /*25190*/  WARPSYNC.COLLECTIVE R15, `(.L_x_2067) ;  /* 0x000000000f087348 */ /* 0x000fea0003c00000 */
[----:B------:R0:W1:Y:S02]  /*251a0*/  SHFL.IDX P6, R14, R13, R12, R11 ;  /* 0x0000000c0d0e7389 */ /* 0x00006400000c000b */
[----:B01----:R-:W-:Y:S01]  /*251b0*/  ENDCOLLECTIVE ;  /* 0x000000000000791b */ /* 0x003fe20003800000 */
.L_x_2067:
        /* <DEDUP_REMOVED lines=11> */
.L_x_2068:
[----:B------:R-:W-:Y:S01]  /*25270*/  IMAD.MOV.U32 R13, RZ, RZ, R24 ;  /* 0x000000ffff0d7224 */ /* 0x000fe200078e0018 */
[----:B------:R-:W-:Y:S02]  /*25280*/  MOV R12, 0x7 ;  /* 0x00000007000c7802 */ /* 0x000fe40000000f00 */
[----:B------:R-:W-:-:S13]  /*25290*/  IADD3 R2, P1, R14, R5, RZ ;  /* 0x000000050e027210 */ /* 0x000fda0007f3e0ff */
[----:B------:R-:W-:Y:S05]  /*252a0*/  WARPSYNC.COLLECTIVE R15, `(.L_x_2069) ;  /* 0x000000000f087348 */ /* 0x000fea0003c00000 */
[----:B------:R0:W1:Y:S02]  /*252b0*/  SHFL.IDX P6, R14, R13, R12, R11 ;  /* 0x0000000c0d0e7389 */ /* 0x00006400000c000b */
[----:B01----:R-:W-:Y:S01]  /*252c0*/  ENDCOLLECTIVE ;  /* 0x000000000000791b */ /* 0x003fe20003800000 */
.L_x_2069:
        /* <DEDUP_REMOVED lines=10> */
.L_x_2070:
[----:B------:R-:W-:Y:S05]  /*25370*/  BRA `(.L_x_2071) ;  /* 0xffffff9800b87947 */ /* 0x000fea000383ffff */
.L_x_1870:
[----:B------:R-:W-:Y:S01]  /*25380*/  BSSY B0, `(.L_x_2072) ;  /* 0x0000008000007945 */ /* 0x000fe20003800000 */
[----:B------:R-:W-:Y:S02]  /*25390*/  IMAD.MOV.U32 R13, RZ, RZ, R16 ;  /* 0x000000ffff0d7224 */ /* 0x000fe400078e0010 */
[----:B-1----:R-:W-:Y:S02]  /*253a0*/  IMAD.MOV.U32 R12, RZ, RZ, RZ ;  /* 0x000000ffff0c7224 */ /* 0x002fe400078e00ff */
[----:B------:R-:W-:Y:S02]  /*253b0*/  IMAD.MOV.U32 R11, RZ, RZ, 0x1f ;  /* 0x0000001fff0b7424 */ /* 0x000fe400078e00ff */
[----:B------:R-:W-:-:S07]  /*253c0*/  IMAD.MOV.U32 R15, RZ, RZ, -0x1 ;  /* 0xffffffffff0f7424 */ /* 0x000fce00078e00ff */
[----:B--2---:R-:W-:Y:S05]  /*253d0*/  WARPSYNC.COLLECTIVE R15, `(.L_x_2073) ;  /* 0x000000000f087348 */ /* 0x004fea0003c00000 */
[----:B------:R0:W1:Y:S02]  /*253e0*/  SHFL.IDX P6, R14, R13, R12, R11 ;  /* 0x0000000c0d0e7389 */ /* 0x00006400000c000b */
[----:B012---:R-:W-:Y:S01]  /*253f0*/  ENDCOLLECTIVE ;  /* 0x000000000000791b */ /* 0x007fe20003800000 */
.L_x_2073:
[----:B------:R-:W-:Y:S05]  /*25400*/  BSYNC B0 ;  /* 0x0000000000007941 */ /* 0x000fea0003800000 */
.L_x_2072:
[----:B------:R-:W-:Y:S01]  /*25410*/  MOV R13, R16 ;  /* 0x00000010000d7202 */ /* 0x000fe20000000f00 */
        /* <DEDUP_REMOVED lines=8> */
.L_x_2074:
[----:B------:R-:W-:Y:S02]  /*254a0*/  ULDC UR4, c[0x0][0xc3c] ;  /* 0x00030f0000047ab9 */ /* 0x000fe40000000800 */
[----:B------:R-:W-:-:S13]  /*254b0*/  ISETP.GE.OR P1, PT, R5, UR4, !P0 ;  /* 0x0000000405007c0c */ /* 0x000fda000c726670 */
[----:B------:R-:W0:Y:S01]  /*254c0*/  @!P1 LDC.64 R2, c[0x0][0xc80] ;  /* 0x00032000ff029b82 */ /* 0x000e220000000a00 */
[----:B------:R-:W-:Y:S02]  /*254d0*/  IMAD.MOV.U32 R11, RZ, RZ, RZ ;  /* 0x000000ffff0b7224 */ /* 0x000fe400078e00ff */
[----:B------:R-:W-:Y:S02]  /*254e0*/  IMAD.MOV.U32 R16, RZ, RZ, R14 ;  /* 0x000000ffff107224 */ /* 0x000fe400078e000e */
[----:B0-----:R-:W-:-:S06]  /*254f0*/  @!P1 IMAD.WIDE R2, R5, 0x4, R2 ;  /* 0x0000000405029825 */ /* 0x001fcc00078e0202 */
[----:B------:R0:W2:Y:S01]  /*25500*/  @!P1 LDG.E R3, desc[UR42][R2.64] ;  /* 0x0000002a02039981 */ /* 0x0000a2000c1e1900 */
[C---:B------:R-:W-:Y:S02]  /*25510*/  ISETP.GE.U32.AND P2, PT, R7.reuse, 0x2, PT ;  /* 0x000000020700780c */ /* 0x040fe40003f46070 */
[C---:B------:R-:W-:Y:S02]  /*25520*/  ISETP.GE.U32.AND P3, PT, R7.reuse, 0x4, PT ;  /* 0x000000040700780c */ /* 0x040fe40003f66070 */
[C---:B------:R-:W-:Y:S02]  /*25530*/  ISETP.GE.U32.AND P4, PT, R7.reuse, 0x8, PT ;  /* 0x000000080700780c */ /* 0x040fe40003f86070 */
[C---:B------:R-:W-:Y:S01]  /*25540*/  ISETP.GE.U32.AND P5, PT, R7.reuse, 0x10, PT ;  /* 0x000000100700780c */ /* 0x040fe20003fa6070 */
[----:B0-----:R-:W-:Y:S02]  /*25550*/  IMAD.MOV.U32 R2, RZ, RZ, RZ ;  /* 0x000000ffff027224 */ /* 0x001fe400078e00ff */
[----:B--2---:R-:W-:Y:S01]  /*25560*/  @!P1 IMAD.MOV.U32 R2, RZ, RZ, R3 ;  /* 0x000000ffff029224 */ /* 0x004fe200078e0003 */
[----:B------:R-:W-:-:S04]  /*25570*/  ISETP.NE.AND P1, PT, R7, RZ, PT ;  /* 0x000000ff0700720c */ /* 0x000fc80003f25270 */
[----:B------:R-:W-:-:S09]  /*25580*/  MOV R13, R2 ;  /* 0x00000002000d7202 */ /* 0x000fd20000000f00 */
[----:B------:R-:W-:Y:S05]  /*25590*/  WARPSYNC.COLLECTIVE R15, `(.L_x_2075) ;  /* 0x000000000f087348 */ /* 0x000fea0003c00000 */
[----:B------:R0:W1:Y:S02]  /*255a0*/  SHFL.UP P6, R14, R13, R12, R11 ;  /* 0x0400000c0d0e7389 */ /* 0x00006400000c000b */
[----:B01----:R-:W-:Y:S01]  /*255b0*/  ENDCOLLECTIVE ;  /* 0x000000000000791b */ /* 0x003fe20003800000 */
.L_x_2075:
[----:B------:R-:W-:Y:S01]  /*255c0*/  IMAD.MOV.U32 R12, RZ, RZ, 0x2 ;  /* 0x00000002ff0c7424 */ /* 0x000fe200078e00ff */
[----:B------:R-:W-:-:S05]  /*255d0*/  SEL R5, R14, RZ, P1 ;  /* 0x000000ff0e057207 */ /* 0x000fca0000800000 */
[----:B------:R-:W-:-:S04]  /*255e0*/  IMAD.IADD R4, R2, 0x1, R5 ;  /* 0x0000000102047824 */ /* 0x000fc800078e0205 */
[----:B------:R-:W-:-:S07]  /*255f0*/  IMAD.MOV.U32 R13, RZ, RZ, R4 ;  /* 0x000000ffff0d7224 */ /* 0x000fce00078e0004 */
[----:B------:R-:W-:Y:S05]  /*25600*/  WARPSYNC.COLLECTIVE R15, `(.L_x_2076) ;  /* 0x000000000f087348 */ /* 0x000fea0003c00000 */
[----:B------:R0:W1:Y:S02]  /*25610*/  SHFL.UP P6, R14, R13, R12, R11 ;  /* 0x0400000c0d0e7389 */ /* 0x00006400000c000b */
[----:B01----:R-:W-:Y:S01]  /*25620*/  ENDCOLLECTIVE ;  /* 0x000000000000791b */ /* 0x003fe20003800000 */
.L_x_2076:
[----:B------:R-:W-:Y:S01]  /*25630*/  IMAD.MOV.U32 R12, RZ, RZ, 0x4 ;  /* 0x00000004ff0c7424 */ /* 0x000fe200078e00ff */
[----:B------:R-:W-:-:S05]  /*25640*/  SEL R5, R14, RZ, P2 ;  /* 0x000000ff0e057207 */ /* 0x000fca0001000000 */
[----:B------:R-:W-:-:S04]  /*25650*/  IMAD.IADD R5, R4, 0x1, R5 ;  /* 0x0000000104057824 */ /* 0x000fc800078e0205 */
[----:B------:R-:W-:-:S07]  /*25660*/  IMAD.MOV.U32 R13, RZ, RZ, R5 ;  /* 0x000000ffff0d7224 */ /* 0x000fce00078e0005 */
[----:B------:R-:W-:Y:S05]  /*25670*/  WARPSYNC.COLLECTIVE R15, `(.L_x_2077) ;  /* 0x000000000f087348 */ /* 0x000fea0003c00000 */
[----:B------:R0:W1:Y:S02]  /*25680*/  SHFL.UP P6, R14, R13, R12, R11 ;  /* 0x0400000c0d0e7389 */ /* 0x00006400000c000b */
[----:B01----:R-:W-:Y:S01]  /*25690*/  ENDCOLLECTIVE ;  /* 0x000000000000791b */ /* 0x003fe20003800000 */
.L_x_2077:
[----:B------:R-:W-:Y:S01]  /*256a0*/  IMAD.MOV.U32 R12, RZ, RZ, 0x8 ;  /* 0x00000008ff0c7424 */ /* 0x000fe200078e00ff */
[----:B------:R-:W-:-:S04]  /*256b0*/  SEL R6, R14, RZ, P3 ;  /* 0x000000ff0e067207 */ /* 0x000fc80001800000 */
[----:B------:R-:W-:-:S05]  /*256c0*/  IADD3 R6, R5, R6, RZ ;  /* 0x0000000605067210 */ /* 0x000fca0007ffe0ff */
[----:B------:R-:W-:-:S07]  /*256d0*/  IMAD.MOV.U32 R13, RZ, RZ, R6 ;  /* 0x000000ffff0d7224 */ /* 0x000fce00078e0006 */
[----:B------:R-:W-:Y:S05]  /*256e0*/  WARPSYNC.COLLECTIVE R15, `(.L_x_2078) ;  /* 0x000000000f087348 */ /* 0x000fea0003c00000 */
[----:B------:R0:W1:Y:S02]  /*256f0*/  SHFL.UP P6, R14, R13, R12, R11 ;  /* 0x0400000c0d0e7389 */ /* 0x00006400000c000b */
[----:B01----:R-:W-:Y:S01]  /*25700*/  ENDCOLLECTIVE ;  /* 0x000000000000791b */ /* 0x003fe20003800000 */
.L_x_2078:
[----:B------:R-:W-:Y:S01]  /*25710*/  IMAD.MOV.U32 R12, RZ, RZ, 0x10 ;  /* 0x00000010ff0c7424 */ /* 0x000fe200078e00ff */
[----:B------:R-:W-:-:S05]  /*25720*/  SEL R3, R14, RZ, P4 ;  /* 0x000000ff0e037207 */ /* 0x000fca0002000000 */
[----:B------:R-:W-:-:S04]  /*25730*/  IMAD.IADD R4, R6, 0x1, R3 ;  /* 0x0000000106047824 */ /* 0x000fc800078e0203 */
[----:B------:R-:W-:-:S07]  /*25740*/  IMAD.MOV.U32 R13, RZ, RZ, R4 ;  /* 0x000000ffff0d7224 */ /* 0x000fce00078e0004 */
[----:B------:R-:W-:Y:S05]  /*25750*/  WARPSYNC.COLLECTIVE R15, `(.L_x_2079) ;  /* 0x000000000f087348 */ /* 0x000fea0003c00000 */
[----:B------:R0:W1:Y:S02]  /*25760*/  SHFL.UP P6, R14, R13, R12, R11 ;  /* 0x0400000c0d0e7389 */ /* 0x00006400000c000b */
[----:B01----:R-:W-:Y:S01]  /*25770*/  ENDCOLLECTIVE ;  /* 0x000000000000791b */ /* 0x003fe20003800000 */
.L_x_2079:
        /* <DEDUP_REMOVED lines=8> */
.L_x_2080:
[----:B------:R-:W-:Y:S05]  /*25800*/  BRA `(.L_x_2081) ;  /* 0xffffff9800bc7947 */ /* 0x000fea000383ffff */
.L_x_1875:
[----:B------:R-:W-:Y:S01]  /*25810*/  BSSY B0, `(.L_x_2082) ;  /* 0x0000008000007945 */ /* 0x000fe20003800000 */
[----:B-----5:R-:W-:Y:S02]  /*25820*/  IMAD.MOV.U32 R13, RZ, RZ, R2 ;  /* 0x000000ffff0d7224 */ /* 0x020fe400078e0002 */
[----:B-1----:R-:W-:Y:S02]  /*25830*/  IMAD.MOV.U32 R12, RZ, RZ, 0x1 ;  /* 0x00000001ff0c7424 */ /* 0x002fe400078e00ff */
[----:B------:R-:W-:Y:S02]  /*25840*/  IMAD.MOV.U32 R11, RZ, RZ, RZ ;  /* 0x000000ffff0b7224 */ /* 0x000fe400078e00ff */
[----:B------:R-:W-:-:S07]  /*25850*/  IMAD.MOV.U32 R15, RZ, RZ, -0x1 ;  /* 0xffffffffff0f7424 */ /* 0x000fce00078e00ff */
[----:B0-2---:R-:W-:Y:S05]  /*25860*/  WARPSYNC.COLLECTIVE R15, `(.L_x_2083) ;  /* 0x000000000f087348 */ /* 0x005fea0003c00000 */
[----:B------:R1:W3:Y:S02]  /*25870*/  SHFL.UP P6, R14, R13, R12, R11 ;  /* 0x0400000c0d0e7389 */ /* 0x0002e400000c000b */
[----:B0123--:R-:W-:Y:S01]  /*25880*/  ENDCOLLECTIVE ;  /* 0x000000000000791b */ /* 0x00ffe20003800000 */
.L_x_2083:
[----:B------:R-:W-:Y:S05]  /*25890*/  BSYNC B0 ;  /* 0x0000000000007941 */ /* 0x000fea0003800000 */
.L_x_2082:
[----:B------:R-:W-:Y:S01]  /*258a0*/  SEL R13, R14, RZ, P1 ;  /* 0x000000ff0e0d7207 */ /* 0x000fe20000800000 */
[----:B------:R-:W-:Y:S01]  /*258b0*/  IMAD.MOV.U32 R12, RZ, RZ, 0x2 ;  /* 0x00000002ff0c7424 */ /* 0x000fe200078e00ff */
[----:B------:R-:W-:Y:S01]  /*258c0*/  MOV R11, RZ ;  /* 0x000000ff000b7202 */ /* 0x000fe20000000f00 */
[----:B------:R-:W-:Y:S02]  /*258d0*/  IMAD.MOV.U32 R15, RZ, RZ, -0x1 ;  /* 0xffffffffff0f7424 */ /* 0x000fe400078e00ff */
[----:B------:R-:W-:-:S07]  /*258e0*/  IMAD.IADD R13, R2, 0x1, R13 ;  /* 0x00000001020d7824 */ /* 0x000fce00078e020d */
[----:B------:R-:W-:Y:S05]  /*258f0*/  WARPSYNC.COLLECTIVE R15, `(.L_x_2084) ;  /* 0x000000000f087348 */ /* 0x000fea0003c00000 */
[----:B------:R0:W1:Y:S02]  /*25900*/  SHFL.UP P6, R14, R13, R12, R11 ;  /* 0x0400000c0d0e7389 */ /* 0x00006400000c000b */
[----:B01----:R-:W-:Y:S01]  /*25910*/  ENDCOLLECTIVE ;  /* 0x000000000000791b */ /* 0x003fe20003800000 */
.L_x_2084:
[----:B------:R-:W-:Y:S01]  /*25920*/  IMAD.MOV.U32 R12, RZ, RZ, 0x4 ;  /* 0x00000004ff0c7424 */ /* 0x000fe200078e00ff */
[----:B------:R-:W-:-:S05]  /*25930*/  SEL R14, R14, RZ, P2 ;  /* 0x000000ff0e0e7207 */ /* 0x000fca0001000000 */
[----:B------:R-:W-:-:S04]  /*25940*/  IMAD.IADD R3, R13, 0x1, R14 ;  /* 0x000000010d037824 */ /* 0x000fc800078e020e */
[----:B------:R-:W-:-:S07]  /*25950*/  IMAD.MOV.U32 R13, RZ, RZ, R3 ;  /* 0x000000ffff0d7224 */ /* 0x000fce00078e0003 */
[----:B------:R-:W-:Y:S05]  /*25960*/  WARPSYNC.COLLECTIVE R15, `(.L_x_2085) ;  /* 0x000000000f087348 */ /* 0x000fea0003c00000 */
[----:B------:R0:W1:Y:S02]  /*25970*/  SHFL.UP P6, R14, R13, R12, R11 ;  /* 0x0400000c0d0e7389 */ /* 0x00006400000c000b */
[----:B01----:R-:W-:Y:S01]  /*25980*/  ENDCOLLECTIVE ;  /* 0x000000000000791b */ /* 0x003fe20003800000 */
.L_x_2085:
[----:B------:R-:W-:Y:S01]  /*25990*/  IMAD.MOV.U32 R12, RZ, RZ, 0x8 ;  /* 0x00000008ff0c7424 */ /* 0x000fe200078e00ff */
[----:B------:R-:W-:-:S05]  /*259a0*/  SEL R4, R14, RZ, P3 ;  /* 0x000000ff0e047207 */ /* 0x000fca0001800000 */
[----:B------:R-:W-:-:S04]  /*259b0*/  IMAD.IADD R4, R3, 0x1, R4 ;  /* 0x0000000103047824 */ /* 0x000fc800078e0204 */
[----:B------:R-:W-:-:S07]  /*259c0*/  IMAD.MOV.U32 R13, RZ, RZ, R4 ;  /* 0x000000ffff0d7224 */ /* 0x000fce00078e0004 */
[----:B------:R-:W-:Y:S05]  /*259d0*/  WARPSYNC.COLLECTIVE R15, `(.L_x_2086) ;  /* 0x000000000f087348 */ /* 0x000fea0003c00000 */
[----:B------:R0:W1:Y:S02]  /*259e0*/  SHFL.UP P6, R14, R13, R12, R11 ;  /* 0x0400000c0d0e7389 */ /* 0x00006400000c000b */
[----:B01----:R-:W-:Y:S01]  /*259f0*/  ENDCOLLECTIVE ;  /* 0x000000000000791b */ /* 0x003fe20003800000 */
.L_x_2086:
[----:B------:R-:W-:Y:S01]  /*25a00*/  IMAD.MOV.U32 R12, RZ, RZ, 0x10 ;  /* 0x00000010ff0c7424 */ /* 0x000fe200078e00ff */
[----:B------:R-:W-:-:S04]  /*25a10*/  SEL R5, R14, RZ, P4 ;  /* 0x000000ff0e057207 */ /* 0x000fc80002000000 */
[----:B------:R-:W-:-:S05]  /*25a20*/  IADD3 R5, R4, R5, RZ ;  /* 0x0000000504057210 */ /* 0x000fca0007ffe0ff */
[----:B------:R-:W-:-:S07]  /*25a30*/  IMAD.MOV.U32 R13, RZ, RZ, R5 ;  /* 0x000000ffff0d7224 */ /* 0x000fce00078e0005 */
[----:B------:R-:W-:Y:S05]  /*25a40*/  WARPSYNC.COLLECTIVE R15, `(.L_x_2087) ;  /* 0x000000000f087348 */ /* 0x000fea0003c00000 */
[----:B------:R0:W1:Y:S02]  /*25a50*/  SHFL.UP P6, R14, R13, R12, R11 ;  /* 0x0400000c0d0e7389 */ /* 0x00006400000c000b */
[----:B01----:R-:W-:Y:S01]  /*25a60*/  ENDCOLLECTIVE ;  /* 0x000000000000791b */ /* 0x003fe20003800000 */
.L_x_2087:
        /* <DEDUP_REMOVED lines=8> */
.L_x_2088:
[----:B------:R-:W-:Y:S05]  /*25af0*/  BRA `(.L_x_2089) ;  /* 0xffffff98009c7947 */ /* 0x000fea000383ffff */
.L_x_1877:
[----:B------:R-:W-:Y:S01]  /*25b00*/  BSSY B0, `(.L_x_2090) ;  /* 0x0000006000007945 */ /* 0x000fe20003800000 */
[----:B------:R-:W-:Y:S01]  /*25b10*/  PLOP3.LUT P6, PT, P6, PT, PT, 0x8, 0x0 ;  /* 0x000000000000781c */ /* 0x000fe200037ce170 */
[----:B------:R-:W-:-:S12]  /*25b20*/  IMAD.MOV.U32 R15, RZ, RZ, -0x1 ;  /* 0xffffffffff0f7424 */ /* 0x000fd800078e00ff */
[----:B01----:R-:W-:Y:S05]  /*25b30*/  WARPSYNC.COLLECTIVE R15, `(.L_x_2091) ;  /* 0x000000000f087348 */ /* 0x003fea0003c00000 */
[----:B------:R-:W-:Y:S01]  /*25b40*/  VOTE.ANY R14, PT, P6 ;  /* 0x00000000000e7806 */ /* 0x000fe200030e0100 */
[----:B01----:R-:W-:Y:S06]  /*25b50*/  ENDCOLLECTIVE ;  /* 0x000000000000791b */ /* 0x003fec0003800000 */
.L_x_2091:
[----:B------:R-:W-:Y:S05]  /*25b60*/  BSYNC B0 ;  /* 0x0000000000007941 */ /* 0x000fea0003800000 */
.L_x_2090:
[----:B------:R-:W-:Y:S01]  /*25b70*/  MOV R6, R14 ;  /* 0x0000000e00067202 */ /* 0x000fe20000000f00 */
[----:B------:R-:W-:Y:S02]  /*25b80*/  IMAD.MOV.U32 R13, RZ, RZ, R2 ;  /* 0x000000ffff0d7224 */ /* 0x000fe400078e0002 */
[----:B------:R-:W-:Y:S01]  /*25b90*/  IMAD.MOV.U32 R11, RZ, RZ, 0x1f ;  /* 0x0000001fff0b7424 */ /* 0x000fe200078e00ff */
[----:B------:R-:W0:Y:S01]  /*25ba0*/  POPC R5, R6 ;  /* 0x0000000600057309 */ /* 0x000e220000000000 */
[----:B------:R-:W-:Y:S02]  /*25bb0*/  IMAD.MOV.U32 R15, RZ, RZ, -0x1 ;  /* 0xffffffffff0f7424 */ /* 0x000fe400078e00ff */
[----:B0-----:R-:W-:-:S07]  /*25bc0*/  IMAD.MOV.U32 R12, RZ, RZ, R5 ;  /* 0x000000ffff0c7224 */ /* 0x001fce00078e0005 */
[----:B------:R-:W-:Y:S05]  /*25bd0*/  WARPSYNC.COLLECTIVE R15, `(.L_x_2092) ;  /* 0x000000000f087348 */ /* 0x000fea0003c00000 */
[----:B------:R0:W1:Y:S02]  /*25be0*/  SHFL.IDX P6, R14, R13, R12, R11 ;  /* 0x0000000c0d0e7389 */ /* 0x00006400000c000b */
[----:B01----:R-:W-:Y:S01]  /*25bf0*/  ENDCOLLECTIVE ;  /* 0x000000000000791b */ /* 0x003fe20003800000 */
.L_x_2092:
[----:B------:R-:W-:Y:S01]  /*25c00*/  IMAD.MOV.U32 R17, RZ, RZ, R14 ;  /* 0x000000ffff117224 */ /* 0x000fe200078e000e */
[----:B------:R-:W-:Y:S06]  /*25c10*/  BRA `(.L_x_2093) ;  /* 0xffffff98008c7947 */ /* 0x000fec000383ffff */
.L_x_1879:
[----:B------:R-:W-:Y:S01]  /*25c20*/  BSSY B0, `(.L_x_2094) ;  /* 0x0000007000007945 */ /* 0x000fe20003800000 */
[----:B------:R-:W-:Y:S01]  /*25c30*/  IMAD.MOV.U32 R13, RZ, RZ, R3 ;  /* 0x000000ffff0d7224 */ /* 0x000fe200078e0003 */
[----:B------:R-:W-:Y:S01]  /*25c40*/  MOV R15, 0xffffffff ;  /* 0xffffffff000f7802 */ /* 0x000fe20000000f00 */
[----:B------:R-:W-:-:S07]  /*25c50*/  IMAD.MOV.U32 R11, RZ, RZ, 0x1f ;  /* 0x0000001fff0b7424 */ /* 0x000fce00078e00ff */
[----:B0-23--:R-:W-:Y:S05]  /*25c60*/  WARPSYNC.COLLECTIVE R15, `(.L_x_2095) ;  /* 0x000000000f087348 */ /* 0x00dfea0003c00000 */
[----:B------:R1:W4:Y:S02]  /*25c70*/  SHFL.IDX P6, R14, R13, R12, R11 ;  /* 0x0000000c0d0e7389 */ /* 0x00032400000c000b */
[----:B01234-:R-:W-:Y:S01]  /*25c80*/  ENDCOLLECTIVE ;  /* 0x000000000000791b */ /* 0x01ffe20003800000 */
.L_x_2095:
[----:B------:R-:W-:Y:S05]  /*25c90*/  BSYNC B0 ;  /* 0x0000000000007941 */ /* 0x000fea0003800000 */
.L_x_2094:
[----:B------:R-:W-:Y:S01]  /*25ca0*/  IMAD.MOV.U32 R6, RZ, RZ, R14 ;  /* 0x000000ffff067224 */ /* 0x000fe200078e000e */
[----:B------:R-:W-:Y:S06]  /*25cb0*/  BRA `(.L_x_1878) ;  /* 0xffffff9800807947 */ /* 0x000fec000383ffff */
.L_x_1883:
[----:B0-----:R0:W4:Y:S02]  /*25cc0*/  SYNCS.PHASECHK.TRANS64.TRYWAIT P0, [R5+URZ+0x16820], R0 ;  /* 0x01682000050075a7 */ /* 0x001124000800017f */
[----:B----4-:R-:W-:Y:S05]  /*25cd0*/  @!P0 NANOSLEEP.SYNCS 0x989680 ;  /* 0x009896800000895d */ /* 0x010fea0003900000 */
[----:B------:R-:W4:Y:S02]  /*25ce0*/  @!P0 SYNCS.PHASECHK.TRANS64 P0, [R5+URZ+0x16820], R0 ;  /* 0x01682000050085a7 */ /* 0x000f24000800007f */
[----:B----4-:R-:W-:Y:S05]  /*25cf0*/  @!P0 BRA `(.L_x_1883) ;  /* 0xfffffffc00f08947 */ /* 0x010fea000383ffff */
[----:B------:R-:W-:Y:S05]  /*25d00*/  BRA `(.L_x_2096) ;  /* 0xffffff9c00f87947 */ /* 0x000fea000383ffff */
.L_x_1884:
[----:B------:R-:W4:Y:S01]  /*25d10*/  S2R R2, SR_TID.X ;  /* 0x0000000000027919 */ /* 0x000f220000002100 */
[----:B------:R-:W-:Y:S01]  /*25d20*/  BSSY B0, `(.L_x_2097) ;  /* 0x000000a000007945 */ /* 0x000fe20003800000 */
[----:B-1----:R-:W-:Y:S02]  /*25d30*/  IMAD.MOV.U32 R12, RZ, RZ, RZ ;  /* 0x000000ffff0c7224 */ /* 0x002fe400078e00ff */
[----:B------:R-:W-:Y:S02]  /*25d40*/  IMAD.MOV.U32 R11, RZ, RZ, 0x1f ;  /* 0x0000001fff0b7424 */ /* 0x000fe400078e00ff */
[----:B------:R-:W-:Y:S01]  /*25d50*/  IMAD.MOV.U32 R15, RZ, RZ, -0x1 ;  /* 0xffffffffff0f7424 */ /* 0x000fe200078e00ff */
[----:B----4-:R-:W-:-:S04]  /*25d60*/  SHF.R.U32.HI R2, RZ, 0x5, R2 ;  /* 0x00000005ff027819 */ /* 0x010fc80000011602 */
[----:B------:R-:W-:-:S05]  /*25d70*/  LOP3.LUT R2, R2, 0x3, RZ, 0xc0, !PT ;  /* 0x0000000302027812 */ /* 0x000fca00078ec0ff */
[----:B------:R-:W-:-:S07]  /*25d80*/  IMAD.MOV.U32 R13, RZ, RZ, R2 ;  /* 0x000000ffff0d7224 */ /* 0x000fce00078e0002 */
[----:B0-23--:R-:W-:Y:S05]  /*25d90*/  WARPSYNC.COLLECTIVE R15, `(.L_x_2098) ;  /* 0x000000000f087348 */ /* 0x00dfea0003c00000 */
[----:B------:R1:W4:Y:S02]  /*25da0*/  SHFL.IDX P6, R14, R13, R12, R11 ;  /* 0x0000000c0d0e7389 */ /* 0x00032400000c000b */
[----:B01234-:R-:W-:Y:S01]  /*25db0*/  ENDCOLLECTIVE ;  /* 0x000000000000791b */ /* 0x01ffe20003800000 */
.L_x_2098:
[----:B------:R-:W-:Y:S05]  /*25dc0*/  BSYNC B0 ;  /* 0x0000000000007941 */ /* 0x000fea0003800000 */
.L_x_2097:
[----:B------:R-:W-:Y:S05]  /*25dd0*/  BRA `(.L_x_2099) ;  /* 0xffffff9c00e07947 */ /* 0x000fea000383ffff */
.L_x_1885:
[----:B------:R-:W-:Y:S01]  /*25de0*/  BSSY B0, `(.L_x_2100) ;  /* 0x0000006000007945 */ /* 0x000fe20003800000 */
[----:B------:R-:W-:-:S07]  /*25df0*/  IMAD.MOV.U32 R15, RZ, RZ, -0x1 ;  /* 0xffffffffff0f7424 */ /* 0x000fce00078e00ff */
[----:B0123--:R-:W-:Y:S05]  /*25e00*/  WARPSYNC.COLLECTIVE R15, `(.L_x_2101) ;  /* 0x000000000f0c7348 */ /* 0x00ffea0003c00000 */
[----:B------:R-:W-:Y:S02]  /*25e10*/  ELECT P6, UR62, PT ;  /* 0x00000000003e782f */ /* 0x000fe400038c0000 */
[----:B------:R-:W-:Y:S01]  /*25e20*/  MOV R14, UR62 ;  /* 0x0000003e000e7c02 */ /* 0x000fe20008000f00 */
[----:B0123--:R-:W-:Y:S10]  /*25e30*/  ENDCOLLECTIVE ;  /* 0x000000000000791b */ /* 0x00fff40003800000 */
.L_x_2101:
[----:B------:R-:W-:Y:S05]  /*25e40*/  BSYNC B0 ;  /* 0x0000000000007941 */ /* 0x000fea0003800000 */
.L_x_2100:
[----:B------:R-:W-:Y:S05]  /*25e50*/  BRA `(.L_x_2102) ;  /* 0xffffff9c00d47947 */ /* 0x000fea000383ffff */
.L_x_1887:
[----:B0-----:R0:W4:Y:S02]  /*25e60*/  SYNCS.PHASECHK.TRANS64.TRYWAIT P1, [R3+URZ+0x16840], R2 ;  /* 0x01684002030075a7 */ /* 0x001124000802017f */
[----:B----4-:R-:W-:Y:S05]  /*25e70*/  @!P1 NANOSLEEP.SYNCS 0x989680 ;  /* 0x009896800000995d */ /* 0x010fea0003900000 */
[----:B------:R-:W4:Y:S02]  /*25e80*/  @!P1 SYNCS.PHASECHK.TRANS64 P1, [R3+URZ+0x16840], R2 ;  /* 0x01684002030095a7 */ /* 0x000f24000802007f */
[----:B----4-:R-:W-:Y:S05]  /*25e90*/  @!P1 BRA `(.L_x_1887) ;  /* 0xfffffffc00f09947 */ /* 0x010fea000383ffff */
[----:B------:R-:W-:Y:S05]  /*25ea0*/  BRA `(.L_x_2103) ;  /* 0xffffff9c00f47947 */ /* 0x000fea000383ffff */
.L_x_1889:
[----:B----4-:R4:W0:Y:S02]  /*25eb0*/  SYNCS.PHASECHK.TRANS64.TRYWAIT P1, [R25+URZ+0x16840], R0 ;  /* 0x01684000190075a7 */ /* 0x010824000802017f */
[----:B0-----:R-:W-:Y:S05]  /*25ec0*/  @!P1 NANOSLEEP.SYNCS 0x989680 ;  /* 0x009896800000995d */ /* 0x001fea0003900000 */
[----:B------:R-:W0:Y:S02]  /*25ed0*/  @!P1 SYNCS.PHASECHK.TRANS64 P1, [R25+URZ+0x16840], R0 ;  /* 0x01684000190095a7 */ /* 0x000e24000802007f */
[----:B0-----:R-:W-:Y:S05]  /*25ee0*/  @!P1 BRA `(.L_x_1889) ;  /* 0xfffffffc00f09947 */ /* 0x001fea000383ffff */
[----:B------:R-:W-:Y:S05]  /*25ef0*/  BRA `(.L_x_2104) ;  /* 0xffffffa000007947 */ /* 0x000fea000383ffff */
.L_x_1891:
[----:B------:R0:W0:Y:S02]  /*25f00*/  SYNCS.PHASECHK.TRANS64.TRYWAIT P1, [R3+URZ+0x16860], R2 ;  /* 0x01686002030075a7 */ /* 0x000024000802017f */
[----:B0-----:R-:W-:Y:S05]  /*25f10*/  @!P1 NANOSLEEP.SYNCS 0x989680 ;  /* 0x009896800000995d */ /* 0x001fea0003900000 */
[----:B------:R-:W0:Y:S02]  /*25f20*/  @!P1 SYNCS.PHASECHK.TRANS64 P1, [R3+URZ+0x16860], R2 ;  /* 0x01686002030095a7 */ /* 0x000e24000802007f */
[----:B0-----:R-:W-:Y:S05]  /*25f30*/  @!P1 BRA `(.L_x_1891) ;  /* 0xfffffffc00f09947 */ /* 0x001fea000383ffff */
[----:B------:R-:W-:Y:S05]  /*25f40*/  BRA `(.L_x_2105) ;  /* 0xffffff9c00fc7947 */ /* 0x000fea000383ffff */
.L_x_2106:
        /* <DEDUP_REMOVED lines=11> */
.L_x_3110:


//--------------------- .text._ZN7cutlass13device_kernelIN5flash11enable_sm90INS1_16FlashAttnFwdSm90INS1_25CollectiveMainloopFwdSm90ILi2EN4cute5tupleIJNS5_1CILi1EEES8_S8_EEENS6_IJNS7_ILi192EEENS7_ILi128EEENS7_ILi64EEEEEELi64ENS_6half_tEfNS_4arch4Sm90ELb1ELb0ELb1ELb0ELb1ELb0ELb0ELb1ELb1ELb1ELb0ELb0EEENS1_21CollectiveEpilogueFwdINS6_IJSA_SC_SB_EEES9_SE_SG_Li384ELb0ELb1ELb0ELb0EEENS1_30DynamicPersistentTileSchedulerILi384ELi128ELb0ELb1ELb1EEEEEEEEEvNT_6ParamsE --------------------------
	.section	.text._ZN7cutlass13device_kernelIN5flash11enable_sm90INS1_16FlashAttnFwdSm90INS1_25CollectiveMainloopFwdSm90ILi2EN4cute5tupleIJNS5_1CILi1EEES8_S8_EEENS6_IJNS7_ILi192EEENS7_ILi128EEENS7_ILi64EEEEEELi64ENS_6half_tEfNS_4arch4Sm90ELb1ELb0ELb1ELb0ELb1ELb0ELb0ELb1ELb1ELb1ELb0ELb0EEENS1_21CollectiveEpilogueFwdINS6_IJSA_SC_SB_EEES9_SE_SG_Li384ELb0ELb1ELb0ELb0EEENS1_30DynamicPersistentTileSchedulerILi384ELi128ELb0ELb1ELb1EEEEEEEEEvNT_6ParamsE,"ax",@progbits
	.align	128
.text._ZN7cutlass13device_kernelIN5flash11enable_sm90INS1_16FlashAttnFwdSm90INS1_25CollectiveMainloopFwdSm90ILi2EN4cute5tupleIJNS5_1CILi1EEES8_S8_EEENS6_IJNS7_ILi192EEENS7_ILi128EEENS7_ILi64EEEEEELi64ENS_6half_tEfNS_4arch4Sm90ELb1ELb0ELb1ELb0ELb1ELb0ELb0ELb1ELb1ELb1ELb0ELb0EEENS1_21CollectiveEpilogueFwdINS6_IJSA_SC_SB_EEES9_SE_SG_Li384ELb0ELb1ELb0ELb0EEENS1_30DynamicPersistentTileSchedulerILi384ELi128ELb0ELb1ELb1EEEEEEEEEvNT_6ParamsE:
        .type           _ZN7cutlass13device_kernelIN5flash11enable_sm90INS1_16FlashAttnFwdSm90INS1_25CollectiveMainloopFwdSm90ILi2EN4cute5tupleIJNS5_1CILi1EEES8_S8_EEENS6_IJNS7_ILi192EEENS7_ILi128EEENS7_ILi64EEEEEELi64ENS_6half_tEfNS_4arch4Sm90ELb1ELb0ELb1ELb0ELb1ELb0ELb0ELb1ELb1ELb1ELb0ELb0EEENS1_21CollectiveEpilogueFwdINS6_IJSA_SC_SB_EEES9_SE_SG_Li384ELb0ELb1ELb0ELb0EEENS1_30DynamicPersistentTileSchedulerILi384ELi128ELb0ELb1ELb1EEEEEEEEEvNT_6ParamsE,@function
        .size           _ZN7cutlass13device_kernelIN5flash11enable_sm90INS1_16FlashAttnFwdSm90INS1_25CollectiveMainloopFwdSm90ILi2EN4cute5tupleIJNS5_1CILi1EEES8_S8_EEENS6_IJNS7_ILi192EEENS7_ILi128EEENS7_ILi64EEEEEELi64ENS_6half_tEfNS_4arch4Sm90ELb1ELb0ELb1ELb0ELb1ELb0ELb0ELb1ELb1ELb1ELb0ELb0EEENS1_21CollectiveEpilogueFwdINS6_IJSA_SC_SB_EEES9_SE_SG_Li384ELb0ELb1ELb0ELb0EEENS1_30DynamicPersistentTileSchedulerILi384ELi128ELb0ELb1ELb1EEEEEEEEEvNT_6ParamsE,(.L_x_3111 - _ZN7cutlass13device_kernelIN5flash11enable_sm90INS1_16FlashAttnFwdSm90INS1_25CollectiveMainloopFwdSm90ILi2EN4cute5tupleIJNS5_1CILi1EEES8_S8_EEENS6_IJNS7_ILi192EEENS7_ILi128EEENS7_ILi64EEEEEELi64ENS_6half_tEfNS_4arch4Sm90ELb1ELb0ELb1ELb0ELb1ELb0ELb0ELb1ELb1ELb1ELb0ELb0EEENS1_21CollectiveEpilogueFwdINS6_IJSA_SC_SB_EEES9_SE_SG_Li384ELb0ELb1ELb0ELb0EEENS1_30DynamicPersistentTileSchedulerILi384ELi128ELb0ELb1ELb1EEEEEEEEEvNT_6ParamsE)
        .other          _ZN7cutlass13device_kernelIN5flash11enable_sm90INS1_16FlashAttnFwdSm90INS1_25CollectiveMainloopFwdSm90ILi2EN4cute5tupleIJNS5_1CILi1EEES8_S8_EEENS6_IJNS7_ILi192EEENS7_ILi128EEENS7_ILi64EEEEEELi64ENS_6half_tEfNS_4arch4Sm90ELb1ELb0ELb1ELb0ELb1ELb0ELb0ELb1ELb1ELb1ELb0ELb0EEENS1_21CollectiveEpilogueFwdINS6_IJSA_SC_SB_EEES9_SE_SG_Li384ELb0ELb1ELb0ELb0EEENS1_30DynamicPersistentTileSchedulerILi384ELi128ELb0ELb1ELb1EEEEEEEEEvNT_6ParamsE,@"STO_CUDA_ENTRY STV_DEFAULT"
_ZN7cutlass13device_kernelIN5flash11enable_sm90INS1_16FlashAttnFwdSm90INS1_25CollectiveMainloopFwdSm90ILi2EN4cute5tupleIJNS5_1CILi1EEES8_S8_EEENS6_IJNS7_ILi192EEENS7_ILi128EEENS7_ILi64EEEEEELi64ENS_6half_tEfNS_4arch4Sm90ELb1ELb0ELb1ELb0ELb1ELb0ELb0ELb1ELb1ELb1ELb0ELb0EEENS1_21CollectiveEpilogueFwdINS6_IJSA_SC_SB_EEES9_SE_SG_Li384ELb0ELb1ELb0ELb0EEENS1_30DynamicPersistentTileSchedulerILi384ELi128ELb0ELb1ELb1EEEEEEEEEvNT_6ParamsE:
        /* <DEDUP_REMOVED lines=45> */
.L_x_2107:
        /* <DEDUP_REMOVED lines=22> */
.L_x_2108:
        /* <DEDUP_REMOVED lines=18> */
.L_x_2109:
        /* <DEDUP_REMOVED lines=22> */
.L_x_2110:
        /* <DEDUP_REMOVED lines=23> */
.L_x_2111:
        /* <DEDUP_REMOVED lines=8> */
.L_x_2113:
        /* <DEDUP_REMOVED lines=22> */
[-C--:B------:R-:W-:Y:S02]  /*0a00*/  LEA.HI R3, R0, R157.reuse, RZ, 0x5 ;  /* 0x0000009d00037211 */ /* 0x080fe400078f28ff */
[----:B------:R-:W-:Y:S02]  /*0a10*/  LOP3.LUT R152, R153, 0xffffff80, RZ, 0xc0, !PT ;  /* 0xffffff8099987812 */ /* 0x000fe400078ec0ff */
[----:B------:R-:W-:Y:S01]  /*0a20*/  LOP3.LUT R4, R2, 0x3fffff0, RZ, 0xc0, !PT ;  /* 0x03fffff002047812 */ /* 0x000fe200078ec0ff */
[----:B------:R-:W-:Y:S01]  /*0a30*/  IMAD.SHL.U32 R3, R3, 0x20, RZ ;  /* 0x0000002003037824 */ /* 0x000fe200078e00ff */
[----:B------:R-:W-:Y:S01]  /*0a40*/  SHF.R.S32.HI R5, RZ, 0x4, R2 ;  /* 0x00000004ff057819 */ /* 0x000fe20000011402 */
[C---:B------:R-:W-:Y:S01]  /*0a50*/  IMAD.IADD R152, R157.reuse, 0x1, -R152 ;  /* 0x000000019d987824 */ /* 0x040fe200078e0a98 */
[----:B------:R-:W-:Y:S01]  /*0a60*/  LEA.HI R8, R0, R157, RZ, 0x2 ;  /* 0x0000009d00087211 */ /* 0x000fe200078f10ff */
[----:B------:R-:W-:Y:S01]  /*0a70*/  IMAD.IADD R4, R157, 0x1, -R4 ;  /* 0x000000019d047824 */ /* 0x000fe200078e0a04 */
[----:B------:R-:W-:-:S02]  /*0a80*/  LEA.HI R2, R2, R5, RZ, 0x1 ;  /* 0x0000000502027211 */ /* 0x000fc400078f08ff */
[----:B------:R-:W-:Y:S02]  /*0a90*/  LOP3.LUT R3, R3, 0xfffffc00, RZ, 0xc0, !PT ;  /* 0xfffffc0003037812 */ /* 0x000fe400078ec0ff */
[----:B------:R-:W-:Y:S02]  /*0aa0*/  SHF.R.S32.HI R7, RZ, 0x1f, R152 ;  /* 0x0000001fff077819 */ /* 0x000fe40000011498 */
[----:B------:R-:W-:Y:S02]  /*0ab0*/  LOP3.LUT R2, R2, 0x1ffffffe, RZ, 0xc0, !PT ;  /* 0x1ffffffe02027812 */ /* 0x000fe400078ec0ff */
[----:B------:R-:W-:Y:S02]  /*0ac0*/  LEA R3, R4, R3, 0x6 ;  /* 0x0000000304037211 */ /* 0x000fe400078e30ff */
[----:B------:R-:W-:Y:S01]  /*0ad0*/  LEA.HI R4, R7, R152, RZ, 0x2 ;  /* 0x0000009807047211 */ /* 0x000fe200078f10ff */
[----:B------:R-:W-:Y:S01]  /*0ae0*/  IMAD.IADD R2, R5, 0x1, -R2 ;  /* 0x0000000105027824 */ /* 0x000fe200078e0a02 */
[----:B------:R-:W-:-:S02]  /*0af0*/  SHF.R.S32.HI R153, RZ, 0x7, R153 ;  /* 0x00000007ff997819 */ /* 0x000fc40000011499 */
[--C-:B------:R-:W-:Y:S01]  /*0b00*/  SHF.R.S32.HI R5, RZ, 0x2, R4.reuse ;  /* 0x00000002ff057819 */ /* 0x100fe20000011404 */
[----:B------:R-:W-:Y:S01]  /*0b10*/  IMAD R155, R2, 0x8, R3 ;  /* 0x00000008029b7824 */ /* 0x000fe200078e0203 */
[----:B------:R-:W-:Y:S01]  /*0b20*/  SHF.R.S32.HI R6, RZ, 0x1f, R4 ;  /* 0x0000001fff067819 */ /* 0x000fe20000011404 */
[----:B------:R-:W-:Y:S01]  /*0b30*/  IMAD.HI R2, R153, 0x55555556, RZ ;  /* 0x5555555699027827 */ /* 0x000fe200078e02ff */
[----:B------:R-:W-:Y:S02]  /*0b40*/  LOP3.LUT R8, R8, 0xfffffffc, RZ, 0xc0, !PT ;  /* 0xfffffffc08087812 */ /* 0x000fe400078ec0ff */
[----:B------:R-:W-:Y:S02]  /*0b50*/  LEA.HI R6, R6, R5, RZ, 0x3 ;  /* 0x0000000506067211 */ /* 0x000fe400078f18ff */
[----:B------:R-:W-:Y:S01]  /*0b60*/  LEA.HI R0, R0, R157, RZ, 0x3 ;  /* 0x0000009d00007211 */ /* 0x000fe200078f18ff */
[----:B------:R-:W-:Y:S01]  /*0b70*/  IMAD.IADD R8, R157, 0x1, -R8 ;  /* 0x000000019d087824 */ /* 0x000fe200078e0a08 */
[----:B------:R-:W-:-:S02]  /*0b80*/  LOP3.LUT R6, R6, 0xfffffff8, RZ, 0xc0, !PT ;  /* 0xfffffff806067812 */ /* 0x000fc400078ec0ff */
[----:B------:R-:W-:Y:S02]  /*0b90*/  LEA.HI R7, R7, R152, RZ, 0x5 ;  /* 0x0000009807077211 */ /* 0x000fe400078f28ff */
        /* <DEDUP_REMOVED lines=10> */
[----:B------:R-:W-:Y:S01]  /*0c40*/  IADD3 R3, R8, -R3, RZ ;  /* 0x8000000308037210 */ /* 0x000fe20007ffe0ff */
[----:B------:R-:W-:Y:S01]  /*0c50*/  IMAD.SHL.U32 R19, R18, 0x8, RZ ;  /* 0x0000000812137824 */ /* 0x000fe200078e00ff */
[----:B------:R-:W-:Y:S01]  /*0c60*/  SHF.R.S32.HI R22, RZ, 0x3, R0 ;  /* 0x00000003ff167819 */ /* 0x000fe20000011400 */
[----:B------:R-:W-:-:S02]  /*0c70*/  IMAD R154, R2, 0x40, R7 ;  /* 0x00000040029a7824 */ /* 0x000fc400078e0207 */
[----:B------:R-:W-:Y:S01]  /*0c80*/  IMAD.IADD R16, R152, 0x1, -R5 ;  /* 0x0000000198107824 */ /* 0x000fe200078e0a05 */
[----:B------:R-:W-:Y:S01]  /*0c90*/  SHF.R.S32.HI R156, RZ, 0x1f, R19 ;  /* 0x0000001fff9c7819 */ /* 0x000fe20000011413 */
[----:B------:R-:W-:-:S07]  /*0ca0*/  IMAD R17, R3, 0x8, R154 ;  /* 0x0000000803117824 */ /* 0x000fce00078e029a */
.L_x_2158:
        /* <DEDUP_REMOVED lines=21> */
.L_x_2114:
[----:B------:R-:W-:Y:S01]  /*0e00*/  ULDC UR7, c[0x0][0xc54] ;  /* 0x0003150000077ab9 */ /* 0x000fe20000000800 */
[----:B------:R-:W-:Y:S01]  /*0e10*/  UMOV UR6, UR9 ;  /* 0x0000000900067c82 */ /* 0x000fe20008000000 */
[----:B------:R-:W-:-:S11]  /*0e20*/  UISETP.NE.AND UP0, UPT, UR7, 0x1, UPT ;  /* 0x000000010700788c */ /* 0x000fd6000bf05270 */
[----:B------:R-:W-:Y:S02]  /*0e30*/  @UP0 ULDC.64 UR10, c[0x0][0xc58] ;  /* 0x00031600000a0ab9 */ /* 0x000fe40000000a00 */
[----:B------:R-:W-:-:S04]  /*0e40*/  UIMAD.WIDE.U32 UR4, UR9, UR10, URZ ;  /* 0x0000000a090472a5 */ /* 0x000fc8000f8e003f */
[----:B------:R-:W-:-:S04]  /*0e50*/  @UP0 USHF.R.U32.HI UR6, URZ, UR11, UR5 ;  /* 0x0000000b3f060299 */ /* 0x000fc80008011605 */
[----:B------:R-:W-:-:S12]  /*0e60*/  UIMAD UR4, UR6, UR7, URZ ;  /* 0x00000007060472a4 */ /* 0x000fd8000f8e023f */
.L_x_2115:
[----:B------:R-:W-:Y:S01]  /*0e70*/  ULDC.64 UR10, c[0x0][0x418] ;  /* 0x00010600000a7ab9 */ /* 0x000fe20000000a00 */
[----:B------:R-:W-:Y:S01]  /*0e80*/  ULOP3.LUT UR6, URZ, UR6, URZ, 0x33, !UPT ;  /* 0x000000063f067292 */ /* 0x000fe2000f8e333f */
[----:B------:R-:W-:Y:S01]  /*0e90*/  PLOP3.LUT P0, PT, PT, PT, PT, 0x80, 0x0 ;  /* 0x000000000000781c */ /* 0x000fe20003f0f070 */
[----:B------:R-:W-:Y:S01]  /*0ea0*/  UISETP.NE.U32.AND UP0, UPT, UR10, URZ, UPT ;  /* 0x0000003f0a00728c */ /* 0x000fe2000bf05070 */
[----:B------:R-:W-:Y:S01]  /*0eb0*/  MOV R0, RZ ;  /* 0x000000ff00007202 */ /* 0x000fe20000000f00 */
[----:B------:R-:W-:Y:S01]  /*0ec0*/  ULDC UR5, c[0x0][0xc3c] ;  /* 0x00030f0000057ab9 */ /* 0x000fe20000000800 */
[----:B------:R-:W-:Y:S01]  /*0ed0*/  UIADD3 UR4, UR9, -UR4, URZ ;  /* 0x8000000409047290 */ /* 0x000fe2000fffe03f */
[----:B------:R-:W-:Y:S01]  /*0ee0*/  IMAD.MOV.U32 R27, RZ, RZ, RZ ;  /* 0x000000ffff1b7224 */ /* 0x000fe200078e00ff */
[----:B------:R-:W-:Y:S01]  /*0ef0*/  UISETP.NE.AND.EX UP0, UPT, UR11, URZ, UPT, UP0 ;  /* 0x0000003f0b00728c */ /* 0x000fe2000bf05300 */
[----:B------:R-:W-:Y:S01]  /*0f00*/  CS2R R118, SRZ ;  /* 0x0000000000767805 */ /* 0x000fe2000001ff00 */
[----:B------:R-:W-:Y:S01]  /*0f10*/  UIADD3 UR6, UR6, UR5, URZ ;  /* 0x0000000506067290 */ /* 0x000fe2000fffe03f */
[----:B------:R-:W-:Y:S01]  /*0f20*/  CS2R R116, SRZ ;  /* 0x0000000000747805 */ /* 0x000fe2000001ff00 */
[----:B------:R-:W-:Y:S01]  /*0f30*/  ULDC UR11, c[0x0][0x448] ;  /* 0x00011200000b7ab9 */ /* 0x000fe20000000800 */
[----:B------:R-:W-:Y:S01]  /*0f40*/  ULDC UR10, c[0x0][0xc54] ;  /* 0x00031500000a7ab9 */ /* 0x000fe20000000800 */
[----:B------:R-:W-:Y:S01]  /*0f50*/  UISETP.NE.AND UP2, UPT, UR11, 0x1, UPT ;  /* 0x000000010b00788c */ /* 0x000fe2000bf45270 */
[----:B------:R-:W-:Y:S01]  /*0f60*/  CS2R R114, SRZ ;  /* 0x0000000000727805 */ /* 0x000fe2000001ff00 */
[----:B------:R-:W-:Y:S01]  /*0f70*/  UIMAD UR40, UR6, 0xc0, URZ ;  /* 0x000000c0062878a4 */ /* 0x000fe2000f8e023f */
[----:B------:R-:W-:Y:S01]  /*0f80*/  CS2R R112, SRZ ;  /* 0x0000000000707805 */ /* 0x000fe2000001ff00 */
[----:B------:R-:W-:Y:S01]  /*0f90*/  UIMAD UR10, UR8, UR10, UR4 ;  /* 0x0000000a080a72a4 */ /* 0x000fe2000f8e0204 */
[----:B------:R-:W-:Y:S01]  /*0fa0*/  CS2R R14, SRZ ;  /* 0x00000000000e7805 */ /* 0x000fe2000001ff00 */
[----:B------:R-:W-:Y:S01]  /*0fb0*/  UIADD3 UR6, UR40, 0xbf, URZ ;  /* 0x000000bf28067890 */ /* 0x000fe2000fffe03f */
[----:B------:R-:W-:Y:S01]  /*0fc0*/  IMAD.MOV.U32 R110, RZ, RZ, RZ ;  /* 0x000000ffff6e7224 */ /* 0x000fe200078e00ff */
[----:B------:R-:W-:Y:S01]  /*0fd0*/  ULDC UR47, c[0x0][0x424] ;  /* 0x00010900002f7ab9 */ /* 0x000fe20000000800 */
[----:B------:R-:W-:Y:S01]  /*0fe0*/  ULDC UR7, c[0x0][0x288] ;  /* 0x0000a20000077ab9 */ /* 0x000fe20000000800 */
[----:B------:R-:W-:Y:S01]  /*0ff0*/  USEL UR47, UR47, 0x1, UP0 ;  /* 0x000000012f2f7887 */ /* 0x000fe20008000000 */
[----:B------:R-:W-:Y:S01]  /*1000*/  IMAD.MOV.U32 R21, RZ, RZ, RZ ;  /* 0x000000ffff157224 */ /* 0x000fe200078e00ff */
[----:B------:R-:W-:Y:S01]  /*1010*/  @UP2 ULDC UR4, c[0x0][0x44c] ;  /* 0x0001130000042ab9 */ /* 0x000fe20000000800 */
[----:B------:R-:W-:Y:S01]  /*1020*/  UIADD3 UR7, -UR7, 0x80, URZ ;  /* 0x0000008007077890 */ /* 0x000fe2000fffe13f */
[----:B------:R-:W-:Y:S01]  /*1030*/  CS2R R12, SRZ ;  /* 0x00000000000c7805 */ /* 0x000fe2000001ff00 */
[----:B------:R-:W-:Y:S01]  /*1040*/  UIMAD.WIDE.U32 UR4, UR6, UR4, URZ ;  /* 0x00000004060472a5 */ /* 0x000fe2000f8e003f */
[----:B------:R-:W-:Y:S01]  /*1050*/  IMAD.MOV.U32 R106, RZ, RZ, RZ ;  /* 0x000000ffff6a7224 */ /* 0x000fe200078e00ff */
[----:B------:R-:W-:Y:S01]  /*1060*/  ULDC UR9, c[0x0][0x2f0] ;  /* 0x0000bc0000097ab9 */ /* 0x000fe20000000800 */
[----:B------:R-:W-:Y:S01]  /*1070*/  @UP2 ULDC UR11, c[0x0][0x450] ;  /* 0x00011400000b2ab9 */ /* 0x000fe20000000800 */
[----:B------:R-:W-:Y:S01]  /*1080*/  UIMAD UR7, UR47, UR9, UR7 ;  /* 0x000000092f0772a4 */ /* 0x000fe2000f8e0207 */
[----:B------:R-:W-:Y:S01]  /*1090*/  IMAD.MOV.U32 R25, RZ, RZ, RZ ;  /* 0x000000ffff197224 */ /* 0x000fe200078e00ff */
[----:B------:R-:W-:Y:S01]  /*10a0*/  @UP2 USHF.R.U32.HI UR6, URZ, UR11, UR5 ;  /* 0x0000000b3f062299 */ /* 0x000fe20008011605 */
[----:B------:R-:W-:Y:S01]  /*10b0*/  CS2R R102, SRZ ;  /* 0x0000000000667805 */ /* 0x000fe2000001ff00 */
[----:B------:R-:W-:Y:S01]  /*10c0*/  UIMAD UR4, UR47, UR9, 0x7f ;  /* 0x0000007f2f0474a4 */ /* 0x000fe2000f8e0209 */
[----:B------:R-:W-:Y:S01]  /*10d0*/  CS2R R100, SRZ ;  /* 0x0000000000647805 */ /* 0x000fe2000001ff00 */
[----:B------:R-:W-:Y:S01]  /*10e0*/  UIADD3 UR6, UR7, UR6, URZ ;  /* 0x0000000607067290 */ /* 0x000fe2000fffe03f */
[----:B------:R-:W-:Y:S01]  /*10f0*/  CS2R R98, SRZ ;  /* 0x0000000000627805 */ /* 0x000fe2000001ff00 */
[----:B------:R-:W-:Y:S01]  /*1100*/  USHF.R.S32.HI UR5, URZ, 0x1f, UR4 ;  /* 0x0000001f3f057899 */ /* 0x000fe20008011404 */
[----:B------:R-:W-:Y:S01]  /*1110*/  CS2R R96, SRZ ;  /* 0x0000000000607805 */ /* 0x000fe2000001ff00 */
[----:B------:R-:W-:Y:S01]  /*1120*/  USHF.R.S32.HI UR7, URZ, 0x1f, UR6 ;  /* 0x0000001f3f077899 */ /* 0x000fe20008011406 */
[----:B------:R-:W-:Y:S01]  /*1130*/  CS2R R94, SRZ ;  /* 0x00000000005e7805 */ /* 0x000fe2000001ff00 */
[----:B------:R-:W-:Y:S01]  /*1140*/  ULEA.HI UR5, UR5, UR4, URZ, 0x7 ;  /* 0x0000000405057291 */ /* 0x000fe2000f8f383f */
[----:B------:R-:W-:Y:S01]  /*1150*/  CS2R R92, SRZ ;  /* 0x00000000005c7805 */ /* 0x000fe2000001ff00 */
[----:B------:R-:W-:Y:S01]  /*1160*/  ULEA.HI UR7, UR7, UR6, URZ, 0x7 ;  /* 0x0000000607077291 */ /* 0x000fe2000f8f383f */
[----:B------:R-:W-:Y:S01]  /*1170*/  CS2R R90, SRZ ;  /* 0x00000000005a7805 */ /* 0x000fe2000001ff00 */
[----:B------:R-:W-:Y:S01]  /*1180*/  USHF.R.S32.HI UR49, URZ, 0x7, UR5 ;  /* 0x000000073f317899 */ /* 0x000fe20008011405 */
[----:B------:R-:W-:Y:S01]  /*1190*/  CS2R R88, SRZ ;  /* 0x0000000000587805 */ /* 0x000fe2000001ff00 */
[----:B------:R-:W-:Y:S01]  /*11a0*/  USHF.R.S32.HI UR7, URZ, 0x7, UR7 ;  /* 0x000000073f077899 */ /* 0x000fe20008011407 */
[----:B------:R-:W-:Y:S01]  /*11b0*/  ULDC UR42, c[0x0][0xc48] ;  /* 0x00031200002a7ab9 */ /* 0x000fe20000000800 */
[----:B------:R-:W-:-:S02]  /*11c0*/  UMOV UR41, UR10 ;  /* 0x0000000a00297c82 */ /* 0x000fc40008000000 */
[----:B------:R-:W-:Y:S02]  /*11d0*/  UISETP.LT.AND UP0, UPT, UR49, UR7, UPT ;  /* 0x000000073100728c */ /* 0x000fe4000bf01270 */
[----:B------:R-:W-:Y:S02]  /*11e0*/  UISETP.NE.AND UP1, UPT, UR42, 0x1, UPT ;  /* 0x000000012a00788c */ /* 0x000fe4000bf25270 */
[----:B------:R-:W-:Y:S02]  /*11f0*/  USEL UR49, UR49, UR7, UP0 ;  /* 0x0000000731317287 */ /* 0x000fe40008000000 */
[----:B------:R-:W-:Y:S02]  /*1200*/  UP2UR UR48, UPR, URZ, 0x4 ;  /* 0x000000043f307883 */ /* 0x000fe40008000000 */
[----:B------:R-:W-:-:S05]  /*1210*/  UISETP.GE.AND UP0, UPT, UR49, 0x1, UPT ;  /* 0x000000013100788c */ /* 0x000fca000bf06270 */
[----:B------:R-:W-:Y:S01]  /*1220*/  @UP1 ULDC UR8, c[0x0][0xc4c] ;  /* 0x0003130000081ab9 */ /* 0x000fe20000000800 */
[----:B------:R-:W-:Y:S01]  /*1230*/  PLOP3.LUT P1, PT, PT, PT, UP0, 0x80, 0x0 ;  /* 0x000000000000781c */ /* 0x000fe20003f2f008 */
[----:B------:R-:W-:Y:S01]  /*1240*/  UIMAD.WIDE.U32 UR4, UR10, UR8, URZ ;  /* 0x000000080a0472a5 */ /* 0x000fe2000f8e003f */
[----:B------:R-:W-:-:S03]  /*1250*/  @UP1 ULDC UR6, c[0x0][0xc50] ;  /* 0x0003140000061ab9 */ /* 0x000fc60000000800 */
[----:B------:R-:W-:-:S04]  /*1260*/  @UP1 USHF.R.U32.HI UR41, URZ, UR6, UR5 ;  /* 0x000000063f291299 */ /* 0x000fc80008011605 */
[----:B------:R-:W-:-:S04]  /*1270*/  UIADD3 UR4, -UR41, URZ, URZ ;  /* 0x0000003f29047290 */ /* 0x000fc8000fffe13f */
[----:B------:R-:W-:Y:S01]  /*1280*/  UIMAD UR42, UR42, UR4, UR10 ;  /* 0x000000042a2a72a4 */ /* 0x000fe2000f8e020a */
[----:B------:R-:W-:Y:S11]  /*1290*/  @!P1 BRA `(.L_x_2116) ;  /* 0x00000088000c9947 */ /* 0x000ff60003800000 */
        /* <DEDUP_REMOVED lines=18> */
[----:B------:R-:W-:Y:S01]  /*13c0*/  MOV R4, UR4 ;  /* 0x0000000400047c02 */ /* 0x000fe20008000f00 */
        /* <DEDUP_REMOVED lines=12> */
.L_x_2117:
        /* <DEDUP_REMOVED lines=9> */
.L_x_2222:
[----:B------:R-:W-:Y:S05]  /*1520*/  @!P0 BRA `(.L_x_2119) ;  /* 0x0000000000048947 */ /* 0x000fea0003800000 */
[----:B------:R-:W-:Y:S01]  /*1530*/  BPT.TRAP 0x1 ;  /* 0x000000040000795c */ /* 0x000fe20000300000 */
.L_x_2119:
[----:B0-----:R-:W-:Y:S01]  /*1540*/  IMAD.U32 R0, RZ, RZ, UR38 ;  /* 0x00000026ff007e24 */ /* 0x001fe2000f8e00ff */
[----:B------:R-:W-:-:S04]  /*1550*/  MOV R3, UR37 ;  /* 0x0000002500037c02 */ /* 0x000fc80008000f00 */
[----:B------:R-:W-:Y:S02]  /*1560*/  LEA R0, R0, UR45, 0x3 ;  /* 0x0000002d00007c11 */ /* 0x000fe4000f8e18ff */
[----:B------:R-:W-:-:S04]  /*1570*/  SHF.L.U32 R3, R3, 0x1f, RZ ;  /* 0x0000001f03037819 */ /* 0x000fc800000006ff */
[----:B------:R0:W1:Y:S01]  /*1580*/  SYNCS.PHASECHK.TRANS64.TRYWAIT P1, [R0+URZ+0x16830], R3 ;  /* 0x01683003000075a7 */ /* 0x000062000802017f */
[----:B------:R-:W-:Y:S05]  /*1590*/  @!P0 BRA `(.L_x_2120) ;  /* 0x0000000000048947 */ /* 0x000fea0003800000 */
[----:B------:R-:W-:Y:S01]  /*15a0*/  BPT.TRAP 0x1 ;  /* 0x000000040000795c */ /* 0x000fe20000300000 */
.L_x_2120:
[----:B-1----:R-:W-:Y:S05]  /*15b0*/  @P1 BRA `(.L_x_2121) ;  /* 0x0000000000081947 */ /* 0x002fea0003800000 */
[----:B------:R-:W1:Y:S02]  /*15c0*/  SYNCS.PHASECHK.TRANS64.TRYWAIT P1, [R0+URZ+0x16830], R3 ;  /* 0x01683003000075a7 */ /* 0x000e64000802017f */
[----:B-1----:R-:W-:Y:S05]  /*15d0*/  @!P1 BRA `(.L_x_2122) ;  /* 0x000000e000209947 */ /* 0x002fea0003800000 */
.L_x_2121:
        /* <DEDUP_REMOVED lines=35> */
.L_x_2123:
[----:B------:R-:W-:Y:S01]  /*1810*/  UISETP.NE.AND UP0, UPT, UR48, URZ, UPT ;  /* 0x0000003f3000728c */ /* 0x000fe2000bf05270 */
[----:B------:R-:W-:Y:S01]  /*1820*/  VIADD R14, R17, UR40 ;  /* 0x00000028110e7c36 */ /* 0x000fe20008000000 */
[----:B------:R-:W-:Y:S01]  /*1830*/  ULDC UR10, c[0x0][0x9d8] ;  /* 0x00027600000a7ab9 */ /* 0x000fe20000000800 */
[----:B------:R-:W-:Y:S01]  /*1840*/  ULDC UR11, c[0x0][0x2f0] ;  /* 0x0000bc00000b7ab9 */ /* 0x000fe20000000800 */
[----:B------:R-:W-:Y:S01]  /*1850*/  FMUL.FTZ R26, R26, UR10 ;  /* 0x0000000a1a1a7c20 */ /* 0x000fe20008410000 */
[----:B------:R-:W-:Y:S01]  /*1860*/  FMUL.FTZ R21, R33, UR10 ;  /* 0x0000000a21157c20 */ /* 0x000fe20008410000 */
[----:B------:R-:W-:Y:S01]  /*1870*/  PLOP3.LUT P1, PT, PT, PT, UP0, 0x80, 0x0 ;  /* 0x000000000000781c */ /* 0x000fe20003f2f008 */
[----:B------:R-:W-:Y:S01]  /*1880*/  FMUL.FTZ R27, R27, UR10 ;  /* 0x0000000a1b1b7c20 */ /* 0x000fe20008410000 */
[----:B------:R-:W-:Y:S01]  /*1890*/  PLOP3.LUT P2, PT, PT, PT, UP0, 0x80, 0x0 ;  /* 0x000000000000781c */ /* 0x000fe20003f4f008 */
[----:B------:R2:W3:Y:S01]  /*18a0*/  MUFU.TANH R105, R26 ;  /* 0x0000001a00697308 */ /* 0x0004e20000002400 */
[----:B------:R-:W-:Y:S01]  /*18b0*/  IMAD.U32 R33, RZ, RZ, UR11 ;  /* 0x0000000bff217e24 */ /* 0x000fe2000f8e00ff */
[----:B------:R-:W-:Y:S01]  /*18c0*/  @UP0 ULDC UR6, c[0x0][0x44c] ;  /* 0x0001130000060ab9 */ /* 0x000fe20000000800 */
[----:B------:R-:W-:Y:S01]  /*18d0*/  FMUL.FTZ R30, R30, UR10 ;  /* 0x0000000a1e1e7c20 */ /* 0x000fe20008410000 */
[----:B------:R-:W-:Y:S01]  /*18e0*/  ULDC UR14, c[0x0][0x288] ;  /* 0x0000a200000e7ab9 */ /* 0x000fe20000000800 */
[----:B------:R-:W-:Y:S01]  /*18f0*/  FMUL.FTZ R31, R31, UR10 ;  /* 0x0000000a1f1f7c20 */ /* 0x000fe20008410000 */
[----:B------:R-:W-:Y:S01]  /*1900*/  FMUL.FTZ R34, R34, UR10 ;  /* 0x0000000a22227c20 */ /* 0x000fe20008410000 */
[----:B------:R-:W-:Y:S01]  /*1910*/  FMUL.FTZ R35, R35, UR10 ;  /* 0x0000000a23237c20 */ /* 0x000fe20008410000 */
[----:B------:R-:W4:Y:S01]  /*1920*/  MUFU.TANH R103, R27 ;  /* 0x0000001b00677308 */ /* 0x000f220000002400 */
[----:B------:R-:W-:Y:S01]  /*1930*/  FMUL.FTZ R38, R38, UR10 ;  /* 0x0000000a26267c20 */ /* 0x000fe20008410000 */
[----:B------:R-:W-:Y:S01]  /*1940*/  @P1 IMAD.HI.U32 R2, R14, UR6, RZ ;  /* 0x000000060e021c27 */ /* 0x000fe2000f8e00ff */
[----:B------:R-:W-:-:S03]  /*1950*/  @UP0 ULDC UR6, c[0x0][0x450] ;  /* 0x0001140000060ab9 */ /* 0x000fc60000000800 */
[----:B------:R-:W-:Y:S01]  /*1960*/  FMUL.FTZ R39, R39, UR10 ;  /* 0x0000000a27277c20 */ /* 0x000fe20008410000 */
[----:B------:R-:W-:Y:S01]  /*1970*/  FMUL.FTZ R42, R42, UR10 ;  /* 0x0000000a2a2a7c20 */ /* 0x000fe20008410000 */
[----:B------:R-:W-:Y:S01]  /*1980*/  FMUL.FTZ R43, R43, UR10 ;  /* 0x0000000a2b2b7c20 */ /* 0x000fe20008410000 */
[----:B------:R-:W-:Y:S01]  /*1990*/  @P2 SHF.R.U32.HI R14, RZ, UR6, R2 ;  /* 0x00000006ff0e2c19 */ /* 0x000fe20008011602 */
[----:B------:R-:W-:Y:S01]  /*19a0*/  UMOV UR6, 0xffffff80 ;  /* 0xffffff8000067882 */ /* 0x000fe20000000000 */
[----:B------:R-:W5:Y:S01]  /*19b0*/  MUFU.TANH R101, R30 ;  /* 0x0000001e00657308 */ /* 0x000f620000002400 */
[----:B------:R-:W-:Y:S01]  /*19c0*/  UIMAD UR6, UR49, UR6, 0x80 ;  /* 0x00000080310674a4 */ /* 0x000fe2000f8e0206 */
[----:B------:R-:W-:Y:S01]  /*19d0*/  FMUL.FTZ R46, R46, UR10 ;  /* 0x0000000a2e2e7c20 */ /* 0x000fe20008410000 */
[----:B01----:R-:W0:Y:S01]  /*19e0*/  SHFL.IDX PT, R3, R14, 0x1, 0x1c1f ;  /* 0x003c1f000e037f89 */ /* 0x003e2200000e0000 */
[----:B------:R-:W-:Y:S01]  /*19f0*/  FMUL.FTZ R47, R47, UR10 ;  /* 0x0000000a2f2f7c20 */ /* 0x000fe20008410000 */
[----:B------:R-:W-:Y:S01]  /*1a00*/  UIADD3 UR7, UR6, 0x1, URZ ;  /* 0x0000000106077890 */ /* 0x000fe2000fffe03f */
[----:B------:R-:W-:Y:S01]  /*1a10*/  FMUL.FTZ R50, R50, UR10 ;  /* 0x0000000a32327c20 */ /* 0x000fe20008410000 */
[----:B------:R-:W-:Y:S01]  /*1a20*/  UIMAD UR6, UR47, UR11, UR6 ;  /* 0x0000000b2f0672a4 */ /* 0x000fe2000f8e0206 */
[----:B------:R1:W5:Y:S01]  /*1a30*/  MUFU.TANH R99, R31 ;  /* 0x0000001f00637308 */ /* 0x0003620000002400 */
[----:B------:R-:W-:Y:S01]  /*1a40*/  FMUL.FTZ R51, R51, UR10 ;  /* 0x0000000a33337c20 */ /* 0x000fe20008410000 */
[----:B------:R-:W-:Y:S01]  /*1a50*/  FMUL.FTZ R54, R54, UR10 ;  /* 0x0000000a36367c20 */ /* 0x000fe20008410000 */
[----:B------:R-:W-:-:S02]  /*1a60*/  IMAD.U32 R15, RZ, RZ, UR7 ;  /* 0x00000007ff0f7e24 */ /* 0x000fc4000f8e00ff */
[----:B------:R-:W-:Y:S01]  /*1a70*/  FMUL.FTZ R63, R63, UR10 ;  /* 0x0000000a3f3f7c20 */ /* 0x000fe20008410000 */
[----:B------:R-:W-:Y:S01]  /*1a80*/  FMUL.FTZ R9, R25, UR10 ;  /* 0x0000000a19097c20 */ /* 0x000fe20008410000 */
[----:B------:R-:W-:Y:S01]  /*1a90*/  FMUL.FTZ R25, R36, UR10 ;  /* 0x0000000a24197c20 */ /* 0x000fe20008410000 */
[C---:B--2---:R-:W-:Y:S01]  /*1aa0*/  IMAD R26, R16.reuse, -0x2, R15 ;  /* 0xfffffffe101a7824 */ /* 0x044fe200078e020f */
[----:B------:R-:W2:Y:S01]  /*1ab0*/  MUFU.TANH R97, R34 ;  /* 0x0000002200617308 */ /* 0x000ea20000002400 */
[----:B------:R-:W-:Y:S02]  /*1ac0*/  IMAD.U32 R15, RZ, RZ, UR6 ;  /* 0x00000006ff0f7e24 */ /* 0x000fe4000f8e00ff */
[----:B------:R-:W-:Y:S01]  /*1ad0*/  FMUL.FTZ R36, R53, UR10 ;  /* 0x0000000a35247c20 */ /* 0x000fe20008410000 */
[----:B------:R-:W-:Y:S02]  /*1ae0*/  IMAD R26, R33, UR47, R26 ;  /* 0x0000002f211a7c24 */ /* 0x000fe4000f8e021a */
[----:B------:R-:W-:Y:S01]  /*1af0*/  FMUL.FTZ R55, R55, UR10 ;  /* 0x0000000a37377c20 */ /* 0x000fe20008410000 */
[----:B------:R-:W-:-:S02]  /*1b00*/  IMAD R20, R16, -0x2, R15 ;  /* 0xfffffffe10147824 */ /* 0x000fc400078e020f */
[----:B------:R-:W-:Y:S01]  /*1b10*/  FMUL.FTZ R59, R59, UR10 ;  /* 0x0000000a3b3b7c20 */ /* 0x000fe20008410000 */
[----:B-1----:R-:W-:Y:S01]  /*1b20*/  FMUL.FTZ R31, R45, UR10 ;  /* 0x0000000a2d1f7c20 */ /* 0x002fe20008410000 */
[----:B------:R-:W1:Y:S01]  /*1b30*/  MUFU.TANH R35, R35 ;  /* 0x0000002300237308 */ /* 0x000e620000002400 */
[----:B------:R-:W-:Y:S01]  /*1b40*/  FMUL.FTZ R58, R58, UR10 ;  /* 0x0000000a3a3a7c20 */ /* 0x000fe20008410000 */
[----:B------:R-:W-:Y:S01]  /*1b50*/  FMUL.FTZ R7, R24, UR10 ;  /* 0x0000000a18077c20 */ /* 0x000fe20008410000 */
[----:B0-----:R-:W-:Y:S01]  /*1b60*/  IADD3 R3, R3, -UR14, R26 ;  /* 0x8000000e03037c10 */ /* 0x001fe2000fffe01a */
[----:B------:R-:W-:Y:S01]  /*1b70*/  FMUL.FTZ R11, R29, UR10 ;  /* 0x0000000a1d0b7c20 */ /* 0x000fe20008410000 */
[----:B------:R-:W-:Y:S01]  /*1b80*/  FMUL.FTZ R24, R32, UR10 ;  /* 0x0000000a20187c20 */ /* 0x000fe20008410000 */
[----:B------:R-:W-:Y:S01]  /*1b90*/  FMUL.FTZ R29, R40, UR10 ;  /* 0x0000000a281d7c20 */ /* 0x000fe20008410000 */
[----:B------:R-:W-:Y:S01]  /*1ba0*/  VIMNMX R2, R20, R3, PT ;  /* 0x0000000314027248 */ /* 0x000fe20003fe0100 */
[----:B------:R-:W0:Y:S01]  /*1bb0*/  MUFU.TANH R93, R38 ;  /* 0x00000026005d7308 */ /* 0x000e220000002400 */
[----:B------:R-:W-:Y:S01]  /*1bc0*/  FMUL.FTZ R3, R67, UR10 ;  /* 0x0000000a43037c20 */ /* 0x000fe20008410000 */
[----:B------:R-:W-:Y:S01]  /*1bd0*/  FMUL.FTZ R32, R49, UR10 ;  /* 0x0000000a31207c20 */ /* 0x000fe20008410000 */
[C---:B------:R-:W-:Y:S01]  /*1be0*/  ISETP.GT.AND P1, PT, R2.reuse, RZ, PT ;  /* 0x000000ff0200720c */ /* 0x040fe20003f24270 */
[----:B------:R-:W-:Y:S01]  /*1bf0*/  FMUL.FTZ R40, R57, UR10 ;  /* 0x0000000a39287c20 */ /* 0x000fe20008410000 */
[----:B------:R-:W-:Y:S01]  /*1c00*/  ISETP.GT.AND P2, PT, R2, 0x1, PT ;  /* 0x000000010200780c */ /* 0x000fe20003f44270 */
[----:B------:R-:W-:Y:S01]  /*1c10*/  FMUL.FTZ R62, R62, UR10 ;  /* 0x0000000a3e3e7c20 */ /* 0x000fe20008410000 */
[----:B------:R-:W-:Y:S01]  /*1c20*/  ISETP.GT.AND P3, PT, R2, 0x8, PT ;  /* 0x000000080200780c */ /* 0x000fe20003f64270 */
[----:B------:R-:W0:Y:S01]  /*1c30*/  MUFU.TANH R39, R39 ;  /* 0x0000002700277308 */ /* 0x000e220000002400 */
[----:B---3--:R-:W-:Y:S01]  /*1c40*/  FSEL R105, R105, -INF , P1 ;  /* 0xff80000069697808 */ /* 0x008fe20000800000 */
[----:B------:R-:W-:Y:S01]  /*1c50*/  FMUL.FTZ R66, R66, UR10 ;  /* 0x0000000a42427c20 */ /* 0x000fe20008410000 */
[----:B----4-:R-:W-:Y:S01]  /*1c60*/  FSEL R103, R103, -INF , P2 ;  /* 0xff80000067677808 */ /* 0x010fe20001000000 */
[----:B------:R-:W-:Y:S01]  /*1c70*/  FMUL.FTZ R13, R28, UR10 ;  /* 0x0000000a1c0d7c20 */ /* 0x000fe20008410000 */
[----:B------:R-:W-:Y:S01]  /*1c80*/  ISETP.GT.AND P1, PT, R2, 0x9, PT ;  /* 0x000000090200780c */ /* 0x000fe20003f24270 */
[----:B------:R-:W-:Y:S01]  /*1c90*/  FMUL.FTZ R28, R41, UR10 ;  /* 0x0000000a291c7c20 */ /* 0x000fe20008410000 */
[----:B-----5:R-:W-:Y:S01]  /*1ca0*/  FSEL R101, R101, -INF , P3 ;  /* 0xff80000065657808 */ /* 0x020fe20001800000 */
[----:B------:R-:W3:Y:S01]  /*1cb0*/  MUFU.TANH R89, R42 ;  /* 0x0000002a00597308 */ /* 0x000ee20000002400 */
[----:B------:R-:W-:Y:S01]  /*1cc0*/  FMNMX.FTZ R4, R105, R103, !PT ;  /* 0x0000006769047209 */ /* 0x000fe20007810000 */
[----:B------:R-:W-:Y:S01]  /*1cd0*/  FMUL.FTZ R70, R70, UR10 ;  /* 0x0000000a46467c20 */ /* 0x000fe20008410000 */
[C---:B------:R-:W-:Y:S01]  /*1ce0*/  ISETP.GT.AND P2, PT, R2.reuse, 0x10, PT ;  /* 0x000000100200780c */ /* 0x040fe20003f44270 */
[----:B------:R-:W-:Y:S01]  /*1cf0*/  FMUL.FTZ R27, R37, UR10 ;  /* 0x0000000a251b7c20 */ /* 0x000fe20008410000 */
[----:B------:R-:W-:Y:S01]  /*1d00*/  FSEL R99, R99, -INF , P1 ;  /* 0xff80000063637808 */ /* 0x000fe20000800000 */
[----:B------:R-:W-:Y:S01]  /*1d10*/  FMUL.FTZ R71, R71, UR10 ;  /* 0x0000000a47477c20 */ /* 0x000fe20008410000 */
[----:B------:R-:W-:Y:S01]  /*1d20*/  FMNMX.FTZ R4, R101, R4, !PT ;  /* 0x0000000465047209 */ /* 0x000fe20007810000 */
[----:B------:R-:W4:Y:S01]  /*1d30*/  MUFU.TANH R43, R43 ;  /* 0x0000002b002b7308 */ /* 0x000f220000002400 */
[----:B------:R-:W-:Y:S01]  /*1d40*/  ISETP.GT.AND P1, PT, R2, 0x11, PT ;  /* 0x000000110200780c */ /* 0x000fe20003f24270 */
[----:B------:R-:W-:Y:S01]  /*1d50*/  FMUL.FTZ R74, R74, UR10 ;  /* 0x0000000a4a4a7c20 */ /* 0x000fe20008410000 */
[----:B--2---:R-:W-:Y:S01]  /*1d60*/  FSEL R97, R97, -INF , P2 ;  /* 0xff80000061617808 */ /* 0x004fe20001000000 */
[----:B------:R-:W-:Y:S01]  /*1d70*/  FMUL.FTZ R75, R75, UR10 ;  /* 0x0000000a4b4b7c20 */ /* 0x000fe20008410000 */
[----:B------:R-:W-:Y:S01]  /*1d80*/  FMNMX.FTZ R4, R99, R4, !PT ;  /* 0x0000000463047209 */ /* 0x000fe20007810000 */
[----:B------:R-:W-:Y:S01]  /*1d90*/  FMUL.FTZ R78, R78, UR10 ;  /* 0x0000000a4e4e7c20 */ /* 0x000fe20008410000 */
[----:B------:R-:W-:Y:S01]  /*1da0*/  ISETP.GT.AND P2, PT, R2, 0x18, PT ;  /* 0x000000180200780c */ /* 0x000fe20003f44270 */
[----:B------:R-:W2:Y:S01]  /*1db0*/  MUFU.TANH R46, R46 ;  /* 0x0000002e002e7308 */ /* 0x000ea20000002400 */
[----:B-1----:R-:W-:Y:S01]  /*1dc0*/  FSEL R95, R35, -INF , P1 ;  /* 0xff800000235f7808 */ /* 0x002fe20000800000 */
[----:B------:R-:W-:Y:S01]  /*1dd0*/  FMUL.FTZ R79, R79, UR10 ;  /* 0x0000000a4f4f7c20 */ /* 0x000fe20008410000 */
[----:B------:R-:W-:Y:S01]  /*1de0*/  FMNMX.FTZ R4, R97, R4, !PT ;  /* 0x0000000461047209 */ /* 0x000fe20007810000 */
[----:B------:R-:W-:Y:S01]  /*1df0*/  FMUL.FTZ R82, R82, UR10 ;  /* 0x0000000a52527c20 */ /* 0x000fe20008410000 */
[----:B------:R-:W-:Y:S01]  /*1e00*/  ISETP.GT.AND P1, PT, R2, 0x19, PT ;  /* 0x000000190200780c */ /* 0x000fe20003f24270 */
[----:B------:R-:W-:Y:S01]  /*1e10*/  FMUL.FTZ R83, R83, UR10 ;  /* 0x0000000a53537c20 */ /* 0x000fe20008410000 */
[----:B0-----:R-:W-:Y:S01]  /*1e20*/  FSEL R93, R93, -INF , P2 ;  /* 0xff8000005d5d7808 */ /* 0x001fe20001000000 */
[----:B------:R-:W-:Y:S01]  /*1e30*/  MUFU.TANH R47, R47 ;  /* 0x0000002f002f7308 */ /* 0x000fe20000002400 */
[----:B------:R-:W-:Y:S01]  /*1e40*/  FMNMX.FTZ R4, R95, R4, !PT ;  /* 0x000000045f047209 */ /* 0x000fe20007810000 */
[----:B------:R-:W-:Y:S01]  /*1e50*/  FMUL.FTZ R86, R86, UR10 ;  /* 0x0000000a56567c20 */ /* 0x000fe20008410000 */
[----:B------:R-:W-:Y:S01]  /*1e60*/  ISETP.GT.AND P2, PT, R2, 0x20, PT ;  /* 0x000000200200780c */ /* 0x000fe20003f44270 */
[----:B------:R-:W-:Y:S01]  /*1e70*/  FMUL.FTZ R87, R87, UR10 ;  /* 0x0000000a57577c20 */ /* 0x000fe20008410000 */
[----:B------:R-:W-:Y:S01]  /*1e80*/  FSEL R91, R39, -INF , P1 ;  /* 0xff800000275b7808 */ /* 0x000fe20000800000 */
[----:B------:R-:W-:Y:S01]  /*1e90*/  FMUL.FTZ R30, R44, UR10 ;  /* 0x0000000a2c1e7c20 */ /* 0x000fe20008410000 */
[----:B------:R-:W-:Y:S01]  /*1ea0*/  FMNMX.FTZ R4, R93, R4, !PT ;  /* 0x000000045d047209 */ /* 0x000fe20007810000 */
[----:B------:R-:W0:Y:S01]  /*1eb0*/  MUFU.TANH R50, R50 ;  /* 0x0000003200327308 */ /* 0x000e220000002400 */
[----:B------:R-:W-:Y:S01]  /*1ec0*/  ISETP.GT.AND P1, PT, R2, 0x21, PT ;  /* 0x000000210200780c */ /* 0x000fe20003f24270 */
[----:B------:R-:W1:Y:S01]  /*1ed0*/  SHFL.IDX PT, R44, R14, RZ, 0x1c1f ;  /* 0x001c1fff0e2c7589 */ /* 0x000e6200000e0000 */
[----:B---3--:R-:W-:Y:S01]  /*1ee0*/  FSEL R89, R89, -INF , P2 ;  /* 0xff80000059597808 */ /* 0x008fe20001000000 */
[----:B------:R-:W-:Y:S01]  /*1ef0*/  ULDC UR6, c[0x0][0x988] ;  /* 0x0002620000067ab9 */ /* 0x000fe20000000800 */
[----:B------:R-:W-:Y:S01]  /*1f00*/  FMNMX.FTZ R4, R91, R4, !PT ;  /* 0x000000045b047209 */ /* 0x000fe20007810000 */
[----:B------:R-:W-:Y:S01]  /*1f10*/  FMUL.FTZ R42, R56, UR10 ;  /* 0x0000000a382a7c20 */ /* 0x000fe20008410000 */
[C---:B------:R-:W-:Y:S01]  /*1f20*/  ISETP.GT.AND P2, PT, R2.reuse, 0x28, PT ;  /* 0x000000280200780c */ /* 0x040fe20003f44270 */
[----:B------:R-:W-:Y:S01]  /*1f30*/  MUFU.TANH R51, R51 ;  /* 0x0000003300337308 */ /* 0x000fe20000002400 */
[----:B----4-:R-:W-:Y:S01]  /*1f40*/  FSEL R67, R43, -INF , P1 ;  /* 0xff8000002b437808 */ /* 0x010fe20000800000 */
[----:B------:R-:W-:Y:S01]  /*1f50*/  FMUL.FTZ R56, R65, UR10 ;  /* 0x0000000a41387c20 */ /* 0x000fe20008410000 */
[----:B------:R-:W-:Y:S01]  /*1f60*/  FMNMX.FTZ R4, R89, R4, !PT ;  /* 0x0000000459047209 */ /* 0x000fe20007810000 */
[----:B------:R-:W-:Y:S01]  /*1f70*/  FMUL.FTZ R65, R77, UR10 ;  /* 0x0000000a4d417c20 */ /* 0x000fe20008410000 */
[----:B------:R-:W-:Y:S01]  /*1f80*/  ISETP.GT.AND P1, PT, R2, 0x29, PT ;  /* 0x000000290200780c */ /* 0x000fe20003f24270 */
[----:B------:R-:W-:Y:S01]  /*1f90*/  FMUL.FTZ R34, R48, UR10 ;  /* 0x0000000a30227c20 */ /* 0x000fe20008410000 */
[----:B------:R-:W-:Y:S01]  /*1fa0*/  FMNMX.FTZ R4, R67, R4, !PT ;  /* 0x0000000443047209 */ /* 0x000fe20007810000 */
[----:B------:R-:W3:Y:S01]  /*1fb0*/  MUFU.TANH R53, R54 ;  /* 0x0000003600357308 */ /* 0x000ee20000002400 */
[----:B------:R-:W-:Y:S01]  /*1fc0*/  IADD3 R77, R26, -UR14, RZ ;  /* 0x8000000e1a4d7c10 */ /* 0x000fe2000fffe0ff */
[----:B------:R-:W-:Y:S01]  /*1fd0*/  FMUL.FTZ R38, R52, UR10 ;  /* 0x0000000a34267c20 */ /* 0x000fe20008410000 */
[----:B------:R-:W-:Y:S01]  /*1fe0*/  R2UR UR15, R0 ;  /* 0x00000000000f72ca */ /* 0x000fe200000e0000 */
[----:B------:R-:W-:Y:S01]  /*1ff0*/  @UP0 ULDC UR18, c[0x0][0x450] ;  /* 0x0001140000120ab9 */ /* 0x000fe20000000800 */
[----:B------:R-:W-:Y:S01]  /*2000*/  UIMAD UR11, UR47, UR11, -UR14 ;  /* 0x0000000b2f0b72a4 */ /* 0x000fe2000f8e0a0e */
[----:B------:R-:W-:Y:S01]  /*2010*/  CS2R R118, SRZ ;  /* 0x0000000000767805 */ /* 0x000fe2000001ff00 */
[----:B------:R-:W-:Y:S01]  /*2020*/  UIADD3 UR25, UR49, -0x2, URZ ;  /* 0xfffffffe31197890 */ /* 0x000fe2000fffe03f */
[----:B------:R2:W-:Y:S01]  /*2030*/  MUFU.TANH R6, R63 ;  /* 0x0000003f00067308 */ /* 0x0005e20000002400 */
[----:B------:R-:W-:-:S02]  /*2040*/  CS2R R116, SRZ ;  /* 0x0000000000747805 */ /* 0x000fc4000001ff00 */
[----:B-1----:R-:W-:Y:S02]  /*2050*/  VIADDMNMX R77, R44, R77, R20, PT ;  /* 0x0000004d2c4d7246 */ /* 0x002fe40003800114 */
[----:B------:R-:W-:Y:S02]  /*2060*/  CS2R R114, SRZ ;  /* 0x0000000000727805 */ /* 0x000fe4000001ff00 */
[----:B------:R-:W-:Y:S02]  /*2070*/  CS2R R112, SRZ ;  /* 0x0000000000707805 */ /* 0x000fe4000001ff00 */
[----:B------:R-:W-:Y:S01]  /*2080*/  ISETP.GT.AND P3, PT, R77, 0x8, PT ;  /* 0x000000084d00780c */ /* 0x000fe20003f64270 */
[----:B------:R-:W1:Y:S01]  /*2090*/  MUFU.TANH R5, R55 ;  /* 0x0000003700057308 */ /* 0x000e620000002400 */
[----:B--2---:R-:W-:Y:S02]  /*20a0*/  FSEL R63, R46, -INF , P2 ;  /* 0xff8000002e3f7808 */ /* 0x004fe40001000000 */
[----:B------:R-:W-:-:S02]  /*20b0*/  ISETP.GT.AND P2, PT, R2, 0x30, PT ;  /* 0x000000300200780c */ /* 0x000fc40003f44270 */
[----:B------:R-:W-:Y:S02]  /*20c0*/  FMNMX.FTZ R4, R63, R4, !PT ;  /* 0x000000043f047209 */ /* 0x000fe40007810000 */
[----:B0-----:R-:W-:Y:S01]  /*20d0*/  FSEL R57, R50, -INF , P2 ;  /* 0xff80000032397808 */ /* 0x001fe20001000000 */
[----:B------:R0:W-:Y:S01]  /*20e0*/  MUFU.TANH R45, R59 ;  /* 0x0000003b002d7308 */ /* 0x0001e20000002400 */
[----:B------:R-:W-:-:S04]  /*20f0*/  ISETP.GT.AND P2, PT, R2, 0x38, PT ;  /* 0x000000380200780c */ /* 0x000fc80003f44270 */
[----:B---3--:R-:W-:Y:S02]  /*2100*/  FSEL R53, R53, -INF , P2 ;  /* 0xff80000035357808 */ /* 0x008fe40001000000 */
[C---:B------:R-:W-:Y:S01]  /*2110*/  ISETP.GT.AND P2, PT, R2.reuse, 0x40, PT ;  /* 0x000000400200780c */ /* 0x040fe20003f44270 */
[----:B------:R2:W3:Y:S01]  /*2120*/  MUFU.TANH R49, R58 ;  /* 0x0000003a00317308 */ /* 0x0004e20000002400 */
[----:B0-----:R-:W-:Y:S02]  /*2130*/  FSEL R59, R47, -INF , P1 ;  /* 0xff8000002f3b7808 */ /* 0x001fe40000800000 */
[C---:B------:R-:W-:Y:S02]  /*2140*/  ISETP.GT.AND P1, PT, R2.reuse, 0x31, PT ;  /* 0x000000310200780c */ /* 0x040fe40003f24270 */
[----:B------:R-:W-:Y:S02]  /*2150*/  FMNMX.FTZ R4, R59, R4, !PT ;  /* 0x000000043b047209 */ /* 0x000fe40007810000 */
[----:B------:R-:W-:Y:S01]  /*2160*/  FSEL R55, R51, -INF , P1 ;  /* 0xff80000033377808 */ /* 0x000fe20000800000 */
[----:B------:R-:W0:Y:S01]  /*2170*/  MUFU.TANH R62, R62 ;  /* 0x0000003e003e7308 */ /* 0x000e220000002400 */
[----:B------:R-:W-:Y:S01]  /*2180*/  FMNMX.FTZ R4, R57, R4, !PT ;  /* 0x0000000439047209 */ /* 0x000fe20007810000 */
[----:B--2---:R-:W-:Y:S01]  /*2190*/  FMUL.FTZ R58, R69, UR10 ;  /* 0x0000000a453a7c20 */ /* 0x004fe20008410000 */
[----:B------:R-:W-:Y:S01]  /*21a0*/  ISETP.GT.AND P1, PT, R2, 0x39, PT ;  /* 0x000000390200780c */ /* 0x000fe20003f24270 */
[----:B------:R-:W-:Y:S01]  /*21b0*/  FMUL.FTZ R69, R80, UR10 ;  /* 0x0000000a50457c20 */ /* 0x000fe20008410000 */
[----:B------:R-:W-:-:S02]  /*21c0*/  FMNMX.FTZ R4, R55, R4, !PT ;  /* 0x0000000437047209 */ /* 0x000fc40007810000 */
[----:B-1----:R-:W-:Y:S01]  /*21d0*/  FSEL R51, R5, -INF , P1 ;  /* 0xff80000005337808 */ /* 0x002fe20000800000 */
[----:B------:R-:W1:Y:S01]  /*21e0*/  MUFU.TANH R41, R66 ;  /* 0x0000004200297308 */ /* 0x000e620000002400 */
[----:B------:R-:W-:Y:S02]  /*21f0*/  FMNMX.FTZ R4, R53, R4, !PT ;  /* 0x0000000435047209 */ /* 0x000fe40007810000 */
[C---:B------:R-:W-:Y:S02]  /*2200*/  ISETP.GT.AND P1, PT, R2.reuse, 0x41, PT ;  /* 0x000000410200780c */ /* 0x040fe40003f24270 */
[----:B---3--:R-:W-:Y:S02]  /*2210*/  FSEL R49, R49, -INF , P2 ;  /* 0xff80000031317808 */ /* 0x008fe40001000000 */
[----:B------:R-:W-:Y:S01]  /*2220*/  FMNMX.FTZ R4, R51, R4, !PT ;  /* 0x0000000433047209 */ /* 0x000fe20007810000 */
[----:B------:R-:W2:Y:S01]  /*2230*/  MUFU.TANH R3, R3 ;  /* 0x0000000300037308 */ /* 0x000ea20000002400 */
[----:B------:R-:W-:-:S02]  /*2240*/  ISETP.GT.AND P2, PT, R2, 0x48, PT ;  /* 0x000000480200780c */ /* 0x000fc40003f44270 */
[----:B------:R-:W-:Y:S02]  /*2250*/  FSEL R45, R45, -INF , P1 ;  /* 0xff8000002d2d7808 */ /* 0x000fe40000800000 */
[----:B------:R-:W-:Y:S02]  /*2260*/  FMNMX.FTZ R4, R49, R4, !PT ;  /* 0x0000000431047209 */ /* 0x000fe40007810000 */
[----:B------:R-:W-:Y:S01]  /*2270*/  ISETP.GT.AND P1, PT, R2, 0x49, PT ;  /* 0x000000490200780c */ /* 0x000fe20003f24270 */
[----:B------:R-:W3:Y:S01]  /*2280*/  MUFU.TANH R37, R70 ;  /* 0x0000004600257308 */ /* 0x000ee20000002400 */
[----:B0-----:R-:W-:Y:S01]  /*2290*/  FSEL R47, R62, -INF , P2 ;  /* 0xff8000003e2f7808 */ /* 0x001fe20001000000 */
[----:B------:R-:W-:Y:S01]  /*22a0*/  FMUL.FTZ R62, R73, UR10 ;  /* 0x0000000a493e7c20 */ /* 0x000fe20008410000 */
[----:B------:R-:W-:Y:S01]  /*22b0*/  FMNMX.FTZ R4, R45, R4, !PT ;  /* 0x000000042d047209 */ /* 0x000fe20007810000 */
[----:B------:R-:W-:Y:S01]  /*22c0*/  FMUL.FTZ R73, R84, UR10 ;  /* 0x0000000a54497c20 */ /* 0x000fe20008410000 */
[----:B------:R-:W-:-:S02]  /*22d0*/  ISETP.GT.AND P2, PT, R2, 0x50, PT ;  /* 0x000000500200780c */ /* 0x000fc40003f44270 */
[----:B------:R-:W-:Y:S01]  /*22e0*/  FSEL R43, R6, -INF , P1 ;  /* 0xff800000062b7808 */ /* 0x000fe20000800000 */
[----:B------:R0:W4:Y:S01]  /*22f0*/  MUFU.TANH R35, R71 ;  /* 0x0000004700237308 */ /* 0x0001220000002400 */
[----:B------:R-:W-:Y:S02]  /*2300*/  FMNMX.FTZ R4, R47, R4, !PT ;  /* 0x000000042f047209 */ /* 0x000fe40007810000 */
[C---:B------:R-:W-:Y:S02]  /*2310*/  ISETP.GT.AND P1, PT, R2.reuse, 0x51, PT ;  /* 0x000000510200780c */ /* 0x040fe40003f24270 */
[----:B-1----:R-:W-:Y:S02]  /*2320*/  FSEL R41, R41, -INF , P2 ;  /* 0xff80000029297808 */ /* 0x002fe40001000000 */
[----:B------:R-:W-:Y:S01]  /*2330*/  FMNMX.FTZ R4, R43, R4, !PT ;  /* 0x000000042b047209 */ /* 0x000fe20007810000 */
[----:B------:R1:W5:Y:S01]  /*2340*/  MUFU.TANH R33, R74 ;  /* 0x0000004a00217308 */ /* 0x0003620000002400 */
[----:B------:R-:W-:Y:S01]  /*2350*/  ISETP.GT.AND P2, PT, R2, 0x58, PT ;  /* 0x000000580200780c */ /* 0x000fe20003f44270 */
[----:B0-----:R-:W-:Y:S01]  /*2360*/  FMUL.FTZ R71, R81, UR10 ;  /* 0x0000000a51477c20 */ /* 0x001fe20008410000 */
[----:B--2---:R-:W-:-:S02]  /*2370*/  FSEL R39, R3, -INF , P1 ;  /* 0xff80000003277808 */ /* 0x004fc40000800000 */
[----:B------:R-:W-:Y:S02]  /*2380*/  FMNMX.FTZ R4, R41, R4, !PT ;  /* 0x0000000429047209 */ /* 0x000fe40007810000 */
[C---:B------:R-:W-:Y:S01]  /*2390*/  ISETP.GT.AND P1, PT, R2.reuse, 0x59, PT ;  /* 0x000000590200780c */ /* 0x040fe20003f24270 */
[----:B------:R-:W0:Y:S01]  /*23a0*/  MUFU.TANH R75, R75 ;  /* 0x0000004b004b7308 */ /* 0x000e220000002400 */
[----:B---3--:R-:W-:Y:S01]  /*23b0*/  FSEL R37, R37, -INF , P2 ;  /* 0xff80000025257808 */ /* 0x008fe20001000000 */
[----:B-1----:R-:W-:Y:S01]  /*23c0*/  FMUL.FTZ R74, R85, UR10 ;  /* 0x0000000a554a7c20 */ /* 0x002fe20008410000 */
[----:B------:R-:W-:Y:S02]  /*23d0*/  FMNMX.FTZ R4, R39, R4, !PT ;  /* 0x0000000427047209 */ /* 0x000fe40007810000 */
[----:B------:R-:W-:Y:S02]  /*23e0*/  ISETP.GT.AND P2, PT, R2, 0x60, PT ;  /* 0x000000600200780c */ /* 0x000fe40003f44270 */
[----:B----4-:R-:W-:Y:S01]  /*23f0*/  FSEL R35, R35, -INF , P1 ;  /* 0xff80000023237808 */ /* 0x010fe20000800000 */
[----:B------:R-:W1:Y:S01]  /*2400*/  MUFU.TANH R5, R78 ;  /* 0x0000004e00057308 */ /* 0x000e620000002400 */
[----:B------:R-:W-:-:S02]  /*2410*/  FMNMX.FTZ R4, R37, R4, !PT ;  /* 0x0000000425047209 */ /* 0x000fc40007810000 */
[C---:B------:R-:W-:Y:S02]  /*2420*/  ISETP.GT.AND P1, PT, R2.reuse, 0x61, PT ;  /* 0x000000610200780c */ /* 0x040fe40003f24270 */
[----:B-----5:R-:W-:Y:S02]  /*2430*/  FSEL R33, R33, -INF , P2 ;  /* 0xff80000021217808 */ /* 0x020fe40001000000 */
[----:B------:R-:W-:Y:S01]  /*2440*/  FMNMX.FTZ R4, R35, R4, !PT ;  /* 0x0000000423047209 */ /* 0x000fe20007810000 */
[----:B------:R2:W3:Y:S01]  /*2450*/  MUFU.TANH R12, R79 ;  /* 0x0000004f000c7308 */ /* 0x0004e20000002400 */
[----:B------:R-:W-:Y:S02]  /*2460*/  ISETP.GT.AND P2, PT, R2, 0x68, PT ;  /* 0x000000680200780c */ /* 0x000fe40003f44270 */
[----:B0-----:R-:W-:Y:S01]  /*2470*/  FSEL R3, R75, -INF , P1 ;  /* 0xff8000004b037808 */ /* 0x001fe20000800000 */
[----:B------:R-:W-:Y:S01]  /*2480*/  FMUL.FTZ R75, R60, UR10 ;  /* 0x0000000a3c4b7c20 */ /* 0x000fe20008410000 */
[----:B------:R-:W-:-:S02]  /*2490*/  FMNMX.FTZ R4, R33, R4, !PT ;  /* 0x0000000421047209 */ /* 0x000fc40007810000 */
[----:B------:R-:W-:Y:S01]  /*24a0*/  ISETP.GT.AND P1, PT, R2, 0x69, PT ;  /* 0x000000690200780c */ /* 0x000fe20003f24270 */
[----:B------:R0:W4:Y:S01]  /*24b0*/  MUFU.TANH R10, R82 ;  /* 0x00000052000a7308 */ /* 0x0001220000002400 */
[----:B-1----:R-:W-:Y:S01]  /*24c0*/  FSEL R5, R5, -INF , P2 ;  /* 0xff80000005057808 */ /* 0x002fe20001000000 */
[----:B--2---:R-:W-:Y:S01]  /*24d0*/  FMUL.FTZ R79, R61, UR10 ;  /* 0x0000000a3d4f7c20 */ /* 0x004fe20008410000 */
[----:B------:R-:W-:Y:S01]  /*24e0*/  FMNMX.FTZ R4, R3, R4, !PT ;  /* 0x0000000403047209 */ /* 0x000fe20007810000 */
[----:B------:R-:W-:Y:S01]  /*24f0*/  FMUL.FTZ R61, R68, UR10 ;  /* 0x0000000a443d7c20 */ /* 0x000fe20008410000 */
[----:B------:R-:W-:Y:S01]  /*2500*/  ISETP.GT.AND P2, PT, R2, 0x70, PT ;  /* 0x000000700200780c */ /* 0x000fe20003f44270 */
[----:B------:R-:W-:Y:S01]  /*2510*/  FMUL.FTZ R68, R76, UR10 ;  /* 0x0000000a4c447c20 */ /* 0x000fe20008410000 */
[----:B------:R-:W-:Y:S01]  /*2520*/  FMNMX.FTZ R15, R5, R4, !PT ;  /* 0x00000004050f7209 */ /* 0x000fe20007810000 */
[----:B------:R-:W1:Y:S01]  /*2530*/  MUFU.TANH R8, R83 ;  /* 0x0000005300087308 */ /* 0x000e620000002400 */
[----:B---3--:R-:W-:Y:S01]  /*2540*/  FSEL R12, R12, -INF , P1 ;  /* 0xff8000000c0c7808 */ /* 0x008fe20000800000 */
[----:B0-----:R-:W-:Y:S01]  /*2550*/  FMUL.FTZ R82, R64, UR10 ;  /* 0x0000000a40527c20 */ /* 0x001fe20008410000 */
[----:B------:R-:W-:Y:S01]  /*2560*/  ISETP.GT.AND P1, PT, R2, 0x71, PT ;  /* 0x000000710200780c */ /* 0x000fe20003f24270 */
[----:B------:R-:W-:Y:S01]  /*2570*/  FMUL.FTZ R64, R72, UR10 ;  /* 0x0000000a48407c20 */ /* 0x000fe20008410000 */
[----:B------:R-:W-:Y:S01]  /*2580*/  FMNMX.FTZ R15, R12, R15, !PT ;  /* 0x0000000f0c0f7209 */ /* 0x000fe20007810000 */
[----:B------:R-:W-:-:S02]  /*2590*/  UMOV UR10, UR40 ;  /* 0x00000028000a7c82 */ /* 0x000fc40008000000 */
[----:B------:R-:W0:Y:S01]  /*25a0*/  MUFU.TANH R86, R86 ;  /* 0x0000005600567308 */ /* 0x000e220000002400 */
[----:B----4-:R-:W-:Y:S02]  /*25b0*/  FSEL R10, R10, -INF , P2 ;  /* 0xff8000000a0a7808 */ /* 0x010fe40001000000 */
[----:B------:R-:W-:Y:S02]  /*25c0*/  ISETP.GT.AND P2, PT, R2, 0x78, PT ;  /* 0x000000780200780c */ /* 0x000fe40003f44270 */
[----:B------:R-:W-:-:S03]  /*25d0*/  FMNMX.FTZ R15, R10, R15, !PT ;  /* 0x0000000f0a0f7209 */ /* 0x000fc60007810000 */
[----:B------:R-:W2:Y:S01]  /*25e0*/  MUFU.TANH R87, R87 ;  /* 0x0000005700577308 */ /* 0x000ea20000002400 */
[----:B-1----:R-:W-:Y:S02]  /*25f0*/  FSEL R8, R8, -INF , P1 ;  /* 0xff80000008087808 */ /* 0x002fe40000800000 */
[----:B------:R-:W-:Y:S02]  /*2600*/  ISETP.GT.AND P1, PT, R2, 0x79, PT ;  /* 0x000000790200780c */ /* 0x000fe40003f24270 */
[----:B------:R-:W-:-:S03]  /*2610*/  FMNMX.FTZ R15, R8, R15, !PT ;  /* 0x0000000f080f7209 */ /* 0x000fc60007810000 */
[----:B------:R-:W-:Y:S01]  /*2620*/  MUFU.TANH R7, R7 ;  /* 0x0000000700077308 */ /* 0x000fe20000002400 */
[----:B0-----:R-:W-:Y:S02]  /*2630*/  FSEL R4, R86, -INF , P2 ;  /* 0xff80000056047808 */ /* 0x001fe40001000000 */
[----:B------:R-:W-:Y:S02]  /*2640*/  ISETP.GT.AND P2, PT, R77, 0x1, PT ;  /* 0x000000014d00780c */ /* 0x000fe40003f44270 */
[----:B------:R-:W-:-:S03]  /*2650*/  FMNMX.FTZ R15, R4, R15, !PT ;  /* 0x0000000f040f7209 */ /* 0x000fc60007810000 */
[----:B------:R-:W0:Y:S01]  /*2660*/  MUFU.TANH R9, R9 ;  /* 0x0000000900097308 */ /* 0x000e220000002400 */
[----:B--2---:R-:W-:-:S04]  /*2670*/  FSEL R2, R87, -INF , P1 ;  /* 0xff80000057027808 */ /* 0x004fc80000800000 */
[----:B------:R-:W-:-:S03]  /*2680*/  FMNMX.FTZ R15, R2, R15, !PT ;  /* 0x0000000f020f7209 */ /* 0x000fc60007810000 */
[----:B------:R-:W-:Y:S02]  /*2690*/  MUFU.TANH R13, R13 ;  /* 0x0000000d000d7308 */ /* 0x000fe40000002400 */
[----:B------:R-:W1:Y:S06]  /*26a0*/  SHFL.BFLY PT, R6, R15, 0x2, 0x1f ;  /* 0x0c401f000f067f89 */ /* 0x000e6c00000e0000 */
[----:B------:R-:W-:Y:S01]  /*26b0*/  MUFU.TANH R11, R11 ;  /* 0x0000000b000b7308 */ /* 0x000fe20000002400 */
[----:B0-----:R-:W-:Y:S02]  /*26c0*/  FSEL R9, R9, -INF , P2 ;  /* 0xff80000009097808 */ /* 0x001fe40001000000 */
[----:B------:R-:W-:-:S05]  /*26d0*/  ISETP.GT.AND P2, PT, R77, 0x10, PT ;  /* 0x000000104d00780c */ /* 0x000fca0003f44270 */
[----:B------:R-:W0:Y:S08]  /*26e0*/  MUFU.TANH R24, R24 ;  /* 0x0000001800187308 */ /* 0x000e300000002400 */
[----:B------:R-:W-:Y:S01]  /*26f0*/  MUFU.TANH R21, R21 ;  /* 0x0000001500157308 */ /* 0x000fe20000002400 */
[----:B-1----:R-:W-:-:S05]  /*2700*/  FMNMX.FTZ R46, R15, R6, !PT ;  /* 0x000000060f2e7209 */ /* 0x002fca0007810000 */
[----:B------:R-:W1:Y:S02]  /*2710*/  SHFL.BFLY PT, R15, R46, 0x1, 0x1f ;  /* 0x0c201f002e0f7f89 */ /* 0x000e6400000e0000 */
[----:B------:R-:W2:Y:S01]  /*2720*/  MUFU.TANH R25, R25 ;  /* 0x0000001900197308 */ /* 0x000ea20000002400 */
[----:B0-----:R-:W-:Y:S02]  /*2730*/  FSEL R50, R24, -INF , P2 ;  /* 0xff80000018327808 */ /* 0x001fe40001000000 */
[----:B------:R-:W-:-:S05]  /*2740*/  ISETP.GT.AND P2, PT, R77, 0x18, PT ;  /* 0x000000184d00780c */ /* 0x000fca0003f44270 */
[----:B------:R-:W0:Y:S08]  /*2750*/  MUFU.TANH R27, R27 ;  /* 0x0000001b001b7308 */ /* 0x000e300000002400 */
[----:B------:R-:W3:Y:S01]  /*2760*/  MUFU.TANH R29, R29 ;  /* 0x0000001d001d7308 */ /* 0x000ee20000002400 */
[----:B--2---:R-:W-:Y:S02]  /*2770*/  FSEL R54, R25, -INF , P2 ;  /* 0xff80000019367808 */ /* 0x004fe40001000000 */
[----:B------:R-:W-:-:S02]  /*2780*/  ISETP.GT.AND P2, PT, R77, 0x20, PT ;  /* 0x000000204d00780c */ /* 0x000fc40003f44270 */
[----:B-1----:R-:W-:Y:S01]  /*2790*/  FMNMX.FTZ R6, R46, R15, !PT ;  /* 0x0000000f2e067209 */ /* 0x002fe20007810000 */
[----:B------:R-:W-:Y:S02]  /*27a0*/  IMAD.U32 R15, RZ, RZ, UR6 ;  /* 0x00000006ff0f7e24 */ /* 0x000fe4000f8e00ff */
[----:B------:R-:W1:Y:S01]  /*27b0*/  MUFU.TANH R28, R28 ;  /* 0x0000001c001c7308 */ /* 0x000e620000002400 */
[----:B------:R-:W-:Y:S01]  /*27c0*/  @UP0 ULDC UR6, c[0x0][0x44c] ;  /* 0x0001130000060ab9 */ /* 0x000fe20000000800 */
[C---:B------:R-:W-:Y:S01]  /*27d0*/  FSETP.NEU.FTZ.AND P1, PT, R6.reuse, -INF , PT ;  /* 0xff8000000600780b */ /* 0x040fe20003f3d000 */
[-C--:B------:R-:W-:Y:S01]  /*27e0*/  FMUL.FTZ R46, R6, R15.reuse ;  /* 0x0000000f062e7220 */ /* 0x080fe20000410000 */
[----:B------:R-:W-:Y:S02]  /*27f0*/  UIMAD.WIDE.U32 UR6, UR40, UR6, URZ ;  /* 0x00000006280672a5 */ /* 0x000fe4000f8e003f */
[----:B------:R-:W-:Y:S02]  /*2800*/  UIADD3 UR6, UR15, 0x16840, URZ ;  /* 0x000168400f067890 */ /* 0x000fe4000fffe03f */
[----:B------:R-:W-:Y:S01]  /*2810*/  FSEL R14, R46, RZ, P1 ;  /* 0x000000ff2e0e7208 */ /* 0x000fe20000800000 */
[----:B------:R-:W2:Y:S01]  /*2820*/  MUFU.TANH R30, R30 ;  /* 0x0000001e001e7308 */ /* 0x000ea20000002400 */
[----:B------:R-:W-:Y:S01]  /*2830*/  ISETP.GT.AND P1, PT, R77, RZ, PT ;  /* 0x000000ff4d00720c */ /* 0x000fe20003f24270 */
[----:B------:R-:W-:Y:S01]  /*2840*/  @UP0 USHF.R.U32.HI UR10, URZ, UR18, UR7 ;  /* 0x000000123f0a0299 */ /* 0x000fe20008011607 */
[----:B------:R-:W-:Y:S01]  /*2850*/  FSEL R46, R13, -INF , P3 ;  /* 0xff8000000d2e7808 */ /* 0x000fe20001800000 */
[-CC-:B------:R-:W-:Y:S01]  /*2860*/  FFMA.FTZ R102, R3, R15.reuse, -R14.reuse ;  /* 0x0000000f03667223 */ /* 0x180fe2000001080e */
[----:B------:R-:W-:Y:S01]  /*2870*/  FSEL R44, R7, -INF , P1 ;  /* 0xff800000072c7808 */ /* 0x000fe20000800000 */
[--C-:B------:R-:W-:Y:S01]  /*2880*/  FFMA.FTZ R149, R105, R15, -R14.reuse ;  /* 0x0000000f69957223 */ /* 0x100fe2000001080e */
[----:B------:R-:W-:Y:S01]  /*2890*/  ISETP.GT.AND P1, PT, R77, 0x9, PT ;  /* 0x000000094d00780c */ /* 0x000fe20003f24270 */
[----:B------:R-:W4:Y:S01]  /*28a0*/  MUFU.TANH R31, R31 ;  /* 0x0000001f001f7308 */ /* 0x000f220000002400 */
[----:B------:R-:W-:Y:S01]  /*28b0*/  FMNMX.FTZ R7, R44, R9, !PT ;  /* 0x000000092c077209 */ /* 0x000fe20007810000 */
[-CC-:B------:R-:W-:Y:S01]  /*28c0*/  FFMA.FTZ R20, R103, R15.reuse, -R14.reuse ;  /* 0x0000000f67147223 */ /* 0x180fe2000001080e */
[----:B------:R-:W-:Y:S01]  /*28d0*/  FSEL R48, R11, -INF , P1 ;  /* 0xff8000000b307808 */ /* 0x000fe20000800000 */
[--C-:B------:R-:W-:Y:S01]  /*28e0*/  FFMA.FTZ R151, R101, R15, -R14.reuse ;  /* 0x0000000f65977223 */ /* 0x100fe2000001080e */
[----:B------:R-:W-:Y:S01]  /*28f0*/  FMNMX.FTZ R7, R46, R7, !PT ;  /* 0x000000072e077209 */ /* 0x000fe20007810000 */
[--C-:B------:R-:W-:Y:S01]  /*2900*/  FFMA.FTZ R127, R5, R15, -R14.reuse ;  /* 0x0000000f057f7223 */ /* 0x100fe2000001080e */
[----:B------:R-:W-:Y:S01]  /*2910*/  ISETP.GT.AND P1, PT, R77, 0x11, PT ;  /* 0x000000114d00780c */ /* 0x000fe20003f24270 */
[----:B------:R-:W5:Y:S01]  /*2920*/  MUFU.TANH R34, R34 ;  /* 0x0000002200227308 */ /* 0x000f620000002400 */
        /* <DEDUP_REMOVED lines=10> */
[----:B0-----:R-:W-:Y:S01]  /*29d0*/  FSEL R60, R27, -INF , P1 ;  /* 0xff8000001b3c7808 */ /* 0x001fe20000800000 */
[--C-:B------:R-:W-:Y:S01]  /*29e0*/  FFMA.FTZ R123, R4, R15, -R14.reuse ;  /* 0x0000000f047b7223 */ /* 0x100fe2000001080e */
[----:B------:R-:W-:Y:S01]  /*29f0*/  FMNMX.FTZ R7, R54, R7, !PT ;  /* 0x0000000736077209 */ /* 0x000fe20007810000 */
[-CC-:B------:R-:W-:Y:S01]  /*2a00*/  FFMA.FTZ R121, R10, R15.reuse, -R14.reuse ;  /* 0x0000000f0a797223 */ /* 0x180fe2000001080e */
[----:B------:R-:W-:Y:S01]  /*2a10*/  ISETP.GT.AND P1, PT, R77, 0x21, PT ;  /* 0x000000214d00780c */ /* 0x000fe20003f24270 */
[----:B------:R-:W0:Y:S01]  /*2a20*/  MUFU.TANH R38, R38 ;  /* 0x0000002600267308 */ /* 0x000e220000002400 */
[----:B---3--:R-:W-:Y:S01]  /*2a30*/  FSEL R66, R29, -INF , P2 ;  /* 0xff8000001d427808 */ /* 0x008fe20001000000 */
[--C-:B------:R-:W-:Y:S01]  /*2a40*/  FFMA.FTZ R100, R35, R15, -R14.reuse ;  /* 0x0000000f23647223 */ /* 0x100fe2000001080e */
[----:B------:R-:W-:Y:S01]  /*2a50*/  FMNMX.FTZ R7, R60, R7, !PT ;  /* 0x000000073c077209 */ /* 0x000fe20007810000 */
[-CC-:B------:R-:W-:Y:S01]  /*2a60*/  FFMA.FTZ R141, R89, R15.reuse, -R14.reuse ;  /* 0x0000000f598d7223 */ /* 0x180fe2000001080e */
[----:B------:R-:W-:Y:S01]  /*2a70*/  ISETP.GT.AND P2, PT, R77, 0x28, PT ;  /* 0x000000284d00780c */ /* 0x000fe20003f44270 */
[--C-:B------:R-:W-:Y:S01]  /*2a80*/  FFMA.FTZ R131, R37, R15, -R14.reuse ;  /* 0x0000000f25837223 */ /* 0x100fe2000001080e */
[----:B-1----:R-:W-:Y:S01]  /*2a90*/  FSEL R70, R28, -INF , P1 ;  /* 0xff8000001c467808 */ /* 0x002fe20000800000 */
[----:B------:R-:W1:Y:S01]  /*2aa0*/  MUFU.TANH R36, R36 ;  /* 0x0000002400247308 */ /* 0x000e620000002400 */
[----:B------:R-:W-:Y:S01]  /*2ab0*/  FMNMX.FTZ R7, R66, R7, !PT ;  /* 0x0000000742077209 */ /* 0x000fe20007810000 */
[-CC-:B------:R-:W-:Y:S01]  /*2ac0*/  FFMA.FTZ R28, R95, R15.reuse, -R14.reuse ;  /* 0x0000000f5f1c7223 */ /* 0x180fe2000001080e */
[----:B------:R-:W-:Y:S01]  /*2ad0*/  ISETP.GT.AND P1, PT, R77, 0x29, PT ;  /* 0x000000294d00780c */ /* 0x000fe20003f24270 */
[-CC-:B------:R-:W-:Y:S01]  /*2ae0*/  FFMA.FTZ R143, R63, R15.reuse, -R14.reuse ;  /* 0x0000000f3f8f7223 */ /* 0x180fe2000001080e */
[----:B--2---:R-:W-:Y:S01]  /*2af0*/  FSEL R72, R30, -INF , P2 ;  /* 0xff8000001e487808 */ /* 0x004fe20001000000 */
[--C-:B------:R-:W-:Y:S01]  /*2b00*/  FFMA.FTZ R30, R91, R15, -R14.reuse ;  /* 0x0000000f5b1e7223 */ /* 0x100fe2000001080e */
[----:B------:R-:W-:Y:S01]  /*2b10*/  FMNMX.FTZ R7, R70, R7, !PT ;  /* 0x0000000746077209 */ /* 0x000fe20007810000 */
[----:B------:R-:W2:Y:S01]  /*2b20*/  MUFU.TANH R42, R42 ;  /* 0x0000002a002a7308 */ /* 0x000ea20000002400 */
[----:B------:R-:W-:Y:S01]  /*2b30*/  ISETP.GT.AND P2, PT, R77, 0x30, PT ;  /* 0x000000304d00780c */ /* 0x000fe20003f44270 */
[-CC-:B------:R-:W-:Y:S01]  /*2b40*/  FFMA.FTZ R137, R57, R15.reuse, -R14.reuse ;  /* 0x0000000f39897223 */ /* 0x180fe2000001080e */
[----:B----4-:R-:W-:Y:S01]  /*2b50*/  FSEL R76, R31, -INF , P1 ;  /* 0xff8000001f4c7808 */ /* 0x010fe20000800000 */
[--C-:B------:R-:W-:Y:S01]  /*2b60*/  FFMA.FTZ R139, R53, R15, -R14.reuse ;  /* 0x0000000f358b7223 */ /* 0x100fe2000001080e */
[----:B------:R-:W-:Y:S01]  /*2b70*/  FMNMX.FTZ R7, R72, R7, !PT ;  /* 0x0000000748077209 */ /* 0x000fe20007810000 */
[-CC-:B------:R-:W-:Y:S01]  /*2b80*/  FFMA.FTZ R133, R49, R15.reuse, -R14.reuse ;  /* 0x0000000f31857223 */ /* 0x180fe2000001080e */
[----:B------:R-:W-:Y:S01]  /*2b90*/  ISETP.GT.AND P1, PT, R77, 0x31, PT ;  /* 0x000000314d00780c */ /* 0x000fe20003f24270 */
[----:B------:R-:W3:Y:S01]  /*2ba0*/  MUFU.TANH R40, R40 ;  /* 0x0000002800287308 */ /* 0x000ee20000002400 */
[----:B-----5:R-:W-:Y:S01]  /*2bb0*/  FSEL R34, R34, -INF , P2 ;  /* 0xff80000022227808 */ /* 0x020fe20001000000 */
[--C-:B------:R-:W-:Y:S01]  /*2bc0*/  FFMA.FTZ R135, R47, R15, -R14.reuse ;  /* 0x0000000f2f877223 */ /* 0x100fe2000001080e */
[----:B------:R-:W-:Y:S01]  /*2bd0*/  FMNMX.FTZ R7, R76, R7, !PT ;  /* 0x000000074c077209 */ /* 0x000fe20007810000 */
[-CC-:B------:R-:W-:Y:S01]  /*2be0*/  FFMA.FTZ R92, R43, R15.reuse, -R14.reuse ;  /* 0x0000000f2b5c7223 */ /* 0x180fe2000001080e */
[----:B------:R-:W-:Y:S01]  /*2bf0*/  ISETP.GT.AND P2, PT, R77, 0x38, PT ;  /* 0x000000384d00780c */ /* 0x000fe20003f44270 */
[--C-:B------:R-:W-:Y:S01]  /*2c00*/  FFMA.FTZ R94, R39, R15, -R14.reuse ;  /* 0x0000000f275e7223 */ /* 0x100fe2000001080e */
[----:B------:R-:W-:Y:S01]  /*2c10*/  FSEL R78, R32, -INF , P1 ;  /* 0xff800000204e7808 */ /* 0x000fe20000800000 */
[----:B------:R-:W4:Y:S01]  /*2c20*/  MUFU.TANH R75, R75 ;  /* 0x0000004b004b7308 */ /* 0x000f220000002400 */
[----:B------:R-:W-:Y:S01]  /*2c30*/  FMNMX.FTZ R7, R34, R7, !PT ;  /* 0x0000000722077209 */ /* 0x000fe20007810000 */
[-CC-:B------:R-:W-:Y:S01]  /*2c40*/  FFMA.FTZ R32, R67, R15.reuse, -R14.reuse ;  /* 0x0000000f43207223 */ /* 0x180fe2000001080e */
[----:B------:R-:W-:Y:S01]  /*2c50*/  ISETP.GT.AND P1, PT, R77, 0x39, PT ;  /* 0x000000394d00780c */ /* 0x000fe20003f24270 */
[--C-:B------:R-:W-:Y:S01]  /*2c60*/  FFMA.FTZ R129, R41, R15, -R14.reuse ;  /* 0x0000000f29817223 */ /* 0x100fe2000001080e */
[----:B0-----:R-:W-:Y:S01]  /*2c70*/  FSEL R38, R38, -INF , P2 ;  /* 0xff80000026267808 */ /* 0x001fe20001000000 */
[----:B------:R-:W-:Y:S01]  /*2c80*/  UIADD3 UR11, UR11, UR10, URZ ;  /* 0x0000000a0b0b7290 */ /* 0x000fe2000fffe03f */
[----:B------:R-:W-:Y:S01]  /*2c90*/  FMNMX.FTZ R7, R78, R7, !PT ;  /* 0x000000074e077209 */ /* 0x000fe20007810000 */
[----:B------:R-:W0:Y:S01]  /*2ca0*/  MUFU.TANH R79, R79 ;  /* 0x0000004f004f7308 */ /* 0x000e220000002400 */
[C---:B------:R-:W-:Y:S01]  /*2cb0*/  ISETP.GT.AND P2, PT, R77.reuse, 0x40, PT ;  /* 0x000000404d00780c */ /* 0x040fe20003f44270 */
[----:B------:R-:W-:Y:S01]  /*2cc0*/  USHF.R.S32.HI UR7, URZ, 0x1f, UR11 ;  /* 0x0000001f3f077899 */ /* 0x000fe2000801140b */
[----:B-1----:R-:W-:Y:S01]  /*2cd0*/  FSEL R36, R36, -INF , P1 ;  /* 0xff80000024247808 */ /* 0x002fe20000800000 */
[--C-:B------:R-:W-:Y:S01]  /*2ce0*/  FFMA.FTZ R12, R12, R15, -R14.reuse ;  /* 0x0000000f0c0c7223 */ /* 0x100fe2000001080e */
[----:B------:R-:W-:Y:S01]  /*2cf0*/  FMNMX.FTZ R7, R38, R7, !PT ;  /* 0x0000000726077209 */ /* 0x000fe20007810000 */
[----:B------:R-:W-:Y:S01]  /*2d00*/  ULEA.HI UR7, UR7, UR11, URZ, 0x7 ;  /* 0x0000000b07077291 */ /* 0x000fe2000f8f383f */
[C---:B------:R-:W-:Y:S01]  /*2d10*/  ISETP.GT.AND P1, PT, R77.reuse, 0x41, PT ;  /* 0x000000414d00780c */ /* 0x040fe20003f24270 */
[----:B------:R-:W1:Y:S01]  /*2d20*/  MUFU.TANH R82, R82 ;  /* 0x0000005200527308 */ /* 0x000e620000002400 */
[----:B--2---:R-:W-:Y:S01]  /*2d30*/  FSEL R42, R42, -INF , P2 ;  /* 0xff8000002a2a7808 */ /* 0x004fe20001000000 */
[----:B------:R-:W-:Y:S01]  /*2d40*/  USHF.R.S32.HI UR7, URZ, 0x7, UR7 ;  /* 0x000000073f077899 */ /* 0x000fe20008011407 */
[----:B------:R-:W-:Y:S01]  /*2d50*/  FMNMX.FTZ R7, R36, R7, !PT ;  /* 0x0000000724077209 */ /* 0x000fe20007810000 */
[--C-:B------:R-:W-:Y:S01]  /*2d60*/  FFMA.FTZ R8, R8, R15, -R14.reuse ;  /* 0x0000000f08087223 */ /* 0x100fe2000001080e */
[C---:B------:R-:W-:Y:S01]  /*2d70*/  ISETP.GT.AND P2, PT, R77.reuse, 0x48, PT ;  /* 0x000000484d00780c */ /* 0x040fe20003f44270 */
[----:B------:R-:W-:Y:S01]  /*2d80*/  UISETP.LT.AND UP0, UPT, URZ, UR7, UPT ;  /* 0x000000073f00728c */ /* 0x000fe2000bf01270 */
[----:B---3--:R-:W-:Y:S01]  /*2d90*/  FSEL R40, R40, -INF , P1 ;  /* 0xff80000028287808 */ /* 0x008fe20000800000 */
[----:B------:R-:W2:Y:S01]  /*2da0*/  MUFU.TANH R56, R56 ;  /* 0x0000003800387308 */ /* 0x000ea20000002400 */
[----:B------:R-:W-:Y:S01]  /*2db0*/  FMNMX.FTZ R7, R42, R7, !PT ;  /* 0x000000072a077209 */ /* 0x000fe20007810000 */
[----:B------:R-:W-:Y:S01]  /*2dc0*/  USEL UR23, URZ, UR7, !UP0 ;  /* 0x000000073f177287 */ /* 0x000fe2000c000000 */
[----:B------:R-:W-:Y:S01]  /*2dd0*/  ISETP.GT.AND P1, PT, R77, 0x49, PT ;  /* 0x000000494d00780c */ /* 0x000fe20003f24270 */
[----:B------:R-:W-:Y:S01]  /*2de0*/  FFMA.FTZ R2, R2, R15, -R14 ;  /* 0x0000000f02027223 */ /* 0x000fe2000001080e */
[----:B----4-:R-:W-:Y:S01]  /*2df0*/  FSEL R80, R75, -INF , P2 ;  /* 0xff8000004b507808 */ /* 0x010fe20001000000 */
[----:B------:R-:W-:Y:S01]  /*2e00*/  UISETP.GE.AND UP0, UPT, UR25, UR23, UPT ;  /* 0x000000171900728c */ /* 0x000fe2000bf06270 */
[----:B------:R-:W-:Y:S01]  /*2e10*/  FMNMX.FTZ R7, R40, R7, !PT ;  /* 0x0000000728077209 */ /* 0x000fe20007810000 */
[----:B------:R-:W3:Y:S01]  /*2e20*/  MUFU.TANH R61, R61 ;  /* 0x0000003d003d7308 */ /* 0x000ee20000002400 */
[----:B------:R-:W-:Y:S01]  /*2e30*/  ISETP.GT.AND P2, PT, R77, 0x50, PT ;  /* 0x000000504d00780c */ /* 0x000fe20003f44270 */
[----:B------:R-:W-:Y:S01]  /*2e40*/  UPRMT UR6, UR43, 0x654, UR6 ;  /* 0x000006542b067896 */ /* 0x000fe20008000006 */
[----:B0-----:R-:W-:-:S02]  /*2e50*/  FSEL R84, R79, -INF , P1 ;  /* 0xff8000004f547808 */ /* 0x001fc40000800000 */
[----:B------:R-:W-:Y:S02]  /*2e60*/  FMNMX.FTZ R7, R80, R7, !PT ;  /* 0x0000000750077209 */ /* 0x000fe40007810000 */
[C---:B------:R-:W-:Y:S01]  /*2e70*/  ISETP.GT.AND P1, PT, R77.reuse, 0x51, PT ;  /* 0x000000514d00780c */ /* 0x040fe20003f24270 */
[----:B------:R-:W0:Y:S01]  /*2e80*/  MUFU.TANH R58, R58 ;  /* 0x0000003a003a7308 */ /* 0x000e220000002400 */
[----:B-1----:R-:W-:Y:S02]  /*2e90*/  FSEL R86, R82, -INF , P2 ;  /* 0xff80000052567808 */ /* 0x002fe40001000000 */
[----:B------:R-:W-:Y:S01]  /*2ea0*/  FMNMX.FTZ R7, R84, R7, !PT ;  /* 0x0000000754077209 */ /* 0x000fe20007810000 */
[----:B------:R-:W-:Y:S01]  /*2eb0*/  SYNCS.ARRIVE.TRANS64.RED.A1T0 RZ, [UR6], RZ ;  /* 0x000000ffffff79a7 */ /* 0x000fe20008100406 */
[----:B------:R-:W-:Y:S02]  /*2ec0*/  ISETP.GT.AND P2, PT, R77, 0x58, PT ;  /* 0x000000584d00780c */ /* 0x000fe40003f44270 */
[----:B--2---:R-:W-:Y:S01]  /*2ed0*/  FSEL R82, R56, -INF , P1 ;  /* 0xff80000038527808 */ /* 0x004fe20000800000 */
[----:B------:R-:W1:Y:S01]  /*2ee0*/  MUFU.TANH R64, R64 ;  /* 0x0000004000407308 */ /* 0x000e620000002400 */
[----:B------:R-:W-:Y:S01]  /*2ef0*/  FMNMX.FTZ R7, R86, R7, !PT ;  /* 0x0000000756077209 */ /* 0x000fe20007810000 */
[----:B------:R-:W-:Y:S01]  /*2f00*/  FFMA.FTZ R56, R59, R15, -R14 ;  /* 0x0000000f3b387223 */ /* 0x000fe2000001080e */
[----:B------:R-:W-:-:S02]  /*2f10*/  ISETP.GT.AND P1, PT, R77, 0x59, PT ;  /* 0x000000594d00780c */ /* 0x000fc40003f24270 */
[----:B---3--:R-:W-:Y:S02]  /*2f20*/  FSEL R88, R61, -INF , P2 ;  /* 0xff8000003d587808 */ /* 0x008fe40001000000 */
[----:B------:R-:W-:Y:S01]  /*2f30*/  FMNMX.FTZ R7, R82, R7, !PT ;  /* 0x0000000752077209 */ /* 0x000fe20007810000 */
[----:B------:R-:W2:Y:S01]  /*2f40*/  MUFU.TANH R62, R62 ;  /* 0x0000003e003e7308 */ /* 0x000ea20000002400 */
[C---:B------:R-:W-:Y:S02]  /*2f50*/  ISETP.GT.AND P2, PT, R77.reuse, 0x60, PT ;  /* 0x000000604d00780c */ /* 0x040fe40003f44270 */
[----:B0-----:R-:W-:Y:S02]  /*2f60*/  FSEL R58, R58, -INF , P1 ;  /* 0xff8000003a3a7808 */ /* 0x001fe40000800000 */
[----:B------:R-:W-:Y:S02]  /*2f70*/  FMNMX.FTZ R7, R88, R7, !PT ;  /* 0x0000000758077209 */ /* 0x000fe40007810000 */
[----:B------:R-:W-:Y:S01]  /*2f80*/  ISETP.GT.AND P1, PT, R77, 0x61, PT ;  /* 0x000000614d00780c */ /* 0x000fe20003f24270 */
[----:B------:R-:W0:Y:S01]  /*2f90*/  MUFU.TANH R68, R68 ;  /* 0x0000004400447308 */ /* 0x000e220000002400 */
[----:B-1----:R-:W-:-:S02]  /*2fa0*/  FSEL R64, R64, -INF , P2 ;  /* 0xff80000040407808 */ /* 0x002fc40001000000 */
[----:B------:R-:W-:Y:S02]  /*2fb0*/  FMNMX.FTZ R7, R58, R7, !PT ;  /* 0x000000073a077209 */ /* 0x000fe40007810000 */
[----:B------:R-:W-:Y:S02]  /*2fc0*/  ISETP.GT.AND P2, PT, R77, 0x68, PT ;  /* 0x000000684d00780c */ /* 0x000fe40003f44270 */
[----:B------:R-:W-:Y:S01]  /*2fd0*/  FMNMX.FTZ R7, R64, R7, !PT ;  /* 0x0000000740077209 */ /* 0x000fe20007810000 */
[----:B------:R-:W1:Y:S01]  /*2fe0*/  MUFU.TANH R65, R65 ;  /* 0x0000004100417308 */ /* 0x000e620000002400 */
[----:B--2---:R-:W-:Y:S01]  /*2ff0*/  FSEL R90, R62, -INF , P1 ;  /* 0xff8000003e5a7808 */ /* 0x004fe20000800000 */
[----:B------:R-:W-:Y:S01]  /*3000*/  FFMA.FTZ R62, R55, R15, -R14 ;  /* 0x0000000f373e7223 */ /* 0x000fe2000001080e */
[----:B------:R-:W-:Y:S02]  /*3010*/  ISETP.GT.AND P1, PT, R77, 0x69, PT ;  /* 0x000000694d00780c */ /* 0x000fe40003f24270 */
[----:B------:R-:W-:-:S03]  /*3020*/  FMNMX.FTZ R7, R90, R7, !PT ;  /* 0x000000075a077209 */ /* 0x000fc60007810000 */
[----:B------:R-:W2:Y:S01]  /*3030*/  MUFU.TANH R69, R69 ;  /* 0x0000004500457308 */ /* 0x000ea20000002400 */
[----:B0-----:R-:W-:Y:S01]  /*3040*/  FSEL R96, R68, -INF , P2 ;  /* 0xff80000044607808 */ /* 0x001fe20001000000 */
[----:B------:R-:W-:Y:S01]  /*3050*/  FFMA.FTZ R68, R51, R15, -R14 ;  /* 0x0000000f33447223 */ /* 0x000fe2000001080e */
[----:B------:R-:W-:Y:S02]  /*3060*/  ISETP.GT.AND P2, PT, R77, 0x70, PT ;  /* 0x000000704d00780c */ /* 0x000fe40003f44270 */
[----:B------:R-:W-:-:S03]  /*3070*/  FMNMX.FTZ R7, R96, R7, !PT ;  /* 0x0000000760077209 */ /* 0x000fc60007810000 */
[----:B------:R-:W0:Y:S01]  /*3080*/  MUFU.TANH R71, R71 ;  /* 0x0000004700477308 */ /* 0x000e220000002400 */
[----:B-1----:R-:W-:Y:S02]  /*3090*/  FSEL R98, R65, -INF , P1 ;  /* 0xff80000041627808 */ /* 0x002fe40000800000 */
[----:B------:R-:W-:Y:S02]  /*30a0*/  ISETP.GT.AND P1, PT, R77, 0x71, PT ;  /* 0x000000714d00780c */ /* 0x000fe40003f24270 */
[----:B------:R-:W-:-:S03]  /*30b0*/  FMNMX.FTZ R7, R98, R7, !PT ;  /* 0x0000000762077209 */ /* 0x000fc60007810000 */
[----:B------:R-:W1:Y:S01]  /*30c0*/  MUFU.TANH R73, R73 ;  /* 0x0000004900497308 */ /* 0x000e620000002400 */
[----:B--2---:R-:W-:Y:S02]  /*30d0*/  FSEL R104, R69, -INF , P2 ;  /* 0xff80000045687808 */ /* 0x004fe40001000000 */
[----:B------:R-:W-:Y:S02]  /*30e0*/  ISETP.GT.AND P2, PT, R77, 0x78, PT ;  /* 0x000000784d00780c */ /* 0x000fe40003f44270 */
[----:B------:R-:W-:-:S03]  /*30f0*/  FMNMX.FTZ R7, R104, R7, !PT ;  /* 0x0000000768077209 */ /* 0x000fc60007810000 */
[----:B------:R-:W2:Y:S01]  /*3100*/  MUFU.TANH R74, R74 ;  /* 0x0000004a004a7308 */ /* 0x000ea20000002400 */
[----:B0-----:R-:W-:Y:S02]  /*3110*/  FSEL R106, R71, -INF , P1 ;  /* 0xff800000476a7808 */ /* 0x001fe40000800000 */
[----:B------:R-:W-:Y:S02]  /*3120*/  ISETP.GT.AND P1, PT, R77, 0x79, PT ;  /* 0x000000794d00780c */ /* 0x000fe40003f24270 */
[----:B------:R-:W-:-:S03]  /*3130*/  FMNMX.FTZ R7, R106, R7, !PT ;  /* 0x000000076a077209 */ /* 0x000fc60007810000 */
[----:B------:R-:W-:Y:S01]  /*3140*/  MUFU.EX2 R149, R149 ;  /* 0x0000009500957308 */ /* 0x000fe20000000800 */
[----:B-1----:R-:W-:-:S04]  /*3150*/  FSEL R108, R73, -INF , P2 ;  /* 0xff800000496c7808 */ /* 0x002fc80001000000 */
[----:B------:R-:W-:-:S03]  /*3160*/  FMNMX.FTZ R7, R108, R7, !PT ;  /* 0x000000076c077209 */ /* 0x000fc60007810000 */
[----:B------:R-:W0:Y:S01]  /*3170*/  MUFU.EX2 R20, R20 ;  /* 0x0000001400147308 */ /* 0x000e220000000800 */
[----:B--2---:R-:W-:Y:S01]  /*3180*/  FSEL R110, R74, -INF , P1 ;  /* 0xff8000004a6e7808 */ /* 0x004fe20000800000 */
[----:B------:R-:W-:-:S03]  /*3190*/  FFMA.FTZ R74, R45, R15, -R14 ;  /* 0x0000000f2d4a7223 */ /* 0x000fc6000001080e */
[----:B------:R-:W-:-:S03]  /*31a0*/  FMNMX.FTZ R7, R110, R7, !PT ;  /* 0x000000076e077209 */ /* 0x000fc60007810000 */
[----:B------:R-:W-:Y:S02]  /*31b0*/  MUFU.EX2 R151, R151 ;  /* 0x0000009700977308 */ /* 0x000fe40000000800 */
[----:B------:R-:W1:Y:S06]  /*31c0*/  SHFL.BFLY PT, R24, R7, 0x2, 0x1f ;  /* 0x0c401f0007187f89 */ /* 0x000e6c00000e0000 */
[----:B------:R-:W-:Y:S01]  /*31d0*/  MUFU.EX2 R26, R26 ;  /* 0x0000001a001a7308 */ /* 0x000fe20000000800 */
[----:B0-----:R-:W-:Y:S01]  /*31e0*/  FADD.FTZ R4, R149, R20 ;  /* 0x0000001495047221 */ /* 0x001fe20000010000 */
[----:B------:R-:W-:-:S06]  /*31f0*/  F2FP.F16.F32.PACK_AB R149, R20, R149 ;  /* 0x000000951495723e */ /* 0x000fcc00000000ff */
[----:B------:R-:W-:Y:S08]  /*3200*/  MUFU.EX2 R145, R145 ;  /* 0x0000009100917308 */ /* 0x000ff00000000800 */
[----:B------:R-:W-:Y:S01]  /*3210*/  MUFU.EX2 R28, R28 ;  /* 0x0000001c001c7308 */ /* 0x000fe20000000800 */
[----:B-1----:R-:W-:-:S05]  /*3220*/  FMNMX.FTZ R11, R7, R24, !PT ;  /* 0x00000018070b7209 */ /* 0x002fca0007810000 */
[----:B------:R-:W0:Y:S02]  /*3230*/  SHFL.BFLY PT, R24, R11, 0x1, 0x1f ;  /* 0x0c201f000b187f89 */ /* 0x000e2400000e0000 */
[----:B------:R-:W-:Y:S08]  /*3240*/  MUFU.EX2 R147, R147 ;  /* 0x0000009300937308 */ /* 0x000ff00000000800 */
[----:B------:R-:W-:Y:S08]  /*3250*/  MUFU.EX2 R30, R30 ;  /* 0x0000001e001e7308 */ /* 0x000ff00000000800 */
[----:B------:R-:W-:Y:S01]  /*3260*/  MUFU.EX2 R141, R141 ;  /* 0x0000008d008d7308 */ /* 0x000fe20000000800 */
        /* <DEDUP_REMOVED lines=10> */
[-CC-:B------:R-:W-:Y:S01]  /*3310*/  FFMA.FTZ R5, R48, R15.reuse, -R7.reuse ;  /* 0x0000000f30057223 */ /* 0x180fe20000010807 */
        /* <DEDUP_REMOVED lines=9> */
[-CC-:B------:R-:W-:Y:S01]  /*33b0*/  FFMA.FTZ R136, R34, R15.reuse, -R7.reuse ;  /* 0x0000000f22887223 */ /* 0x180fe20000010807 */
        /* <DEDUP_REMOVED lines=15> */
[-C--:B------:R-:W-:Y:S01]  /*34b0*/  FFMA.FTZ R98, R98, R15.reuse, -R7 ;  /* 0x0000000f62627223 */ /* 0x080fe20000010807 */
[----:B------:R-:W2:Y:S01]  /*34c0*/  MUFU.EX2 R5, R5 ;  /* 0x0000000500057308 */ /* 0x000ea20000000800 */
[----:B0-----:R-:W-:Y:S01]  /*34d0*/  FADD.FTZ R33, R148, R3 ;  /* 0x0000000394217221 */ /* 0x001fe20000010000 */
[-CC-:B------:R-:W-:Y:S01]  /*34e0*/  FFMA.FTZ R104, R104, R15.reuse, -R7.reuse ;  /* 0x0000000f68687223 */ /* 0x180fe20000010807 */
[-CC-:B------:R-:W-:Y:S01]  /*34f0*/  FFMA.FTZ R106, R106, R15.reuse, -R7.reuse ;  /* 0x0000000f6a6a7223 */ /* 0x180fe20000010807 */
[-CC-:B------:R-:W-:Y:S01]  /*3500*/  FFMA.FTZ R108, R108, R15.reuse, -R7.reuse ;  /* 0x0000000f6c6c7223 */ /* 0x180fe20000010807 */
[----:B------:R-:W-:Y:S01]  /*3510*/  FFMA.FTZ R110, R110, R15, -R7 ;  /* 0x0000000f6e6e7223 */ /* 0x000fe20000010807 */
[----:B------:R-:W-:-:S02]  /*3520*/  F2FP.F16.F32.PACK_AB R148, R3, R148 ;  /* 0x000000940394723e */ /* 0x000fc400000000ff */
[----:B------:R-:W0:Y:S01]  /*3530*/  MUFU.EX2 R144, R144 ;  /* 0x0000009000907308 */ /* 0x000e220000000800 */
[----:B-1----:R-:W-:Y:S01]  /*3540*/  FADD.FTZ R10, R150, R33 ;  /* 0x00000021960a7221 */ /* 0x002fe20000010000 */
[----:B------:R-:W-:Y:S01]  /*3550*/  FADD.FTZ R33, R151, R4 ;  /* 0x0000000497217221 */ /* 0x000fe20000010000 */
[----:B------:R-:W-:-:S03]  /*3560*/  F2FP.F16.F32.PACK_AB R151, R26, R151 ;  /* 0x000000971a97723e */ /* 0x000fc600000000ff */
[----:B------:R-:W-:Y:S01]  /*3570*/  FADD.FTZ R0, R26, R33 ;  /* 0x000000211a007221 */ /* 0x000fe20000010000 */
[----:B------:R-:W-:Y:S01]  /*3580*/  FFMA.FTZ R33, R82, R15, -R7 ;  /* 0x0000000f52217223 */ /* 0x000fe20000010807 */
[----:B------:R-:W1:Y:S01]  /*3590*/  MUFU.EX2 R9, R9 ;  /* 0x0000000900097308 */ /* 0x000e620000000800 */
[C---:B--2---:R-:W-:Y:S01]  /*35a0*/  FADD.FTZ R35, R5.reuse, R10 ;  /* 0x0000000a05237221 */ /* 0x044fe20000010000 */
[----:B------:R-:W-:-:S06]  /*35b0*/  F2FP.F16.F32.PACK_AB R150, R5, R150 ;  /* 0x000000960596723e */ /* 0x000fcc00000000ff */
[----:B------:R-:W2:Y:S01]  /*35c0*/  MUFU.EX2 R146, R146 ;  /* 0x0000009200927308 */ /* 0x000ea20000000800 */
[----:B0-----:R-:W-:Y:S01]  /*35d0*/  FADD.FTZ R4, R144, R35 ;  /* 0x0000002390047221 */ /* 0x001fe20000010000 */
[----:B------:R-:W-:Y:S01]  /*35e0*/  FADD.FTZ R35, R145, R0 ;  /* 0x0000000091237221 */ /* 0x000fe20000010000 */
[----:B------:R-:W-:-:S03]  /*35f0*/  F2FP.F16.F32.PACK_AB R145, R28, R145 ;  /* 0x000000911c91723e */ /* 0x000fc600000000ff */
[----:B------:R-:W-:Y:S02]  /*3600*/  FADD.FTZ R0, R28, R35 ;  /* 0x000000231c007221 */ /* 0x000fe40000010000 */
[----:B------:R-:W0:Y:S01]  /*3610*/  MUFU.EX2 R11, R11 ;  /* 0x0000000b000b7308 */ /* 0x000e220000000800 */
[----:B-1----:R-:W-:Y:S01]  /*3620*/  FADD.FTZ R37, R9, R4 ;  /* 0x0000000409257221 */ /* 0x002fe20000010000 */
[----:B------:R-:W-:Y:S01]  /*3630*/  FADD.FTZ R35, R147, R0 ;  /* 0x0000000093237221 */ /* 0x000fe20000010000 */
[----:B------:R-:W-:Y:S02]  /*3640*/  F2FP.F16.F32.PACK_AB R144, R9, R144 ;  /* 0x000000900990723e */ /* 0x000fe400000000ff */
[C---:B------:R-:W-:Y:S01]  /*3650*/  F2FP.F16.F32.PACK_AB R147, R30.reuse, R147 ;  /* 0x000000931e93723e */ /* 0x040fe200000000ff */
[----:B------:R-:W-:Y:S02]  /*3660*/  FADD.FTZ R0, R30, R35 ;  /* 0x000000231e007221 */ /* 0x000fe40000010000 */
[----:B------:R-:W1:Y:S01]  /*3670*/  MUFU.EX2 R140, R140 ;  /* 0x0000008c008c7308 */ /* 0x000e620000000800 */
[----:B--2---:R-:W-:-:S07]  /*3680*/  FADD.FTZ R4, R146, R37 ;  /* 0x0000002592047221 */ /* 0x004fce0000010000 */
[----:B------:R-:W2:Y:S01]  /*3690*/  MUFU.EX2 R13, R13 ;  /* 0x0000000d000d7308 */ /* 0x000ea20000000800 */
[C---:B0-----:R-:W-:Y:S01]  /*36a0*/  FADD.FTZ R37, R11.reuse, R4 ;  /* 0x000000040b257221 */ /* 0x041fe20000010000 */
[----:B------:R-:W-:-:S06]  /*36b0*/  F2FP.F16.F32.PACK_AB R146, R11, R146 ;  /* 0x000000920b92723e */ /* 0x000fcc00000000ff */
        /* <DEDUP_REMOVED lines=56> */
[----:B------:R-:W-:Y:S02]  /*3a40*/  F2FP.F16.F32.PACK_AB R135, R92, R135 ;  /* 0x000000875c87723e */ /* 0x000fe400000000ff */
[----:B------:R-:W-:-:S04]  /*3a50*/  CS2R R92, SRZ ;  /* 0x00000000005c7805 */ /* 0x000fc8000001ff00 */
        /* <DEDUP_REMOVED lines=9> */
[----:B------:R-:W-:Y:S02]  /*3af0*/  F2FP.F16.F32.PACK_AB R129, R94, R129 ;  /* 0x000000815e81723e */ /* 0x000fe400000000ff */
[----:B------:R-:W-:-:S04]  /*3b00*/  CS2R R94, SRZ ;  /* 0x00000000005e7805 */ /* 0x000fc8000001ff00 */
[----:B------:R-:W1:Y:S01]  /*3b10*/  MUFU.EX2 R35, R58 ;  /* 0x0000003a00237308 */ /* 0x000e620000000800 */
[----:B--2---:R-:W-:-:S07]  /*3b20*/  FADD.FTZ R4, R88, R5 ;  /* 0x0000000558047221 */ /* 0x004fce0000010000 */
[----:B------:R-:W2:Y:S01]  /*3b30*/  MUFU.EX2 R100, R100 ;  /* 0x0000006400647308 */ /* 0x000ea20000000800 */
[----:B0-----:R-:W-:-:S07]  /*3b40*/  FADD.FTZ R9, R131, R0 ;  /* 0x0000000083097221 */ /* 0x001fce0000010000 */
[----:B------:R-:W0:Y:S01]  /*3b50*/  MUFU.EX2 R64, R64 ;  /* 0x0000004000407308 */ /* 0x000e220000000800 */
[C---:B-1----:R-:W-:Y:S01]  /*3b60*/  FADD.FTZ R11, R35.reuse, R4 ;  /* 0x00000004230b7221 */ /* 0x042fe20000010000 */
[----:B------:R-:W-:Y:S02]  /*3b70*/  F2FP.F16.F32.PACK_AB R130, R35, R88 ;  /* 0x000000582382723e */ /* 0x000fe400000000ff */
[----:B------:R-:W-:-:S04]  /*3b80*/  CS2R R88, SRZ ;  /* 0x0000000000587805 */ /* 0x000fc8000001ff00 */
[----:B------:R-:W1:Y:S01]  /*3b90*/  MUFU.EX2 R125, R125 ;  /* 0x0000007d007d7308 */ /* 0x000e620000000800 */
[C---:B--2---:R-:W-:Y:S01]  /*3ba0*/  FADD.FTZ R0, R100.reuse, R9 ;  /* 0x0000000964007221 */ /* 0x044fe20000010000 */
[----:B------:R-:W-:Y:S02]  /*3bb0*/  F2FP.F16.F32.PACK_AB R131, R100, R131 ;  /* 0x000000836483723e */ /* 0x000fe400000000ff */
[----:B------:R-:W-:-:S04]  /*3bc0*/  CS2R R100, SRZ ;  /* 0x0000000000647805 */ /* 0x000fc8000001ff00 */
[----:B------:R2:W3:Y:S01]  /*3bd0*/  MUFU.EX2 R7, R90 ;  /* 0x0000005a00077308 */ /* 0x0004e20000000800 */
[----:B0-----:R-:W-:-:S07]  /*3be0*/  FADD.FTZ R4, R64, R11 ;  /* 0x0000000b40047221 */ /* 0x001fce0000010000 */
[----:B------:R-:W0:Y:S01]  /*3bf0*/  MUFU.EX2 R102, R102 ;  /* 0x0000006600667308 */ /* 0x000e220000000800 */
[----:B-1----:R-:W-:Y:S01]  /*3c00*/  FADD.FTZ R11, R125, R0 ;  /* 0x000000007d0b7221 */ /* 0x002fe20000010000 */
[----:B--2---:R-:W-:-:S06]  /*3c10*/  CS2R R90, SRZ ;  /* 0x00000000005a7805 */ /* 0x004fcc000001ff00 */
[----:B------:R-:W1:Y:S01]  /*3c20*/  MUFU.EX2 R96, R96 ;  /* 0x0000006000607308 */ /* 0x000e620000000800 */
[C---:B---3--:R-:W-:Y:S01]  /*3c30*/  FADD.FTZ R9, R7.reuse, R4 ;  /* 0x0000000407097221 */ /* 0x048fe20000010000 */
[----:B------:R-:W-:-:S06]  /*3c40*/  F2FP.F16.F32.PACK_AB R124, R7, R64 ;  /* 0x00000040077c723e */ /* 0x000fcc00000000ff */
[----:B------:R-:W2:Y:S01]  /*3c50*/  MUFU.EX2 R127, R127 ;  /* 0x0000007f007f7308 */ /* 0x000ea20000000800 */
[C---:B0-----:R-:W-:Y:S01]  /*3c60*/  FADD.FTZ R0, R102.reuse, R11 ;  /* 0x0000000b66007221 */ /* 0x041fe20000010000 */
[----:B------:R-:W-:Y:S02]  /*3c70*/  F2FP.F16.F32.PACK_AB R125, R102, R125 ;  /* 0x0000007d667d723e */ /* 0x000fe400000000ff */
[----:B------:R-:W-:-:S04]  /*3c80*/  CS2R R102, SRZ ;  /* 0x0000000000667805 */ /* 0x000fc8000001ff00 */
[----:B------:R0:W3:Y:S01]  /*3c90*/  MUFU.EX2 R3, R98 ;  /* 0x0000006200037308 */ /* 0x0000e20000000800 */
[----:B-1----:R-:W-:-:S07]  /*3ca0*/  FADD.FTZ R4, R96, R9 ;  /* 0x0000000960047221 */ /* 0x002fce0000010000 */
[----:B------:R-:W1:Y:S01]  /*3cb0*/  MUFU.EX2 R12, R12 ;  /* 0x0000000c000c7308 */ /* 0x000e620000000800 */
[----:B--2---:R-:W-:Y:S01]  /*3cc0*/  FADD.FTZ R11, R127, R0 ;  /* 0x000000007f0b7221 */ /* 0x004fe20000010000 */
[----:B0-----:R-:W-:-:S06]  /*3cd0*/  CS2R R98, SRZ ;  /* 0x0000000000627805 */ /* 0x001fcc000001ff00 */
[----:B------:R-:W0:Y:S01]  /*3ce0*/  MUFU.EX2 R121, R121 ;  /* 0x0000007900797308 */ /* 0x000e220000000800 */
[C---:B---3--:R-:W-:Y:S01]  /*3cf0*/  FADD.FTZ R13, R3.reuse, R4 ;  /* 0x00000004030d7221 */ /* 0x048fe20000010000 */
[----:B------:R-:W-:Y:S02]  /*3d00*/  F2FP.F16.F32.PACK_AB R126, R3, R96 ;  /* 0x00000060037e723e */ /* 0x000fe400000000ff */
[----:B------:R-:W-:-:S04]  /*3d10*/  CS2R R96, SRZ ;  /* 0x0000000000607805 */ /* 0x000fc8000001ff00 */
[----:B------:R-:W2:Y:S01]  /*3d20*/  MUFU.EX2 R104, R104 ;  /* 0x0000006800687308 */ /* 0x000ea20000000800 */
[C---:B-1----:R-:W-:Y:S01]  /*3d30*/  FADD.FTZ R0, R12.reuse, R11 ;  /* 0x0000000b0c007221 */ /* 0x042fe20000010000 */
[----:B------:R-:W-:-:S06]  /*3d40*/  F2FP.F16.F32.PACK_AB R127, R12, R127 ;  /* 0x0000007f0c7f723e */ /* 0x000fcc00000000ff */
[----:B------:R-:W1:Y:S01]  /*3d50*/  MUFU.EX2 R8, R8 ;  /* 0x0000000800087308 */ /* 0x000e620000000800 */
[----:B0-----:R-:W-:-:S07]  /*3d60*/  FADD.FTZ R3, R121, R0 ;  /* 0x0000000079037221 */ /* 0x001fce0000010000 */
[----:B------:R0:W3:Y:S01]  /*3d70*/  MUFU.EX2 R5, R106 ;  /* 0x0000006a00057308 */ /* 0x0000e20000000800 */
[----:B--2---:R-:W-:-:S07]  /*3d80*/  FADD.FTZ R10, R104, R13 ;  /* 0x0000000d680a7221 */ /* 0x004fce0000010000 */
[----:B------:R-:W2:Y:S01]  /*3d90*/  MUFU.EX2 R123, R123 ;  /* 0x0000007b007b7308 */ /* 0x000ea20000000800 */
[C---:B-1----:R-:W-:Y:S01]  /*3da0*/  FADD.FTZ R0, R8.reuse, R3 ;  /* 0x0000000308007221 */ /* 0x042fe20000010000 */
[----:B------:R-:W-:Y:S02]  /*3db0*/  F2FP.F16.F32.PACK_AB R121, R8, R121 ;  /* 0x000000790879723e */ /* 0x000fe400000000ff */
[----:B0-----:R-:W-:-:S04]  /*3dc0*/  CS2R R106, SRZ ;  /* 0x00000000006a7805 */ /* 0x001fc8000001ff00 */
[----:B------:R-:W0:Y:S01]  /*3dd0*/  MUFU.EX2 R108, R108 ;  /* 0x0000006c006c7308 */ /* 0x000e220000000800 */
[C---:B---3--:R-:W-:Y:S01]  /*3de0*/  FADD.FTZ R7, R5.reuse, R10 ;  /* 0x0000000a05077221 */ /* 0x048fe20000010000 */
[----:B------:R-:W-:Y:S02]  /*3df0*/  F2FP.F16.F32.PACK_AB R120, R5, R104 ;  /* 0x000000680578723e */ /* 0x000fe400000000ff */
[----:B------:R-:W-:-:S04]  /*3e00*/  CS2R R104, SRZ ;  /* 0x0000000000687805 */ /* 0x000fc8000001ff00 */
[----:B------:R1:W3:Y:S01]  /*3e10*/  MUFU.EX2 R9, R110 ;  /* 0x0000006e00097308 */ /* 0x0002e20000000800 */
[----:B--2---:R-:W-:-:S07]  /*3e20*/  FADD.FTZ R3, R123, R0 ;  /* 0x000000007b037221 */ /* 0x004fce0000010000 */
[----:B------:R2:W4:Y:S01]  /*3e30*/  MUFU.EX2 R4, R2 ;  /* 0x0000000200047308 */ /* 0x0005220000000800 */
[----:B0-----:R-:W-:Y:S01]  /*3e40*/  FADD.FTZ R10, R108, R7 ;  /* 0x000000076c0a7221 */ /* 0x001fe20000010000 */
[----:B-1----:R-:W-:Y:S02]  /*3e50*/  CS2R R110, SRZ ;  /* 0x00000000006e7805 */ /* 0x002fe4000001ff00 */
[C---:B---3--:R-:W-:Y:S01]  /*3e60*/  F2FP.F16.F32.PACK_AB R122, R9.reuse, R108 ;  /* 0x0000006c097a723e */ /* 0x048fe200000000ff */
[----:B--2---:R-:W-:Y:S01]  /*3e70*/  FADD.FTZ R2, R9, R10 ;  /* 0x0000000a09027221 */ /* 0x004fe20000010000 */
[----:B------:R-:W-:Y:S01]  /*3e80*/  CS2R R108, SRZ ;  /* 0x00000000006c7805 */ /* 0x000fe2000001ff00 */
[C---:B----4-:R-:W-:Y:S01]  /*3e90*/  FADD.FTZ R0, R4.reuse, R3 ;  /* 0x0000000304007221 */ /* 0x050fe20000010000 */
[----:B------:R-:W-:Y:S01]  /*3ea0*/  F2FP.F16.F32.PACK_AB R123, R4, R123 ;  /* 0x0000007b047b723e */ /* 0x000fe200000000ff */
[----:B------:R-:W-:Y:S06]  /*3eb0*/  @!P1 BRA `(.L_x_2124) ;  /* 0x0000002c00bc9947 */ /* 0x000fec0003800000 */
[----:B------:R-:W-:Y:S01]  /*3ec0*/  IMAD.MOV.U32 R4, RZ, RZ, R6 ;  /* 0x000000ffff047224 */ /* 0x000fe200078e0006 */
[----:B------:R-:W-:Y:S01]  /*3ed0*/  UMOV UR26, UR37 ;  /* 0x00000025001a7c82 */ /* 0x000fe20008000000 */
[----:B------:R-:W-:Y:S01]  /*3ee0*/  IMAD.MOV.U32 R3, RZ, RZ, R24 ;  /* 0x000000ffff037224 */ /* 0x000fe200078e0018 */
[----:B------:R-:W-:Y:S01]  /*3ef0*/  UMOV UR24, UR38 ;  /* 0x0000002600187c82 */ /* 0x000fe20008000000 */
[----:B------:R-:W-:Y:S01]  /*3f00*/  IMAD.MOV.U32 R119, RZ, RZ, RZ ;  /* 0x000000ffff777224 */ /* 0x000fe200078e00ff */
[----:B------:R-:W-:Y:S01]  /*3f10*/  ULDC UR21, c[0x0][0x288] ;  /* 0x0000a20000157ab9 */ /* 0x000fe20000000800 */
[----:B------:R-:W-:-:S05]  /*3f20*/  ULDC UR22, c[0x0][0x9d8] ;  /* 0x0002760000167ab9 */ /* 0x000fca0000000800 */
.L_x_2135:
[----:B------:R-:W-:Y:S01]  /*3f30*/  ISETP.NE.AND P2, PT, RZ, UR44, PT ;  /* 0x0000002cff007c0c */ /* 0x000fe2000bf45270 */
[----:B------:R-:W-:-:S04]  /*3f40*/  UISETP.NE.AND UP0, UPT, UR24, 0x1, UPT ;  /* 0x000000011800788c */ /* 0x000fc8000bf05270 */
[----:B------:R-:W-:-:S04]  /*3f50*/  USEL UR37, URZ, 0x1, UP0 ;  /* 0x000000013f257887 */ /* 0x000fc80008000000 */
[----:B------:R-:W-:-:S04]  /*3f60*/  ULOP3.LUT UR37, UR26, UR37, URZ, 0x3c, !UPT ;  /* 0x000000251a257292 */ /* 0x000fc8000f8e3c3f */
[----:B------:R-:W-:Y:S08]  /*3f70*/  @P2 BRA `(.L_x_2125) ;  /* 0x0000000000382947 */ /* 0x000ff00003800000 */
[----:B------:R-:W-:Y:S05]  /*3f80*/  @!P0 BRA `(.L_x_2126) ;  /* 0x0000000000048947 */ /* 0x000fea0003800000 */
[----:B------:R-:W-:Y:S01]  /*3f90*/  BPT.TRAP 0x1 ;  /* 0x000000040000795c */ /* 0x000fe20000300000 */
.L_x_2126:
        /* <DEDUP_REMOVED lines=9> */
.L_x_2127:
[----:B-1----:R-:W-:Y:S05]  /*4030*/  @P1 BRA `(.L_x_2125) ;  /* 0x0000000000081947 */ /* 0x002fea0003800000 */
[----:B------:R-:W1:Y:S02]  /*4040*/  SYNCS.PHASECHK.TRANS64.TRYWAIT P1, [UR6+0x16830], R5 ;  /* 0x01683005ff0075a7 */ /* 0x000e640008020146 */
[----:B-1----:R-:W-:Y:S05]  /*4050*/  @!P1 BRA `(.L_x_2128) ;  /* 0x000000b400949947 */ /* 0x002fea0003800000 */
.L_x_2125:
        /* <DEDUP_REMOVED lines=28> */
.L_x_2130:
[----:B------:R-:W-:Y:S01]  /*4220*/  ULEA UR6, UR24, UR45, 0x3 ;  /* 0x0000002d18067291 */ /* 0x000fe2000f8e183f */
[----:B------:R-:W-:-:S04]  /*4230*/  MOV R5, UR26 ;  /* 0x0000001a00057c02 */ /* 0x000fc80008000f00 */
[----:B------:R-:W-:-:S04]  /*4240*/  SHF.L.U32 R5, R5, 0x1f, RZ ;  /* 0x0000001f05057819 */ /* 0x000fc800000006ff */
[----:B------:R0:W1:Y:S01]  /*4250*/  SYNCS.PHASECHK.TRANS64.TRYWAIT P1, [UR6+0x16850], R5 ;  /* 0x01685005ff0075a7 */ /* 0x0000620008020146 */
[----:B------:R-:W-:Y:S05]  /*4260*/  @!P0 BRA `(.L_x_2131) ;  /* 0x0000000000048947 */ /* 0x000fea0003800000 */
[----:B------:R-:W-:Y:S01]  /*4270*/  BPT.TRAP 0x1 ;  /* 0x000000040000795c */ /* 0x000fe20000300000 */
.L_x_2131:
[----:B-1----:R-:W-:Y:S05]  /*4280*/  @P1 BRA `(.L_x_2129) ;  /* 0x0000000000081947 */ /* 0x002fea0003800000 */
[----:B------:R-:W1:Y:S02]  /*4290*/  SYNCS.PHASECHK.TRANS64.TRYWAIT P1, [UR6+0x16850], R5 ;  /* 0x01685005ff0075a7 */ /* 0x000e640008020146 */
[----:B-1----:R-:W-:Y:S05]  /*42a0*/  @!P1 BRA `(.L_x_2132) ;  /* 0x000000b400189947 */ /* 0x002fea0003800000 */
.L_x_2129:
        /* <DEDUP_REMOVED lines=51> */
.L_x_2133:
[----:B------:R-:W-:Y:S01]  /*45e0*/  UISETP.NE.AND UP0, UPT, UR48, URZ, UPT ;  /* 0x0000003f3000728c */ /* 0x000fe2000bf05270 */
[----:B------:R-:W-:Y:S02]  /*45f0*/  VIADD R123, R17, UR40 ;  /* 0x00000028117b7c36 */ /* 0x000fe40008000000 */
[----:B------:R-:W-:Y:S01]  /*4600*/  FMUL.FTZ R138, R28, UR22 ;  /* 0x000000161c8a7c20 */ /* 0x000fe20008410000 */
[----:B------:R-:W-:Y:S01]  /*4610*/  FMUL.FTZ R7, R30, UR22 ;  /* 0x000000161e077c20 */ /* 0x000fe20008410000 */
[----:B------:R-:W-:Y:S01]  /*4620*/  FMUL.FTZ R20, R46, UR22 ;  /* 0x000000162e147c20 */ /* 0x000fe20008410000 */
[----:B------:R-:W1:Y:S01]  /*4630*/  LDC R30, c[0x0][0x2f0] ;  /* 0x0000bc00ff1e7b82 */ /* 0x000e620000000800 */
[----:B------:R-:W-:Y:S01]  /*4640*/  PLOP3.LUT P1, PT, PT, PT, UP0, 0x80, 0x0 ;  /* 0x000000000000781c */ /* 0x000fe20003f2f008 */
[----:B------:R-:W-:Y:S01]  /*4650*/  FMUL.FTZ R134, R24, UR22 ;  /* 0x0000001618867c20 */ /* 0x000fe20008410000 */
[----:B------:R-:W-:Y:S01]  /*4660*/  PLOP3.LUT P2, PT, PT, PT, UP0, 0x80, 0x0 ;  /* 0x000000000000781c */ /* 0x000fe20003f4f008 */
[----:B------:R-:W-:Y:S01]  /*4670*/  FMUL.FTZ R136, R25, UR22 ;  /* 0x0000001619887c20 */ /* 0x000fe20008410000 */
[----:B------:R-:W-:Y:S01]  /*4680*/  FMUL.FTZ R132, R29, UR22 ;  /* 0x000000161d847c20 */ /* 0x000fe20008410000 */
[----:B------:R-:W-:Y:S01]  /*4690*/  @UP0 ULDC UR6, c[0x0][0x44c] ;  /* 0x0001130000060ab9 */ /* 0x000fe20000000800 */
[----:B------:R-:W-:Y:S01]  /*46a0*/  MUFU.TANH R138, R138 ;  /* 0x0000008a008a7308 */ /* 0x000fe20000002400 */
[----:B------:R-:W-:Y:S01]  /*46b0*/  FMUL.FTZ R128, R33, UR22 ;  /* 0x0000001621807c20 */ /* 0x000fe20008410000 */
[----:B------:R-:W-:Y:S01]  /*46c0*/  FMUL.FTZ R130, R32, UR22 ;  /* 0x0000001620827c20 */ /* 0x000fe20008410000 */
[----:B------:R-:W-:Y:S01]  /*46d0*/  FMUL.FTZ R126, R36, UR22 ;  /* 0x00000016247e7c20 */ /* 0x000fe20008410000 */
[----:B------:R-:W-:Y:S01]  /*46e0*/  FMUL.FTZ R8, R31, UR22 ;  /* 0x000000161f087c20 */ /* 0x000fe20008410000 */
[----:B------:R-:W-:Y:S01]  /*46f0*/  FMUL.FTZ R124, R37, UR22 ;  /* 0x00000016257c7c20 */ /* 0x000fe20008410000 */
[----:B------:R-:W-:Y:S01]  /*4700*/  FMUL.FTZ R120, R40, UR22 ;  /* 0x0000001628787c20 */ /* 0x000fe20008410000 */
[----:B------:R-:W-:Y:S01]  /*4710*/  @P1 IMAD.HI.U32 R28, R123, UR6, RZ ;  /* 0x000000067b1c1c27 */ /* 0x000fe2000f8e00ff */
[----:B------:R-:W-:Y:S01]  /*4720*/  @UP0 ULDC UR6, c[0x0][0x450] ;  /* 0x0001140000060ab9 */ /* 0x000fe20000000800 */
[----:B------:R-:W2:Y:S02]  /*4730*/  MUFU.TANH R134, R134 ;  /* 0x0000008600867308 */ /* 0x000ea40000002400 */
[----:B------:R-:W-:Y:S01]  /*4740*/  FMUL.FTZ R15, R41, UR22 ;  /* 0x00000016290f7c20 */ /* 0x000fe20008410000 */
[----:B------:R-:W-:Y:S01]  /*4750*/  FMUL.FTZ R24, R44, UR22 ;  /* 0x000000162c187c20 */ /* 0x000fe20008410000 */
[----:B------:R-:W-:Y:S01]  /*4760*/  @P2 SHF.R.U32.HI R123, RZ, UR6, R28 ;  /* 0x00000006ff7b2c19 */ /* 0x000fe2000801161c */
[----:B------:R-:W-:Y:S01]  /*4770*/  UMOV UR6, 0xffffff80 ;  /* 0xffffff8000067882 */ /* 0x000fe20000000000 */
[----:B------:R-:W-:Y:S01]  /*4780*/  FMUL.FTZ R9, R34, UR22 ;  /* 0x0000001622097c20 */ /* 0x000fe20008410000 */
[----:B------:R-:W-:Y:S01]  /*4790*/  UIMAD UR6, UR25, UR6, 0x1 ;  /* 0x00000001190674a4 */ /* 0x000fe2000f8e0206 */
[----:B------:R-:W-:Y:S01]  /*47a0*/  FMUL.FTZ R34, R45, UR22 ;  /* 0x000000162d227c20 */ /* 0x000fe20008410000 */
[----:B------:R-:W3:Y:S01]  /*47b0*/  SHFL.IDX PT, R46, R123, RZ, 0x1c1f ;  /* 0x001c1fff7b2e7589 */ /* 0x000ee200000e0000 */
[----:B------:R-:W4:Y:S01]  /*47c0*/  MUFU.TANH R136, R136 ;  /* 0x0000008800887308 */ /* 0x000f220000002400 */
[----:B------:R-:W-:Y:S01]  /*47d0*/  FMUL.FTZ R36, R48, UR22 ;  /* 0x0000001630247c20 */ /* 0x000fe20008410000 */
[----:B------:R-:W-:Y:S01]  /*47e0*/  FMUL.FTZ R32, R49, UR22 ;  /* 0x0000001631207c20 */ /* 0x000fe20008410000 */
[----:B------:R-:W-:-:S02]  /*47f0*/  IMAD.U32 R121, RZ, RZ, UR6 ;  /* 0x00000006ff797e24 */ /* 0x000fc4000f8e00ff */
[----:B------:R-:W-:Y:S01]  /*4800*/  FMUL.FTZ R11, R38, UR22 ;  /* 0x00000016260b7c20 */ /* 0x000fe20008410000 */
[----:B------:R-:W-:Y:S01]  /*4810*/  FMUL.FTZ R38, R52, UR22 ;  /* 0x0000001634267c20 */ /* 0x000fe20008410000 */
[----:B------:R-:W-:Y:S01]  /*4820*/  FMUL.FTZ R40, R53, UR22 ;  /* 0x0000001635287c20 */ /* 0x000fe20008410000 */
[----:B------:R-:W-:Y:S01]  /*4830*/  IMAD R121, R16, -0x2, R121 ;  /* 0xfffffffe10797824 */ /* 0x000fe200078e0279 */
[----:B------:R-:W5:Y:S01]  /*4840*/  MUFU.TANH R132, R132 ;  /* 0x0000008400847308 */ /* 0x000f620000002400 */
[----:B------:R-:W-:Y:S01]  /*4850*/  FMUL.FTZ R25, R50, UR22 ;  /* 0x0000001632197c20 */ /* 0x000fe20008410000 */
[----:B------:R-:W-:Y:S01]  /*4860*/  FMUL.FTZ R13, R42, UR22 ;  /* 0x000000162a0d7c20 */ /* 0x000fe20008410000 */
[----:B-1----:R-:W-:Y:S02]  /*4870*/  IMAD R121, R30, UR47, R121 ;  /* 0x0000002f1e797c24 */ /* 0x002fe4000f8e0279 */
        /* <DEDUP_REMOVED lines=11> */
[----:B---3--:R-:W-:Y:S01]  /*4930*/  IADD3 R33, R46, -UR21, R121 ;  /* 0x800000152e217c10 */ /* 0x008fe2000fffe079 */
[----:B------:R-:W3:Y:S01]  /*4940*/  MUFU.TANH R128, R128 ;  /* 0x0000008000807308 */ /* 0x000ee20000002400 */
[----:B------:R-:W-:Y:S01]  /*4950*/  FMUL.FTZ R46, R61, UR22 ;  /* 0x000000163d2e7c20 */ /* 0x000fe20008410000 */
[----:B------:R-:W-:Y:S01]  /*4960*/  FMUL.FTZ R72, R72, UR22 ;  /* 0x0000001648487c20 */ /* 0x000fe20008410000 */
[----:B------:R-:W-:Y:S01]  /*4970*/  ISETP.GT.AND P1, PT, R33, RZ, PT ;  /* 0x000000ff2100720c */ /* 0x000fe20003f24270 */
[----:B------:R-:W-:Y:S01]  /*4980*/  FMUL.FTZ R73, R73, UR22 ;  /* 0x0000001649497c20 */ /* 0x000fe20008410000 */
[C---:B------:R-:W-:Y:S01]  /*4990*/  ISETP.GT.AND P2, PT, R33.reuse, 0x1, PT ;  /* 0x000000012100780c */ /* 0x040fe20003f44270 */
[----:B------:R-:W-:Y:S01]  /*49a0*/  FMUL.FTZ R76, R76, UR22 ;  /* 0x000000164c4c7c20 */ /* 0x000fe20008410000 */
[----:B--2---:R-:W-:Y:S01]  /*49b0*/  FSEL R134, R134, -INF , P1 ;  /* 0xff80000086867808 */ /* 0x004fe20000800000 */
[----:B------:R-:W2:Y:S01]  /*49c0*/  MUFU.TANH R126, R126 ;  /* 0x0000007e007e7308 */ /* 0x000ea20000002400 */
[----:B------:R-:W-:Y:S01]  /*49d0*/  ISETP.GT.AND P1, PT, R33, 0x8, PT ;  /* 0x000000082100780c */ /* 0x000fe20003f24270 */
[----:B------:R-:W-:Y:S01]  /*49e0*/  FMUL.FTZ R77, R77, UR22 ;  /* 0x000000164d4d7c20 */ /* 0x000fe20008410000 */
[----:B----4-:R-:W-:Y:S01]  /*49f0*/  FSEL R136, R136, -INF , P2 ;  /* 0xff80000088887808 */ /* 0x010fe20001000000 */
[----:B------:R-:W-:Y:S01]  /*4a00*/  FMUL.FTZ R80, R80, UR22 ;  /* 0x0000001650507c20 */ /* 0x000fe20008410000 */
[----:B------:R-:W-:Y:S01]  /*4a10*/  FMNMX.FTZ R31, R134, R3, !PT ;  /* 0x00000003861f7209 */ /* 0x000fe20007810000 */
[----:B------:R-:W-:Y:S01]  /*4a20*/  FMUL.FTZ R81, R81, UR22 ;  /* 0x0000001651517c20 */ /* 0x000fe20008410000 */
[----:B------:R-:W-:Y:S01]  /*4a30*/  ISETP.GT.AND P2, PT, R33, 0x9, PT ;  /* 0x000000092100780c */ /* 0x000fe20003f44270 */
[----:B------:R-:W4:Y:S01]  /*4a40*/  MUFU.TANH R124, R124 ;  /* 0x0000007c007c7308 */ /* 0x000f220000002400 */
[----:B------:R-:W-:Y:S01]  /*4a50*/  FSEL R138, R138, -INF , P1 ;  /* 0xff8000008a8a7808 */ /* 0x000fe20000800000 */
[----:B------:R-:W-:Y:S01]  /*4a60*/  FMUL.FTZ R84, R84, UR22 ;  /* 0x0000001654547c20 */ /* 0x000fe20008410000 */
[----:B------:R-:W-:Y:S01]  /*4a70*/  FMNMX.FTZ R31, R136, R31, !PT ;  /* 0x0000001f881f7209 */ /* 0x000fe20007810000 */
[----:B------:R-:W-:Y:S01]  /*4a80*/  FMUL.FTZ R85, R85, UR22 ;  /* 0x0000001655557c20 */ /* 0x000fe20008410000 */
[----:B------:R-:W-:Y:S01]  /*4a90*/  ISETP.GT.AND P1, PT, R33, 0x10, PT ;  /* 0x000000102100780c */ /* 0x000fe20003f24270 */
[----:B------:R-:W-:Y:S01]  /*4aa0*/  FMUL.FTZ R10, R35, UR22 ;  /* 0x00000016230a7c20 */ /* 0x000fe20008410000 */
[----:B-----5:R-:W-:Y:S01]  /*4ab0*/  FSEL R132, R132, -INF , P2 ;  /* 0xff80000084847808 */ /* 0x020fe20001000000 */
[----:B------:R-:W5:Y:S01]  /*4ac0*/  MUFU.TANH R120, R120 ;  /* 0x0000007800787308 */ /* 0x000f620000002400 */
[----:B------:R-:W-:Y:S01]  /*4ad0*/  FMNMX.FTZ R31, R138, R31, !PT ;  /* 0x0000001f8a1f7209 */ /* 0x000fe20007810000 */
[----:B------:R-:W-:Y:S01]  /*4ae0*/  FMUL.FTZ R35, R66, UR22 ;  /* 0x0000001642237c20 */ /* 0x000fe20008410000 */
[C---:B------:R-:W-:Y:S01]  /*4af0*/  ISETP.GT.AND P2, PT, R33.reuse, 0x11, PT ;  /* 0x000000112100780c */ /* 0x040fe20003f44270 */
[----:B------:R-:W5:Y:S01]  /*4b00*/  SHFL.IDX PT, R66, R123, 0x1, 0x1c1f ;  /* 0x003c1f007b427f89 */ /* 0x000f6200000e0000 */
[----:B-1----:R-:W-:Y:S01]  /*4b10*/  FSEL R130, R130, -INF , P1 ;  /* 0xff80000082827808 */ /* 0x002fe20000800000 */
[----:B0-----:R-:W-:Y:S01]  /*4b20*/  FMUL.FTZ R5, R26, UR22 ;  /* 0x000000161a057c20 */ /* 0x001fe20008410000 */
[----:B------:R-:W-:Y:S01]  /*4b30*/  FMNMX.FTZ R31, R132, R31, !PT ;  /* 0x0000001f841f7209 */ /* 0x000fe20007810000 */
[----:B------:R-:W0:Y:S01]  /*4b40*/  MUFU.TANH R15, R15 ;  /* 0x0000000f000f7308 */ /* 0x000e220000002400 */
[----:B------:R-:W-:Y:S01]  /*4b50*/  ISETP.GT.AND P1, PT, R33, 0x18, PT ;  /* 0x000000182100780c */ /* 0x000fe20003f24270 */
[----:B------:R-:W-:Y:S01]  /*4b60*/  FMUL.FTZ R12, R39, UR22 ;  /* 0x00000016270c7c20 */ /* 0x000fe20008410000 */
[----:B---3--:R-:W-:Y:S01]  /*4b70*/  FSEL R128, R128, -INF , P2 ;  /* 0xff80000080807808 */ /* 0x008fe20001000000 */
[----:B------:R-:W-:Y:S01]  /*4b80*/  FMUL.FTZ R28, R55, UR22 ;  /* 0x00000016371c7c20 */ /* 0x000fe20008410000 */
[----:B------:R-:W-:Y:S01]  /*4b90*/  FMNMX.FTZ R31, R130, R31, !PT ;  /* 0x0000001f821f7209 */ /* 0x000fe20007810000 */
[----:B------:R-:W-:Y:S01]  /*4ba0*/  FMUL.FTZ R39, R70, UR22 ;  /* 0x0000001646277c20 */ /* 0x000fe20008410000 */
[----:B------:R-:W-:Y:S01]  /*4bb0*/  ISETP.GT.AND P2, PT, R33, 0x19, PT ;  /* 0x000000192100780c */ /* 0x000fe20003f44270 */
[----:B------:R-:W1:Y:S01]  /*4bc0*/  MUFU.TANH R24, R24 ;  /* 0x0000001800187308 */ /* 0x000e620000002400 */
[----:B--2---:R-:W-:Y:S01]  /*4bd0*/  FSEL R126, R126, -INF , P1 ;  /* 0xff8000007e7e7808 */ /* 0x004fe20000800000 */
[----:B------:R-:W-:Y:S01]  /*4be0*/  FMUL.FTZ R14, R43, UR22 ;  /* 0x000000162b0e7c20 */ /* 0x000fe20008410000 */
[----:B------:R-:W-:Y:S01]  /*4bf0*/  FMNMX.FTZ R31, R128, R31, !PT ;  /* 0x0000001f801f7209 */ /* 0x000fe20007810000 */
[----:B------:R-:W-:Y:S01]  /*4c00*/  FMUL.FTZ R43, R74, UR22 ;  /* 0x000000164a2b7c20 */ /* 0x000fe20008410000 */
[----:B------:R-:W-:Y:S01]  /*4c10*/  ISETP.GT.AND P1, PT, R33, 0x20, PT ;  /* 0x000000202100780c */ /* 0x000fe20003f24270 */
[----:B------:R-:W-:Y:S01]  /*4c20*/  FMUL.FTZ R21, R47, UR22 ;  /* 0x000000162f157c20 */ /* 0x000fe20008410000 */
[----:B----4-:R-:W-:Y:S01]  /*4c30*/  FSEL R124, R124, -INF , P2 ;  /* 0xff8000007c7c7808 */ /* 0x010fe20001000000 */
[----:B------:R-:W2:Y:S01]  /*4c40*/  MUFU.TANH R34, R34 ;  /* 0x0000002200227308 */ /* 0x000ea20000002400 */
[----:B------:R-:W-:Y:S01]  /*4c50*/  FMNMX.FTZ R31, R126, R31, !PT ;  /* 0x0000001f7e1f7209 */ /* 0x000fe20007810000 */
[----:B------:R-:W-:Y:S01]  /*4c60*/  FMUL.FTZ R47, R78, UR22 ;  /* 0x000000164e2f7c20 */ /* 0x000fe20008410000 */
[----:B------:R-:W-:Y:S01]  /*4c70*/  ISETP.GT.AND P2, PT, R33, 0x21, PT ;  /* 0x000000212100780c */ /* 0x000fe20003f44270 */
[----:B------:R-:W-:Y:S01]  /*4c80*/  FMUL.FTZ R26, R51, UR22 ;  /* 0x00000016331a7c20 */ /* 0x000fe20008410000 */
[----:B-----5:R-:W-:Y:S01]  /*4c90*/  FSEL R120, R120, -INF , P1 ;  /* 0xff80000078787808 */ /* 0x020fe20000800000 */
[----:B------:R-:W-:Y:S01]  /*4ca0*/  FMUL.FTZ R51, R82, UR22 ;  /* 0x0000001652337c20 */ /* 0x000fe20008410000 */
[----:B------:R-:W-:Y:S01]  /*4cb0*/  FMNMX.FTZ R31, R124, R31, !PT ;  /* 0x0000001f7c1f7209 */ /* 0x000fe20007810000 */
[----:B------:R-:W3:Y:S01]  /*4cc0*/  MUFU.TANH R36, R36 ;  /* 0x0000002400247308 */ /* 0x000ee20000002400 */
[----:B------:R-:W-:Y:S01]  /*4cd0*/  ISETP.GT.AND P1, PT, R33, 0x28, PT ;  /* 0x000000282100780c */ /* 0x000fe20003f24270 */
[----:B------:R-:W-:Y:S01]  /*4ce0*/  FMUL.FTZ R30, R59, UR22 ;  /* 0x000000163b1e7c20 */ /* 0x000fe20008410000 */
[----:B0-----:R-:W-:Y:S01]  /*4cf0*/  FSEL R52, R15, -INF , P2 ;  /* 0xff8000000f347808 */ /* 0x001fe20001000000 */
[----:B------:R-:W-:Y:S01]  /*4d00*/  FMUL.FTZ R59, R86, UR22 ;  /* 0x00000016563b7c20 */ /* 0x000fe20008410000 */
[----:B------:R-:W-:Y:S01]  /*4d10*/  FMNMX.FTZ R31, R120, R31, !PT ;  /* 0x0000001f781f7209 */ /* 0x000fe20007810000 */
[----:B------:R-:W-:Y:S01]  /*4d20*/  FMUL.FTZ R37, R67, UR22 ;  /* 0x0000001643257c20 */ /* 0x000fe20008410000 */
[----:B------:R-:W-:Y:S01]  /*4d30*/  ISETP.GT.AND P2, PT, R33, 0x29, PT ;  /* 0x000000292100780c */ /* 0x000fe20003f44270 */
[----:B------:R-:W0:Y:S01]  /*4d40*/  MUFU.TANH R32, R32 ;  /* 0x0000002000207308 */ /* 0x000e220000002400 */
[----:B-1----:R-:W-:Y:S01]  /*4d50*/  FSEL R50, R24, -INF , P1 ;  /* 0xff80000018327808 */ /* 0x002fe20000800000 */
[----:B------:R-:W-:Y:S01]  /*4d60*/  FMUL.FTZ R41, R71, UR22 ;  /* 0x0000001647297c20 */ /* 0x000fe20008410000 */
[----:B------:R-:W-:Y:S01]  /*4d70*/  FMNMX.FTZ R31, R52, R31, !PT ;  /* 0x0000001f341f7209 */ /* 0x000fe20007810000 */
[----:B------:R-:W-:Y:S01]  /*4d80*/  FMUL.FTZ R45, R75, UR22 ;  /* 0x000000164b2d7c20 */ /* 0x000fe20008410000 */
[----:B------:R-:W-:Y:S01]  /*4d90*/  ISETP.GT.AND P1, PT, R33, 0x30, PT ;  /* 0x000000302100780c */ /* 0x000fe20003f24270 */
[----:B------:R-:W-:Y:S01]  /*4da0*/  FMUL.FTZ R49, R79, UR22 ;  /* 0x000000164f317c20 */ /* 0x000fe20008410000 */
[----:B--2---:R-:W-:Y:S01]  /*4db0*/  FSEL R34, R34, -INF , P2 ;  /* 0xff80000022227808 */ /* 0x004fe20001000000 */
[----:B------:R-:W1:Y:S01]  /*4dc0*/  MUFU.TANH R38, R38 ;  /* 0x0000002600267308 */ /* 0x000e620000002400 */
[----:B------:R-:W-:Y:S01]  /*4dd0*/  FMNMX.FTZ R31, R50, R31, !PT ;  /* 0x0000001f321f7209 */ /* 0x000fe20007810000 */
[----:B------:R-:W-:Y:S01]  /*4de0*/  FMUL.FTZ R53, R83, UR22 ;  /* 0x0000001653357c20 */ /* 0x000fe20008410000 */
[----:B------:R-:W-:Y:S01]  /*4df0*/  ISETP.GT.AND P2, PT, R33, 0x31, PT ;  /* 0x000000312100780c */ /* 0x000fe20003f44270 */
[----:B------:R-:W-:Y:S01]  /*4e00*/  FMUL.FTZ R61, R87, UR22 ;  /* 0x00000016573d7c20 */ /* 0x000fe20008410000 */
[----:B---3--:R-:W-:Y:S01]  /*4e10*/  FSEL R36, R36, -INF , P1 ;  /* 0xff80000024247808 */ /* 0x008fe20000800000 */
[----:B------:R-:W-:Y:S01]  /*4e20*/  ULEA UR6, UR38, UR45, 0x3 ;  /* 0x0000002d26067291 */ /* 0x000fe2000f8e183f */
[----:B------:R-:W-:Y:S01]  /*4e30*/  FMNMX.FTZ R31, R34, R31, !PT ;  /* 0x0000001f221f7209 */ /* 0x000fe20007810000 */
[----:B------:R-:W2:Y:S01]  /*4e40*/  MUFU.TANH R40, R40 ;  /* 0x0000002800287308 */ /* 0x000ea20000002400 */
[----:B------:R-:W-:Y:S01]  /*4e50*/  ISETP.GT.AND P1, PT, R33, 0x38, PT ;  /* 0x000000382100780c */ /* 0x000fe20003f24270 */
[----:B------:R-:W-:Y:S01]  /*4e60*/  UIADD3 UR6, UR6, 0x16840, URZ ;  /* 0x0001684006067890 */ /* 0x000fe2000fffe03f */
[----:B0-----:R-:W-:-:S02]  /*4e70*/  FSEL R32, R32, -INF , P2 ;  /* 0xff80000020207808 */ /* 0x001fc40001000000 */
[----:B------:R-:W-:Y:S01]  /*4e80*/  FMNMX.FTZ R31, R36, R31, !PT ;  /* 0x0000001f241f7209 */ /* 0x000fe20007810000 */
[----:B------:R-:W-:Y:S01]  /*4e90*/  UPRMT UR6, UR43, 0x654, UR6 ;  /* 0x000006542b067896 */ /* 0x000fe20008000006 */
[C---:B------:R-:W-:Y:S01]  /*4ea0*/  ISETP.GT.AND P2, PT, R33.reuse, 0x39, PT ;  /* 0x000000392100780c */ /* 0x040fe20003f44270 */
[----:B------:R-:W0:Y:S01]  /*4eb0*/  MUFU.TANH R42, R42 ;  /* 0x0000002a002a7308 */ /* 0x000e220000002400 */
[----:B-1----:R-:W-:Y:S02]  /*4ec0*/  FSEL R38, R38, -INF , P1 ;  /* 0xff80000026267808 */ /* 0x002fe40000800000 */
[----:B------:R-:W-:Y:S02]  /*4ed0*/  FMNMX.FTZ R31, R32, R31, !PT ;  /* 0x0000001f201f7209 */ /* 0x000fe40007810000 */
[C---:B------:R-:W-:Y:S02]  /*4ee0*/  ISETP.GT.AND P1, PT, R33.reuse, 0x40, PT ;  /* 0x000000402100780c */ /* 0x040fe40003f24270 */
[----:B------:R-:W-:Y:S01]  /*4ef0*/  FMNMX.FTZ R31, R38, R31, !PT ;  /* 0x0000001f261f7209 */ /* 0x000fe20007810000 */
[----:B------:R-:W1:Y:S01]  /*4f00*/  MUFU.TANH R44, R44 ;  /* 0x0000002c002c7308 */ /* 0x000e620000002400 */
[----:B--2---:R-:W-:Y:S01]  /*4f10*/  FSEL R40, R40, -INF , P2 ;  /* 0xff80000028287808 */ /* 0x004fe20001000000 */
[----:B------:R-:W-:Y:S01]  /*4f20*/  SYNCS.ARRIVE.TRANS64.RED.A1T0 RZ, [UR6], RZ ;  /* 0x000000ffffff79a7 */ /* 0x000fe20008100406 */
[----:B------:R-:W-:-:S02]  /*4f30*/  ISETP.GT.AND P2, PT, R33, 0x41, PT ;  /* 0x000000412100780c */ /* 0x000fc40003f44270 */
[----:B------:R-:W-:-:S03]  /*4f40*/  FMNMX.FTZ R31, R40, R31, !PT ;  /* 0x0000001f281f7209 */ /* 0x000fc60007810000 */
[----:B------:R-:W2:Y:S01]  /*4f50*/  MUFU.TANH R48, R48 ;  /* 0x0000003000307308 */ /* 0x000ea20000002400 */
[----:B0-----:R-:W-:Y:S02]  /*4f60*/  FSEL R42, R42, -INF , P1 ;  /* 0xff8000002a2a7808 */ /* 0x001fe40000800000 */
        /* <DEDUP_REMOVED lines=41> */
[----:B------:R-:W-:Y:S01]  /*5200*/  FMNMX.FTZ R15, R72, R31, !PT ;  /* 0x0000001f480f7209 */ /* 0x000fe20007810000 */
[----:B------:R-:W-:Y:S02]  /*5210*/  FMUL.FTZ R31, R62, UR22 ;  /* 0x000000163e1f7c20 */ /* 0x000fe40008410000 */
[----:B------:R-:W1:Y:S01]  /*5220*/  MUFU.TANH R81, R81 ;  /* 0x0000005100517308 */ /* 0x000e620000002400 */
[----:B--2---:R-:W-:Y:S02]  /*5230*/  FSEL R76, R77, -INF , P2 ;  /* 0xff8000004d4c7808 */ /* 0x004fe40001000000 */
        /* <DEDUP_REMOVED lines=8> */
[----:B------:R-:W-:Y:S01]  /*52c0*/  ISETP.GT.AND P2, PT, R33, 0x79, PT ;  /* 0x000000792100780c */ /* 0x000fe20003f44270 */
[----:B------:R-:W-:Y:S01]  /*52d0*/  FMUL.FTZ R33, R63, UR22 ;  /* 0x000000163f217c20 */ /* 0x000fe20008410000 */
[----:B------:R-:W-:Y:S02]  /*52e0*/  FMNMX.FTZ R15, R80, R15, !PT ;  /* 0x0000000f500f7209 */ /* 0x000fe40007810000 */
[----:B------:R-:W-:Y:S01]  /*52f0*/  IADD3 R63, R66, -UR21, R121 ;  /* 0x80000015423f7c10 */ /* 0x000fe2000fffe079 */
[----:B------:R-:W1:Y:S01]  /*5300*/  MUFU.TANH R5, R5 ;  /* 0x0000000500057308 */ /* 0x000e620000002400 */
[----:B--2---:R-:W-:Y:S02]  /*5310*/  FSEL R84, R84, -INF , P1 ;  /* 0xff80000054547808 */ /* 0x004fe40000800000 */
[----:B------:R-:W-:-:S02]  /*5320*/  ISETP.GT.AND P3, PT, R63, 0x1, PT ;  /* 0x000000013f00780c */ /* 0x000fc40003f64270 */
[----:B------:R-:W-:-:S03]  /*5330*/  FMNMX.FTZ R15, R84, R15, !PT ;  /* 0x0000000f540f7209 */ /* 0x000fc60007810000 */
[----:B------:R-:W2:Y:S01]  /*5340*/  MUFU.TANH R6, R6 ;  /* 0x0000000600067308 */ /* 0x000ea20000002400 */
[----:B0-----:R-:W-:Y:S02]  /*5350*/  FSEL R122, R85, -INF , P2 ;  /* 0xff800000557a7808 */ /* 0x001fe40001000000 */
[----:B------:R-:W-:Y:S02]  /*5360*/  ISETP.GT.AND P2, PT, R63, RZ, PT ;  /* 0x000000ff3f00720c */ /* 0x000fe40003f44270 */
[----:B------:R-:W-:-:S03]  /*5370*/  FMNMX.FTZ R15, R122, R15, !PT ;  /* 0x0000000f7a0f7209 */ /* 0x000fc60007810000 */
[----:B------:R-:W0:Y:S01]  /*5380*/  MUFU.TANH R7, R7 ;  /* 0x0000000700077308 */ /* 0x000e220000002400 */
[----:B-1----:R-:W-:Y:S01]  /*5390*/  FSEL R5, R5, -INF , P2 ;  /* 0xff80000005057808 */ /* 0x002fe20001000000 */
[----:B------:R-:W1:Y:S01]  /*53a0*/  SHFL.BFLY PT, R24, R15, 0x2, 0x1f ;  /* 0x0c401f000f187f89 */ /* 0x000e6200000e0000 */
[----:B------:R-:W-:Y:S02]  /*53b0*/  ISETP.GT.AND P2, PT, R63, 0x8, PT ;  /* 0x000000083f00780c */ /* 0x000fe40003f44270 */
[----:B------:R-:W-:-:S03]  /*53c0*/  FMNMX.FTZ R65, R5, R4, !PT ;  /* 0x0000000405417209 */ /* 0x000fc60007810000 */
[----:B------:R-:W3:Y:S01]  /*53d0*/  MUFU.TANH R8, R8 ;  /* 0x0000000800087308 */ /* 0x000ee20000002400 */
        /* <DEDUP_REMOVED lines=8> */
[----:B---3--:R-:W-:Y:S02]  /*5460*/  FSEL R8, R8, -INF , P3 ;  /* 0xff80000008087808 */ /* 0x008fe40001800000 */
[----:B-1----:R-:W-:Y:S02]  /*5470*/  FMNMX.FTZ R24, R15, R24, !PT ;  /* 0x000000180f187209 */ /* 0x002fe40007810000 */
[----:B------:R-:W1:Y:S01]  /*5480*/  LDC R15, c[0x0][0x988] ;  /* 0x00026200ff0f7b82 */ /* 0x000e620000000800 */
[----:B------:R-:W-:Y:S02]  /*5490*/  ISETP.GT.AND P3, PT, R63, 0x11, PT ;  /* 0x000000113f00780c */ /* 0x000fe40003f64270 */
[----:B------:R-:W3:Y:S01]  /*54a0*/  MUFU.TANH R11, R11 ;  /* 0x0000000b000b7308 */ /* 0x000ee20000002400 */
[----:B------:R-:W4:Y:S01]  /*54b0*/  SHFL.BFLY PT, R55, R24, 0x1, 0x1f ;  /* 0x0c201f0018377f89 */ /* 0x000f2200000e0000 */
[----:B--2---:R-:W-:-:S02]  /*54c0*/  FSEL R74, R9, -INF , P2 ;  /* 0xff800000094a7808 */ /* 0x004fc40001000000 */
[----:B------:R-:W-:Y:S02]  /*54d0*/  FMNMX.FTZ R65, R8, R65, !PT ;  /* 0x0000004108417209 */ /* 0x000fe40007810000 */
[C---:B------:R-:W-:Y:S02]  /*54e0*/  ISETP.GT.AND P2, PT, R63.reuse, 0x18, PT ;  /* 0x000000183f00780c */ /* 0x040fe40003f44270 */
[----:B------:R-:W2:Y:S01]  /*54f0*/  MUFU.TANH R12, R12 ;  /* 0x0000000c000c7308 */ /* 0x000ea20000002400 */
[----:B0-----:R-:W-:Y:S02]  /*5500*/  FSEL R10, R10, -INF , P3 ;  /* 0xff8000000a0a7808 */ /* 0x001fe40001800000 */
[----:B------:R-:W-:Y:S02]  /*5510*/  FMNMX.FTZ R65, R74, R65, !PT ;  /* 0x000000414a417209 */ /* 0x000fe40007810000 */
[----:B------:R-:W-:Y:S02]  /*5520*/  ISETP.GT.AND P3, PT, R63, 0x19, PT ;  /* 0x000000193f00780c */ /* 0x000fe40003f64270 */
[----:B------:R-:W-:Y:S01]  /*5530*/  FMNMX.FTZ R65, R10, R65, !PT ;  /* 0x000000410a417209 */ /* 0x000fe20007810000 */
[----:B------:R-:W0:Y:S01]  /*5540*/  MUFU.TANH R13, R13 ;  /* 0x0000000d000d7308 */ /* 0x000e220000002400 */
[----:B---3--:R-:W-:-:S02]  /*5550*/  FSEL R78, R11, -INF , P2 ;  /* 0xff8000000b4e7808 */ /* 0x008fc40001000000 */
[----:B------:R-:W-:Y:S02]  /*5560*/  ISETP.GT.AND P2, PT, R63, 0x20, PT ;  /* 0x000000203f00780c */ /* 0x000fe40003f44270 */
[----:B------:R-:W-:-:S03]  /*5570*/  FMNMX.FTZ R65, R78, R65, !PT ;  /* 0x000000414e417209 */ /* 0x000fc60007810000 */
[----:B------:R-:W3:Y:S01]  /*5580*/  MUFU.TANH R14, R14 ;  /* 0x0000000e000e7308 */ /* 0x000ee20000002400 */
[----:B--2---:R-:W-:Y:S02]  /*5590*/  FSEL R12, R12, -INF , P3 ;  /* 0xff8000000c0c7808 */ /* 0x004fe40001800000 */
[----:B----4-:R-:W-:Y:S02]  /*55a0*/  FMNMX.FTZ R24, R24, R55, !PT ;  /* 0x0000003718187209 */ /* 0x010fe40007810000 */
[----:B------:R-:W-:Y:S02]  /*55b0*/  ISETP.GT.AND P3, PT, R63, 0x21, PT ;  /* 0x000000213f00780c */ /* 0x000fe40003f64270 */
[----:B------:R-:W-:Y:S01]  /*55c0*/  FMNMX.FTZ R65, R12, R65, !PT ;  /* 0x000000410c417209 */ /* 0x000fe20007810000 */
[----:B------:R-:W2:Y:S01]  /*55d0*/  MUFU.TANH R20, R20 ;  /* 0x0000001400147308 */ /* 0x000ea20000002400 */
[----:B0-----:R-:W-:Y:S01]  /*55e0*/  FSEL R82, R13, -INF , P2 ;  /* 0xff8000000d527808 */ /* 0x001fe20001000000 */
[----:B-1----:R-:W-:Y:S01]  /*55f0*/  FMUL.FTZ R55, R24, R15 ;  /* 0x0000000f18377220 */ /* 0x002fe20000410000 */
[----:B------:R-:W-:-:S02]  /*5600*/  ISETP.GT.AND P2, PT, R63, 0x28, PT ;  /* 0x000000283f00780c */ /* 0x000fc40003f44270 */
[----:B------:R-:W-:Y:S02]  /*5610*/  FMNMX.FTZ R65, R82, R65, !PT ;  /* 0x0000004152417209 */ /* 0x000fe40007810000 */
[----:B------:R-:W-:Y:S01]  /*5620*/  FSETP.NEU.FTZ.AND P1, PT, R24, -INF , PT ;  /* 0xff8000001800780b */ /* 0x000fe20003f3d000 */
[----:B------:R-:W0:Y:S01]  /*5630*/  MUFU.TANH R21, R21 ;  /* 0x0000001500157308 */ /* 0x000e220000002400 */
[----:B---3--:R-:W-:Y:S02]  /*5640*/  FSEL R14, R14, -INF , P3 ;  /* 0xff8000000e0e7808 */ /* 0x008fe40001800000 */
[----:B------:R-:W-:Y:S02]  /*5650*/  ISETP.GT.AND P3, PT, R63, 0x29, PT ;  /* 0x000000293f00780c */ /* 0x000fe40003f64270 */
[----:B------:R-:W-:Y:S02]  /*5660*/  FMNMX.FTZ R65, R14, R65, !PT ;  /* 0x000000410e417209 */ /* 0x000fe40007810000 */
[----:B------:R-:W-:Y:S01]  /*5670*/  FSEL R55, R55, RZ, P1 ;  /* 0x000000ff37377208 */ /* 0x000fe20000800000 */
[----:B------:R-:W1:Y:S01]  /*5680*/  MUFU.TANH R25, R25 ;  /* 0x0000001900197308 */ /* 0x000e620000002400 */
[----:B--2---:R-:W-:-:S02]  /*5690*/  FSEL R20, R20, -INF , P2 ;  /* 0xff80000014147808 */ /* 0x004fc40001000000 */
[----:B------:R-:W-:Y:S01]  /*56a0*/  ISETP.GT.AND P2, PT, R63, 0x30, PT ;  /* 0x000000303f00780c */ /* 0x000fe20003f44270 */
[--C-:B------:R-:W-:Y:S01]  /*56b0*/  FFMA.FTZ R11, R124, R15, -R55.reuse ;  /* 0x0000000f7c0b7223 */ /* 0x100fe20000010837 */
[----:B------:R-:W-:Y:S01]  /*56c0*/  FMNMX.FTZ R65, R20, R65, !PT ;  /* 0x0000004114417209 */ /* 0x000fe20007810000 */
[-CC-:B------:R-:W-:Y:S01]  /*56d0*/  FFMA.FTZ R140, R120, R15.reuse, -R55.reuse ;  /* 0x0000000f788c7223 */ /* 0x180fe20000010837 */
[-CC-:B------:R-:W-:Y:S01]  /*56e0*/  FFMA.FTZ R13, R52, R15.reuse, -R55.reuse ;  /* 0x0000000f340d7223 */ /* 0x180fe20000010837 */
[----:B------:R-:W2:Y:S01]  /*56f0*/  MUFU.TANH R26, R26 ;  /* 0x0000001a001a7308 */ /* 0x000ea20000002400 */
[----:B0-----:R-:W-:Y:S01]  /*5700*/  FSEL R86, R21, -INF , P3 ;  /* 0xff80000015567808 */ /* 0x001fe20001800000 */
[-CC-:B------:R-:W-:Y:S01]  /*5710*/  FFMA.FTZ R142, R50, R15.reuse, -R55.reuse ;  /* 0x0000000f328e7223 */ /* 0x180fe20000010837 */
[----:B------:R-:W-:Y:S01]  /*5720*/  ISETP.GT.AND P3, PT, R63, 0x31, PT ;  /* 0x000000313f00780c */ /* 0x000fe20003f64270 */
[--C-:B------:R-:W-:Y:S01]  /*5730*/  FFMA.FTZ R21, R34, R15, -R55.reuse ;  /* 0x0000000f22157223 */ /* 0x100fe20000010837 */
[----:B------:R-:W-:Y:S01]  /*5740*/  FMNMX.FTZ R65, R86, R65, !PT ;  /* 0x0000004156417209 */ /* 0x000fe20007810000 */
[-CC-:B------:R-:W-:Y:S01]  /*5750*/  FFMA.FTZ R146, R126, R15.reuse, -R55.reuse ;  /* 0x0000000f7e927223 */ /* 0x180fe20000010837 */
[-CC-:B------:R-:W-:Y:S01]  /*5760*/  FFMA.FTZ R7, R132, R15.reuse, -R55.reuse ;  /* 0x0000000f84077223 */ /* 0x180fe20000010837 */
[----:B------:R-:W0:Y:S01]  /*5770*/  MUFU.TANH R27, R27 ;  /* 0x0000001b001b7308 */ /* 0x000e220000002400 */
[----:B-1----:R-:W-:Y:S01]  /*5780*/  FSEL R124, R25, -INF , P2 ;  /* 0xff800000197c7808 */ /* 0x002fe20001000000 */
[-CC-:B------:R-:W-:Y:S01]  /*5790*/  FFMA.FTZ R132, R42, R15.reuse, -R55.reuse ;  /* 0x0000000f2a847223 */ /* 0x180fe20000010837 */
[C---:B------:R-:W-:Y:S01]  /*57a0*/  ISETP.GT.AND P2, PT, R63.reuse, 0x38, PT ;  /* 0x000000383f00780c */ /* 0x040fe20003f44270 */
[--C-:B------:R-:W-:Y:S01]  /*57b0*/  FFMA.FTZ R148, R136, R15, -R55.reuse ;  /* 0x0000000f88947223 */ /* 0x100fe20000010837 */
[----:B------:R-:W-:Y:S01]  /*57c0*/  FMNMX.FTZ R65, R124, R65, !PT ;  /* 0x000000417c417209 */ /* 0x000fe20007810000 */
[-CC-:B------:R-:W-:Y:S01]  /*57d0*/  FFMA.FTZ R136, R36, R15.reuse, -R55.reuse ;  /* 0x0000000f24887223 */ /* 0x180fe20000010837 */
[-CC-:B------:R-:W-:Y:S01]  /*57e0*/  FFMA.FTZ R57, R134, R15.reuse, -R55.reuse ;  /* 0x0000000f86397223 */ /* 0x180fe20000010837 */
[----:B------:R-:W1:Y:S01]  /*57f0*/  MUFU.TANH R28, R28 ;  /* 0x0000001c001c7308 */ /* 0x000e620000002400 */
[----:B--2---:R-:W-:Y:S01]  /*5800*/  FSEL R26, R26, -INF , P3 ;  /* 0xff8000001a1a7808 */ /* 0x004fe20001800000 */
[-CC-:B------:R-:W-:Y:S01]  /*5810*/  FFMA.FTZ R134, R48, R15.reuse, -R55.reuse ;  /* 0x0000000f30867223 */ /* 0x180fe20000010837 */
[----:B------:R-:W-:Y:S01]  /*5820*/  ISETP.GT.AND P3, PT, R63, 0x39, PT ;  /* 0x000000393f00780c */ /* 0x000fe20003f64270 */
[--C-:B------:R-:W-:Y:S01]  /*5830*/  FFMA.FTZ R9, R128, R15, -R55.reuse ;  /* 0x0000000f80097223 */ /* 0x100fe20000010837 */
[----:B------:R-:W-:Y:S01]  /*5840*/  FMNMX.FTZ R65, R26, R65, !PT ;  /* 0x000000411a417209 */ /* 0x000fe20007810000 */
[-CC-:B------:R-:W-:Y:S01]  /*5850*/  FFMA.FTZ R128, R54, R15.reuse, -R55.reuse ;  /* 0x0000000f36807223 */ /* 0x180fe20000010837 */
[----:B------:R-:W-:Y:S01]  /*5860*/  FSEL R48, R24, RZ, P1 ;  /* 0x000000ff18307208 */ /* 0x000fe20000800000 */
[----:B------:R-:W2:Y:S01]  /*5870*/  MUFU.TANH R29, R29 ;  /* 0x0000001d001d7308 */ /* 0x000ea20000002400 */
[----:B0-----:R-:W-:Y:S01]  /*5880*/  FSEL R120, R27, -INF , P2 ;  /* 0xff8000001b787808 */ /* 0x001fe20001000000 */
[----:B------:R-:W-:Y:S01]  /*5890*/  FFMA.FTZ R27, R40, R15, -R55 ;  /* 0x0000000f281b7223 */ /* 0x000fe20000010837 */
[C---:B------:R-:W-:Y:S01]  /*58a0*/  ISETP.GT.AND P2, PT, R63.reuse, 0x40, PT ;  /* 0x000000403f00780c */ /* 0x040fe20003f44270 */
[----:B------:R-:W-:Y:S01]  /*58b0*/  FADD.FTZ R48, -R48, R3 ;  /* 0x0000000330307221 */ /* 0x000fe20000010100 */
[----:B------:R-:W-:Y:S01]  /*58c0*/  FMNMX.FTZ R65, R120, R65, !PT ;  /* 0x0000004178417209 */ /* 0x000fe20007810000 */
[-CC-:B------:R-:W-:Y:S01]  /*58d0*/  FFMA.FTZ R150, R138, R15.reuse, -R55.reuse ;  /* 0x0000000f8a967223 */ /* 0x180fe20000010837 */
[-CC-:B------:R-:W-:Y:S01]  /*58e0*/  FFMA.FTZ R144, R130, R15.reuse, -R55.reuse ;  /* 0x0000000f82907223 */ /* 0x180fe20000010837 */
[----:B------:R-:W0:Y:S01]  /*58f0*/  MUFU.TANH R30, R30 ;  /* 0x0000001e001e7308 */ /* 0x000e220000002400 */
[----:B-1----:R-:W-:Y:S01]  /*5900*/  FSEL R28, R28, -INF , P3 ;  /* 0xff8000001c1c7808 */ /* 0x002fe20001800000 */
[-C--:B------:R-:W-:Y:S01]  /*5910*/  FMUL.FTZ R48, R48, R15.reuse ;  /* 0x0000000f30307220 */ /* 0x080fe20000410000 */
[----:B------:R-:W-:Y:S01]  /*5920*/  ISETP.GT.AND P3, PT, R63, 0x41, PT ;  /* 0x000000413f00780c */ /* 0x000fe20003f64270 */
        /* <DEDUP_REMOVED lines=8> */
[----:B------:R-:W-:Y:S01]  /*59b0*/  FFMA.FTZ R122, R122, R15, -R55 ;  /* 0x0000000f7a7a7223 */ /* 0x000fe20000010837 */
[----:B------:R-:W-:-:S03]  /*59c0*/  FMNMX.FTZ R65, R52, R65, !PT ;  /* 0x0000004134417209 */ /* 0x000fc60007810000 */
[----:B------:R-:W2:Y:S01]  /*59d0*/  MUFU.TANH R33, R33 ;  /* 0x0000002100217308 */ /* 0x000ea20000002400 */
[----:B0-----:R-:W-:Y:S02]  /*59e0*/  FSEL R30, R30, -INF , P3 ;  /* 0xff8000001e1e7808 */ /* 0x001fe40001800000 */
[----:B------:R-:W-:Y:S02]  /*59f0*/  ISETP.GT.AND P3, PT, R63, 0x49, PT ;  /* 0x000000493f00780c */ /* 0x000fe40003f64270 */
[----:B------:R-:W-:-:S03]  /*5a00*/  FMNMX.FTZ R65, R30, R65, !PT ;  /* 0x000000411e417209 */ /* 0x000fc60007810000 */
[----:B------:R-:W0:Y:S01]  /*5a10*/  MUFU.TANH R35, R35 ;  /* 0x0000002300237308 */ /* 0x000e220000002400 */
[----:B-1----:R-:W-:Y:S01]  /*5a20*/  FSEL R50, R31, -INF , P2 ;  /* 0xff8000001f327808 */ /* 0x002fe20001000000 */
[----:B------:R-:W-:Y:S01]  /*5a30*/  FFMA.FTZ R31, R62, R15, -R55 ;  /* 0x0000000f3e1f7223 */ /* 0x000fe20000010837 */
[----:B------:R-:W-:Y:S02]  /*5a40*/  ISETP.GT.AND P2, PT, R63, 0x50, PT ;  /* 0x000000503f00780c */ /* 0x000fe40003f44270 */
[----:B------:R-:W-:-:S03]  /*5a50*/  FMNMX.FTZ R65, R50, R65, !PT ;  /* 0x0000004132417209 */ /* 0x000fc60007810000 */
[----:B------:R-:W1:Y:S01]  /*5a60*/  MUFU.TANH R37, R37 ;  /* 0x0000002500257308 */ /* 0x000e620000002400 */
[----:B--2---:R-:W-:Y:S01]  /*5a70*/  FSEL R34, R33, -INF , P3 ;  /* 0xff80000021227808 */ /* 0x004fe20001800000 */
[----:B------:R-:W-:Y:S01]  /*5a80*/  FFMA.FTZ R33, R64, R15, -R55 ;  /* 0x0000000f40217223 */ /* 0x000fe20000010837 */
[----:B------:R-:W-:Y:S02]  /*5a90*/  ISETP.GT.AND P3, PT, R63, 0x51, PT ;  /* 0x000000513f00780c */ /* 0x000fe40003f64270 */
[----:B------:R-:W-:-:S03]  /*5aa0*/  FMNMX.FTZ R25, R34, R65, !PT ;  /* 0x0000004122197209 */ /* 0x000fc60007810000 */
[----:B------:R-:W2:Y:S01]  /*5ab0*/  MUFU.TANH R39, R39 ;  /* 0x0000002700277308 */ /* 0x000ea20000002400 */
[----:B0-----:R-:W-:Y:S01]  /*5ac0*/  FSEL R126, R35, -INF , P2 ;  /* 0xff800000237e7808 */ /* 0x001fe20001000000 */
[--C-:B------:R-:W-:Y:S01]  /*5ad0*/  FFMA.FTZ R35, R76, R15, -R55.reuse ;  /* 0x0000000f4c237223 */ /* 0x100fe20000010837 */
[----:B------:R-:W-:Y:S02]  /*5ae0*/  ISETP.GT.AND P2, PT, R63, 0x58, PT ;  /* 0x000000583f00780c */ /* 0x000fe40003f44270 */
[----:B------:R-:W-:Y:S01]  /*5af0*/  FMNMX.FTZ R6, R126, R25, !PT ;  /* 0x000000197e067209 */ /* 0x000fe20007810000 */
[-CC-:B------:R-:W-:Y:S01]  /*5b00*/  FFMA.FTZ R25, R32, R15.reuse, -R55.reuse ;  /* 0x0000000f20197223 */ /* 0x180fe20000010837 */
[-CC-:B------:R-:W-:Y:S01]  /*5b10*/  FFMA.FTZ R32, R72, R15.reuse, -R55.reuse ;  /* 0x0000000f48207223 */ /* 0x180fe20000010837 */
[----:B------:R-:W0:Y:S01]  /*5b20*/  MUFU.TANH R41, R41 ;  /* 0x0000002900297308 */ /* 0x000e220000002400 */
[----:B-1----:R-:W-:Y:S01]  /*5b30*/  FSEL R65, R37, -INF , P3 ;  /* 0xff80000025417808 */ /* 0x002fe20001800000 */
[----:B------:R-:W-:Y:S01]  /*5b40*/  FFMA.FTZ R37, R60, R15, -R55 ;  /* 0x0000000f3c257223 */ /* 0x000fe20000010837 */
[----:B------:R-:W-:-:S02]  /*5b50*/  ISETP.GT.AND P3, PT, R63, 0x59, PT ;  /* 0x000000593f00780c */ /* 0x000fc40003f64270 */
        /* <DEDUP_REMOVED lines=39> */
[----:B------:R-:W-:Y:S01]  /*5dd0*/  MUFU.EX2 R148, R148 ;  /* 0x0000009400947308 */ /* 0x000fe20000000800 */
[----:B--2---:R-:W-:-:S04]  /*5de0*/  FSEL R44, R61, -INF , P3 ;  /* 0xff8000003d2c7808 */ /* 0x004fc80001800000 */
[----:B------:R-:W-:-:S03]  /*5df0*/  FMNMX.FTZ R29, R44, R29, !PT ;  /* 0x0000001d2c1d7209 */ /* 0x000fc60007810000 */
[----:B------:R-:W-:Y:S02]  /*5e00*/  MUFU.EX2 R150, R150 ;  /* 0x0000009600967308 */ /* 0x000fe40000000800 */
[----:B------:R-:W0:Y:S06]  /*5e10*/  SHFL.BFLY PT, R6, R29, 0x2, 0x1f ;  /* 0x0c401f001d067f89 */ /* 0x000e2c00000e0000 */
        /* <DEDUP_REMOVED lines=8> */
[----:B0-----:R-:W-:-:S07]  /*5ea0*/  FMNMX.FTZ R6, R36, R29, !PT ;  /* 0x0000001d24067209 */ /* 0x001fce0007810000 */
[----:B------:R-:W-:Y:S01]  /*5eb0*/  MUFU.EX2 R13, R13 ;  /* 0x0000000d000d7308 */ /* 0x000fe20000000800 */
[-C--:B------:R-:W-:Y:S01]  /*5ec0*/  FFMA.FTZ R29, R84, R15.reuse, -R55 ;  /* 0x0000000f541d7223 */ /* 0x080fe20000010837 */
[C---:B------:R-:W-:Y:S01]  /*5ed0*/  FSETP.NEU.FTZ.AND P2, PT, R6.reuse, -INF , PT ;  /* 0xff8000000600780b */ /* 0x040fe20003f5d000 */
[----:B------:R-:W-:-:S03]  /*5ee0*/  FMUL.FTZ R49, R6, R15 ;  /* 0x0000000f06317220 */ /* 0x000fc60000410000 */
[----:B------:R-:W-:Y:S02]  /*5ef0*/  FSEL R3, R6, RZ, P2 ;  /* 0x000000ff06037208 */ /* 0x000fe40001000000 */
[----:B------:R-:W-:Y:S01]  /*5f00*/  MUFU.EX2 R142, R142 ;  /* 0x0000008e008e7308 */ /* 0x000fe20000000800 */
[----:B------:R-:W-:Y:S02]  /*5f10*/  FSEL R49, R49, RZ, P2 ;  /* 0x000000ff31317208 */ /* 0x000fe40001000000 */
[----:B------:R-:W-:-:S03]  /*5f20*/  FADD.FTZ R54, -R3, R4 ;  /* 0x0000000403367221 */ /* 0x000fc60000010100 */
[-CC-:B------:R-:W-:Y:S01]  /*5f30*/  FFMA.FTZ R46, R5, R15.reuse, -R49.reuse ;  /* 0x0000000f052e7223 */ /* 0x180fe20000010831 */
[-CC-:B------:R-:W-:Y:S01]  /*5f40*/  FFMA.FTZ R149, R66, R15.reuse, -R49.reuse ;  /* 0x0000000f42957223 */ /* 0x180fe20000010831 */
[-C--:B------:R-:W-:Y:S01]  /*5f50*/  FMUL.FTZ R3, R54, R15.reuse ;  /* 0x0000000f36037220 */ /* 0x080fe20000410000 */
        /* <DEDUP_REMOVED lines=16> */
[----:B------:R-:W1:Y:S01]  /*6060*/  MUFU.EX2 R3, R3 ;  /* 0x0000000300037308 */ /* 0x000e620000000800 */
[----:B0-----:R-:W-:Y:S01]  /*6070*/  FFMA.FTZ R5, R4, R2, R57 ;  /* 0x0000000204057223 */ /* 0x001fe20000010039 */
        /* <DEDUP_REMOVED lines=15> */
[----:B-1----:R-:W-:Y:S01]  /*6170*/  FFMA.FTZ R0, R3, R0, R46 ;  /* 0x0000000003007223 */ /* 0x002fe2000001002e */
[----:B------:R-:W-:Y:S01]  /*6180*/  FADD.FTZ R2, R144, R53 ;  /* 0x0000003590027221 */ /* 0x000fe20000010000 */
[-CC-:B------:R-:W-:Y:S01]  /*6190*/  FFMA.FTZ R127, R47, R15.reuse, -R49.reuse ;  /* 0x0000000f2f7f7223 */ /* 0x180fe20000010831 */
[-CC-:B------:R-:W-:Y:S01]  /*61a0*/  FFMA.FTZ R40, R40, R15.reuse, -R49.reuse ;  /* 0x0000000f28287223 */ /* 0x180fe20000010831 */
[-CC-:B------:R-:W-:Y:S01]  /*61b0*/  FFMA.FTZ R121, R51, R15.reuse, -R49.reuse ;  /* 0x0000000f33797223 */ /* 0x180fe20000010831 */
[----:B------:R-:W-:Y:S01]  /*61c0*/  FADD.FTZ R53, R9, R2 ;  /* 0x0000000209357221 */ /* 0x000fe20000010000 */
[-C--:B------:R-:W-:Y:S01]  /*61d0*/  FFMA.FTZ R42, R42, R15.reuse, -R49 ;  /* 0x0000000f2a2a7223 */ /* 0x080fe20000010831 */
[----:B------:R-:W1:Y:S01]  /*61e0*/  MUFU.EX2 R8, R8 ;  /* 0x0000000800087308 */ /* 0x000e620000000800 */
[----:B0-----:R-:W-:Y:S01]  /*61f0*/  FADD.FTZ R0, R149, R0 ;  /* 0x0000000095007221 */ /* 0x001fe20000010000 */
[----:B------:R-:W-:Y:S01]  /*6200*/  FADD.FTZ R2, R146, R53 ;  /* 0x0000003592027221 */ /* 0x000fe20000010000 */
[-CC-:B------:R-:W-:Y:S01]  /*6210*/  FFMA.FTZ R123, R59, R15.reuse, -R49.reuse ;  /* 0x0000000f3b7b7223 */ /* 0x180fe20000010831 */
[----:B------:R-:W-:-:S02]  /*6220*/  FFMA.FTZ R44, R44, R15, -R49 ;  /* 0x0000000f2c2c7223 */ /* 0x000fc40000010831 */
[----:B------:R-:W-:Y:S02]  /*6230*/  FADD.FTZ R53, R11, R2 ;  /* 0x000000020b357221 */ /* 0x000fe40000010000 */
[----:B------:R-:W0:Y:S01]  /*6240*/  MUFU.EX2 R145, R145 ;  /* 0x0000009100917308 */ /* 0x000e220000000800 */
[----:B--2---:R-:W-:Y:S01]  /*6250*/  FADD.FTZ R5, R151, R0 ;  /* 0x0000000097057221 */ /* 0x004fe20000010000 */
[----:B------:R-:W-:-:S04]  /*6260*/  FADD.FTZ R2, R140, R53 ;  /* 0x000000358c027221 */ /* 0x000fc80000010000 */
[----:B------:R-:W-:Y:S02]  /*6270*/  FADD.FTZ R53, R13, R2 ;  /* 0x000000020d357221 */ /* 0x000fe40000010000 */
[----:B------:R-:W2:Y:S01]  /*6280*/  MUFU.EX2 R10, R10 ;  /* 0x0000000a000a7308 */ /* 0x000ea20000000800 */
[----:B-1----:R-:W-:Y:S01]  /*6290*/  FADD.FTZ R0, R8, R5 ;  /* 0x0000000508007221 */ /* 0x002fe20000010000 */
[----:B------:R-:W-:-:S06]  /*62a0*/  FADD.FTZ R2, R142, R53 ;  /* 0x000000358e027221 */ /* 0x000fcc0000010000 */
        /* <DEDUP_REMOVED lines=94> */
[----:B-1----:R-:W-:-:S03]  /*6890*/  FADD.FTZ R2, R122, R5 ;  /* 0x000000057a027221 */ /* 0x002fc60000010000 */
[----:B0-----:R-:W-:Y:S01]  /*68a0*/  FADD.FTZ R0, R44, R0 ;  /* 0x000000002c007221 */ /* 0x001fe20000010000 */
[----:B------:R-:W-:Y:S06]  /*68b0*/  @!P0 BRA `(.L_x_2134) ;  /* 0x0000000000048947 */ /* 0x000fec0003800000 */
[----:B------:R-:W-:Y:S01]  /*68c0*/  BPT.TRAP 0x1 ;  /* 0x000000040000795c */ /* 0x000fe20000300000 */
.L_x_2134:
[----:B------:R-:W-:Y:S01]  /*68d0*/  UISETP.GT.AND UP0, UPT, UR25, UR23, UPT ;  /* 0x000000171900728c */ /* 0x000fe2000bf04270 */
[-C--:B------:R-:W-:Y:S01]  /*68e0*/  FMUL.FTZ R88, R88, R4.reuse ;  /* 0x0000000458587220 */ /* 0x080fe20000410000 */
[----:B------:R-:W-:Y:S01]  /*68f0*/  ULEA UR6, UR24, UR45, 0x3 ;  /* 0x0000002d18067291 */ /* 0x000fe2000f8e183f */
[-C--:B------:R-:W-:Y:S01]  /*6900*/  FMUL.FTZ R89, R89, R4.reuse ;  /* 0x0000000459597220 */ /* 0x080fe20000410000 */
[----:B------:R-:W-:Y:S01]  /*6910*/  UIADD3 UR7, UR25, -0x1, URZ ;  /* 0xffffffff19077890 */ /* 0x000fe2000fffe03f */
[-C--:B------:R-:W-:Y:S01]  /*6920*/  FMUL.FTZ R92, R92, R4.reuse ;  /* 0x000000045c5c7220 */ /* 0x080fe20000410000 */
[----:B------:R-:W-:Y:S01]  /*6930*/  UIADD3 UR6, UR6, 0x16860, URZ ;  /* 0x0001686006067890 */ /* 0x000fe2000fffe03f */
[----:B------:R-:W-:Y:S01]  /*6940*/  PLOP3.LUT P1, PT, PT, PT, UP0, 0x80, 0x0 ;  /* 0x000000000000781c */ /* 0x000fe20003f2f008 */
[----:B------:R-:W-:Y:S01]  /*6950*/  UMOV UR26, UR37 ;  /* 0x00000025001a7c82 */ /* 0x000fe20008000000 */
[----:B------:R-:W-:Y:S01]  /*6960*/  UMOV UR24, UR38 ;  /* 0x0000002600187c82 */ /* 0x000fe20008000000 */
[----:B------:R-:W-:Y:S01]  /*6970*/  UPRMT UR6, UR43, 0x654, UR6 ;  /* 0x000006542b067896 */ /* 0x000fe20008000006 */
[-C--:B------:R-:W-:Y:S01]  /*6980*/  FMUL.FTZ R93, R93, R4.reuse ;  /* 0x000000045d5d7220 */ /* 0x080fe20000410000 */
[----:B------:R-:W-:Y:S01]  /*6990*/  UMOV UR25, UR7 ;  /* 0x0000000700197c82 */ /* 0x000fe20008000000 */
        /* <DEDUP_REMOVED lines=64> */
[----:B------:R-:W-:-:S05]  /*6da0*/  UMOV UR25, UR7 ;  /* 0x0000000700197c82 */ /* 0x000fca0008000000 */
.L_x_2124:
[----:B------:R-:W-:-:S13]  /*6db0*/  ISETP.LE.AND P1, PT, RZ, UR25, PT ;  /* 0x00000019ff007c0c */ /* 0x000fda000bf23270 */
[----:B------:R-:W-:Y:S05]  /*6dc0*/  @!P1 BRA `(.L_x_2136) ;  /* 0x00000024004c9947 */ /* 0x000fea0003800000 */
[----:B------:R-:W-:Y:S01]  /*6dd0*/  MOV R4, R6 ;  /* 0x0000000600047202 */ /* 0x000fe20000000f00 */
[----:B------:R-:W-:Y:S01]  /*6de0*/  IMAD.MOV.U32 R3, RZ, RZ, R24 ;  /* 0x000000ffff037224 */ /* 0x000fe200078e0018 */
[----:B------:R-:W-:Y:S01]  /*6df0*/  UMOV UR22, UR37 ;  /* 0x0000002500167c82 */ /* 0x000fe20008000000 */
[----:B------:R-:W-:Y:S01]  /*6e00*/  UMOV UR21, UR38 ;  /* 0x0000002600157c82 */ /* 0x000fe20008000000 */
[----:B------:R-:W-:-:S05]  /*6e10*/  ULDC UR23, c[0x0][0x9d8] ;  /* 0x0002760000177ab9 */ /* 0x000fca0000000800 */
.L_x_2147:
[----:B------:R-:W-:Y:S01]  /*6e20*/  ISETP.NE.AND P2, PT, RZ, UR44, PT ;  /* 0x0000002cff007c0c */ /* 0x000fe2000bf45270 */
[----:B------:R-:W-:-:S04]  /*6e30*/  UISETP.NE.AND UP0, UPT, UR21, 0x1, UPT ;  /* 0x000000011500788c */ /* 0x000fc8000bf05270 */
[----:B------:R-:W-:-:S04]  /*6e40*/  USEL UR37, URZ, 0x1, UP0 ;  /* 0x000000013f257887 */ /* 0x000fc80008000000 */
[----:B------:R-:W-:-:S04]  /*6e50*/  ULOP3.LUT UR37, UR22, UR37, URZ, 0x3c, !UPT ;  /* 0x0000002516257292 */ /* 0x000fc8000f8e3c3f */
[----:B------:R-:W-:Y:S08]  /*6e60*/  @P2 BRA `(.L_x_2137) ;  /* 0x0000000000382947 */ /* 0x000ff00003800000 */
[----:B------:R-:W-:Y:S05]  /*6e70*/  @!P0 BRA `(.L_x_2138) ;  /* 0x0000000000048947 */ /* 0x000fea0003800000 */
[----:B------:R-:W-:Y:S01]  /*6e80*/  BPT.TRAP 0x1 ;  /* 0x000000040000795c */ /* 0x000fe20000300000 */
.L_x_2138:
        /* <DEDUP_REMOVED lines=9> */
.L_x_2139:
[----:B-1----:R-:W-:Y:S05]  /*6f20*/  @P1 BRA `(.L_x_2137) ;  /* 0x0000000000081947 */ /* 0x002fea0003800000 */
[----:B------:R-:W1:Y:S02]  /*6f30*/  SYNCS.PHASECHK.TRANS64.TRYWAIT P1, [UR6+0x16830], R5 ;  /* 0x01683005ff0075a7 */ /* 0x000e640008020146 */
[----:B-1----:R-:W-:Y:S05]  /*6f40*/  @!P1 BRA `(.L_x_2140) ;  /* 0x0000008800089947 */ /* 0x002fea0003800000 */
.L_x_2137:
        /* <DEDUP_REMOVED lines=28> */
.L_x_2142:
[----:B------:R-:W-:Y:S01]  /*7110*/  ULEA UR6, UR21, UR45, 0x3 ;  /* 0x0000002d15067291 */ /* 0x000fe2000f8e183f */
[----:B------:R-:W-:-:S05]  /*7120*/  IMAD.U32 R5, RZ, RZ, UR22 ;  /* 0x00000016ff057e24 */ /* 0x000fca000f8e00ff */
[----:B------:R-:W-:-:S04]  /*7130*/  SHF.L.U32 R5, R5, 0x1f, RZ ;  /* 0x0000001f05057819 */ /* 0x000fc800000006ff */
[----:B------:R0:W1:Y:S01]  /*7140*/  SYNCS.PHASECHK.TRANS64.TRYWAIT P1, [UR6+0x16850], R5 ;  /* 0x01685005ff0075a7 */ /* 0x0000620008020146 */
[----:B------:R-:W-:Y:S05]  /*7150*/  @!P0 BRA `(.L_x_2143) ;  /* 0x0000000000048947 */ /* 0x000fea0003800000 */
[----:B------:R-:W-:Y:S01]  /*7160*/  BPT.TRAP 0x1 ;  /* 0x000000040000795c */ /* 0x000fe20000300000 */
.L_x_2143:
[----:B-1----:R-:W-:Y:S05]  /*7170*/  @P1 BRA `(.L_x_2141) ;  /* 0x0000000000081947 */ /* 0x002fea0003800000 */
[----:B------:R-:W1:Y:S02]  /*7180*/  SYNCS.PHASECHK.TRANS64.TRYWAIT P1, [UR6+0x16850], R5 ;  /* 0x01685005ff0075a7 */ /* 0x000e640008020146 */
[----:B-1----:R-:W-:Y:S05]  /*7190*/  @!P1 BRA `(.L_x_2144) ;  /* 0x00000084008c9947 */ /* 0x002fea0003800000 */
.L_x_2141:
        /* <DEDUP_REMOVED lines=51> */
.L_x_2145:
        /* <DEDUP_REMOVED lines=199> */
[----:B-1----:R-:W-:Y:S02]  /*8140*/  FMNMX.FTZ R29, R7, R6, !PT ;  /* 0x00000006071d7209 */ /* 0x002fe40007810000 */
[----:B--2---:R-:W-:-:S03]  /*8150*/  FMNMX.FTZ R31, R27, R24, !PT ;  /* 0x000000181b1f7209 */ /* 0x004fc60007810000 */
        /* <DEDUP_REMOVED lines=11> */
[-C--:B------:R-:W-:Y:S01]  /*8210*/  FMUL.FTZ R3, R4, R15.reuse ;  /* 0x0000000f04037220 */ /* 0x080fe20000410000 */
[-CC-:B------:R-:W-:Y:S01]  /*8220*/  FFMA.FTZ R53, R10, R15.reuse, -R67.reuse ;  /* 0x0000000f0a357223 */ /* 0x180fe20000010843 */
        /* <DEDUP_REMOVED lines=24> */
[-C--:B------:R-:W-:Y:S01]  /*83b0*/  FFMA.FTZ R34, R128, R15.reuse, -R25 ;  /* 0x0000000f80227223 */ /* 0x080fe20000010819 */
[-C--:B------:R-:W-:Y:S01]  /*83c0*/  FFMA.FTZ R20, R130, R15.reuse, -R67 ;  /* 0x0000000f82147223 */ /* 0x080fe20000010843 */
[-C--:B------:R-:W-:Y:S01]  /*83d0*/  FFMA.FTZ R143, R44, R15.reuse, -R25 ;  /* 0x0000000f2c8f7223 */ /* 0x080fe20000010819 */
[-C--:B------:R-:W-:Y:S01]  /*83e0*/  FFMA.FTZ R47, R132, R15.reuse, -R67 ;  /* 0x0000000f842f7223 */ /* 0x080fe20000010843 */
[-C--:B------:R-:W-:Y:S01]  /*83f0*/  FFMA.FTZ R38, R46, R15.reuse, -R25 ;  /* 0x0000000f2e267223 */ /* 0x080fe20000010819 */
        /* <DEDUP_REMOVED lines=164> */
.L_x_2146:
[----:B------:R-:W-:Y:S01]  /*8e40*/  ULEA UR6, UR21, UR45, 0x3 ;  /* 0x0000002d15067291 */ /* 0x000fe2000f8e183f */
[----:B------:R-:W-:Y:S01]  /*8e50*/  ISETP.LT.AND P1, PT, RZ, UR25, PT ;  /* 0x00000019ff007c0c */ /* 0x000fe2000bf21270 */
[----:B------:R-:W-:Y:S01]  /*8e60*/  UIADD3 UR7, UR25, -0x1, URZ ;  /* 0xffffffff19077890 */ /* 0x000fe2000fffe03f */
[----:B------:R-:W-:Y:S01]  /*8e70*/  F2FP.F16.F32.PACK_AB R120, R9, R4 ;  /* 0x000000040978723e */ /* 0x000fe200000000ff */
[----:B------:R-:W-:Y:S01]  /*8e80*/  UIADD3 UR6, UR6, 0x16860, URZ ;  /* 0x0001686006067890 */ /* 0x000fe2000fffe03f */
[-C--:B------:R-:W-:Y:S01]  /*8e90*/  FMUL.FTZ R90, R90, R3.reuse ;  /* 0x000000035a5a7220 */ /* 0x080fe20000410000 */
        /* <DEDUP_REMOVED lines=68> */
[----:B------:R-:W-:Y:S01]  /*92e0*/  MOV R4, R6 ;  /* 0x0000000600047202 */ /* 0x000fe20000000f00 */
[----:B------:R-:W-:Y:S06]  /*92f0*/  @P1 BRA `(.L_x_2147) ;  /* 0xffffffd800c81947 */ /* 0x000fec000383ffff */
.L_x_2136:
[----:B------:R-:W-:Y:S06]  /*9300*/  BAR.ARV 0x8, 0x200 ;  /* 0x0208000000007b1d */ /* 0x000fec0000002000 */
[----:B------:R-:W-:Y:S05]  /*9310*/  @!P0 BRA `(.L_x_2148) ;  /* 0x0000000000048947 */ /* 0x000fea0003800000 */
[----:B------:R-:W-:Y:S01]  /*9320*/  BPT.TRAP 0x1 ;  /* 0x000000040000795c */ /* 0x000fe20000300000 */
.L_x_2148:
[----:B------:R-:W-:Y:S01]  /*9330*/  ULEA UR5, UR38, UR45, 0x3 ;  /* 0x0000002d26057291 */ /* 0x000fe2000f8e183f */
[----:B------:R-:W-:-:S05]  /*9340*/  IMAD.U32 R3, RZ, RZ, UR37 ;  /* 0x00000025ff037e24 */ /* 0x000fca000f8e00ff */
[----:B------:R-:W-:-:S04]  /*9350*/  SHF.L.U32 R3, R3, 0x1f, RZ ;  /* 0x0000001f03037819 */ /* 0x000fc800000006ff */
[----:B------:R0:W1:Y:S01]  /*9360*/  SYNCS.PHASECHK.TRANS64.TRYWAIT P1, [UR5+0x16850], R3 ;  /* 0x01685003ff0075a7 */ /* 0x0000620008020145 */
[----:B------:R-:W-:Y:S05]  /*9370*/  @!P0 BRA `(.L_x_2149) ;  /* 0x0000000000048947 */ /* 0x000fea0003800000 */
[----:B------:R-:W-:Y:S01]  /*9380*/  BPT.TRAP 0x1 ;  /* 0x000000040000795c */ /* 0x000fe20000300000 */
.L_x_2149:
[----:B-1----:R-:W-:Y:S05]  /*9390*/  @P1 BRA `(.L_x_2150) ;  /* 0x0000000000081947 */ /* 0x002fea0003800000 */
[----:B------:R-:W1:Y:S02]  /*93a0*/  SYNCS.PHASECHK.TRANS64.TRYWAIT P1, [UR5+0x16850], R3 ;  /* 0x01685003ff0075a7 */ /* 0x000e640008020145 */
[----:B-1----:R-:W-:Y:S05]  /*93b0*/  @!P1 BRA `(.L_x_2151) ;  /* 0x00000064001c9947 */ /* 0x002fea0003800000 */
.L_x_2150:
        /* <DEDUP_REMOVED lines=17> */
[----:B------:R-:W-:-:S03]  /*94d0*/  MOV R0, 0xff800000 ;  /* 0xff80000000007802 */ /* 0x000fc60000000f00 */
        /* <DEDUP_REMOVED lines=53> */
.L_x_2152:
        /* <DEDUP_REMOVED lines=42> */
.L_x_2116:
        /* <DEDUP_REMOVED lines=9> */
[----:B------:R-:W0:Y:S01]  /*9b60*/  LDC R32, c[0x0][0xbe8] ;  /* 0x0002fa00ff207b82 */ /* 0x000e220000000800 */
[----:B------:R-:W1:Y:S01]  /*9b70*/  S2R R5, SR_SWINHI ;  /* 0x0000000000057919 */ /* 0x000e620000002f00 */
[----:B------:R-:W-:Y:S01]  /*9b80*/  USHF.R.S32.HI UR12, URZ, 0x1f, UR42 ;  /* 0x0000001f3f0c7899 */ /* 0x000fe2000801142a */
[----:B------:R-:W-:Y:S01]  /*9b90*/  VIADD R37, R17, UR40 ;  /* 0x0000002811257c36 */ /* 0x000fe20008000000 */
[----:B------:R-:W-:Y:S01]  /*9ba0*/  ULDC.64 UR8, c[0x0][0xb90] ;  /* 0x0002e40000087ab9 */ /* 0x000fe20000000a00 */
[----:B------:R-:W-:Y:S01]  /*9bb0*/  USHF.R.S32.HI UR13, URZ, 0x1f, UR41 ;  /* 0x0000001f3f0d7899 */ /* 0x000fe20008011429 */
[----:B------:R-:W-:Y:S01]  /*9bc0*/  F2FP.F16.F32.PACK_AB R112, R113, R112 ;  /* 0x000000707170723e */ /* 0x000fe200000000ff */
[----:B------:R-:W-:Y:S01]  /*9bd0*/  UIMAD UR5, UR12, UR8, URZ ;  /* 0x000000080c0572a4 */ /* 0x000fe2000f8e023f */
[----:B------:R-:W-:Y:S01]  /*9be0*/  MOV R28, R37 ;  /* 0x00000025001c7202 */ /* 0x000fe20000000f00 */
        /* <DEDUP_REMOVED lines=13> */
[----:B------:R-:W-:Y:S01]  /*9cc0*/  F2FP.F16.F32.PACK_AB R115, R119, R118 ;  /* 0x000000767773723e */ /* 0x000fe200000000ff */
[----:B------:R-:W-:Y:S01]  /*9cd0*/  ULDC UR5, c[0x0][0xa88] ;  /* 0x0002a20000057ab9 */ /* 0x000fe20000000800 */
[----:B------:R-:W-:Y:S01]  /*9ce0*/  BAR.SYNC.DEFER_BLOCKING 0x1, 0x180 ;  /* 0x0046000000007b1d */ /* 0x000fe20000010000 */
[----:B0-----:R-:W-:Y:S01]  /*9cf0*/  ISETP.NE.AND P1, PT, R32, 0x1, PT ;  /* 0x000000012000780c */ /* 0x001fe20003f25270 */
[----:B------:R-:W-:-:S04]  /*9d00*/  IMAD.U32 R34, RZ, RZ, UR8 ;  /* 0x00000008ff227e24 */ /* 0x000fc8000f8e00ff */
[----:B------:R-:W-:Y:S01]  /*9d10*/  ULDC.64 UR8, c[0x0][0xae8] ;  /* 0x0002ba0000087ab9 */ /* 0x000fe20000000a00 */
[----:B------:R-:W-:Y:S01]  /*9d20*/  ULDC.64 UR10, c[0x0][0xaf0] ;  /* 0x0002bc00000a7ab9 */ /* 0x000fe20000000a00 */
[----:B------:R-:W-:Y:S02]  /*9d30*/  MOV R2, R26 ;  /* 0x0000001a00027202 */ /* 0x000fe40000000f00 */
[----:B-1----:R-:W-:Y:S01]  /*9d40*/  MOV R3, R5 ;  /* 0x0000000500037202 */ /* 0x002fe20000000f00 */
[----:B------:R-:W-:-:S03]  /*9d50*/  IMAD R5, R22, 0x40, R19 ;  /* 0x0000004016057824 */ /* 0x000fc600078e0213 */
[----:B------:R-:W0:Y:S01]  /*9d60*/  @P1 LDC R20, c[0x0][0xbec] ;  /* 0x0002fb00ff141b82 */ /* 0x000e220000000800 */
[----:B------:R-:W-:-:S04]  /*9d70*/  IMAD.WIDE R10, R155, 0x2, R2 ;  /* 0x000000029b0a7825 */ /* 0x000fc800078e0202 */
[----:B------:R-:W-:Y:S01]  /*9d80*/  IMAD.WIDE R2, R5, 0x2, R2 ;  /* 0x0000000205027825 */ /* 0x000fe200078e0202 */
[C---:B------:R-:W-:Y:S02]  /*9d90*/  LOP3.LUT R4, R10.reuse, 0x380, RZ, 0xc0, !PT ;  /* 0x000003800a047812 */ /* 0x040fe400078ec0ff */
[----:B------:R-:W1:Y:S01]  /*9da0*/  @P1 LDC R35, c[0x0][0xbf0] ;  /* 0x0002fc00ff231b82 */ /* 0x000e620000000800 */
[----:B------:R-:W-:Y:S02]  /*9db0*/  IADD3 R33, P0, R10, 0x60, RZ ;  /* 0x000000600a217810 */ /* 0x000fe40007f1e0ff */
[----:B------:R-:W-:Y:S02]  /*9dc0*/  SHF.R.U64 R5, R4, 0x3, RZ ;  /* 0x0000000304057819 */ /* 0x000fe400000012ff */
[----:B------:R-:W-:Y:S01]  /*9dd0*/  LOP3.LUT R4, R33, 0x380, RZ, 0xc0, !PT ;  /* 0x0000038021047812 */ /* 0x000fe200078ec0ff */
[----:B------:R-:W-:Y:S01]  /*9de0*/  IMAD.X R9, RZ, RZ, R11, P0 ;  /* 0x000000ffff097224 */ /* 0x000fe200000e060b */
[----:B------:R-:W-:-:S02]  /*9df0*/  IADD3 R31, P2, R10, 0x40, RZ ;  /* 0x000000400a1f7810 */ /* 0x000fc40007f5e0ff */
[----:B------:R-:W-:Y:S02]  /*9e00*/  SHF.R.U64 R4, R4, 0x3, RZ ;  /* 0x0000000304047819 */ /* 0x000fe400000012ff */
[----:B------:R-:W-:Y:S01]  /*9e10*/  IADD3 R29, P3, R10, 0x20, RZ ;  /* 0x000000200a1d7810 */ /* 0x000fe20007f7e0ff */
[----:B------:R-:W-:Y:S01]  /*9e20*/  IMAD.X R7, RZ, RZ, R11, P2 ;  /* 0x000000ffff077224 */ /* 0x000fe200010e060b */
[----:B------:R-:W-:Y:S02]  /*9e30*/  LOP3.LUT R6, R31, 0x380, RZ, 0xc0, !PT ;  /* 0x000003801f067812 */ /* 0x000fe400078ec0ff */
[----:B------:R-:W-:Y:S01]  /*9e40*/  LOP3.LUT R8, R4, R33, RZ, 0x3c, !PT ;  /* 0x0000002104087212 */ /* 0x000fe200078e3cff */
[----:B0-----:R-:W-:Y:S01]  /*9e50*/  @P1 IMAD.HI.U32 R20, R37, R20, RZ ;  /* 0x0000001425141227 */ /* 0x001fe200078e00ff */
[----:B------:R-:W-:Y:S02]  /*9e60*/  SHF.R.U64 R6, R6, 0x3, RZ ;  /* 0x0000000306067819 */ /* 0x000fe400000012ff */
[----:B------:R-:W-:-:S02]  /*9e70*/  LOP3.LUT R4, R29, 0x380, RZ, 0xc0, !PT ;  /* 0x000003801d047812 */ /* 0x000fc400078ec0ff */
[----:B------:R-:W-:Y:S02]  /*9e80*/  LOP3.LUT R6, R6, R31, RZ, 0x3c, !PT ;  /* 0x0000001f06067212 */ /* 0x000fe400078e3cff */
[----:B------:R-:W-:Y:S02]  /*9e90*/  SHF.R.U64 R4, R4, 0x3, RZ ;  /* 0x0000000304047819 */ /* 0x000fe400000012ff */
[----:B------:R-:W-:Y:S02]  /*9ea0*/  IADD3 R31, P2, R2, 0x3000, RZ ;  /* 0x00003000021f7810 */ /* 0x000fe40007f5e0ff */
[----:B------:R-:W-:Y:S02]  /*9eb0*/  LOP3.LUT R4, R4, R29, RZ, 0x3c, !PT ;  /* 0x0000001d04047212 */ /* 0x000fe400078e3cff */
[----:B------:R-:W-:Y:S01]  /*9ec0*/  LOP3.LUT R29, R31, 0x380, RZ, 0xc0, !PT ;  /* 0x000003801f1d7812 */ /* 0x000fe200078ec0ff */
[----:B------:R-:W-:Y:S01]  /*9ed0*/  IMAD.X R21, RZ, RZ, R3, P2 ;  /* 0x000000ffff157224 */ /* 0x000fe200010e0603 */
[----:B-1----:R-:W-:-:S02]  /*9ee0*/  @P1 SHF.R.U32.HI R28, RZ, R35, R20 ;  /* 0x00000023ff1c1219 */ /* 0x002fc40000011614 */
[----:B------:R-:W-:Y:S02]  /*9ef0*/  SHF.R.U64 R20, R29, 0x3, RZ ;  /* 0x000000031d147819 */ /* 0x000fe400000012ff */
[----:B------:R-:W-:Y:S01]  /*9f00*/  LOP3.LUT R10, R5, R10, RZ, 0x3c, !PT ;  /* 0x0000000a050a7212 */ /* 0x000fe200078e3cff */
[--C-:B------:R-:W-:Y:S01]  /*9f10*/  IMAD.MOV R29, RZ, RZ, -R28.reuse ;  /* 0x000000ffff1d7224 */ /* 0x100fe200078e0a1c */
[----:B------:R-:W-:Y:S01]  /*9f20*/  LOP3.LUT R20, R20, R31, RZ, 0x3c, !PT ;  /* 0x0000001f14147212 */ /* 0x000fe200078e3cff */
[----:B------:R-:W-:Y:S01]  /*9f30*/  IMAD.X R5, RZ, RZ, R11, P3 ;  /* 0x000000ffff057224 */ /* 0x000fe200018e060b */
[----:B------:R-:W-:Y:S01]  /*9f40*/  MOV R31, R10 ;  /* 0x0000000a001f7202 */ /* 0x000fe20000000f00 */
[----:B------:R-:W-:Y:S01]  /*9f50*/  IMAD R29, R32, R29, R37 ;  /* 0x0000001d201d7224 */ /* 0x000fe200078e0225 */
[----:B------:R-:W-:Y:S02]  /*9f60*/  SHF.R.S32.HI R11, RZ, 0x1f, R28 ;  /* 0x0000001fff0b7819 */ /* 0x000fe4000001141c */
[----:B------:R-:W-:-:S02]  /*9f70*/  IADD3 R10, P0, R28, UR6, RZ ;  /* 0x000000061c0a7c10 */ /* 0x000fc4000ff1e0ff */
[----:B------:R-:W-:Y:S02]  /*9f80*/  IADD3 R33, P3, R2, 0x1800, RZ ;  /* 0x0000180002217810 */ /* 0x000fe40007f7e0ff */
[----:B------:R-:W-:Y:S02]  /*9f90*/  SHF.R.S32.HI R30, RZ, 0x1f, R29 ;  /* 0x0000001fff1e7819 */ /* 0x000fe4000001141d */
[----:B------:R-:W-:Y:S01]  /*9fa0*/  IADD3.X R11, R11, UR7, R34, P0, !PT ;  /* 0x000000070b0b7c10 */ /* 0x000fe200087fe422 */
[----:B------:R-:W-:Y:S01]  /*9fb0*/  ULDC.64 UR6, c[0x0][0xb88] ;  /* 0x0002e20000067ab9 */ /* 0x000fe20000000a00 */
[----:B------:R-:W-:Y:S02]  /*9fc0*/  LOP3.LUT R24, R33, 0x380, RZ, 0xc0, !PT ;  /* 0x0000038021187812 */ /* 0x000fe400078ec0ff */
[----:B------:R-:W-:Y:S01]  /*9fd0*/  MOV R28, R8 ;  /* 0x00000008001c7202 */ /* 0x000fe20000000f00 */
[----:B------:R-:W-:Y:S01]  /*9fe0*/  IMAD R8, R30, UR6, RZ ;  /* 0x000000061e087c24 */ /* 0x000fe2000f8e02ff */
[----:B------:R-:W-:Y:S01]  /*9ff0*/  MOV R30, R6 ;  /* 0x00000006001e7202 */ /* 0x000fe20000000f00 */
[----:B------:R-:W-:Y:S01]  /*a000*/  IMAD.WIDE.U32 R6, R29, UR6, R10 ;  /* 0x000000061d067c25 */ /* 0x000fe2000f8e000a */
[----:B------:R-:W-:-:S02]  /*a010*/  SHF.R.U64 R24, R24, 0x3, RZ ;  /* 0x0000000318187819 */ /* 0x000fc400000012ff */
[----:B------:R-:W-:Y:S01]  /*a020*/  LOP3.LUT P0, RZ, R152, 0x3, RZ, 0xc0, !PT ;  /* 0x0000000398ff7812 */ /* 0x000fe2000780c0ff */
[----:B------:R-:W-:Y:S01]  /*a030*/  IMAD R29, R29, UR7, R8 ;  /* 0x000000071d1d7c24 */ /* 0x000fe2000f8e0208 */
[----:B------:R-:W-:Y:S01]  /*a040*/  LOP3.LUT R24, R24, R33, RZ, 0x3c, !PT ;  /* 0x0000002118187212 */ /* 0x000fe200078e3cff */
[----:B------:R-:W-:Y:S01]  /*a050*/  VIADD R10, R154, UR40 ;  /* 0x000000289a0a7c36 */ /* 0x000fe20008000000 */
[----:B------:R-:W-:Y:S01]  /*a060*/  ULDC.64 UR6, c[0x0][0xb50] ;  /* 0x0002d40000067ab9 */ /* 0x000fe20000000a00 */
[----:B------:R-:W-:Y:S01]  /*a070*/  IMAD R33, R32, UR5, RZ ;  /* 0x0000000520217c24 */ /* 0x000fe2000f8e02ff */
[----:B------:R-:W-:Y:S01]  /*a080*/  LEA R34, P5, R6, UR6, 0x2 ;  /* 0x0000000606227c11 */ /* 0x000fe2000f8a10ff */
[----:B------:R-:W-:Y:S01]  /*a090*/  IMAD.IADD R7, R7, 0x1, R29 ;  /* 0x0000000107077824 */ /* 0x000fe200078e021d */
[----:B------:R-:W-:Y:S01]  /*a0a0*/  MOV R29, R4 ;  /* 0x00000004001d7202 */ /* 0x000fe20000000f00 */
        /* <DEDUP_REMOVED lines=11> */
[----:B------:R1:W2:Y:S01]  /*a160*/  SHFL.IDX PT, R39, R35, 0x1, 0x1c1f ;  /* 0x003c1f0023277f89 */ /* 0x0002a200000e0000 */
[----:B------:R-:W-:-:S02]  /*a170*/  F2FP.F16.F32.PACK_AB R8, R97, R96 ;  /* 0x000000606108723e */ /* 0x000fc400000000ff */
[----:B------:R-:W-:Y:S01]  /*a180*/  F2FP.F16.F32.PACK_AB R9, R99, R98 ;  /* 0x000000626309723e */ /* 0x000fe200000000ff */
[----:B------:R3:W-:Y:S01]  /*a190*/  STSM.16.M88.4 [R31], R4 ;  /* 0x000000041f007844 */ /* 0x0007e20000000200 */
[----:B------:R-:W-:Y:S02]  /*a1a0*/  F2FP.F16.F32.PACK_AB R10, R101, R100 ;  /* 0x00000064650a723e */ /* 0x000fe400000000ff */
[----:B------:R-:W-:Y:S02]  /*a1b0*/  F2FP.F16.F32.PACK_AB R11, R103, R102 ;  /* 0x00000066670b723e */ /* 0x000fe400000000ff */
[----:B-1----:R-:W-:Y:S02]  /*a1c0*/  LOP3.LUT R35, R2, 0x380, RZ, 0xc0, !PT ;  /* 0x0000038002237812 */ /* 0x002fe400078ec0ff */
[----:B------:R-:W-:Y:S01]  /*a1d0*/  IADD3.X R25, RZ, R3, RZ, P3, !PT ;  /* 0x00000003ff197210 */ /* 0x000fe20001ffe4ff */
        /* <DEDUP_REMOVED lines=8> */
[----:B--2---:R2:W-:Y:S04]  /*a260*/  @!P0 ST.E desc[UR50][R38.64], R0 ;  /* 0x0000000026008985 */ /* 0x0045e8000c101932 */
[----:B---3--:R-:W3:Y:S04]  /*a270*/  LD.E.128 R4, desc[UR50][R34.64] ;  /* 0x0000003222047980 */ /* 0x008ee8000c101d00 */
[----:B-1----:R-:W4:Y:S01]  /*a280*/  LD.E.128 R8, desc[UR50][R24.64] ;  /* 0x0000003218087980 */ /* 0x002f22000c101d00 */
[----:B0-----:R-:W0:Y:S03]  /*a290*/  @P1 LDC R27, c[0x0][0xbf0] ;  /* 0x0002fc00ff1b1b82 */ /* 0x001e260000000800 */
[----:B------:R1:W4:Y:S01]  /*a2a0*/  LD.E.128 R28, desc[UR50][R20.64] ;  /* 0x00000032141c7980 */ /* 0x000322000c101d00 */
[----:B------:R-:W-:Y:S01]  /*a2b0*/  IADD3 R15, P0, R2, 0x4800, RZ ;  /* 0x00004800020f7810 */ /* 0x000fe20007f1e0ff */
[----:B--2---:R-:W-:Y:S01]  /*a2c0*/  IMAD R0, R18, 0x30, R22 ;  /* 0x0000003012007824 */ /* 0x004fe200078e0216 */
[----:B------:R-:W-:-:S02]  /*a2d0*/  UIMAD UR5, UR12, UR8, URZ ;  /* 0x000000080c0572a4 */ /* 0x000fc4000f8e023f */
[----:B------:R-:W-:Y:S01]  /*a2e0*/  UIMAD.WIDE.U32 UR6, UR42, UR8, URZ ;  /* 0x000000082a0672a5 */ /* 0x000fe2000f8e003f */
[----:B------:R-:W-:Y:S01]  /*a2f0*/  IMAD.X R13, RZ, RZ, R3, P0 ;  /* 0x000000ffff0d7224 */ /* 0x000fe200000e0603 */
[----:B------:R-:W-:Y:S01]  /*a300*/  LOP3.LUT R2, R15, 0x380, RZ, 0xc0, !PT ;  /* 0x000003800f027812 */ /* 0x000fe200078ec0ff */
[----:B------:R-:W2:Y:S01]  /*a310*/  @P1 LDC R3, c[0x0][0xbec] ;  /* 0x0002fb00ff031b82 */ /* 0x000ea20000000800 */
[----:B-1----:R-:W-:Y:S01]  /*a320*/  VIADD R20, R0, UR40 ;  /* 0x0000002800147c36 */ /* 0x002fe20008000000 */
        /* <DEDUP_REMOVED lines=9> */
[----:B--2---:R-:W-:Y:S01]  /*a3c0*/  @P1 IMAD.HI.U32 R0, R20, R3, RZ ;  /* 0x0000000314001227 */ /* 0x004fe200078e00ff */
[----:B------:R-:W-:-:S02]  /*a3d0*/  IADD3 R34, R22, UR40, RZ ;  /* 0x0000002816227c10 */ /* 0x000fc4000fffe0ff */
[----:B------:R-:W5:Y:S01]  /*a3e0*/  LD.E.128 R12, desc[UR50][R12.64] ;  /* 0x000000320c0c7980 */ /* 0x000f62000c101d00 */
[----:B------:R-:W-:Y:S02]  /*a3f0*/  UIADD3 UR5, UR7, UR5, URZ ;  /* 0x0000000507057290 */ /* 0x000fe4000fffe03f */
[----:B------:R-:W-:Y:S01]  /*a400*/  IMAD.U32 R3, RZ, RZ, UR7 ;  /* 0x00000007ff037e24 */ /* 0x000fe2000f8e00ff */
[----:B0-----:R-:W-:Y:S01]  /*a410*/  @P1 SHF.R.U32.HI R21, RZ, R27, R0 ;  /* 0x0000001bff151219 */ /* 0x001fe20000011600 */
[----:B------:R-:W-:Y:S01]  /*a420*/  IMAD.U32 R2, RZ, RZ, UR6 ;  /* 0x00000006ff027e24 */ /* 0x000fe2000f8e00ff */
[----:B------:R-:W-:Y:S01]  /*a430*/  ULDC.64 UR6, c[0x0][0xad8] ;  /* 0x0002b60000067ab9 */ /* 0x000fe20000000a00 */
[----:B------:R-:W-:Y:S01]  /*a440*/  @!PT LDS RZ, [RZ] ;  /* 0x00000000fffff984 */ /* 0x000fe20000000800 */
[----:B------:R-:W-:Y:S01]  /*a450*/  @!PT LDS RZ, [RZ] ;  /* 0x00000000fffff984 */ /* 0x000fe20000000800 */
[----:B------:R-:W-:Y:S01]  /*a460*/  @!PT LDS RZ, [RZ] ;  /* 0x00000000fffff984 */ /* 0x000fe20000000800 */
[----:B------:R-:W-:Y:S01]  /*a470*/  @!PT LDS RZ, [RZ] ;  /* 0x00000000fffff984 */ /* 0x000fe20000000800 */
[----:B------:R0:W-:Y:S06]  /*a480*/  MEMBAR.ALL.CTA ;  /* 0x0000000000007992 */ /* 0x0001ec0000008000 */
[----:B0-----:R-:W0:Y:S01]  /*a490*/  FENCE.VIEW.ASYNC.S ;  /* 0x00000000000073c6 */ /* 0x001e220000000000 */
[----:B------:R-:W-:Y:S01]  /*a4a0*/  SHF.R.S32.HI R0, RZ, 0x1f, R21 ;  /* 0x0000001fff007819 */ /* 0x000fe20000011415 */
[----:B------:R-:W-:Y:S01]  /*a4b0*/  IMAD.U32 R3, RZ, RZ, UR5 ;  /* 0x00000005ff037e24 */ /* 0x000fe2000f8e00ff */
[----:B------:R-:W-:Y:S01]  /*a4c0*/  IADD3 R25, -R21, RZ, RZ ;  /* 0x000000ff15197210 */ /* 0x000fe20007ffe1ff */
[----:B------:R-:W-:Y:S01]  /*a4d0*/  ULDC UR5, c[0x0][0xac8] ;  /* 0x0002b20000057ab9 */ /* 0x000fe20000000800 */
[----:B------:R-:W-:-:S02]  /*a4e0*/  VIADD R26, R26, 0x16820 ;  /* 0x000168201a1a7836 */ /* 0x000fc40000000000 */
[----:B------:R-:W-:Y:S02]  /*a4f0*/  IMAD R0, R0, UR8, RZ ;  /* 0x0000000800007c24 */ /* 0x000fe4000f8e02ff */
[----:B------:R-:W-:Y:S01]  /*a500*/  IMAD R25, R32, R25, R20 ;  /* 0x0000001920197224 */ /* 0x000fe200078e0214 */
[----:B------:R-:W-:Y:S01]  /*a510*/  PRMT R26, RZ, 0x654, R26 ;  /* 0x00000654ff1a7816 */ /* 0x000fe2000000001a */
[C---:B------:R-:W-:Y:S02]  /*a520*/  IMAD R27, R21.reuse, UR9, R0 ;  /* 0x00000009151b7c24 */ /* 0x040fe4000f8e0200 */
[----:B------:R-:W-:Y:S01]  /*a530*/  IMAD.WIDE.U32 R2, R21, UR8, R2 ;  /* 0x0000000815027c25 */ /* 0x000fe2000f8e0002 */
[----:B------:R-:W-:-:S03]  /*a540*/  SHF.R.S32.HI R0, RZ, 0x1f, R25 ;  /* 0x0000001fff007819 */ /* 0x000fc60000011419 */
[----:B------:R-:W-:Y:S02]  /*a550*/  IMAD.IADD R3, R3, 0x1, R27 ;  /* 0x0000000103037824 */ /* 0x000fe400078e021b */
[----:B------:R-:W-:Y:S02]  /*a560*/  IMAD R0, R0, UR6, RZ ;  /* 0x0000000600007c24 */ /* 0x000fe4000f8e02ff */
[C---:B------:R-:W-:Y:S01]  /*a570*/  IMAD.WIDE.U32 R2, R25.reuse, UR6, R2 ;  /* 0x0000000619027c25 */ /* 0x040fe2000f8e0002 */
[----:B0-----:R0:W-:Y:S03]  /*a580*/  SYNCS.ARRIVE.TRANS64.RED.A1T0 RZ, [R26+URZ], RZ ;  /* 0x000000ff1aff79a7 */ /* 0x0011e6000810043f */
        /* <DEDUP_REMOVED lines=11> */
[----:B------:R-:W2:Y:S01]  /*a640*/  SHFL.IDX PT, R36, R27, 0x2, 0x181f ;  /* 0x00581f001b247f89 */ /* 0x000ea200000e0000 */
[-C--:B------:R-:W-:Y:S01]  /*a650*/  ISETP.GE.OR P2, PT, R0, R33.reuse, P0 ;  /* 0x000000210000720c */ /* 0x080fe20000746670 */
[----:B------:R-:W-:Y:S01]  /*a660*/  VIADD R0, R34, 0x90 ;  /* 0x0000009022007836 */ /* 0x000fe20000000000 */
[-C--:B------:R-:W-:Y:S01]  /*a670*/  ISETP.GE.OR P3, PT, R2, R33.reuse, P0 ;  /* 0x000000210200720c */ /* 0x080fe20000766670 */
[----:B------:R-:W2:Y:S03]  /*a680*/  SHFL.IDX PT, R3, R32, RZ, 0x181f ;  /* 0x00181fff20037589 */ /* 0x000ea600000e0000 */
[----:B------:R-:W-:Y:S01]  /*a690*/  ISETP.GE.OR P0, PT, R0, R33, P0 ;  /* 0x000000210000720c */ /* 0x000fe20000706670 */
[----:B------:R-:W2:Y:S04]  /*a6a0*/  SHFL.IDX PT, R21, R32, 0x1, 0x181f ;  /* 0x00381f0020157f89 */ /* 0x000ea800000e0000 */
[----:B------:R-:W2:Y:S01]  /*a6b0*/  SHFL.IDX PT, R25, R32, 0x2, 0x181f ;  /* 0x00581f0020197f89 */ /* 0x000ea200000e0000 */
[----:B-1----:R-:W-:-:S03]  /*a6c0*/  @!P1 LEA R2, P4, R19, R20, 0x1 ;  /* 0x0000001413029211 */ /* 0x002fc600078808ff */
[----:B0-----:R0:W1:Y:S01]  /*a6d0*/  SHFL.IDX PT, R26, R27, 0x3, 0x181f ;  /* 0x00781f001b1a7f89 */ /* 0x00106200000e0000 */
[----:B--2---:R-:W-:-:S03]  /*a6e0*/  @!P2 LEA R20, P5, R19, R24, 0x1 ;  /* 0x000000181314a211 */ /* 0x004fc600078a08ff */
[----:B------:R-:W2:Y:S01]  /*a6f0*/  SHFL.IDX PT, R32, R32, 0x3, 0x181f ;  /* 0x00781f0020207f89 */ /* 0x000ea200000e0000 */
[C---:B------:R-:W-:Y:S02]  /*a700*/  @!P3 LEA R24, P6, R19.reuse, R36, 0x1 ;  /* 0x000000241318b211 */ /* 0x040fe400078c08ff */
        /* <DEDUP_REMOVED lines=11> */
.L_x_2154:
[----:B------:R-:W0:Y:S01]  /*a7c0*/  LDC R8, c[0x0][0xbe8] ;  /* 0x0002fa00ff087b82 */ /* 0x000e220000000800 */
[----:B------:R-:W-:Y:S01]  /*a7d0*/  ISETP.GE.AND P0, PT, R157, 0xc0, PT ;  /* 0x000000c09d00780c */ /* 0x000fe20003f06270 */
[----:B------:R-:W-:Y:S01]  /*a7e0*/  USHF.R.S32.HI UR8, URZ, 0x1f, UR42 ;  /* 0x0000001f3f087899 */ /* 0x000fe2000801142a */
[----:B------:R-:W-:Y:S01]  /*a7f0*/  BSSY B1, `(.L_x_2156) ;  /* 0x000002f000017945 */ /* 0x000fe20003800000 */
[----:B------:R-:W-:Y:S01]  /*a800*/  USHF.R.S32.HI UR9, URZ, 0x1f, UR41 ;  /* 0x0000001f3f097899 */ /* 0x000fe20008011429 */
[----:B------:R-:W-:Y:S01]  /*a810*/  IMAD R6, R18, 0x30, R22 ;  /* 0x0000003012067824 */ /* 0x000fe200078e0216 */
[----:B0-----:R-:W-:-:S13]  /*a820*/  ISETP.NE.AND P1, PT, R8, 0x1, PT ;  /* 0x000000010800780c */ /* 0x001fda0003f25270 */
[----:B------:R-:W0:Y:S08]  /*a830*/  @P1 LDC R9, c[0x0][0xbec] ;  /* 0x0002fb00ff091b82 */ /* 0x000e300000000800 */
[----:B------:R-:W1:Y:S01]  /*a840*/  @P1 LDC R11, c[0x0][0xbf0] ;  /* 0x0002fc00ff0b1b82 */ /* 0x000e620000000800 */
        /* <DEDUP_REMOVED lines=11> */
[----:B------:R-:W-:Y:S01]  /*a900*/  MOV R2, R4 ;  /* 0x0000000400027202 */ /* 0x000fe20000000f00 */
        /* <DEDUP_REMOVED lines=29> */
.L_x_2157:
[----:B------:R-:W-:Y:S05]  /*aae0*/  BSYNC B1 ;  /* 0x0000000000017941 */ /* 0x000fea0003800000 */
.L_x_2156:
[----:B------:R-:W-:Y:S01]  /*aaf0*/  ULDC.64 UR10, c[0x0][0xae8] ;  /* 0x0002ba00000a7ab9 */ /* 0x000fe20000000a00 */
[----:B------:R-:W-:Y:S01]  /*ab00*/  VIADD R6, R6, UR40 ;  /* 0x0000002806067c36 */ /* 0x000fe20008000000 */
[----:B------:R-:W-:Y:S02]  /*ab10*/  UIMAD UR5, UR8, UR10, URZ ;  /* 0x0000000a080572a4 */ /* 0x000fe4000f8e023f */
[----:B------:R-:W-:Y:S01]  /*ab20*/  UIMAD.WIDE.U32 UR6, UR42, UR10, URZ ;  /* 0x0000000a2a0672a5 */ /* 0x000fe2000f8e003f */
[----:B0-----:R-:W-:Y:S01]  /*ab30*/  @P1 IMAD.HI.U32 R0, R6, R9, RZ ;  /* 0x0000000906001227 */ /* 0x001fe200078e00ff */
[----:B------:R-:W-:Y:S01]  /*ab40*/  UIMAD UR5, UR42, UR11, UR5 ;  /* 0x0000000b2a0572a4 */ /* 0x000fe2000f8e0205 */
[----:B--2---:R-:W-:Y:S02]  /*ab50*/  MOV R5, R6 ;  /* 0x0000000600057202 */ /* 0x004fe40000000f00 */
[----:B------:R-:W-:Y:S01]  /*ab60*/  ULDC.64 UR10, c[0x0][0xaf0] ;  /* 0x0002bc00000a7ab9 */ /* 0x000fe20000000a00 */
[----:B------:R-:W-:Y:S01]  /*ab70*/  UIADD3 UR7, UR7, UR5, URZ ;  /* 0x0000000507077290 */ /* 0x000fe2000fffe03f */
[----:B-1----:R-:W-:Y:S01]  /*ab80*/  @P1 SHF.R.U32.HI R5, RZ, R11, R0 ;  /* 0x0000000bff051219 */ /* 0x002fe20000011600 */
[----:B------:R-:W-:Y:S01]  /*ab90*/  UIMAD UR5, UR9, UR10, URZ ;  /* 0x0000000a090572a4 */ /* 0x000fe2000f8e023f */
[----:B------:R-:W-:Y:S01]  /*aba0*/  IADD3 R11, R22, UR40, RZ ;  /* 0x00000028160b7c10 */ /* 0x000fe2000fffe0ff */
[----:B------:R-:W-:Y:S01]  /*abb0*/  UIMAD.WIDE.U32 UR6, UR41, UR10, UR6 ;  /* 0x0000000a290672a5 */ /* 0x000fe2000f8e0006 */
[--C-:B------:R-:W-:Y:S01]  /*abc0*/  SHF.R.S32.HI R0, RZ, 0x1f, R5.reuse ;  /* 0x0000001fff007819 */ /* 0x100fe20000011405 */
[----:B------:R-:W-:Y:S01]  /*abd0*/  UIMAD UR5, UR41, UR11, UR5 ;  /* 0x0000000b290572a4 */ /* 0x000fe2000f8e0205 */
[----:B------:R-:W-:Y:S01]  /*abe0*/  IMAD.MOV R7, RZ, RZ, -R5 ;  /* 0x000000ffff077224 */ /* 0x000fe200078e0a05 */
[----:B------:R-:W-:-:S02]  /*abf0*/  ULDC.64 UR8, c[0x0][0xae0] ;  /* 0x0002b80000087ab9 */ /* 0x000fc40000000a00 */
[----:B------:R-:W-:Y:S01]  /*ac00*/  UIADD3 UR5, UR7, UR5, URZ ;  /* 0x0000000507057290 */ /* 0x000fe2000fffe03f */
[----:B------:R-:W-:Y:S02]  /*ac10*/  IMAD R7, R8, R7, R6 ;  /* 0x0000000708077224 */ /* 0x000fe400078e0206 */
[----:B------:R-:W-:Y:S02]  /*ac20*/  IMAD R0, R0, UR8, RZ ;  /* 0x0000000800007c24 */ /* 0x000fe4000f8e02ff */
[----:B------:R-:W-:Y:S02]  /*ac30*/  IMAD.U32 R3, RZ, RZ, UR7 ;  /* 0x00000007ff037e24 */ /* 0x000fe4000f8e00ff */
        /* <DEDUP_REMOVED lines=13> */
[C---:B------:R-:W-:Y:S01]  /*ad10*/  LEA R12, P0, R2.reuse, UR6, 0x1 ;  /* 0x00000006020c7c11 */ /* 0x040fe2000f8008ff */
[----:B------:R-:W-:Y:S01]  /*ad20*/  ULDC UR6, c[0x0][0xa88] ;  /* 0x0002a20000067ab9 */ /* 0x000fe20000000800 */
[----:B------:R-:W-:Y:S02]  /*ad30*/  VIADD R3, R11, 0x30 ;  /* 0x000000300b037836 */ /* 0x000fe40000000000 */
[----:B------:R-:W-:Y:S01]  /*ad40*/  LEA.HI.X R13, R2, UR7, R5, 0x1, P0 ;  /* 0x00000007020d7c11 */ /* 0x000fe200080f0c05 */
[----:B------:R-:W0:Y:S01]  /*ad50*/  SHFL.IDX PT, R4, R12, 0x1, 0x181f ;  /* 0x00381f000c047f89 */ /* 0x000e2200000e0000 */
[----:B------:R-:W-:Y:S01]  /*ad60*/  IMAD R14, R8, UR6, RZ ;  /* 0x00000006080e7c24 */ /* 0x000fe2000f8e02ff */
[----:B------:R-:W-:Y:S01]  /*ad70*/  ISETP.GE.AND P0, PT, R19, UR5, PT ;  /* 0x0000000513007c0c */ /* 0x000fe2000bf06270 */
[C---:B------:R-:W-:Y:S01]  /*ad80*/  VIADD R8, R11.reuse, 0x60 ;  /* 0x000000600b087836 */ /* 0x040fe20000000000 */
[----:B------:R-:W1:Y:S02]  /*ad90*/  SHFL.IDX PT, R2, R12, RZ, 0x181f ;  /* 0x00181fff0c027589 */ /* 0x000e6400000e0000 */
        /* <DEDUP_REMOVED lines=23> */
.L_x_2155:
[----:B------:R-:W-:Y:S05]  /*af10*/  BSYNC B0 ;  /* 0x0000000000007941 */ /* 0x000fea0003800000 */
.L_x_2153:
[----:B------:R-:W-:Y:S02]  /*af20*/  ULDC UR5, c[0x0][0xc38] ;  /* 0x00030e0000057ab9 */ /* 0x000fe40000000800 */
[----:B------:R-:W-:-:S06]  /*af30*/  UISETP.GE.AND UP0, UPT, UR4, UR5, UPT ;  /* 0x000000050400728c */ /* 0x000fcc000bf06270 */
[----:B------:R-:W-:-:S13]  /*af40*/  PLOP3.LUT P0, PT, PT, PT, UP0, 0x80, 0x0 ;  /* 0x000000000000781c */ /* 0x000fda0003f0f008 */
[----:B------:R-:W-:Y:S05]  /*af50*/  @!P0 BRA `(.L_x_2158) ;  /* 0xffffff5c00548947 */ /* 0x000fea000383ffff */
[----:B------:R-:W-:Y:S05]  /*af60*/  EXIT ;  /* 0x000000000000794d */ /* 0x000fea0003800000 */
.L_x_2112:
[----:B------:R-:W-:-:S08]  /*af70*/  NOP ;  /* 0x0000000000007918 */ /* 0x000fd00000000000 */
[----:B------:R-:W0:-:S00]  /*af80*/  USETMAXREG.DEALLOC.CTAPOOL 0x20 ;  /* 0x00000020000079c8 */ /* 0x000e0000080e0500 */
[----:B0-----:R-:W-:-:S06]  /*af90*/  LOP3.LUT R0, R0, 0x3, RZ, 0xc0, !PT ;  /* 0x0000000300007812 */ /* 0x001fcc00078ec0ff */
[----:B-1----:R-:W0:Y:S01]  /*afa0*/  S2UR UR5, SR_CTAID.X ;  /* 0x00000000000579c3 */ /* 0x002e220000002500 */
[----:B------:R-:W-:Y:S01]  /*afb0*/  LOP3.LUT R26, R26, 0xffffffdf, RZ, 0xc0, !PT ;  /* 0xffffffdf1a1a7812 */ /* 0x000fe200078ec0ff */
[----:B------:R-:W-:Y:S01]  /*afc0*/  STL [R1+0x10], RZ ;  /* 0x000010ff01007387 */ /* 0x000fe20000100800 */
[----:B------:R-:W-:Y:S01]  /*afd0*/  IMAD.MOV.U32 R25, RZ, RZ, 0x1 ;  /* 0x00000001ff197424 */ /* 0x000fe200078e00ff */
[----:B------:R-:W-:Y:S02]  /*afe0*/  MOV R22, RZ ;  /* 0x000000ff00167202 */ /* 0x000fe40000000f00 */
[----:B------:R1:W2:Y:S02]  /*aff0*/  SHFL.IDX PT, R2, R0, RZ, 0x1f ;  /* 0x00001fff00027589 */ /* 0x0002a400000e0000 */
[----:B-1----:R-:W0:Y:S01]  /*b000*/  LDC R0, c[0x0][0xc38] ;  /* 0x00030e00ff007b82 */ /* 0x002e220000000800 */
[----:B--2---:R-:W-:-:S13]  /*b010*/  ISETP.NE.AND P0, PT, R2, RZ, PT ;  /* 0x000000ff0200720c */ /* 0x004fda0003f05270 */
[----:B------:R-:W-:Y:S01]  /*b020*/  @P0 LOP3.LUT R26, R26, 0x20, RZ, 0xfc, !PT ;  /* 0x000000201a1a0812 */ /* 0x000fe200078efcff */
[----:B------:R-:W-:Y:S06]  /*b030*/  @P0 BAR.ARV 0x4, 0x200 ;  /* 0x0108000000000b1d */ /* 0x000fec0000002000 */
[----:B0-----:R-:W-:-:S13]  /*b040*/  ISETP.LE.AND P0, PT, R0, UR5, PT ;  /* 0x0000000500007c0c */ /* 0x001fda000bf03270 */
[----:B------:R-:W-:Y:S05]  /*b050*/  @P0 BRA `(.L_x_2159) ;  /* 0x0000004000800947 */ /* 0x000fea0003800000 */
[----:B------:R-:W0:Y:S01]  /*b060*/  S2R R7, SR_TID.X ;  /* 0x0000000000077919 */ /* 0x000e220000002100 */
[----:B------:R-:W1:Y:S01]  /*b070*/  S2UR UR7, SR_CgaCtaId ;  /* 0x00000000000779c3 */ /* 0x000e620000008800 */
[----:B------:R-:W-:Y:S01]  /*b080*/  ULDC.64 UR36, c[0x0][0x2f0] ;  /* 0x0000bc0000247ab9 */ /* 0x000fe20000000a00 */
[----:B------:R-:W-:Y:S01]  /*b090*/  UMOV UR6, 0x400 ;  /* 0x0000040000067882 */ /* 0x000fe20000000000 */
[----:B------:R-:W-:Y:S01]  /*b0a0*/  ULDC.64 UR8, c[0x0][0x418] ;  /* 0x0001060000087ab9 */ /* 0x000fe20000000a00 */
[----:B------:R-:W-:Y:S01]  /*b0b0*/  LOP3.LUT R26, R26, 0xfffffffe, RZ, 0xc0, !PT ;  /* 0xfffffffe1a1a7812 */ /* 0x000fe200078ec0ff */
[----:B------:R-:W-:Y:S01]  /*b0c0*/  UISETP.NE.U32.AND UP0, UPT, UR8, URZ, UPT ;  /* 0x0000003f0800728c */ /* 0x000fe2000bf05070 */
[----:B------:R-:W-:Y:S01]  /*b0d0*/  IMAD.MOV.U32 R25, RZ, RZ, 0x1 ;  /* 0x00000001ff197424 */ /* 0x000fe200078e00ff */
[----:B------:R-:W-:Y:S01]  /*b0e0*/  ULDC UR4, c[0x0][0x424] ;  /* 0x0001090000047ab9 */ /* 0x000fe20000000800 */
[----:B------:R-:W-:Y:S01]  /*b0f0*/  ULDC UR8, c[0x0][0x2b8] ;  /* 0x0000ae0000087ab9 */ /* 0x000fe20000000800 */
[----:B------:R-:W-:Y:S01]  /*b100*/  UISETP.NE.AND.EX UP0, UPT, UR9, URZ, UPT, UP0 ;  /* 0x0000003f0900728c */ /* 0x000fe2000bf05300 */
[----:B------:R-:W-:Y:S01]  /*b110*/  MOV R22, RZ ;  /* 0x000000ff00167202 */ /* 0x000fe20000000f00 */
[----:B------:R-:W-:Y:S01]  /*b120*/  ULDC UR38, c[0x0][0x288] ;  /* 0x0000a20000267ab9 */ /* 0x000fe20000000800 */
[----:B------:R-:W-:-:S02]  /*b130*/  ULOP3.LUT UR45, UR39, 0x2, URZ, 0xfc, !UPT ;  /* 0x00000002272d7892 */ /* 0x000fc4000f8efc3f */
[----:B------:R-:W-:Y:S01]  /*b140*/  USEL UR4, UR4, 0x1, UP0 ;  /* 0x0000000104047887 */ /* 0x000fe20008000000 */
[----:B------:R-:W-:-:S03]  /*b150*/  ULDC UR46, c[0x0][0xc] ;  /* 0x00000300002e7ab9 */ /* 0x000fc60000000800 */
[----:B------:R-:W-:-:S04]  /*b160*/  UIMAD UR36, UR4, UR36, URZ ;  /* 0x00000024042472a4 */ /* 0x000fc8000f8e023f */
[----:B------:R-:W-:Y:S02]  /*b170*/  UIADD3 UR4, UR36, 0x7f, URZ ;  /* 0x0000007f24047890 */ /* 0x000fe4000fffe03f */
[----:B-1----:R-:W-:-:S06]  /*b180*/  ULEA UR6, UR7, UR6, 0x18 ;  /* 0x0000000607067291 */ /* 0x002fcc000f8ec03f */
[----:B------:R-:W-:Y:S01]  /*b190*/  IMAD.U32 R16, RZ, RZ, UR6 ;  /* 0x00000006ff107e24 */ /* 0x000fe2000f8e00ff */
[C---:B0-----:R-:W-:Y:S01]  /*b1a0*/  LOP3.LUT R6, R7.reuse, 0x7f, RZ, 0xc0, !PT ;  /* 0x0000007f07067812 */ /* 0x041fe200078ec0ff */
[----:B------:R-:W-:-:S05]  /*b1b0*/  IMAD.SHL.U32 R0, R7, 0x8, RZ ;  /* 0x0000000807007824 */ /* 0x000fca00078e00ff */
[C---:B------:R-:W-:Y:S02]  /*b1c0*/  LOP3.LUT R2, R0.reuse, 0x1f8, RZ, 0xc0, !PT ;  /* 0x000001f800027812 */ /* 0x040fe400078ec0ff */
[----:B------:R-:W-:Y:S02]  /*b1d0*/  LOP3.LUT R5, R0, 0x38, RZ, 0xc0, !PT ;  /* 0x0000003800057812 */ /* 0x000fe400078ec0ff */
[----:B------:R-:W-:Y:S01]  /*b1e0*/  LOP3.LUT R3, R2, 0x38, R7, 0x78, !PT ;  /* 0x0000003802037812 */ /* 0x000fe200078e7807 */
[----:B------:R-:W-:Y:S01]  /*b1f0*/  IMAD.U32 R2, RZ, RZ, UR5 ;  /* 0x00000005ff027e24 */ /* 0x000fe2000f8e00ff */
[----:B------:R-:W-:Y:S01]  /*b200*/  ISETP.GE.AND P1, PT, R5, UR37, PT ;  /* 0x0000002505007c0c */ /* 0x000fe2000bf26270 */
[----:B------:R-:W-:Y:S01]  /*b210*/  USHF.R.S32.HI UR5, URZ, 0x1f, UR4 ;  /* 0x0000001f3f057899 */ /* 0x000fe20008011404 */
[----:B------:R-:W-:Y:S01]  /*b220*/  LOP3.LUT R4, R3, 0x200, R0, 0xf8, !PT ;  /* 0x0000020003047812 */ /* 0x000fe200078ef800 */
[----:B------:R-:W-:Y:S01]  /*b230*/  IMAD.SHL.U32 R0, R7, 0x10, RZ ;  /* 0x0000001007007824 */ /* 0x000fe200078e00ff */
[----:B------:R0:W-:Y:S01]  /*b240*/  STL [R1+0xc], R2 ;  /* 0x00000c0201007387 */ /* 0x0001e20000100800 */
[----:B------:R-:W-:Y:S01]  /*b250*/  ISETP.GE.AND P0, PT, R5, UR37, PT ;  /* 0x0000002505007c0c */ /* 0x000fe2000bf06270 */
[----:B------:R-:W-:-:S02]  /*b260*/  ULEA.HI UR5, UR5, UR4, URZ, 0x7 ;  /* 0x0000000405057291 */ /* 0x000fc4000f8f383f */
[----:B------:R-:W-:Y:S01]  /*b270*/  LOP3.LUT R0, R0, 0x70, RZ, 0xc0, !PT ;  /* 0x0000007000007812 */ /* 0x000fe200078ec0ff */
[----:B------:R1:W-:Y:S01]  /*b280*/  STL [R1+0x10], RZ ;  /* 0x000010ff01007387 */ /* 0x0003e20000100800 */
[----:B------:R-:W-:Y:S01]  /*b290*/  ULDC UR37, c[0x0][0x448] ;  /* 0x0001120000257ab9 */ /* 0x000fe20000000800 */
[----:B------:R-:W-:Y:S02]  /*b2a0*/  USHF.R.S32.HI UR40, URZ, 0x7, UR5 ;  /* 0x000000073f287899 */ /* 0x000fe40008011405 */
[----:B------:R-:W-:Y:S01]  /*b2b0*/  @P1 LOP3.LUT R26, R26, 0x1, RZ, 0xfc, !PT ;  /* 0x000000011a1a1812 */ /* 0x000fe200078efcff */
[----:B------:R-:W-:Y:S01]  /*b2c0*/  UIMAD UR37, UR37, UR38, URZ ;  /* 0x00000026252572a4 */ /* 0x000fe2000f8e023f */
[----:B0-----:R-:W-:Y:S01]  /*b2d0*/  SHF.R.U32.HI R2, RZ, 0x3, R6 ;  /* 0x00000003ff027819 */ /* 0x001fe20000011606 */
[----:B------:R-:W-:Y:S01]  /*b2e0*/  UIADD3 UR38, UR36, 0x80, -UR38 ;  /* 0x0000008024267890 */ /* 0x000fe2000fffe826 */
        /* <DEDUP_REMOVED lines=8> */
.L_x_2208:
        /* <DEDUP_REMOVED lines=23> */
.L_x_2160:
[----:B------:R-:W-:Y:S01]  /*b4e0*/  ULDC UR8, c[0x0][0xc54] ;  /* 0x0003150000087ab9 */ /* 0x000fe20000000800 */
[----:B------:R-:W-:Y:S01]  /*b4f0*/  UMOV UR6, UR7 ;  /* 0x0000000700067c82 */ /* 0x000fe20008000000 */
[----:B------:R-:W-:-:S11]  /*b500*/  UISETP.NE.AND UP0, UPT, UR8, 0x1, UPT ;  /* 0x000000010800788c */ /* 0x000fd6000bf05270 */
[----:B------:R-:W-:Y:S02]  /*b510*/  @UP0 ULDC.64 UR10, c[0x0][0xc58] ;  /* 0x00031600000a0ab9 */ /* 0x000fe40000000a00 */
[----:B------:R-:W-:-:S04]  /*b520*/  UIMAD.WIDE.U32 UR4, UR7, UR10, URZ ;  /* 0x0000000a070472a5 */ /* 0x000fc8000f8e003f */
[----:B------:R-:W-:-:S04]  /*b530*/  @UP0 USHF.R.U32.HI UR6, URZ, UR11, UR5 ;  /* 0x0000000b3f060299 */ /* 0x000fc80008011605 */
[----:B------:R-:W-:-:S12]  /*b540*/  UIMAD UR4, UR6, UR8, URZ ;  /* 0x00000008060472a4 */ /* 0x000fd8000f8e023f */
.L_x_2161:
        /* <DEDUP_REMOVED lines=23> */
[----:B------:R-:W-:Y:S01]  /*b6c0*/  UISETP.NE.AND UP2, UPT, UR5, 0x1, UPT ;  /* 0x000000010500788c */ /* 0x000fe2000bf45270 */
[----:B------:R-:W-:Y:S01]  /*b6d0*/  BSSY B7, `(.L_x_2162) ;  /* 0x000039c000077945 */ /* 0x000fe20003800000 */
[----:B------:R-:W-:Y:S02]  /*b6e0*/  UIADD3 UR43, UR43, UR4, URZ ;  /* 0x000000042b2b7290 */ /* 0x000fe4000fffe03f */
[----:B------:R-:W-:Y:S02]  /*b6f0*/  UP2UR UR47, UPR, URZ, 0x4 ;  /* 0x000000043f2f7883 */ /* 0x000fe40008000000 */
[----:B------:R-:W-:-:S04]  /*b700*/  UIMAD UR6, UR43, 0xc0, URZ ;  /* 0x000000c02b0678a4 */ /* 0x000fc8000f8e023f */
[----:B------:R-:W-:Y:S01]  /*b710*/  UIADD3 UR6, UR6, 0xbf, URZ ;  /* 0x000000bf06067890 */ /* 0x000fe2000fffe03f */
[----:B------:R-:W-:Y:S01]  /*b720*/  @UP2 ULDC UR4, c[0x0][0x44c] ;  /* 0x0001130000042ab9 */ /* 0x000fe20000000800 */
[----:B------:R-:W-:Y:S02]  /*b730*/  @UP2 ULDC UR7, c[0x0][0x450] ;  /* 0x0001140000072ab9 */ /* 0x000fe40000000800 */
[----:B------:R-:W-:-:S04]  /*b740*/  UIMAD.WIDE.U32 UR4, UR6, UR4, URZ ;  /* 0x00000004060472a5 */ /* 0x000fc8000f8e003f */
[----:B------:R-:W-:-:S04]  /*b750*/  @UP2 USHF.R.U32.HI UR6, URZ, UR7, UR5 ;  /* 0x000000073f062299 */ /* 0x000fc80008011605 */
[----:B------:R-:W-:-:S04]  /*b760*/  UIADD3 UR6, UR38, UR6, URZ ;  /* 0x0000000626067290 */ /* 0x000fc8000fffe03f */
[----:B------:R-:W-:-:S04]  /*b770*/  USHF.R.S32.HI UR4, URZ, 0x1f, UR6 ;  /* 0x0000001f3f047899 */ /* 0x000fc80008011406 */
[----:B------:R-:W-:-:S04]  /*b780*/  ULEA.HI UR4, UR4, UR6, URZ, 0x7 ;  /* 0x0000000604047291 */ /* 0x000fc8000f8f383f */
[----:B------:R-:W-:-:S04]  /*b790*/  USHF.R.S32.HI UR4, URZ, 0x7, UR4 ;  /* 0x000000073f047899 */ /* 0x000fc80008011404 */
[----:B------:R-:W-:-:S04]  /*b7a0*/  UISETP.LT.AND UP0, UPT, UR40, UR4, UPT ;  /* 0x000000042800728c */ /* 0x000fc8000bf01270 */
[----:B------:R-:W-:-:S06]  /*b7b0*/  USEL UR44, UR40, UR4, UP0 ;  /* 0x00000004282c7287 */ /* 0x000fcc0008000000 */
[----:B------:R-:W-:Y:S01]  /*b7c0*/  ISETP.LT.AND P0, PT, RZ, UR44, PT ;  /* 0x0000002cff007c0c */ /* 0x000fe2000bf01270 */
[----:B--2---:R0:W-:-:S12]  /*b7d0*/  STL [R1+0x4], R18 ;  /* 0x0000041201007387 */ /* 0x0041d80000100800 */
        /* <DEDUP_REMOVED lines=19> */
.L_x_2163:
        /* <DEDUP_REMOVED lines=8> */
[----:B------:R-:W-:Y:S01]  /*b990*/  MOV R4, UR6 ;  /* 0x0000000600047c02 */ /* 0x000fe20008000f00 */
[----:B------:R-:W-:Y:S01]  /*b9a0*/  IMAD.U32 R5, RZ, RZ, UR7 ;  /* 0x00000007ff057e24 */ /* 0x000fe2000f8e00ff */
        /* <DEDUP_REMOVED lines=10> */
.L_x_2166:
[----:B------:R-:W-:Y:S05]  /*ba50*/  BSYNC B6 ;  /* 0x0000000000067941 */ /* 0x000fea0003800000 */
.L_x_2165:
        /* <DEDUP_REMOVED lines=9> */
[----:B------:R-:W-:Y:S01]  /*baf0*/  IMAD.U32 R4, RZ, RZ, UR6 ;  /* 0x00000006ff047e24 */ /* 0x000fe2000f8e00ff */
[----:B------:R-:W-:Y:S01]  /*bb00*/  MOV R6, UR8 ;  /* 0x0000000800067c02 */ /* 0x000fe20008000f00 */
[----:B------:R-:W-:Y:S01]  /*bb10*/  IMAD.U32 R5, RZ, RZ, UR7 ;  /* 0x00000007ff057e24 */ /* 0x000fe2000f8e00ff */
[----:B------:R-:W-:Y:S01]  /*bb20*/  MOV R13, RZ ;  /* 0x000000ff000d7202 */ /* 0x000fe20000000f00 */
[----:B------:R-:W-:Y:S02]  /*bb30*/  IMAD.U32 R7, RZ, RZ, UR9 ;  /* 0x00000009ff077e24 */ /* 0x000fe4000f8e00ff */
[----:B------:R-:W-:-:S02]  /*bb40*/  IMAD.U32 R10, RZ, RZ, UR4 ;  /* 0x00000004ff0a7e24 */ /* 0x000fc4000f8e00ff */
[----:B------:R-:W-:Y:S02]  /*bb50*/  IMAD.U32 R11, RZ, RZ, UR5 ;  /* 0x00000005ff0b7e24 */ /* 0x000fe4000f8e00ff */
[----:B------:R-:W-:Y:S02]  /*bb60*/  IMAD.MOV.U32 R8, RZ, RZ, 0x70 ;  /* 0x00000070ff087424 */ /* 0x000fe400078e00ff */
[----:B-1----:R-:W-:-:S07]  /*bb70*/  IMAD.MOV.U32 R12, RZ, RZ, 0x1 ;  /* 0x00000001ff0c7424 */ /* 0x002fce00078e00ff */
[----:B------:R-:W-:-:S07]  /*bb80*/  LEPC R20, `(.L_x_2169) ;  /* 0x000000001014794e */ /* 0x000fce0000000000 */
[----:B0-2---:R-:W-:Y:S05]  /*bb90*/  CALL.ABS.NOINC R2 ;  /* 0x0000000002007343 */ /* 0x005fea0003c00000 */
.L_x_2169:
        /* <DEDUP_REMOVED lines=15> */
.L_x_2168:
[----:B------:R-:W-:Y:S05]  /*bc90*/  BSYNC B6 ;  /* 0x0000000000067941 */ /* 0x000fea0003800000 */
.L_x_2167:
        /* <DEDUP_REMOVED lines=9> */
[----:B------:R-:W-:Y:S01]  /*bd30*/  MOV R3, UR5 ;  /* 0x0000000500037c02 */ /* 0x000fe20008000f00 */
[----:B------:R-:W-:-:S04]  /*bd40*/  ULDC UR4, c[0x0][0xc48] ;  /* 0x0003120000047ab9 */ /* 0x000fc80000000800 */
[----:B------:R2:W5:Y:S01]  /*bd50*/  @P0 LDG.E R29, desc[UR50][R2.64] ;  /* 0x00000032021d0981 */ /* 0x000562000c1e1900 */
[----:B------:R-:W-:Y:S01]  /*bd60*/  UMOV UR5, 0xffffffff ;  /* 0xffffffff00057882 */ /* 0x000fe20000000000 */
[----:B------:R-:W-:Y:S02]  /*bd70*/  IMAD.U32 R19, RZ, RZ, UR4 ;  /* 0x00000004ff137e24 */ /* 0x000fe4000f8e00ff */
[----:B------:R-:W-:Y:S05]  /*bd80*/  BRA.DIV UR5, `(.L_x_2170) ;  /* 0x0000003a05c07947 */ /* 0x000fea000b800000 */
.L_x_2224:
        /* <DEDUP_REMOVED lines=19> */
[----:B----4-:R-:W-:Y:S01]  /*bec0*/  @P1 IMAD.HI.U32 R2, R0, R3, RZ ;  /* 0x0000000300021227 */ /* 0x010fe200078e00ff */
[----:B------:R-:W-:-:S04]  /*bed0*/  MOV R7, R0 ;  /* 0x0000000000077202 */ /* 0x000fc80000000f00 */
[----:B0-----:R-:W-:Y:S01]  /*bee0*/  @P1 SHF.R.U32.HI R7, RZ, R9, R2 ;  /* 0x00000009ff071219 */ /* 0x001fe20000011602 */
[----:B------:R-:W-:Y:S02]  /*bef0*/  IMAD R2, RZ, RZ, -UR42 ;  /* 0x8000002aff027e24 */ /* 0x000fe4000f8e02ff */
[----:B------:R-:W3:Y:S01]  /*bf00*/  @!P0 LDC.64 R4, c[0x0][0x428] ;  /* 0x00010a00ff048b82 */ /* 0x000ee20000000a00 */
[--C-:B------:R-:W-:Y:S01]  /*bf10*/  @!P0 SHF.R.S32.HI R3, RZ, 0x1f, R7.reuse ;  /* 0x0000001fff038819 */ /* 0x100fe20000011407 */
[----:B------:R-:W-:Y:S02]  /*bf20*/  IMAD R19, R19, R2, UR41 ;  /* 0x0000002913137e24 */ /* 0x000fe4000f8e0202 */
[----:B------:R-:W-:Y:S02]  /*bf30*/  @!P0 IMAD.MOV.U32 R2, RZ, RZ, R7 ;  /* 0x000000ffff028224 */ /* 0x000fe400078e0007 */
[-C--:B---3--:R-:W-:Y:S02]  /*bf40*/  @!P0 IMAD R6, R6, R4.reuse, RZ ;  /* 0x0000000406068224 */ /* 0x088fe400078e02ff */
[----:B------:R-:W-:-:S04]  /*bf50*/  @!P0 IMAD.WIDE.U32 R2, R29, R4, R2 ;  /* 0x000000041d028225 */ /* 0x000fc800078e0002 */
[----:B------:R-:W-:Y:S02]  /*bf60*/  @!P0 IMAD R6, R29, R5, R6 ;  /* 0x000000051d068224 */ /* 0x000fe400078e0206 */
[----:B------:R-:W0:Y:S01]  /*bf70*/  @!P0 LDC.64 R4, c[0x0][0x418] ;  /* 0x00010600ff048b82 */ /* 0x000e220000000a00 */
[----:B------:R-:W-:Y:S02]  /*bf80*/  IMAD.U32 R9, RZ, RZ, UR45 ;  /* 0x0000002dff097e24 */ /* 0x000fe4000f8e00ff */
[----:B------:R-:W-:-:S03]  /*bf90*/  @!P0 IMAD.IADD R6, R3, 0x1, R6 ;  /* 0x0000000103068824 */ /* 0x000fc600078e0206 */
[----:B------:R-:W-:Y:S02]  /*bfa0*/  ISETP.NE.AND P2, PT, R9, 0x3, PT ;  /* 0x000000030900780c */ /* 0x000fe40003f45270 */
[----:B------:R-:W-:Y:S01]  /*bfb0*/  IADD3 R3, -R7, RZ, RZ ;  /* 0x000000ff07037210 */ /* 0x000fe20007ffe1ff */
[----:B------:R-:W-:Y:S01]  /*bfc0*/  IMAD.U32 R23, RZ, RZ, UR4 ;  /* 0x00000004ff177e24 */ /* 0x000fe2000f8e00ff */
[----:B------:R-:W-:Y:S02]  /*bfd0*/  LOP3.LUT R26, R26, 0xfffffffb, RZ, 0xc0, !PT ;  /* 0xfffffffb1a1a7812 */ /* 0x000fe400078ec0ff */
[----:B------:R-:W-:Y:S02]  /*bfe0*/  SHF.R.S32.HI R28, RZ, 0x1f, R19 ;  /* 0x0000001fff1c7819 */ /* 0x000fe40000011413 */
[----:B0-----:R-:W-:-:S04]  /*bff0*/  @!P0 LEA R4, P1, R2, R4, 0x2 ;  /* 0x0000000402048211 */ /* 0x001fc800078210ff */
[----:B------:R-:W-:Y:S01]  /*c000*/  @!P0 LEA.HI.X R5, R2, R5, R6, 0x2, P1 ;  /* 0x0000000502058211 */ /* 0x000fe200008f1406 */
[----:B------:R-:W-:Y:S01]  /*c010*/  IMAD.MOV.U32 R6, RZ, RZ, RZ ;  /* 0x000000ffff067224 */ /* 0x000fe200078e00ff */
[----:B------:R-:W-:-:S05]  /*c020*/  @P2 LOP3.LUT R26, R26, 0x4, RZ, 0xfc, !PT ;  /* 0x000000041a1a2812 */ /* 0x000fca00078efcff */
[----:B------:R0:W5:Y:S02]  /*c030*/  @!P0 LDG.E R6, desc[UR50][R4.64] ;  /* 0x0000003204068981 */ /* 0x000164000c1e1900 */
[----:B0-----:R-:W-:Y:S01]  /*c040*/  IMAD R5, R10, R3, R0 ;  /* 0x000000030a057224 */ /* 0x001fe200078e0200 */
[----:B------:R-:W-:Y:S06]  /*c050*/  @!P2 BRA `(.L_x_2171) ;  /* 0x000000000004a947 */ /* 0x000fec0003800000 */
[----:B------:R-:W-:Y:S01]  /*c060*/  BPT.TRAP 0x1 ;  /* 0x000000040000795c */ /* 0x000fe20000300000 */
.L_x_2171:
        /* <DEDUP_REMOVED lines=25> */
.L_x_2225:
[----:B------:R-:W-:Y:S05]  /*c200*/  BSYNC B0 ;  /* 0x0000000000007941 */ /* 0x000fea0003800000 */
.L_x_2172:
        /* <DEDUP_REMOVED lines=16> */
[----:B-1----:R-:W-:Y:S01]  /*c310*/  LOP3.LUT R9, R9, 0x7f, RZ, 0xc0, !PT ;  /* 0x0000007f09097812 */ /* 0x002fe200078ec0ff */
[----:B------:R-:W-:Y:S02]  /*c320*/  ULDC.64 UR4, c[0x0][0x2e8] ;  /* 0x0000ba0000047ab9 */ /* 0x000fe40000000a00 */
[----:B------:R-:W-:Y:S01]  /*c330*/  IMAD.IADD R5, R3, 0x1, R4 ;  /* 0x0000000103057824 */ /* 0x000fe200078e0204 */
[----:B------:R-:W-:Y:S02]  /*c340*/  SHF.R.U32.HI R10, RZ, 0x3, R9 ;  /* 0x00000003ff0a7819 */ /* 0x000fe40000011609 */
[----:B------:R-:W0:Y:S01]  /*c350*/  S2R R9, SR_TID.X ;  /* 0x0000000000097919 */ /* 0x000e220000002100 */
[----:B------:R-:W-:Y:S01]  /*c360*/  LEA R4, P0, R2, UR4, 0x1 ;  /* 0x0000000402047c11 */ /* 0x000fe2000f8008ff */
[----:B------:R-:W-:Y:S01]  /*c370*/  UMOV UR4, 0xffffffff ;  /* 0xffffffff00047882 */ /* 0x000fe20000000000 */
[----:B------:R-:W-:-:S02]  /*c380*/  IADD3 R7, -R10, UR36, -R8 ;  /* 0x000000240a077c10 */ /* 0x000fc4000fffe908 */
[----:B------:R-:W-:Y:S02]  /*c390*/  LEA.HI.X R5, R2, UR5, R5, 0x1, P0 ;  /* 0x0000000502057c11 */ /* 0x000fe400080f0c05 */
[----:B------:R-:W-:Y:S01]  /*c3a0*/  ISETP.GE.AND P0, PT, R7, 0x1, PT ;  /* 0x000000010700780c */ /* 0x000fe20003f06270 */
[C---:B0-----:R-:W-:Y:S02]  /*c3b0*/  IMAD.SHL.U32 R10, R9.reuse, 0x8, RZ ;  /* 0x00000008090a7824 */ /* 0x041fe400078e00ff */
[----:B------:R-:W-:-:S03]  /*c3c0*/  IMAD.SHL.U32 R11, R9, 0x8, RZ ;  /* 0x00000008090b7824 */ /* 0x000fc600078e00ff */
[----:B------:R-:W-:-:S04]  /*c3d0*/  LOP3.LUT R10, R10, 0x1f8, RZ, 0xc0, !PT ;  /* 0x000001f80a0a7812 */ /* 0x000fc800078ec0ff */
[----:B------:R-:W-:Y:S02]  /*c3e0*/  LOP3.LUT R10, R10, 0x38, R9, 0x78, !PT ;  /* 0x000000380a0a7812 */ /* 0x000fe400078e7809 */
[----:B------:R-:W-:Y:S02]  /*c3f0*/  SHF.L.U32 R9, R9, 0x3, RZ ;  /* 0x0000000309097819 */ /* 0x000fe400000006ff */
        /* <DEDUP_REMOVED lines=75> */
.L_x_2243:
        /* <DEDUP_REMOVED lines=10> */
.L_x_2175:
        /* <DEDUP_REMOVED lines=11> */
.L_x_2176:
[----:B------:R0:W-:Y:S02]  /*ca00*/  SYNCS.ARRIVE.TRANS64.A1T0 RZ, [R0+URZ+0x16830], RZ ;  /* 0x016830ff00ff79a7 */ /* 0x0001e4000810003f */
[----:B------:R-:W-:Y:S05]  /*ca10*/  WARPSYNC.ALL ;  /* 0x0000000000007948 */ /* 0x000fea0003800000 */
[----:B------:R-:W-:Y:S01]  /*ca20*/  BSSY B6, `(.L_x_2177) ;  /* 0x0000015000067945 */ /* 0x000fe20003800000 */
[----:B0-----:R-:W-:Y:S01]  /*ca30*/  IADD3 R0, R16, 0x8400, RZ ;  /* 0x0000840010007810 */ /* 0x001fe20007ffe0ff */
[----:B------:R-:W-:Y:S03]  /*ca40*/  BAR.SYNC.DEFER_BLOCKING 0x8, 0x200 ;  /* 0x0208000000007b1d */ /* 0x000fe60000010000 */
        /* <DEDUP_REMOVED lines=18> */
.L_x_2178:
[----:B------:R-:W-:Y:S05]  /*cb70*/  BSYNC B6 ;  /* 0x0000000000067941 */ /* 0x000fea0003800000 */
.L_x_2177:
[----:B------:R0:W5:Y:S01]  /*cb80*/  LDL R9, [R1+0x8] ;  /* 0x0000080001097983 */ /* 0x0001620000100800 */
[----:B------:R-:W-:Y:S01]  /*cb90*/  UISETP.NE.AND UP0, UPT, UR47, URZ, UPT ;  /* 0x0000003f2f00728c */ /* 0x000fe2000bf05270 */
[----:B------:R-:W-:Y:S01]  /*cba0*/  R2UR UR7, R28 ;  /* 0x000000001c0772ca */ /* 0x000fe200000e0000 */
[----:B------:R-:W-:Y:S01]  /*cbb0*/  IMAD.U32 R6, RZ, RZ, UR43 ;  /* 0x0000002bff067e24 */ /* 0x000fe2000f8e00ff */
[----:B------:R-:W1:Y:S01]  /*cbc0*/  S2R R20, SR_TID.X ;  /* 0x0000000000147919 */ /* 0x000e620000002100 */
[C---:B------:R-:W-:Y:S01]  /*cbd0*/  R2UR UR10, R19.reuse ;  /* 0x00000000130a72ca */ /* 0x040fe200000e0000 */
[----:B------:R-:W-:Y:S01]  /*cbe0*/  ULDC.64 UR8, c[0x0][0x2d8] ;  /* 0x0000b60000087ab9 */ /* 0x000fe20000000a00 */
[----:B------:R-:W-:Y:S01]  /*cbf0*/  PLOP3.LUT P0, PT, PT, PT, UP0, 0x80, 0x0 ;  /* 0x000000000000781c */ /* 0x000fe20003f0f008 */
[----:B------:R-:W2:Y:S01]  /*cc00*/  S2R R2, SR_TID.X ;  /* 0x0000000000027919 */ /* 0x000ea20000002100 */
[----:B------:R-:W-:Y:S01]  /*cc10*/  R2UR UR4, R19 ;  /* 0x00000000130472ca */ /* 0x000fe200000e0000 */
        /* <DEDUP_REMOVED lines=11> */
[----:B------:R-:W-:-:S04]  /*ccd0*/  IMAD R6, R6, 0xc0, R2 ;  /* 0x000000c006067824 */ /* 0x000fc800078e0202 */
[----:B------:R-:W-:Y:S01]  /*cce0*/  @P0 IMAD.HI.U32 R0, R6, UR5, RZ ;  /* 0x0000000506000c27 */ /* 0x000fe2000f8e00ff */
[----:B------:R-:W-:Y:S01]  /*ccf0*/  PLOP3.LUT P0, PT, PT, PT, UP0, 0x80, 0x0 ;  /* 0x000000000000781c */ /* 0x000fe20003f0f008 */
[----:B------:R-:W-:Y:S02]  /*cd00*/  UIMAD UR7, UR10, UR9, UR7 ;  /* 0x000000090a0772a4 */ /* 0x000fe4000f8e0207 */
[----:B------:R-:W-:Y:S01]  /*cd10*/  UIMAD.WIDE.U32 UR4, UR4, UR8, URZ ;  /* 0x00000008040472a5 */ /* 0x000fe2000f8e003f */
[----:B------:R-:W-:Y:S01]  /*cd20*/  MOV R2, R6 ;  /* 0x0000000600027202 */ /* 0x000fe20000000f00 */
        /* <DEDUP_REMOVED lines=30> */
[----:B------:R-:W-:Y:S01]  /*cf10*/  @UP0 ULDC UR13, c[0x0][0x450] ;  /* 0x00011400000d0ab9 */ /* 0x000fe20000000800 */
[----:B------:R-:W-:Y:S01]  /*cf20*/  MOV R2, R6 ;  /* 0x0000000600027202 */ /* 0x000fe20000000f00 */
[----:B------:R-:W1:Y:S10]  /*cf30*/  S2R R21, SR_TID.X ;  /* 0x0000000000157919 */ /* 0x000e740000002100 */
        /* <DEDUP_REMOVED lines=22> */
[----:B------:R-:W-:-:S03]  /*d0a0*/  IMAD.U32 R6, RZ, RZ, UR43 ;  /* 0x0000002bff067e24 */ /* 0x000fc6000f8e00ff */
[----:B------:R-:W1:Y:S01]  /*d0b0*/  SHFL.IDX PT, R2, R4, RZ, 0x181f ;  /* 0x00181fff04027589 */ /* 0x000e6200000e0000 */
[----:B------:R-:W-:-:S03]  /*d0c0*/  IMAD R6, R6, 0xc0, R8 ;  /* 0x000000c006067824 */ /* 0x000fc600078e0208 */
[----:B------:R-:W-:Y:S01]  /*d0d0*/  SHFL.IDX PT, R14, R5, RZ, 0x181f ;  /* 0x00181fff050e7589 */ /* 0x000fe200000e0000 */
[C---:B------:R-:W-:Y:S01]  /*d0e0*/  VIADD R8, R6.reuse, 0x80 ;  /* 0x0000008006087836 */ /* 0x040fe20000000000 */
[----:B------:R-:W-:-:S13]  /*d0f0*/  ISETP.GE.AND P1, PT, R6, UR37, PT ;  /* 0x0000002506007c0c */ /* 0x000fda000bf26270 */
[----:B0-----:R-:W-:-:S04]  /*d100*/  @!P1 LEA R3, P0, R10, R3, 0x1 ;  /* 0x000000030a039211 */ /* 0x001fc800078008ff */
[----:B-1----:R-:W-:-:S04]  /*d110*/  @!P1 IADD3.X R2, RZ, R2, RZ, P0, !PT ;  /* 0x00000002ff029210 */ /* 0x002fc800007fe4ff */
        /* <DEDUP_REMOVED lines=60> */
[----:B0-----:R-:W-:-:S04]  /*d4e0*/  @!P1 LEA R3, P0, R10, R3, 0x1 ;  /* 0x000000030a039211 */ /* 0x001fc800078008ff */
[----:B-1----:R-:W-:-:S04]  /*d4f0*/  @!P1 IADD3.X R2, RZ, R2, RZ, P0, !PT ;  /* 0x00000002ff029210 */ /* 0x002fc800007fe4ff */
        /* <DEDUP_REMOVED lines=19> */
[----:B0-----:R-:W-:-:S04]  /*d630*/  @!P1 LEA R2, P0, R10, R2, 0x1 ;  /* 0x000000020a029211 */ /* 0x001fc800078008ff */
[----:B------:R-:W-:Y:S02]  /*d640*/  @!P1 IADD3.X R3, RZ, R0, RZ, P0, !PT ;  /* 0x00000000ff039210 */ /* 0x000fe400007fe4ff */
        /* <DEDUP_REMOVED lines=9> */
.L_x_2268:
        /* <DEDUP_REMOVED lines=10> */
.L_x_2180:
        /* <DEDUP_REMOVED lines=16> */
[----:B------:R-:W1:Y:S03]  /*d880*/  SYNCS.PHASECHK.TRANS64.TRYWAIT P0, [R16+URZ+0x16820], R3 ;  /* 0x01682003100075a7 */ /* 0x000e66000800017f */
[----:B01----:R-:W-:Y:S05]  /*d890*/  @!P0 BRA `(.L_x_2182) ;  /* 0x0000003800b48947 */ /* 0x003fea0003800000 */
.L_x_2269:
[----:B------:R-:W-:Y:S05]  /*d8a0*/  BSYNC B0 ;  /* 0x0000000000007941 */ /* 0x000fea0003800000 */
.L_x_2181:
[----:B------:R-:W-:-:S06]  /*d8b0*/  UISETP.GE.AND UP0, UPT, UR44, 0x2, UPT ;  /* 0x000000022c00788c */ /* 0x000fcc000bf06270 */
[----:B------:R-:W-:-:S13]  /*d8c0*/  PLOP3.LUT P0, PT, PT, PT, UP0, 0x80, 0x0 ;  /* 0x000000000000781c */ /* 0x000fda0003f0f008 */
[----:B------:R-:W-:Y:S05]  /*d8d0*/  @!P0 BRA `(.L_x_2183) ;  /* 0x0000001000108947 */ /* 0x000fea0003800000 */
[----:B------:R-:W-:Y:S01]  /*d8e0*/  UIADD3 UR4, UR44, -0x2, URZ ;  /* 0xfffffffe2c047890 */ /* 0x000fe2000fffe03f */
[----:B------:R-:W-:Y:S01]  /*d8f0*/  BSSY B0, `(.L_x_2183) ;  /* 0x0000102000007945 */ /* 0x000fe20003800000 */
[----:B------:R-:W-:Y:S02]  /*d900*/  IMAD.MOV.U32 R20, RZ, RZ, R25 ;  /* 0x000000ffff147224 */ /* 0x000fe400078e0019 */
[----:B------:R-:W-:Y:S02]  /*d910*/  IMAD.MOV.U32 R6, RZ, RZ, R22 ;  /* 0x000000ffff067224 */ /* 0x000fe400078e0016 */
[----:B------:R-:W-:Y:S02]  /*d920*/  IMAD.MOV.U32 R27, RZ, RZ, R23 ;  /* 0x000000ffff1b7224 */ /* 0x000fe400078e0017 */
[----:B------:R-:W-:-:S07]  /*d930*/  IMAD.U32 R7, RZ, RZ, UR4 ;  /* 0x00000004ff077e24 */ /* 0x000fce000f8e00ff */
.L_x_2196:
        /* <DEDUP_REMOVED lines=10> */
[----:B------:R-:W-:Y:S02]  /*d9e0*/  LOP3.LUT R5, R5, 0x70, RZ, 0xc0, !PT ;  /* 0x0000007005057812 */ /* 0x000fe400078ec0ff */
[----:B------:R-:W-:Y:S01]  /*d9f0*/  LEA R3, R7, R3, 0x7 ;  /* 0x0000000307037211 */ /* 0x000fe200078e38ff */
        /* <DEDUP_REMOVED lines=23> */
[----:B------:R-:W-:Y:S02]  /*db70*/  SEL R22, R22, RZ, P0 ;  /* 0x000000ff16167207 */ /* 0x000fe40000000000 */
[----:B------:R-:W-:Y:S02]  /*db80*/  MOV R23, R7 ;  /* 0x0000000700177202 */ /* 0x000fe40000000f00 */
[----:B------:R-:W-:Y:S02]  /*db90*/  LOP3.LUT R25, R20, R25, RZ, 0x3c, !PT ;  /* 0x0000001914197212 */ /* 0x000fe400078e3cff */
[----:B--2---:R-:W-:Y:S01]  /*dba0*/  SHF.R.S32.HI R24, RZ, 0x1f, R4 ;  /* 0x0000001fff187819 */ /* 0x004fe20000011404 */
[----:B------:R-:W-:Y:S06]  /*dbb0*/  @!P1 BRA `(.L_x_2184) ;  /* 0x0000000000049947 */ /* 0x000fec0003800000 */
[----:B------:R-:W-:Y:S01]  /*dbc0*/  BPT.TRAP 0x1 ;  /* 0x000000040000795c */ /* 0x000fe20000300000 */
.L_x_2184:
[----:B------:R-:W-:Y:S01]  /*dbd0*/  IMAD R5, R22, 0x8, R16 ;  /* 0x0000000816057824 */ /* 0x000fe200078e0210 */
[----:B------:R-:W-:Y:S01]  /*dbe0*/  SHF.L.U32 R2, R25, 0x1f, RZ ;  /* 0x0000001f19027819 */ /* 0x000fe200000006ff */
[----:B------:R-:W-:Y:S03]  /*dbf0*/  BSSY B1, `(.L_x_2185) ;  /* 0x0000003000017945 */ /* 0x000fe60003800000 */
[----:B------:R-:W0:Y:S02]  /*dc00*/  SYNCS.PHASECHK.TRANS64.TRYWAIT P0, [R5+URZ+0x16840], R2 ;  /* 0x01684002050075a7 */ /* 0x000e24000800017f */
[----:B0-----:R-:W-:Y:S05]  /*dc10*/  @!P0 BRA `(.L_x_2186) ;  /* 0x0000003400e88947 */ /* 0x001fea0003800000 */
.L_x_2270:
[----:B------:R-:W-:Y:S05]  /*dc20*/  BSYNC B1 ;  /* 0x0000000000017941 */ /* 0x000fea0003800000 */
.L_x_2185:
        /* <DEDUP_REMOVED lines=14> */
[----:B------:R-:W-:Y:S01]  /*dd10*/  IMAD R7, R28, UR4, RZ ;  /* 0x000000041c077c24 */ /* 0x000fe2000f8e02ff */
[----:B-1----:R-:W-:Y:S01]  /*dd20*/  SHF.L.U32 R9, R12, 0x3, RZ ;  /* 0x000000030c097819 */ /* 0x002fe200000006ff */
[----:B------:R-:W-:-:S03]  /*dd30*/  IMAD.WIDE.U32 R2, R19, UR4, R2 ;  /* 0x0000000413027c25 */ /* 0x000fc6000f8e0002 */
[----:B------:R-:W-:Y:S01]  /*dd40*/  LOP3.LUT R9, R9, 0x1f8, RZ, 0xc0, !PT ;  /* 0x000001f809097812 */ /* 0x000fe200078ec0ff */
[----:B------:R-:W-:Y:S01]  /*dd50*/  IMAD R7, R19, UR5, R7 ;  /* 0x0000000513077c24 */ /* 0x000fe2000f8e0207 */
[----:B------:R-:W-:Y:S01]  /*dd60*/  ULDC.64 UR4, c[0x0][0x2e8] ;  /* 0x0000ba0000047ab9 */ /* 0x000fe20000000a00 */
        /* <DEDUP_REMOVED lines=52> */
.L_x_2288:
[----:B-1----:R-:W-:-:S04]  /*e0b0*/  IADD3 R2, P0, R2, R7, RZ ;  /* 0x0000000702027210 */ /* 0x002fc80007f1e0ff */
[----:B------:R-:W-:Y:S02]  /*e0c0*/  IADD3.X R3, RZ, R10, RZ, P0, !PT ;  /* 0x0000000aff037210 */ /* 0x000fe400007fe4ff */
[----:B------:R-:W-:-:S03]  /*e0d0*/  PLOP3.LUT P0, PT, PT, PT, PT, 0x80, 0x0 ;  /* 0x000000000000781c */ /* 0x000fc60003f0f070 */
[----:B------:R-:W-:Y:S01]  /*e0e0*/  @!PT LDS RZ, [RZ] ;  /* 0x00000000fffff984 */ /* 0x000fe20000000800 */
[----:B------:R-:W-:Y:S01]  /*e0f0*/  @!PT LDS RZ, [RZ] ;  /* 0x00000000fffff984 */ /* 0x000fe20000000800 */
[----:B------:R-:W-:Y:S01]  /*e100*/  @!PT LDS RZ, [RZ] ;  /* 0x00000000fffff984 */ /* 0x000fe20000000800 */
[----:B------:R1:W-:Y:S01]  /*e110*/  LDGSTS.E.BYPASS.LTC128B.128 [R9+0x11c00], desc[UR50][R2.64], !P1 ;  /* 0x11c0000002097fae */ /* 0x0003e2000c901d72 */
[----:B------:R-:W-:-:S09]  /*e120*/  NOP ;  /* 0x0000000000007918 */ /* 0x000fd20000000000 */
.L_x_2188:
        /* <DEDUP_REMOVED lines=11> */
.L_x_2189:
[----:B------:R1:W-:Y:S01]  /*e1e0*/  SYNCS.ARRIVE.TRANS64.A1T0 RZ, [R5+URZ+0x16830], RZ ;  /* 0x016830ff05ff79a7 */ /* 0x0003e2000810003f */
[----:B------:R-:W-:Y:S05]  /*e1f0*/  @!P2 BRA `(.L_x_2190) ;  /* 0x000000000004a947 */ /* 0x000fea0003800000 */
[----:B------:R-:W-:Y:S01]  /*e200*/  BPT.TRAP 0x1 ;  /* 0x000000040000795c */ /* 0x000fe20000300000 */
.L_x_2190:
[----:B------:R-:W-:Y:S01]  /*e210*/  SHF.L.U32 R2, R20, 0x1f, RZ ;  /* 0x0000001f14027819 */ /* 0x000fe200000006ff */
[----:B-1----:R-:W-:Y:S01]  /*e220*/  IMAD R5, R6, 0x8, R16 ;  /* 0x0000000806057824 */ /* 0x002fe200078e0210 */
[----:B------:R-:W-:Y:S03]  /*e230*/  BSSY B1, `(.L_x_2191) ;  /* 0x0000003000017945 */ /* 0x000fe60003800000 */
[----:B------:R-:W1:Y:S02]  /*e240*/  SYNCS.PHASECHK.TRANS64.TRYWAIT P0, [R5+URZ+0x16860], R2 ;  /* 0x01686002050075a7 */ /* 0x000e64000800017f */
[----:B-1----:R-:W-:Y:S05]  /*e250*/  @!P0 BRA `(.L_x_2192) ;  /* 0x0000003800a88947 */ /* 0x002fea0003800000 */
.L_x_2289:
[----:B------:R-:W-:Y:S05]  /*e260*/  BSYNC B1 ;  /* 0x0000000000017941 */ /* 0x000fea0003800000 */
.L_x_2191:
        /* <DEDUP_REMOVED lines=11> */
[----:B------:R-:W-:Y:S02]  /*e320*/  SHF.R.U32.HI R3, RZ, 0x3, R3 ;  /* 0x00000003ff037819 */ /* 0x000fe40000011603 */
[----:B------:R-:W-:-:S03]  /*e330*/  LEA R6, R6, R8, 0xd ;  /* 0x0000000806067211 */ /* 0x000fc600078e68ff */
        /* <DEDUP_REMOVED lines=24> */
[----:B0-----:R-:W-:-:S04]  /*e4c0*/  IADD3 R2, P0, R2, R7, RZ ;  /* 0x0000000702027210 */ /* 0x001fc80007f1e0ff */
[----:B-1----:R-:W-:Y:S02]  /*e4d0*/  IADD3.X R3, RZ, R3, RZ, P0, !PT ;  /* 0x00000003ff037210 */ /* 0x002fe400007fe4ff */
        /* <DEDUP_REMOVED lines=22> */
.L_x_2307:
        /* <DEDUP_REMOVED lines=11> */
[----:B------:R-:W-:-:S03]  /*e6f0*/  ULDC.64 UR4, c[0x0][0x338] ;  /* 0x0000ce0000047ab9 */ /* 0x000fc60000000a00 */
[----:B------:R-:W-:Y:S02]  /*e700*/  IMAD.IADD R3, R3, 0x1, R21 ;  /* 0x0000000103037824 */ /* 0x000fe400078e0215 */
[----:B------:R-:W-:Y:S02]  /*e710*/  IMAD R7, R24, UR4, RZ ;  /* 0x0000000418077c24 */ /* 0x000fe4000f8e02ff */
[----:B------:R-:W-:-:S04]  /*e720*/  IMAD.WIDE.U32 R2, R4, UR4, R2 ;  /* 0x0000000404027c25 */ /* 0x000fc8000f8e0002 */
[----:B------:R-:W-:Y:S01]  /*e730*/  IMAD R7, R4, UR5, R7 ;  /* 0x0000000504077c24 */ /* 0x000fe2000f8e0207 */
[----:B------:R-:W-:Y:S01]  /*e740*/  ULDC.64 UR4, c[0x0][0x330] ;  /* 0x0000cc0000047ab9 */ /* 0x000fe20000000a00 */
[----:B------:R-:W-:Y:S01]  /*e750*/  NOP ;  /* 0x0000000000007918 */ /* 0x000fe20000000000 */
[----:B------:R-:W-:Y:S02]  /*e760*/  IMAD R0, R28, UR4, RZ ;  /* 0x000000041c007c24 */ /* 0x000fe4000f8e02ff */
[----:B------:R-:W-:Y:S02]  /*e770*/  IADD3 R3, R3, R7, RZ ;  /* 0x0000000703037210 */ /* 0x000fe40007ffe0ff */
[C---:B------:R-:W-:Y:S02]  /*e780*/  IMAD R7, R19.reuse, UR5, R0 ;  /* 0x0000000513077c24 */ /* 0x040fe4000f8e0200 */
[----:B------:R-:W-:Y:S01]  /*e790*/  IMAD.WIDE.U32 R2, R19, UR4, R2 ;  /* 0x0000000413027c25 */ /* 0x000fe2000f8e0002 */
[----:B------:R-:W-:-:S03]  /*e7a0*/  ULDC.64 UR4, c[0x0][0x318] ;  /* 0x0000c60000047ab9 */ /* 0x000fc60000000a00 */
[----:B------:R-:W-:Y:S01]  /*e7b0*/  IMAD.IADD R3, R7, 0x1, R3 ;  /* 0x0000000107037824 */ /* 0x000fe200078e0203 */
[----:B0-----:R-:W-:-:S04]  /*e7c0*/  LEA R17, P0, R2, UR4, 0x1 ;  /* 0x0000000402117c11 */ /* 0x001fc8000f8008ff */
[----:B------:R-:W-:Y:S02]  /*e7d0*/  LEA.HI.X R18, R2, UR5, R3, 0x1, P0 ;  /* 0x0000000502127c11 */ /* 0x000fe400080f0c03 */
[----:B------:R-:W-:-:S13]  /*e7e0*/  PLOP3.LUT P0, PT, PT, PT, PT, 0x80, 0x0 ;  /* 0x000000000000781c */ /* 0x000fda0003f0f070 */
.L_x_2194:
        /* <DEDUP_REMOVED lines=11> */
.L_x_2195:
        /* <DEDUP_REMOVED lines=8> */
.L_x_2183:
        /* <DEDUP_REMOVED lines=18> */
.L_x_2198:
[----:B------:R-:W-:Y:S05]  /*ea40*/  BSYNC B0 ;  /* 0x0000000000007941 */ /* 0x000fea0003800000 */
.L_x_2197:
[----:B-1----:R-:W-:-:S05]  /*ea50*/  IMAD.U32 R0, RZ, RZ, UR45 ;  /* 0x0000002dff007e24 */ /* 0x002fca000f8e00ff */
[----:B------:R-:W-:-:S13]  /*ea60*/  ISETP.NE.AND P0, PT, R0, 0x3, PT ;  /* 0x000000030000780c */ /* 0x000fda0003f05270 */
[----:B------:R-:W-:Y:S05]  /*ea70*/  @!P0 BRA `(.L_x_2199) ;  /* 0x0000000000048947 */ /* 0x000fea0003800000 */
[----:B------:R-:W-:Y:S01]  /*ea80*/  BPT.TRAP 0x1 ;  /* 0x000000040000795c */ /* 0x000fe20000300000 */
.L_x_2199:
[----:B------:R-:W-:Y:S01]  /*ea90*/  IMAD R4, R22, 0x8, R16 ;  /* 0x0000000816047824 */ /* 0x000fe200078e0210 */
[----:B0-----:R-:W-:Y:S01]  /*eaa0*/  SHF.L.U32 R3, R25, 0x1f, RZ ;  /* 0x0000001f19037819 */ /* 0x001fe200000006ff */
[----:B------:R-:W-:Y:S03]  /*eab0*/  BSSY B0, `(.L_x_2200) ;  /* 0x0000003000007945 */ /* 0x000fe60003800000 */
[----:B------:R-:W0:Y:S02]  /*eac0*/  SYNCS.PHASECHK.TRANS64.TRYWAIT P0, [R4+URZ+0x16860], R3 ;  /* 0x01686003040075a7 */ /* 0x000e24000800017f */
[----:B0-----:R-:W-:Y:S05]  /*ead0*/  @!P0 BRA `(.L_x_2201) ;  /* 0x0000003800e48947 */ /* 0x001fea0003800000 */
.L_x_2308:
[----:B------:R-:W-:Y:S05]  /*eae0*/  BSYNC B0 ;  /* 0x0000000000007941 */ /* 0x000fea0003800000 */
.L_x_2200:
        /* <DEDUP_REMOVED lines=10> */
[----:B------:R-:W-:Y:S02]  /*eb90*/  LOP3.LUT R2, R2, 0x38, R8, 0x78, !PT ;  /* 0x0000003802027812 */ /* 0x000fe400078e7808 */
[----:B------:R-:W-:Y:S02]  /*eba0*/  IADD3 R5, -R7, R5, RZ ;  /* 0x0000000507057210 */ /* 0x000fe40007ffe1ff */
        /* <DEDUP_REMOVED lines=19> */
[----:B------:R-:W0:Y:S02]  /*ece0*/  SHFL.IDX PT, R14, R17, 0x3, 0x181f ;  /* 0x00781f00110e7f89 */ /* 0x000e2400000e0000 */
[----:B------:R-:W-:Y:S02]  /*ecf0*/  IADD3.X R3, RZ, R7, RZ, P0, !PT ;  /* 0x00000007ff037210 */ /* 0x000fe400007fe4ff */
        /* <DEDUP_REMOVED lines=31> */
.L_x_2326:
[----:B0-----:R-:W-:-:S04]  /*eef0*/  IADD3 R2, P0, R14, R6, RZ ;  /* 0x000000060e027210 */ /* 0x001fc80007f1e0ff */
[----:B------:R-:W-:Y:S02]  /*ef00*/  IADD3.X R3, RZ, R7, RZ, P0, !PT ;  /* 0x00000007ff037210 */ /* 0x000fe400007fe4ff */
[----:B------:R-:W-:-:S13]  /*ef10*/  ISETP.LT.OR P0, PT, R5, 0x71, P2 ;  /* 0x000000710500780c */ /* 0x000fda0001701670 */
[----:B------:R-:W-:Y:S01]  /*ef20*/  @!PT LDS RZ, [RZ] ;  /* 0x00000000fffff984 */ /* 0x000fe20000000800 */
[----:B------:R-:W-:Y:S01]  /*ef30*/  @!PT LDS RZ, [RZ] ;  /* 0x00000000fffff984 */ /* 0x000fe20000000800 */
[----:B------:R-:W-:Y:S01]  /*ef40*/  @!PT LDS RZ, [RZ] ;  /* 0x00000000fffff984 */ /* 0x000fe20000000800 */
[----:B------:R0:W-:Y:S01]  /*ef50*/  LDGSTS.E.BYPASS.LTC128B.128 [R0+0x3c00], desc[UR50][R2.64], !P0 ;  /* 0x03c0000002007fae */ /* 0x0001e2000c101d72 */
[----:B------:R-:W-:Y:S01]  /*ef60*/  PLOP3.LUT P0, PT, PT, PT, PT, 0x80, 0x0 ;  /* 0x000000000000781c */ /* 0x000fe20003f0f070 */
[----:B------:R-:W-:-:S12]  /*ef70*/  NOP ;  /* 0x0000000000007918 */ /* 0x000fd80000000000 */
.L_x_2203:
        /* <DEDUP_REMOVED lines=11> */
.L_x_2204:
[----:B------:R0:W-:Y:S01]  /*f030*/  SYNCS.ARRIVE.TRANS64.A1T0 RZ, [R4+URZ+0x16850], RZ ;  /* 0x016850ff04ff79a7 */ /* 0x0001e2000810003f */
[----:B------:R-:W-:-:S05]  /*f040*/  VIADD R22, R22, 0x1 ;  /* 0x0000000116167836 */ /* 0x000fca0000000000 */
[----:B------:R-:W-:-:S04]  /*f050*/  ISETP.NE.AND P0, PT, R22, 0x2, PT ;  /* 0x000000021600780c */ /* 0x000fc80003f05270 */
[----:B------:R-:W-:Y:S02]  /*f060*/  SEL R0, RZ, 0x1, P0 ;  /* 0x00000001ff007807 */ /* 0x000fe40000000000 */
[----:B------:R-:W-:Y:S02]  /*f070*/  SEL R22, R22, RZ, P0 ;  /* 0x000000ff16167207 */ /* 0x000fe40000000000 */
[----:B0-----:R-:W-:-:S07]  /*f080*/  LOP3.LUT R25, R25, R0, RZ, 0x3c, !PT ;  /* 0x0000000019197212 */ /* 0x001fce00078e3cff */
.L_x_2164:
[----:B------:R-:W-:Y:S05]  /*f090*/  BSYNC B7 ;  /* 0x0000000000077941 */ /* 0x000fea0003800000 */
.L_x_2162:
        /* <DEDUP_REMOVED lines=13> */
.L_x_2205:
[----:B------:R-:W-:-:S03]  /*f170*/  UMOV UR4, 0xffffffff ;  /* 0xffffffff00047882 */ /* 0x000fc60000000000 */
[----:B------:R-:W-:Y:S05]  /*f180*/  BRA.DIV UR4, `(.L_x_2207) ;  /* 0x0000003e04907947 */ /* 0x000fea000b800000 */
[----:B-----5:R2:W3:Y:S02]  /*f190*/  SHFL.IDX PT, R14, R2, RZ, 0x1f ;  /* 0x00001fff020e7589 */ /* 0x0204e400000e0000 */
.L_x_2329:
        /* <DEDUP_REMOVED lines=8> */
.L_x_2206:
[----:B-1----:R-:W4:Y:S01]  /*f220*/  LDL R0, [R1+0xc] ;  /* 0x00000c0001007983 */ /* 0x002f220000100800 */
[----:B------:R-:W-:Y:S02]  /*f230*/  ULDC UR4, c[0x0][0xc38] ;  /* 0x00030e0000047ab9 */ /* 0x000fe40000000800 */
[----:B----4-:R-:W-:-:S13]  /*f240*/  ISETP.GE.AND P0, PT, R0, UR4, PT ;  /* 0x0000000400007c0c */ /* 0x010fda000bf06270 */
[----:B------:R-:W-:Y:S05]  /*f250*/  @!P0 BRA `(.L_x_2208) ;  /* 0xffffffc000448947 */ /* 0x000fea000383ffff */
.L_x_2159:
[----:B------:R-:W4:Y:S01]  /*f260*/  LDL.LU R0, [R1+0x10] ;  /* 0x0000100001007983 */ /* 0x000f220000300800 */
[----:B------:R-:W-:Y:S01]  /*f270*/  BSSY B0, `(.L_x_2209) ;  /* 0x000000b000007945 */ /* 0x000fe20003800000 */
[----:B------:R-:W1:Y:S01]  /*f280*/  S2R R5, SR_CgaCtaId ;  /* 0x0000000000057919 */ /* 0x000e620000008800 */
[----:B----4-:R-:W-:-:S05]  /*f290*/  VIADD R0, R0, 0x1 ;  /* 0x0000000100007836 */ /* 0x010fca0000000000 */
[----:B--23--:R-:W-:-:S04]  /*f2a0*/  LEA.HI R2, R0, R0, RZ, 0x1 ;  /* 0x0000000000027211 */ /* 0x00cfc800078f08ff */
[----:B------:R-:W-:Y:S02]  /*f2b0*/  LOP3.LUT R3, R2, 0xfffffffe, RZ, 0xc0, !PT ;  /* 0xfffffffe02037812 */ /* 0x000fe400078ec0ff */
[----:B------:R-:W-:-:S03]  /*f2c0*/  MOV R2, 0x400 ;  /* 0x0000040000027802 */ /* 0x000fc60000000f00 */
[----:B------:R-:W-:Y:S01]  /*f2d0*/  IMAD.IADD R0, R0, 0x1, -R3 ;  /* 0x0000000100007824 */ /* 0x000fe200078e0a03 */
[----:B-1----:R-:W-:-:S04]  /*f2e0*/  LEA R5, R5, R2, 0x18 ;  /* 0x0000000205057211 */ /* 0x002fc800078ec0ff */
[----:B------:R-:W-:-:S04]  /*f2f0*/  SHF.L.U32 R0, R0, 0x1f, RZ ;  /* 0x0000001f00007819 */ /* 0x000fc800000006ff */
[----:B------:R-:W1:Y:S02]  /*f300*/  SYNCS.PHASECHK.TRANS64.TRYWAIT P0, [R5+URZ+0x16820], R0 ;  /* 0x01682000050075a7 */ /* 0x000e64000800017f */
[----:B-1----:R-:W-:Y:S05]  /*f310*/  @!P0 BRA `(.L_x_2210) ;  /* 0x0000003c00548947 */ /* 0x002fea0003800000 */
.L_x_2330:
[----:B------:R-:W-:Y:S05]  /*f320*/  BSYNC B0 ;  /* 0x0000000000007941 */ /* 0x000fea0003800000 */
.L_x_2209:
[----:B------:R-:W-:-:S03]  /*f330*/  UMOV UR4, 0xffffffff ;  /* 0xffffffff00047882 */ /* 0x000fc60000000000 */
[----:B------:R-:W-:Y:S05]  /*f340*/  BRA.DIV UR4, `(.L_x_2211) ;  /* 0x0000003e045c7947 */ /* 0x000fea000b800000 */
[----:B-1----:R-:W1:Y:S02]  /*f350*/  S2R R0, SR_TID.X ;  /* 0x0000000000007919 */ /* 0x002e640000002100 */
[----:B-1----:R-:W-:-:S04]  /*f360*/  SHF.R.U32.HI R0, RZ, 0x5, R0 ;  /* 0x00000005ff007819 */ /* 0x002fc80000011600 */
[----:B------:R-:W-:-:S05]  /*f370*/  LOP3.LUT R0, R0, 0x3, RZ, 0xc0, !PT ;  /* 0x0000000300007812 */ /* 0x000fca00078ec0ff */
[----:B------:R1:W2:Y:S02]  /*f380*/  SHFL.IDX PT, R14, R0, RZ, 0x1f ;  /* 0x00001fff000e7589 */ /* 0x0002a400000e0000 */
.L_x_2333:
[----:B--2---:R-:W-:Y:S01]  /*f390*/  ISETP.NE.AND P0, PT, R14, RZ, PT ;  /* 0x000000ff0e00720c */ /* 0x004fe20003f05270 */
[----:B------:R-:W-:-:S12]  /*f3a0*/  BSSY B0, `(.L_x_2212) ;  /* 0x0000024000007945 */ /* 0x000fd80003800000 */
[----:B------:R-:W-:Y:S05]  /*f3b0*/  @P0 BRA `(.L_x_2213) ;  /* 0x0000000000880947 */ /* 0x000fea0003800000 */
[----:B------:R-:W-:-:S03]  /*f3c0*/  UMOV UR4, 0xffffffff ;  /* 0xffffffff00047882 */ /* 0x000fc60000000000 */
[----:B------:R-:W-:Y:S05]  /*f3d0*/  BRA.DIV UR4, `(.L_x_2214) ;  /* 0x0000003e046c7947 */ /* 0x000fea000b800000 */
[----:B------:R-:W-:-:S13]  /*f3e0*/  ELECT P6, URZ, PT ;  /* 0x00000000003f782f */ /* 0x000fda00038c0000 */
.L_x_2336:
[----:B------:R-:W-:Y:S05]  /*f3f0*/  @!P6 BRA `(.L_x_2213) ;  /* 0x000000000078e947 */ /* 0x000fea0003800000 */
[----:B------:R-:W-:-:S06]  /*f400*/  ULOP3.LUT UR4, UR39, 0x2, URZ, 0xfc, !UPT ;  /* 0x0000000227047892 */ /* 0x000fcc000f8efc3f */
[----:B-1----:R-:W-:-:S04]  /*f410*/  MOV R0, UR4 ;  /* 0x0000000400007c02 */ /* 0x002fc80008000f00 */
[----:B------:R-:W-:-:S13]  /*f420*/  ISETP.NE.AND P0, PT, R0, 0x3, PT ;  /* 0x000000030000780c */ /* 0x000fda0003f05270 */
[----:B------:R-:W-:Y:S05]  /*f430*/  @!P0 BRA `(.L_x_2215) ;  /* 0x0000000000048947 */ /* 0x000fea0003800000 */
[----:B------:R-:W-:Y:S01]  /*f440*/  BPT.TRAP 0x1 ;  /* 0x000000040000795c */ /* 0x000fe20000300000 */
.L_x_2215:
[C---:B------:R-:W-:Y:S01]  /*f450*/  IMAD R3, R22.reuse, 0x8, R5 ;  /* 0x0000000816037824 */ /* 0x040fe200078e0205 */
[----:B------:R-:W-:Y:S01]  /*f460*/  SHF.L.U32 R2, R25, 0x1f, RZ ;  /* 0x0000001f19027819 */ /* 0x000fe200000006ff */
[----:B------:R-:W-:-:S03]  /*f470*/  VIADD R22, R22, 0x1 ;  /* 0x0000000116167836 */ /* 0x000fc60000000000 */
[----:B------:R-:W1:Y:S02]  /*f480*/  SYNCS.PHASECHK.TRANS64.TRYWAIT P1, [R3+URZ+0x16840], R2 ;  /* 0x01684002030075a7 */ /* 0x000e64000802017f */
[----:B------:R-:W-:-:S04]  /*f490*/  ISETP.NE.AND P2, PT, R22, 0x2, PT ;  /* 0x000000021600780c */ /* 0x000fc80003f45270 */
[----:B------:R-:W-:Y:S01]  /*f4a0*/  SEL R0, RZ, 0x1, P2 ;  /* 0x00000001ff007807 */ /* 0x000fe20001000000 */
[----:B-1----:R-:W-:Y:S08]  /*f4b0*/  @!P1 BRA `(.L_x_2216) ;  /* 0x0000003c00549947 */ /* 0x002ff00003800000 */
.L_x_2337:
[----:B------:R-:W-:Y:S02]  /*f4c0*/  SEL R22, R22, RZ, P2 ;  /* 0x000000ff16167207 */ /* 0x000fe40001000000 */
[----:B------:R-:W-:Y:S01]  /*f4d0*/  LOP3.LUT R0, R25, R0, RZ, 0x3c, !PT ;  /* 0x0000000019007212 */ /* 0x000fe200078e3cff */
[----:B------:R-:W-:Y:S06]  /*f4e0*/  @!P0 BRA `(.L_x_2217) ;  /* 0x0000000000048947 */ /* 0x000fec0003800000 */
[----:B------:R-:W-:Y:S01]  /*f4f0*/  BPT.TRAP 0x1 ;  /* 0x000000040000795c */ /* 0x000fe20000300000 */
.L_x_2217:
[----:B------:R-:W-:Y:S01]  /*f500*/  IMAD R5, R22, 0x8, R5 ;  /* 0x0000000816057824 */ /* 0x000fe200078e0205 */
[----:B------:R-:W-:-:S04]  /*f510*/  SHF.L.U32 R0, R0, 0x1f, RZ ;  /* 0x0000001f00007819 */ /* 0x000fc800000006ff */
[----:B------:R-:W2:Y:S02]  /*f520*/  SYNCS.PHASECHK.TRANS64.TRYWAIT P1, [R5+URZ+0x16840], R0 ;  /* 0x01684000050075a7 */ /* 0x000ea4000802017f */
[----:B--2---:R-:W-:Y:S05]  /*f530*/  @!P1 BRA `(.L_x_2218) ;  /* 0x0000003c00489947 */ /* 0x004fea0003800000 */
.L_x_2338:
[----:B------:R-:W-:Y:S05]  /*f540*/  @!P0 BRA `(.L_x_2219) ;  /* 0x0000000000048947 */ /* 0x000fea0003800000 */
[----:B------:R-:W-:Y:S01]  /*f550*/  BPT.TRAP 0x1 ;  /* 0x000000040000795c */ /* 0x000fe20000300000 */
.L_x_2219:
[----:B------:R-:W3:Y:S02]  /*f560*/  SYNCS.PHASECHK.TRANS64.TRYWAIT P1, [R3+URZ+0x16860], R2 ;  /* 0x01686002030075a7 */ /* 0x000ee4000802017f */
[----:B---3--:R-:W-:Y:S05]  /*f570*/  @!P1 BRA `(.L_x_2220) ;  /* 0x0000003c004c9947 */ /* 0x008fea0003800000 */
.L_x_2339:
[----:B------:R-:W-:Y:S05]  /*f580*/  @!P0 BRA `(.L_x_2221) ;  /* 0x0000000000048947 */ /* 0x000fea0003800000 */
[----:B------:R-:W-:Y:S01]  /*f590*/  BPT.TRAP 0x1 ;  /* 0x000000040000795c */ /* 0x000fe20000300000 */
.L_x_2221:
[----:B----4-:R4:W0:Y:S02]  /*f5a0*/  SYNCS.PHASECHK.TRANS64.TRYWAIT P0, [R5+URZ+0x16860], R0 ;  /* 0x01686000050075a7 */ /* 0x010824000800017f */
[----:B0-----:R-:W-:Y:S05]  /*f5b0*/  @!P0 NANOSLEEP.SYNCS 0x989680 ;  /* 0x009896800000895d */ /* 0x001fea0003900000 */
[----:B------:R-:W0:Y:S02]  /*f5c0*/  @!P0 SYNCS.PHASECHK.TRANS64 P0, [R5+URZ+0x16860], R0 ;  /* 0x01686000050085a7 */ /* 0x000e24000800007f */
[----:B0-----:R-:W-:Y:S05]  /*f5d0*/  @!P0 BRA `(.L_x_2221) ;  /* 0xfffffffc00f08947 */ /* 0x001fea000383ffff */
.L_x_2213:
[----:B------:R-:W-:Y:S05]  /*f5e0*/  BSYNC B0 ;  /* 0x0000000000007941 */ /* 0x000fea0003800000 */
.L_x_2212:
[----:B------:R-:W-:Y:S05]  /*f5f0*/  EXIT ;  /* 0x000000000000794d */ /* 0x000fea0003800000 */
.L_x_2118:
[----:B0-----:R-:W-:-:S04]  /*f600*/  IMAD.U32 R3, RZ, RZ, UR45 ;  /* 0x0000002dff037e24 */ /* 0x001fc8000f8e00ff */
[----:B------:R0:W1:Y:S03]  /*f610*/  SYNCS.PHASECHK.TRANS64.TRYWAIT P1, [R3+URZ+0x16800], R0 ;  /* 0x01680000030075a7 */ /* 0x000066000802017f */
[----:B-1----:R-:W-:Y:S05]  /*f620*/  @!P1 NANOSLEEP.SYNCS 0x989680 ;  /* 0x009896800000995d */ /* 0x002fea0003900000 */
[----:B------:R-:W1:Y:S02]  /*f630*/  @!P1 SYNCS.PHASECHK.TRANS64 P1, [R3+URZ+0x16800], R0 ;  /* 0x01680000030095a7 */ /* 0x000e64000802007f */
[----:B-1----:R-:W-:Y:S05]  /*f640*/  @!P1 BRA `(.L_x_2118) ;  /* 0xfffffffc00ec9947 */ /* 0x002fea000383ffff */
[----:B------:R-:W-:Y:S05]  /*f650*/  BRA `(.L_x_2222) ;  /* 0xffffff1c00b07947 */ /* 0x000fea000383ffff */
.L_x_2122:
[----:B-1----:R1:W2:Y:S02]  /*f660*/  SYNCS.PHASECHK.TRANS64.TRYWAIT P1, [R0+URZ+0x16830], R3 ;  /* 0x01683003000075a7 */ /* 0x0022a4000802017f */
[----:B--2---:R-:W-:Y:S05]  /*f670*/  @!P1 NANOSLEEP.SYNCS 0x989680 ;  /* 0x009896800000995d */ /* 0x004fea0003900000 */
[----:B------:R-:W2:Y:S02]  /*f680*/  @!P1 SYNCS.PHASECHK.TRANS64 P1, [R0+URZ+0x16830], R3 ;  /* 0x01683003000095a7 */ /* 0x000ea4000802007f */
[----:B--2---:R-:W-:Y:S05]  /*f690*/  @!P1 BRA `(.L_x_2122) ;  /* 0xfffffffc00f09947 */ /* 0x004fea000383ffff */
[----:B------:R-:W-:Y:S05]  /*f6a0*/  BRA `(.L_x_2121) ;  /* 0xffffff1c00cc7947 */ /* 0x000fea000383ffff */
.L_x_2128:
[----:B-1----:R-:W-:-:S04]  /*f6b0*/  IMAD.U32 R6, RZ, RZ, UR6 ;  /* 0x00000006ff067e24 */ /* 0x002fc8000f8e00ff */
[----:B------:R1:W2:Y:S03]  /*f6c0*/  SYNCS.PHASECHK.TRANS64.TRYWAIT P1, [R6+URZ+0x16830], R5 ;  /* 0x01683005060075a7 */ /* 0x0002a6000802017f */
[----:B--2---:R-:W-:Y:S05]  /*f6d0*/  @!P1 NANOSLEEP.SYNCS 0x989680 ;  /* 0x009896800000995d */ /* 0x004fea0003900000 */
[----:B------:R-:W2:Y:S02]  /*f6e0*/  @!P1 SYNCS.PHASECHK.TRANS64 P1, [R6+URZ+0x16830], R5 ;  /* 0x01683005060095a7 */ /* 0x000ea4000802007f */
[----:B--2---:R-:W-:Y:S05]  /*f6f0*/  @!P1 BRA `(.L_x_2128) ;  /* 0xfffffffc00ec9947 */ /* 0x004fea000383ffff */
[----:B------:R-:W-:Y:S05]  /*f700*/  BRA `(.L_x_2125) ;  /* 0xffffff4800547947 */ /* 0x000fea000383ffff */
.L_x_2132:
[----:B-1----:R-:W-:-:S04]  /*f710*/  MOV R6, UR6 ;  /* 0x0000000600067c02 */ /* 0x002fc80008000f00 */
[----:B------:R1:W2:Y:S03]  /*f720*/  SYNCS.PHASECHK.TRANS64.TRYWAIT P1, [R6+URZ+0x16850], R5 ;  /* 0x01685005060075a7 */ /* 0x0002a6000802017f */
[----:B--2---:R-:W-:Y:S05]  /*f730*/  @!P1 NANOSLEEP.SYNCS 0x989680 ;  /* 0x009896800000995d */ /* 0x004fea0003900000 */
[----:B------:R-:W2:Y:S02]  /*f740*/  @!P1 SYNCS.PHASECHK.TRANS64 P1, [R6+URZ+0x16850], R5 ;  /* 0x01685005060095a7 */ /* 0x000ea4000802007f */
[----:B--2---:R-:W-:Y:S05]  /*f750*/  @!P1 BRA `(.L_x_2132) ;  /* 0xfffffffc00ec9947 */ /* 0x004fea000383ffff */
[----:B------:R-:W-:Y:S05]  /*f760*/  BRA `(.L_x_2129) ;  /* 0xffffff4800d07947 */ /* 0x000fea000383ffff */
.L_x_2140:
[----:B-1----:R-:W-:-:S04]  /*f770*/  IMAD.U32 R6, RZ, RZ, UR6 ;  /* 0x00000006ff067e24 */ /* 0x002fc8000f8e00ff */
[----:B------:R1:W2:Y:S03]  /*f780*/  SYNCS.PHASECHK.TRANS64.TRYWAIT P1, [R6+URZ+0x16830], R5 ;  /* 0x01683005060075a7 */ /* 0x0002a6000802017f */
[----:B--2---:R-:W-:Y:S05]  /*f790*/  @!P1 NANOSLEEP.SYNCS 0x989680 ;  /* 0x009896800000995d */ /* 0x004fea0003900000 */
[----:B------:R-:W2:Y:S02]  /*f7a0*/  @!P1 SYNCS.PHASECHK.TRANS64 P1, [R6+URZ+0x16830], R5 ;  /* 0x01683005060095a7 */ /* 0x000ea4000802007f */
[----:B--2---:R-:W-:Y:S05]  /*f7b0*/  @!P1 BRA `(.L_x_2140) ;  /* 0xfffffffc00ec9947 */ /* 0x004fea000383ffff */
[----:B------:R-:W-:Y:S05]  /*f7c0*/  BRA `(.L_x_2137) ;  /* 0xffffff7400e07947 */ /* 0x000fea000383ffff */
.L_x_2144:
[----:B-1----:R-:W-:-:S04]  /*f7d0*/  IMAD.U32 R6, RZ, RZ, UR6 ;  /* 0x00000006ff067e24 */ /* 0x002fc8000f8e00ff */
[----:B------:R1:W2:Y:S03]  /*f7e0*/  SYNCS.PHASECHK.TRANS64.TRYWAIT P1, [R6+URZ+0x16850], R5 ;  /* 0x01685005060075a7 */ /* 0x0002a6000802017f */
[----:B--2---:R-:W-:Y:S05]  /*f7f0*/  @!P1 NANOSLEEP.SYNCS 0x989680 ;  /* 0x009896800000995d */ /* 0x004fea0003900000 */
[----:B------:R-:W2:Y:S02]  /*f800*/  @!P1 SYNCS.PHASECHK.TRANS64 P1, [R6+URZ+0x16850], R5 ;  /* 0x01685005060095a7 */ /* 0x000ea4000802007f */
[----:B--2---:R-:W-:Y:S05]  /*f810*/  @!P1 BRA `(.L_x_2144) ;  /* 0xfffffffc00ec9947 */ /* 0x004fea000383ffff */
[----:B------:R-:W-:Y:S05]  /*f820*/  BRA `(.L_x_2141) ;  /* 0xffffff78005c7947 */ /* 0x000fea000383ffff */
.L_x_2151:
[----:B-1----:R-:W-:-:S04]  /*f830*/  IMAD.U32 R4, RZ, RZ, UR5 ;  /* 0x00000005ff047e24 */ /* 0x002fc8000f8e00ff */
[----:B------:R1:W2:Y:S03]  /*f840*/  SYNCS.PHASECHK.TRANS64.TRYWAIT P1, [R4+URZ+0x16850], R3 ;  /* 0x01685003040075a7 */ /* 0x0002a6000802017f */
[----:B--2---:R-:W-:Y:S05]  /*f850*/  @!P1 NANOSLEEP.SYNCS 0x989680 ;  /* 0x009896800000995d */ /* 0x004fea0003900000 */
[----:B------:R-:W2:Y:S02]  /*f860*/  @!P1 SYNCS.PHASECHK.TRANS64 P1, [R4+URZ+0x16850], R3 ;  /* 0x01685003040095a7 */ /* 0x000ea4000802007f */
[----:B--2---:R-:W-:Y:S05]  /*f870*/  @!P1 BRA `(.L_x_2151) ;  /* 0xfffffffc00ec9947 */ /* 0x004fea000383ffff */
[----:B------:R-:W-:Y:S05]  /*f880*/  BRA `(.L_x_2150) ;  /* 0xffffff9800cc7947 */ /* 0x000fea000383ffff */
.L_x_2170:
[----:B------:R-:W3:Y:S01]  /*f890*/  S2R R17, SR_TID.X ;  /* 0x0000000000117919 */ /* 0x000ee20000002100 */
[----:B------:R-:W-:Y:S01]  /*f8a0*/  IMAD.MOV.U32 R12, RZ, RZ, RZ ;  /* 0x000000ffff0c7224 */ /* 0x000fe200078e00ff */
[----:B------:R-:W-:Y:S01]  /*f8b0*/  MOV R11, 0x1f ;  /* 0x0000001f000b7802 */ /* 0x000fe20000000f00 */
[----:B------:R-:W-:Y:S01]  /*f8c0*/  IMAD.MOV.U32 R15, RZ, RZ, -0x1 ;  /* 0xffffffffff0f7424 */ /* 0x000fe200078e00ff */
[----:B---3--:R-:W-:-:S04]  /*f8d0*/  SHF.R.U32.HI R17, RZ, 0x5, R17 ;  /* 0x00000005ff117819 */ /* 0x008fc80000011611 */
[----:B------:R-:W-:-:S05]  /*f8e0*/  LOP3.LUT R17, R17, 0x3, RZ, 0xc0, !PT ;  /* 0x0000000311117812 */ /* 0x000fca00078ec0ff */
[----:B------:R-:W-:-:S07]  /*f8f0*/  IMAD.MOV.U32 R13, RZ, RZ, R17 ;  /* 0x000000ffff0d7224 */ /* 0x000fce00078e0011 */
[----:B012--5:R-:W-:Y:S05]  /*f900*/  WARPSYNC.COLLECTIVE R15, `(.L_x_2223) ;  /* 0x000000000f087348 */ /* 0x027fea0003c00000 */
[----:B------:R3:W4:Y:S02]  /*f910*/  SHFL.IDX P6, R14, R13, R12, R11 ;  /* 0x0000000c0d0e7389 */ /* 0x00072400000c000b */
[----:B012345:R-:W-:Y:S01]  /*f920*/  ENDCOLLECTIVE ;  /* 0x000000000000791b */ /* 0x03ffe20003800000 */
.L_x_2223:
[----:B------:R-:W-:Y:S05]  /*f930*/  BRA `(.L_x_2224) ;  /* 0xffffffc400147947 */ /* 0x000fea000383ffff */
.L_x_2173:
[----:B0-----:R0:W1:Y:S02]  /*f940*/  SYNCS.PHASECHK.TRANS64.TRYWAIT P0, [R0+URZ+0x16840], R2 ;  /* 0x01684002000075a7 */ /* 0x001064000800017f */
[----:B-1----:R-:W-:Y:S05]  /*f950*/  @!P0 NANOSLEEP.SYNCS 0x989680 ;  /* 0x009896800000895d */ /* 0x002fea0003900000 */
[----:B------:R-:W1:Y:S02]  /*f960*/  @!P0 SYNCS.PHASECHK.TRANS64 P0, [R0+URZ+0x16840], R2 ;  /* 0x01684002000085a7 */ /* 0x000e64000800007f */
[----:B-1----:R-:W-:Y:S05]  /*f970*/  @!P0 BRA `(.L_x_2173) ;  /* 0xfffffffc00f08947 */ /* 0x002fea000383ffff */
[----:B------:R-:W-:Y:S05]  /*f980*/  BRA `(.L_x_2225) ;  /* 0xffffffc8001c7947 */ /* 0x000fea000383ffff */
.L_x_2174:
        /* <DEDUP_REMOVED lines=8> */
.L_x_2227:
[----:B------:R-:W-:Y:S05]  /*fa10*/  BSYNC B0 ;  /* 0x0000000000007941 */ /* 0x000fea0003800000 */
.L_x_2226:
[----:B------:R-:W-:Y:S01]  /*fa20*/  IMAD.MOV.U32 R13, RZ, RZ, R4 ;  /* 0x000000ffff0d7224 */ /* 0x000fe200078e0004 */
[----:B------:R-:W-:Y:S01]  /*fa30*/  MOV R2, R14 ;  /* 0x0000000e00027202 */ /* 0x000fe20000000f00 */
[----:B------:R-:W-:Y:S02]  /*fa40*/  IMAD.MOV.U32 R12, RZ, RZ, RZ ;  /* 0x000000ffff0c7224 */ /* 0x000fe400078e00ff */
[----:B------:R-:W-:Y:S02]  /*fa50*/  IMAD.MOV.U32 R11, RZ, RZ, 0x181f ;  /* 0x0000181fff0b7424 */ /* 0x000fe400078e00ff */
[----:B------:R-:W-:Y:S02]  /*fa60*/  IMAD.MOV.U32 R15, RZ, RZ, -0x1 ;  /* 0xffffffffff0f7424 */ /* 0x000fe400078e00ff */
[----:B------:R-:W-:-:S07]  /*fa70*/  @P0 IMAD R8, R6, 0x2, R16 ;  /* 0x0000000206080824 */ /* 0x000fce00078e0210 */
[----:B------:R-:W-:Y:S05]  /*fa80*/  WARPSYNC.COLLECTIVE R15, `(.L_x_2228) ;  /* 0x000000000f087348 */ /* 0x000fea0003c00000 */
[----:B------:R0:W1:Y:S02]  /*fa90*/  SHFL.IDX P6, R14, R13, R12, R11 ;  /* 0x0000000c0d0e7389 */ /* 0x00006400000c000b */
[----:B01----:R-:W-:Y:S01]  /*faa0*/  ENDCOLLECTIVE ;  /* 0x000000000000791b */ /* 0x003fe20003800000 */
.L_x_2228:
[----:B------:R-:W-:Y:S02]  /*fab0*/  IMAD.MOV.U32 R13, RZ, RZ, R5 ;  /* 0x000000ffff0d7224 */ /* 0x000fe400078e0005 */
[----:B------:R-:W-:Y:S02]  /*fac0*/  IMAD.MOV.U32 R12, RZ, RZ, 0x1 ;  /* 0x00000001ff0c7424 */ /* 0x000fe400078e00ff */
[----:B------:R-:W-:-:S07]  /*fad0*/  IMAD.MOV.U32 R3, RZ, RZ, R14 ;  /* 0x000000ffff037224 */ /* 0x000fce00078e000e */
[----:B------:R-:W-:Y:S05]  /*fae0*/  WARPSYNC.COLLECTIVE R15, `(.L_x_2229) ;  /* 0x000000000f087348 */ /* 0x000fea0003c00000 */
[----:B------:R0:W1:Y:S02]  /*faf0*/  SHFL.IDX P6, R14, R13, R12, R11 ;  /* 0x0000000c0d0e7389 */ /* 0x00006400000c000b */
[----:B01----:R-:W-:Y:S01]  /*fb00*/  ENDCOLLECTIVE ;  /* 0x000000000000791b */ /* 0x003fe20003800000 */
.L_x_2229:
[----:B------:R-:W-:-:S04]  /*fb10*/  @P0 LEA R3, P1, R9, R3, 0x1 ;  /* 0x0000000309030211 */ /* 0x000fc800078208ff */
[----:B------:R-:W-:Y:S02]  /*fb20*/  @P0 IADD3.X R2, RZ, R2, RZ, P1, !PT ;  /* 0x00000002ff020210 */ /* 0x000fe40000ffe4ff */
[----:B------:R-:W-:Y:S02]  /*fb30*/  ISETP.GE.AND P1, PT, R7, 0x11, PT ;  /* 0x000000110700780c */ /* 0x000fe40003f26270 */
        /* <DEDUP_REMOVED lines=12> */
.L_x_2230:
[----:B------:R-:W-:Y:S02]  /*fc00*/  @P1 IMAD R8, R6, 0x2, R16 ;  /* 0x0000000206081824 */ /* 0x000fe400078e0210 */
[----:B------:R-:W-:Y:S02]  /*fc10*/  IMAD.MOV.U32 R13, RZ, RZ, R5 ;  /* 0x000000ffff0d7224 */ /* 0x000fe400078e0005 */
[----:B------:R-:W-:Y:S01]  /*fc20*/  IMAD.MOV.U32 R12, RZ, RZ, 0x2 ;  /* 0x00000002ff0c7424 */ /* 0x000fe200078e00ff */
[----:B------:R-:W-:-:S07]  /*fc30*/  MOV R3, R14 ;  /* 0x0000000e00037202 */ /* 0x000fce0000000f00 */
[----:B------:R-:W-:Y:S05]  /*fc40*/  WARPSYNC.COLLECTIVE R15, `(.L_x_2231) ;  /* 0x000000000f087348 */ /* 0x000fea0003c00000 */
[----:B------:R0:W1:Y:S02]  /*fc50*/  SHFL.IDX P6, R14, R13, R12, R11 ;  /* 0x0000000c0d0e7389 */ /* 0x00006400000c000b */
[----:B01----:R-:W-:Y:S01]  /*fc60*/  ENDCOLLECTIVE ;  /* 0x000000000000791b */ /* 0x003fe20003800000 */
.L_x_2231:
        /* <DEDUP_REMOVED lines=15> */
.L_x_2232:
[----:B------:R-:W-:Y:S02]  /*fd60*/  @P1 IMAD R8, R6, 0x2, R16 ;  /* 0x0000000206081824 */ /* 0x000fe400078e0210 */
[----:B------:R-:W-:Y:S02]  /*fd70*/  IMAD.MOV.U32 R13, RZ, RZ, R5 ;  /* 0x000000ffff0d7224 */ /* 0x000fe400078e0005 */
[----:B------:R-:W-:Y:S02]  /*fd80*/  IMAD.MOV.U32 R12, RZ, RZ, 0x3 ;  /* 0x00000003ff0c7424 */ /* 0x000fe400078e00ff */
[----:B------:R-:W-:-:S07]  /*fd90*/  IMAD.MOV.U32 R3, RZ, RZ, R14 ;  /* 0x000000ffff037224 */ /* 0x000fce00078e000e */
[----:B------:R-:W-:Y:S05]  /*fda0*/  WARPSYNC.COLLECTIVE R15, `(.L_x_2233) ;  /* 0x000000000f087348 */ /* 0x000fea0003c00000 */
[----:B------:R0:W1:Y:S02]  /*fdb0*/  SHFL.IDX P6, R14, R13, R12, R11 ;  /* 0x0000000c0d0e7389 */ /* 0x00006400000c000b */
[----:B01----:R-:W-:Y:S01]  /*fdc0*/  ENDCOLLECTIVE ;  /* 0x000000000000791b */ /* 0x003fe20003800000 */
.L_x_2233:
        /* <DEDUP_REMOVED lines=15> */
.L_x_2234:
[----:B------:R-:W-:Y:S02]  /*fec0*/  @P1 IMAD R8, R6, 0x2, R16 ;  /* 0x0000000206081824 */ /* 0x000fe400078e0210 */
[----:B------:R-:W-:Y:S01]  /*fed0*/  IMAD.MOV.U32 R13, RZ, RZ, R5 ;  /* 0x000000ffff0d7224 */ /* 0x000fe200078e0005 */
[----:B------:R-:W-:Y:S01]  /*fee0*/  MOV R12, 0x4 ;  /* 0x00000004000c7802 */ /* 0x000fe20000000f00 */
[----:B------:R-:W-:-:S07]  /*fef0*/  IMAD.MOV.U32 R3, RZ, RZ, R14 ;  /* 0x000000ffff037224 */ /* 0x000fce00078e000e */
[----:B------:R-:W-:Y:S05]  /*ff00*/  WARPSYNC.COLLECTIVE R15, `(.L_x_2235) ;  /* 0x000000000f087348 */ /* 0x000fea0003c00000 */
[----:B------:R0:W1:Y:S02]  /*ff10*/  SHFL.IDX P6, R14, R13, R12, R11 ;  /* 0x0000000c0d0e7389 */ /* 0x00006400000c000b */
[----:B01----:R-:W-:Y:S01]  /*ff20*/  ENDCOLLECTIVE ;  /* 0x000000000000791b */ /* 0x003fe20003800000 */
.L_x_2235:
        /* <DEDUP_REMOVED lines=15> */
.L_x_2236:
[----:B------:R-:W-:Y:S01]  /*10020*/  @P1 IMAD R8, R6, 0x2, R16 ;  /* 0x0000000206081824 */ /* 0x000fe200078e0210 */
[----:B------:R-:W-:Y:S01]  /*10030*/  MOV R13, R5 ;  /* 0x00000005000d7202 */ /* 0x000fe20000000f00 */
[----:B------:R-:W-:Y:S02]  /*10040*/  IMAD.MOV.U32 R12, RZ, RZ, 0x5 ;  /* 0x00000005ff0c7424 */ /* 0x000fe400078e00ff */
[----:B------:R-:W-:-:S07]  /*10050*/  IMAD.MOV.U32 R3, RZ, RZ, R14 ;  /* 0x000000ffff037224 */ /* 0x000fce00078e000e */
[----:B------:R-:W-:Y:S05]  /*10060*/  WARPSYNC.COLLECTIVE R15, `(.L_x_2237) ;  /* 0x000000000f087348 */ /* 0x000fea0003c00000 */
[----:B------:R0:W1:Y:S02]  /*10070*/  SHFL.IDX P6, R14, R13, R12, R11 ;  /* 0x0000000c0d0e7389 */ /* 0x00006400000c000b */
[----:B01----:R-:W-:Y:S01]  /*10080*/  ENDCOLLECTIVE ;  /* 0x000000000000791b */ /* 0x003fe20003800000 */
.L_x_2237:
        /* <DEDUP_REMOVED lines=15> */
.L_x_2238:
[----:B------:R-:W-:Y:S01]  /*10180*/  @P1 LEA R8, R6, R16, 0x1 ;  /* 0x0000001006081211 */ /* 0x000fe200078e08ff */
[----:B------:R-:W-:Y:S02]  /*10190*/  IMAD.MOV.U32 R13, RZ, RZ, R5 ;  /* 0x000000ffff0d7224 */ /* 0x000fe400078e0005 */
[----:B------:R-:W-:Y:S02]  /*101a0*/  IMAD.MOV.U32 R12, RZ, RZ, 0x6 ;  /* 0x00000006ff0c7424 */ /* 0x000fe400078e00ff */
[----:B------:R-:W-:-:S07]  /*101b0*/  IMAD.MOV.U32 R3, RZ, RZ, R14 ;  /* 0x000000ffff037224 */ /* 0x000fce00078e000e */
[----:B------:R-:W-:Y:S05]  /*101c0*/  WARPSYNC.COLLECTIVE R15, `(.L_x_2239) ;  /* 0x000000000f087348 */ /* 0x000fea0003c00000 */
[----:B------:R0:W1:Y:S02]  /*101d0*/  SHFL.IDX P6, R14, R13, R12, R11 ;  /* 0x0000000c0d0e7389 */ /* 0x00006400000c000b */
[----:B01----:R-:W-:Y:S01]  /*101e0*/  ENDCOLLECTIVE ;  /* 0x000000000000791b */ /* 0x003fe20003800000 */
.L_x_2239:
        /* <DEDUP_REMOVED lines=15> */
.L_x_2240:
[----:B------:R-:W-:Y:S02]  /*102e0*/  @P1 IMAD R8, R6, 0x2, R16 ;  /* 0x0000000206081824 */ /* 0x000fe400078e0210 */
[----:B------:R-:W-:Y:S02]  /*102f0*/  IMAD.MOV.U32 R13, RZ, RZ, R5 ;  /* 0x000000ffff0d7224 */ /* 0x000fe400078e0005 */
[----:B------:R-:W-:Y:S02]  /*10300*/  IMAD.MOV.U32 R12, RZ, RZ, 0x7 ;  /* 0x00000007ff0c7424 */ /* 0x000fe400078e00ff */
[----:B------:R-:W-:-:S07]  /*10310*/  IMAD.MOV.U32 R3, RZ, RZ, R14 ;  /* 0x000000ffff037224 */ /* 0x000fce00078e000e */
[----:B------:R-:W-:Y:S05]  /*10320*/  WARPSYNC.COLLECTIVE R15, `(.L_x_2241) ;  /* 0x000000000f087348 */ /* 0x000fea0003c00000 */
[----:B------:R0:W1:Y:S02]  /*10330*/  SHFL.IDX P6, R14, R13, R12, R11 ;  /* 0x0000000c0d0e7389 */ /* 0x00006400000c000b */
[----:B01----:R-:W-:Y:S01]  /*10340*/  ENDCOLLECTIVE ;  /* 0x000000000000791b */ /* 0x003fe20003800000 */
.L_x_2241:
[----:B------:R-:W-:-:S04]  /*10350*/  @P1 LEA R3, P0, R9, R3, 0x1 ;  /* 0x0000000309031211 */ /* 0x000fc800078008ff */
[----:B------:R-:W-:-:S04]  /*10360*/  @P1 IADD3.X R2, RZ, R2, RZ, P0, !PT ;  /* 0x00000002ff021210 */ /* 0x000fc800007fe4ff */
        /* <DEDUP_REMOVED lines=12> */
.L_x_2242:
[----:B------:R-:W-:Y:S05]  /*10430*/  BRA `(.L_x_2243) ;  /* 0xffffffc4001c7947 */ /* 0x000fea000383ffff */
.L_x_2179:
[----:B------:R-:W-:Y:S01]  /*10440*/  MOV R13, R4 ;  /* 0x00000004000d7202 */ /* 0x000fe20000000f00 */
[----:B------:R-:W-:Y:S02]  /*10450*/  IMAD.MOV.U32 R12, RZ, RZ, RZ ;  /* 0x000000ffff0c7224 */ /* 0x000fe400078e00ff */
[----:B------:R-:W-:Y:S02]  /*10460*/  IMAD.MOV.U32 R11, RZ, RZ, 0x181f ;  /* 0x0000181fff0b7424 */ /* 0x000fe400078e00ff */
[----:B------:R-:W-:Y:S02]  /*10470*/  IMAD.MOV.U32 R15, RZ, RZ, -0x1 ;  /* 0xffffffffff0f7424 */ /* 0x000fe400078e00ff */
[----:B------:R-:W-:-:S07]  /*10480*/  IMAD.U32 R6, RZ, RZ, UR43 ;  /* 0x0000002bff067e24 */ /* 0x000fce000f8e00ff */
[----:B-----5:R-:W-:Y:S05]  /*10490*/  WARPSYNC.COLLECTIVE R15, `(.L_x_2244) ;  /* 0x000000000f087348 */ /* 0x020fea0003c00000 */
[----:B------:R0:W1:Y:S02]  /*104a0*/  SHFL.IDX P6, R14, R13, R12, R11 ;  /* 0x0000000c0d0e7389 */ /* 0x00006400000c000b */
[----:B01---5:R-:W-:Y:S01]  /*104b0*/  ENDCOLLECTIVE ;  /* 0x000000000000791b */ /* 0x023fe20003800000 */
.L_x_2244:
[----:B------:R-:W-:-:S05]  /*104c0*/  IMAD R6, R6, 0xc0, R8 ;  /* 0x000000c006067824 */ /* 0x000fca00078e0208 */
[----:B------:R-:W-:Y:S01]  /*104d0*/  ISETP.GE.AND P1, PT, R6, UR37, PT ;  /* 0x0000002506007c0c */ /* 0x000fe2000bf26270 */
[----:B------:R-:W-:Y:S02]  /*104e0*/  IMAD.MOV.U32 R13, RZ, RZ, R0 ;  /* 0x000000ffff0d7224 */ /* 0x000fe400078e0000 */
[----:B------:R-:W-:-:S10]  /*104f0*/  IMAD.MOV.U32 R2, RZ, RZ, R14 ;  /* 0x000000ffff027224 */ /* 0x000fd400078e000e */
[----:B------:R-:W-:Y:S05]  /*10500*/  WARPSYNC.COLLECTIVE R15, `(.L_x_2245) ;  /* 0x000000000f087348 */ /* 0x000fea0003c00000 */
[----:B------:R0:W1:Y:S02]  /*10510*/  SHFL.IDX P6, R14, R13, R12, R11 ;  /* 0x0000000c0d0e7389 */ /* 0x00006400000c000b */
[----:B01----:R-:W-:Y:S01]  /*10520*/  ENDCOLLECTIVE ;  /* 0x000000000000791b */ /* 0x003fe20003800000 */
.L_x_2245:
[----:B------:R-:W-:Y:S02]  /*10530*/  IMAD.MOV.U32 R13, RZ, RZ, R4 ;  /* 0x000000ffff0d7224 */ /* 0x000fe400078e0004 */
[----:B------:R-:W-:Y:S01]  /*10540*/  IMAD.MOV.U32 R12, RZ, RZ, 0x1 ;  /* 0x00000001ff0c7424 */ /* 0x000fe200078e00ff */
[----:B------:R-:W-:-:S07]  /*10550*/  MOV R3, R14 ;  /* 0x0000000e00037202 */ /* 0x000fce0000000f00 */
[----:B------:R-:W-:Y:S05]  /*10560*/  WARPSYNC.COLLECTIVE R15, `(.L_x_2246) ;  /* 0x000000000f087348 */ /* 0x000fea0003c00000 */
[----:B------:R0:W1:Y:S02]  /*10570*/  SHFL.IDX P6, R14, R13, R12, R11 ;  /* 0x0000000c0d0e7389 */ /* 0x00006400000c000b */
[----:B01----:R-:W-:Y:S01]  /*10580*/  ENDCOLLECTIVE ;  /* 0x000000000000791b */ /* 0x003fe20003800000 */
.L_x_2246:
        /* <DEDUP_REMOVED lines=11> */
[----:B------:R-:W-:Y:S02]  /*10640*/  ISETP.GE.AND P1, PT, R2, UR37, PT ;  /* 0x0000002502007c0c */ /* 0x000fe4000bf26270 */
[----:B------:R-:W-:-:S11]  /*10650*/  MOV R2, R14 ;  /* 0x0000000e00027202 */ /* 0x000fd60000000f00 */
[----:B------:R-:W-:Y:S05]  /*10660*/  WARPSYNC.COLLECTIVE R15, `(.L_x_2247) ;  /* 0x000000000f087348 */ /* 0x000fea0003c00000 */
[----:B------:R0:W1:Y:S02]  /*10670*/  SHFL.IDX P6, R14, R13, R12, R11 ;  /* 0x0000000c0d0e7389 */ /* 0x00006400000c000b */
[----:B01----:R-:W-:Y:S01]  /*10680*/  ENDCOLLECTIVE ;  /* 0x000000000000791b */ /* 0x003fe20003800000 */
.L_x_2247:
[----:B------:R-:W-:Y:S01]  /*10690*/  IMAD.MOV.U32 R13, RZ, RZ, R4 ;  /* 0x000000ffff0d7224 */ /* 0x000fe200078e0004 */
[----:B------:R-:W-:Y:S01]  /*106a0*/  MOV R12, 0x2 ;  /* 0x00000002000c7802 */ /* 0x000fe20000000f00 */
[----:B------:R-:W-:-:S07]  /*106b0*/  IMAD.MOV.U32 R3, RZ, RZ, R14 ;  /* 0x000000ffff037224 */ /* 0x000fce00078e000e */
[----:B------:R-:W-:Y:S05]  /*106c0*/  WARPSYNC.COLLECTIVE R15, `(.L_x_2248) ;  /* 0x000000000f087348 */ /* 0x000fea0003c00000 */
[----:B------:R0:W1:Y:S02]  /*106d0*/  SHFL.IDX P6, R14, R13, R12, R11 ;  /* 0x0000000c0d0e7389 */ /* 0x00006400000c000b */
[----:B01----:R-:W-:Y:S01]  /*106e0*/  ENDCOLLECTIVE ;  /* 0x000000000000791b */ /* 0x003fe20003800000 */
.L_x_2248:
        /* <DEDUP_REMOVED lines=16> */
.L_x_2249:
[----:B------:R-:W-:Y:S01]  /*107f0*/  MOV R13, R4 ;  /* 0x00000004000d7202 */ /* 0x000fe20000000f00 */
[----:B------:R-:W-:Y:S02]  /*10800*/  IMAD.MOV.U32 R12, RZ, RZ, 0x3 ;  /* 0x00000003ff0c7424 */ /* 0x000fe400078e00ff */
[----:B------:R-:W-:-:S07]  /*10810*/  IMAD.MOV.U32 R3, RZ, RZ, R14 ;  /* 0x000000ffff037224 */ /* 0x000fce00078e000e */
[----:B------:R-:W-:Y:S05]  /*10820*/  WARPSYNC.COLLECTIVE R15, `(.L_x_2250) ;  /* 0x000000000f087348 */ /* 0x000fea0003c00000 */
[----:B------:R0:W1:Y:S02]  /*10830*/  SHFL.IDX P6, R14, R13, R12, R11 ;  /* 0x0000000c0d0e7389 */ /* 0x00006400000c000b */
[----:B01----:R-:W-:Y:S01]  /*10840*/  ENDCOLLECTIVE ;  /* 0x000000000000791b */ /* 0x003fe20003800000 */
.L_x_2250:
        /* <DEDUP_REMOVED lines=16> */
.L_x_2251:
[----:B------:R-:W-:Y:S02]  /*10950*/  IMAD.MOV.U32 R13, RZ, RZ, R4 ;  /* 0x000000ffff0d7224 */ /* 0x000fe400078e0004 */
[----:B------:R-:W-:Y:S02]  /*10960*/  IMAD.MOV.U32 R12, RZ, RZ, 0x4 ;  /* 0x00000004ff0c7424 */ /* 0x000fe400078e00ff */
[----:B------:R-:W-:-:S07]  /*10970*/  IMAD.MOV.U32 R3, RZ, RZ, R14 ;  /* 0x000000ffff037224 */ /* 0x000fce00078e000e */
[----:B------:R-:W-:Y:S05]  /*10980*/  WARPSYNC.COLLECTIVE R15, `(.L_x_2252) ;  /* 0x000000000f087348 */ /* 0x000fea0003c00000 */
[----:B------:R0:W1:Y:S02]  /*10990*/  SHFL.IDX P6, R14, R13, R12, R11 ;  /* 0x0000000c0d0e7389 */ /* 0x00006400000c000b */
[----:B01----:R-:W-:Y:S01]  /*109a0*/  ENDCOLLECTIVE ;  /* 0x000000000000791b */ /* 0x003fe20003800000 */
.L_x_2252:
        /* <DEDUP_REMOVED lines=11> */
[----:B------:R-:W-:Y:S01]  /*10a60*/  ISETP.GE.AND P1, PT, R2, UR37, PT ;  /* 0x0000002502007c0c */ /* 0x000fe2000bf26270 */
[----:B------:R-:W-:-:S12]  /*10a70*/  IMAD.MOV.U32 R2, RZ, RZ, R14 ;  /* 0x000000ffff027224 */ /* 0x000fd800078e000e */
[----:B------:R-:W-:Y:S05]  /*10a80*/  WARPSYNC.COLLECTIVE R15, `(.L_x_2253) ;  /* 0x000000000f087348 */ /* 0x000fea0003c00000 */
[----:B------:R0:W1:Y:S02]  /*10a90*/  SHFL.IDX P6, R14, R13, R12, R11 ;  /* 0x0000000c0d0e7389 */ /* 0x00006400000c000b */
[----:B01----:R-:W-:Y:S01]  /*10aa0*/  ENDCOLLECTIVE ;  /* 0x000000000000791b */ /* 0x003fe20003800000 */
.L_x_2253:
[----:B------:R-:W-:Y:S02]  /*10ab0*/  IMAD.MOV.U32 R13, RZ, RZ, R4 ;  /* 0x000000ffff0d7224 */ /* 0x000fe400078e0004 */
[----:B------:R-:W-:Y:S02]  /*10ac0*/  IMAD.MOV.U32 R12, RZ, RZ, 0x5 ;  /* 0x00000005ff0c7424 */ /* 0x000fe400078e00ff */
[----:B------:R-:W-:-:S07]  /*10ad0*/  IMAD.MOV.U32 R3, RZ, RZ, R14 ;  /* 0x000000ffff037224 */ /* 0x000fce00078e000e */
[----:B------:R-:W-:Y:S05]  /*10ae0*/  WARPSYNC.COLLECTIVE R15, `(.L_x_2254) ;  /* 0x000000000f087348 */ /* 0x000fea0003c00000 */
[----:B------:R0:W1:Y:S02]  /*10af0*/  SHFL.IDX P6, R14, R13, R12, R11 ;  /* 0x0000000c0d0e7389 */ /* 0x00006400000c000b */
[----:B01----:R-:W-:Y:S01]  /*10b00*/  ENDCOLLECTIVE ;  /* 0x000000000000791b */ /* 0x003fe20003800000 */
.L_x_2254:
        /* <DEDUP_REMOVED lines=16> */
.L_x_2255:
[----:B------:R-:W-:Y:S02]  /*10c10*/  IMAD.MOV.U32 R13, RZ, RZ, R4 ;  /* 0x000000ffff0d7224 */ /* 0x000fe400078e0004 */
[----:B------:R-:W-:Y:S01]  /*10c20*/  IMAD.MOV.U32 R12, RZ, RZ, 0x6 ;  /* 0x00000006ff0c7424 */ /* 0x000fe200078e00ff */
[----:B------:R-:W-:-:S07]  /*10c30*/  MOV R3, R14 ;  /* 0x0000000e00037202 */ /* 0x000fce0000000f00 */
[----:B------:R-:W-:Y:S05]  /*10c40*/  WARPSYNC.COLLECTIVE R15, `(.L_x_2256) ;  /* 0x000000000f087348 */ /* 0x000fea0003c00000 */
[----:B------:R0:W1:Y:S02]  /*10c50*/  SHFL.IDX P6, R14, R13, R12, R11 ;  /* 0x0000000c0d0e7389 */ /* 0x00006400000c000b */
[----:B01----:R-:W-:Y:S01]  /*10c60*/  ENDCOLLECTIVE ;  /* 0x000000000000791b */ /* 0x003fe20003800000 */
.L_x_2256:
        /* <DEDUP_REMOVED lines=16> */
.L_x_2257:
[----:B------:R-:W-:Y:S02]  /*10d70*/  IMAD.MOV.U32 R13, RZ, RZ, R4 ;  /* 0x000000ffff0d7224 */ /* 0x000fe400078e0004 */
[----:B------:R-:W-:Y:S02]  /*10d80*/  IMAD.MOV.U32 R12, RZ, RZ, 0x7 ;  /* 0x00000007ff0c7424 */ /* 0x000fe400078e00ff */
[----:B------:R-:W-:-:S07]  /*10d90*/  IMAD.MOV.U32 R3, RZ, RZ, R14 ;  /* 0x000000ffff037224 */ /* 0x000fce00078e000e */
[----:B------:R-:W-:Y:S05]  /*10da0*/  WARPSYNC.COLLECTIVE R15, `(.L_x_2258) ;  /* 0x000000000f087348 */ /* 0x000fea0003c00000 */
[----:B------:R0:W1:Y:S02]  /*10db0*/  SHFL.IDX P6, R14, R13, R12, R11 ;  /* 0x0000000c0d0e7389 */ /* 0x00006400000c000b */
[----:B01----:R-:W-:Y:S01]  /*10dc0*/  ENDCOLLECTIVE ;  /* 0x000000000000791b */ /* 0x003fe20003800000 */
.L_x_2258:
[----:B------:R-:W-:-:S05]  /*10dd0*/  @!P1 LEA R3, P0, R10, R3, 0x1 ;  /* 0x000000030a039211 */ /* 0x000fca00078008ff */
[----:B------:R-:W-:-:S05]  /*10de0*/  @!P1 IMAD.X R2, RZ, RZ, R2, P0 ;  /* 0x000000ffff029224 */ /* 0x000fca00000e0602 */
[----:B------:R-:W-:Y:S02]  /*10df0*/  @!P1 LOP3.LUT R3, R3, R2, RZ, 0x3c, !PT ;  /* 0x0000000203039212 */ /* 0x000fe400078e3cff */
[----:B------:R-:W-:Y:S02]  /*10e00*/  MOV R13, R0 ;  /* 0x00000000000d7202 */ /* 0x000fe40000000f00 */
[----:B------:R-:W-:-:S04]  /*10e10*/  @!P1 LOP3.LUT R2, R3, R2, RZ, 0x3c, !PT ;  /* 0x0000000203029212 */ /* 0x000fc800078e3cff */
[----:B------:R-:W-:Y:S01]  /*10e20*/  @!P1 LOP3.LUT R3, R3, R2, RZ, 0x3c, !PT ;  /* 0x0000000203039212 */ /* 0x000fe200078e3cff */
[----:B------:R-:W-:-:S07]  /*10e30*/  IMAD.MOV.U32 R4, RZ, RZ, R14 ;  /* 0x000000ffff047224 */ /* 0x000fce00078e000e */
[----:B------:R-:W-:Y:S05]  /*10e40*/  WARPSYNC.COLLECTIVE R15, `(.L_x_2259) ;  /* 0x000000000f087348 */ /* 0x000fea0003c00000 */
[----:B------:R0:W1:Y:S02]  /*10e50*/  SHFL.IDX P6, R14, R13, R12, R11 ;  /* 0x0000000c0d0e7389 */ /* 0x00006400000c000b */
[----:B01----:R-:W-:Y:S01]  /*10e60*/  ENDCOLLECTIVE ;  /* 0x000000000000791b */ /* 0x003fe20003800000 */
.L_x_2259:
[----:B------:R-:W-:Y:S01]  /*10e70*/  @!PT LDS RZ, [RZ] ;  /* 0x00000000fffff984 */ /* 0x000fe20000000800 */
[----:B------:R-:W-:Y:S01]  /*10e80*/  @!PT LDS RZ, [RZ] ;  /* 0x00000000fffff984 */ /* 0x000fe20000000800 */
[----:B------:R-:W-:Y:S01]  /*10e90*/  @!PT LDS RZ, [RZ] ;  /* 0x00000000fffff984 */ /* 0x000fe20000000800 */
[----:B------:R0:W-:Y:S01]  /*10ea0*/  @!P1 LDGSTS.E.BYPASS.LTC128B.128 [R9+0xb400], desc[UR50][R2.64], !P5 ;  /* 0x0b40000002099fae */ /* 0x0001e2000e901d72 */
[----:B------:R-:W-:Y:S01]  /*10eb0*/  IMAD.MOV.U32 R13, RZ, RZ, R7 ;  /* 0x000000ffff0d7224 */ /* 0x000fe200078e0007 */
[----:B------:R-:W-:Y:S01]  /*10ec0*/  MOV R12, RZ ;  /* 0x000000ff000c7202 */ /* 0x000fe20000000f00 */
[----:B0-----:R-:W-:-:S05]  /*10ed0*/  VIADD R2, R6, 0x70 ;  /* 0x0000007006027836 */ /* 0x001fca0000000000 */
[----:B------:R-:W-:Y:S01]  /*10ee0*/  ISETP.GE.AND P1, PT, R2, UR37, PT ;  /* 0x0000002502007c0c */ /* 0x000fe2000bf26270 */
[----:B------:R-:W-:-:S12]  /*10ef0*/  IMAD.MOV.U32 R0, RZ, RZ, R14 ;  /* 0x000000ffff007224 */ /* 0x000fd800078e000e */
[----:B------:R-:W-:Y:S05]  /*10f00*/  WARPSYNC.COLLECTIVE R15, `(.L_x_2260) ;  /* 0x000000000f087348 */ /* 0x000fea0003c00000 */
[----:B------:R0:W1:Y:S02]  /*10f10*/  SHFL.IDX P6, R14, R13, R12, R11 ;  /* 0x0000000c0d0e7389 */ /* 0x00006400000c000b */
[----:B01----:R-:W-:Y:S01]  /*10f20*/  ENDCOLLECTIVE ;  /* 0x000000000000791b */ /* 0x003fe20003800000 */
.L_x_2260:
        /* <DEDUP_REMOVED lines=13> */
.L_x_2261:
[----:B------:R-:W-:Y:S01]  /*11000*/  IMAD.MOV.U32 R13, RZ, RZ, R7 ;  /* 0x000000ffff0d7224 */ /* 0x000fe200078e0007 */
[----:B------:R-:W-:Y:S02]  /*11010*/  MOV R12, 0x1 ;  /* 0x00000001000c7802 */ /* 0x000fe40000000f00 */
[----:B------:R-:W-:-:S13]  /*11020*/  @!P1 LEA R2, P0, R10, R14, 0x1 ;  /* 0x0000000e0a029211 */ /* 0x000fda00078008ff */
[----:B------:R-:W-:Y:S05]  /*11030*/  WARPSYNC.COLLECTIVE R15, `(.L_x_2262) ;  /* 0x000000000f087348 */ /* 0x000fea0003c00000 */
[----:B------:R0:W1:Y:S02]  /*11040*/  SHFL.IDX P6, R14, R13, R12, R11 ;  /* 0x0000000c0d0e7389 */ /* 0x00006400000c000b */
[----:B01----:R-:W-:Y:S01]  /*11050*/  ENDCOLLECTIVE ;  /* 0x000000000000791b */ /* 0x003fe20003800000 */
.L_x_2262:
        /* <DEDUP_REMOVED lines=12> */
.L_x_2263:
[----:B------:R-:W-:Y:S01]  /*11120*/  IMAD.MOV.U32 R13, RZ, RZ, R7 ;  /* 0x000000ffff0d7224 */ /* 0x000fe200078e0007 */
[----:B------:R-:W-:Y:S01]  /*11130*/  MOV R12, 0x2 ;  /* 0x00000002000c7802 */ /* 0x000fe20000000f00 */
[----:B------:R-:W-:-:S07]  /*11140*/  IMAD.MOV.U32 R2, RZ, RZ, R14 ;  /* 0x000000ffff027224 */ /* 0x000fce00078e000e */
[----:B------:R-:W-:Y:S05]  /*11150*/  WARPSYNC.COLLECTIVE R15, `(.L_x_2264) ;  /* 0x000000000f087348 */ /* 0x000fea0003c00000 */
[----:B------:R0:W1:Y:S02]  /*11160*/  SHFL.IDX P6, R14, R13, R12, R11 ;  /* 0x0000000c0d0e7389 */ /* 0x00006400000c000b */
[----:B01----:R-:W-:Y:S01]  /*11170*/  ENDCOLLECTIVE ;  /* 0x000000000000791b */ /* 0x003fe20003800000 */
.L_x_2264:
        /* <DEDUP_REMOVED lines=11> */
.L_x_2265:
[----:B------:R-:W-:-:S05]  /*11230*/  VIADD R3, R6, 0xa0 ;  /* 0x000000a006037836 */ /* 0x000fca0000000000 */
[----:B------:R-:W-:Y:S02]  /*11240*/  ISETP.GE.AND P1, PT, R3, UR37, PT ;  /* 0x0000002503007c0c */ /* 0x000fe4000bf26270 */
[----:B------:R-:W-:Y:S01]  /*11250*/  MOV R13, R7 ;  /* 0x00000007000d7202 */ /* 0x000fe20000000f00 */
[----:B------:R-:W-:Y:S02]  /*11260*/  IMAD.MOV.U32 R12, RZ, RZ, 0x3 ;  /* 0x00000003ff0c7424 */ /* 0x000fe400078e00ff */
[----:B------:R-:W-:-:S08]  /*11270*/  IMAD.MOV.U32 R2, RZ, RZ, R14 ;  /* 0x000000ffff027224 */ /* 0x000fd000078e000e */
[----:B------:R-:W-:Y:S05]  /*11280*/  WARPSYNC.COLLECTIVE R15, `(.L_x_2266) ;  /* 0x000000000f087348 */ /* 0x000fea0003c00000 */
[----:B------:R0:W1:Y:S02]  /*11290*/  SHFL.IDX P6, R14, R13, R12, R11 ;  /* 0x0000000c0d0e7389 */ /* 0x00006400000c000b */
[----:B01----:R-:W-:Y:S01]  /*112a0*/  ENDCOLLECTIVE ;  /* 0x000000000000791b */ /* 0x003fe20003800000 */
.L_x_2266:
        /* <DEDUP_REMOVED lines=11> */
.L_x_2267:
[----:B------:R-:W-:Y:S05]  /*11360*/  BRA `(.L_x_2268) ;  /* 0xffffffc000dc7947 */ /* 0x000fea000383ffff */
.L_x_2182:
[----:B0-----:R0:W1:Y:S02]  /*11370*/  SYNCS.PHASECHK.TRANS64.TRYWAIT P0, [R16+URZ+0x16820], R3 ;  /* 0x01682003100075a7 */ /* 0x001064000800017f */
[----:B-1----:R-:W-:Y:S05]  /*11380*/  @!P0 NANOSLEEP.SYNCS 0x989680 ;  /* 0x009896800000895d */ /* 0x002fea0003900000 */
[----:B------:R-:W1:Y:S02]  /*11390*/  @!P0 SYNCS.PHASECHK.TRANS64 P0, [R16+URZ+0x16820], R3 ;  /* 0x01682003100085a7 */ /* 0x000e64000800007f */
[----:B-1----:R-:W-:Y:S05]  /*113a0*/  @!P0 BRA `(.L_x_2182) ;  /* 0xfffffffc00f08947 */ /* 0x002fea000383ffff */
[----:B------:R-:W-:Y:S05]  /*113b0*/  BRA `(.L_x_2269) ;  /* 0xffffffc400387947 */ /* 0x000fea000383ffff */
.L_x_2186:
[----:B0-----:R0:W1:Y:S02]  /*113c0*/  SYNCS.PHASECHK.TRANS64.TRYWAIT P0, [R5+URZ+0x16840], R2 ;  /* 0x01684002050075a7 */ /* 0x001064000800017f */
[----:B-1----:R-:W-:Y:S05]  /*113d0*/  @!P0 NANOSLEEP.SYNCS 0x989680 ;  /* 0x009896800000895d */ /* 0x002fea0003900000 */
[----:B------:R-:W1:Y:S02]  /*113e0*/  @!P0 SYNCS.PHASECHK.TRANS64 P0, [R5+URZ+0x16840], R2 ;  /* 0x01684002050085a7 */ /* 0x000e64000800007f */
[----:B-1----:R-:W-:Y:S05]  /*113f0*/  @!P0 BRA `(.L_x_2186) ;  /* 0xfffffffc00f08947 */ /* 0x002fea000383ffff */
[----:B------:R-:W-:Y:S05]  /*11400*/  BRA `(.L_x_2270) ;  /* 0xffffffc800047947 */ /* 0x000fea000383ffff */
.L_x_2187:
        /* <DEDUP_REMOVED lines=8> */
.L_x_2272:
[----:B------:R-:W-:Y:S05]  /*11490*/  BSYNC B1 ;  /* 0x0000000000017941 */ /* 0x000fea0003800000 */
.L_x_2271:
        /* <DEDUP_REMOVED lines=10> */
.L_x_2273:
[----:B------:R-:W-:Y:S01]  /*11540*/  MOV R13, R10 ;  /* 0x0000000a000d7202 */ /* 0x000fe20000000f00 */
[----:B------:R-:W-:Y:S01]  /*11550*/  IMAD.MOV.U32 R12, RZ, RZ, 0x1 ;  /* 0x00000001ff0c7424 */ /* 0x000fe200078e00ff */
[----:B------:R-:W-:Y:S01]  /*11560*/  SHF.L.U32 R7, R7, 0x3, RZ ;  /* 0x0000000307077819 */ /* 0x000fe200000006ff */
[----:B------:R-:W-:-:S03]  /*11570*/  IMAD.MOV.U32 R2, RZ, RZ, R14 ;  /* 0x000000ffff027224 */ /* 0x000fc600078e000e */
[----:B------:R-:W-:-:S07]  /*11580*/  LOP3.LUT R7, R7, 0x38, RZ, 0xc0, !PT ;  /* 0x0000003807077812 */ /* 0x000fce00078ec0ff */
[----:B------:R-:W-:Y:S05]  /*11590*/  WARPSYNC.COLLECTIVE R15, `(.L_x_2274) ;  /* 0x000000000f087348 */ /* 0x000fea0003c00000 */
[----:B------:R0:W1:Y:S02]  /*115a0*/  SHFL.IDX P6, R14, R13, R12, R11 ;  /* 0x0000000c0d0e7389 */ /* 0x00006400000c000b */
[----:B01----:R-:W-:Y:S01]  /*115b0*/  ENDCOLLECTIVE ;  /* 0x000000000000791b */ /* 0x003fe20003800000 */
.L_x_2274:
        /* <DEDUP_REMOVED lines=12> */
.L_x_2275:
[----:B------:R-:W-:Y:S01]  /*11680*/  MOV R13, R10 ;  /* 0x0000000a000d7202 */ /* 0x000fe20000000f00 */
[----:B------:R-:W-:Y:S02]  /*11690*/  IMAD.MOV.U32 R12, RZ, RZ, 0x2 ;  /* 0x00000002ff0c7424 */ /* 0x000fe400078e00ff */
[----:B------:R-:W-:-:S07]  /*116a0*/  IMAD.MOV.U32 R2, RZ, RZ, R14 ;  /* 0x000000ffff027224 */ /* 0x000fce00078e000e */
[----:B------:R-:W-:Y:S05]  /*116b0*/  WARPSYNC.COLLECTIVE R15, `(.L_x_2276) ;  /* 0x000000000f087348 */ /* 0x000fea0003c00000 */
[----:B------:R0:W1:Y:S02]  /*116c0*/  SHFL.IDX P6, R14, R13, R12, R11 ;  /* 0x0000000c0d0e7389 */ /* 0x00006400000c000b */
[----:B01----:R-:W-:Y:S01]  /*116d0*/  ENDCOLLECTIVE ;  /* 0x000000000000791b */ /* 0x003fe20003800000 */
.L_x_2276:
        /* <DEDUP_REMOVED lines=11> */
.L_x_2277:
[----:B------:R-:W-:Y:S01]  /*11790*/  MOV R13, R10 ;  /* 0x0000000a000d7202 */ /* 0x000fe20000000f00 */
[----:B------:R-:W-:Y:S02]  /*117a0*/  IMAD.MOV.U32 R12, RZ, RZ, 0x3 ;  /* 0x00000003ff0c7424 */ /* 0x000fe400078e00ff */
[----:B------:R-:W-:-:S07]  /*117b0*/  IMAD.MOV.U32 R2, RZ, RZ, R14 ;  /* 0x000000ffff027224 */ /* 0x000fce00078e000e */
[----:B------:R-:W-:Y:S05]  /*117c0*/  WARPSYNC.COLLECTIVE R15, `(.L_x_2278) ;  /* 0x000000000f087348 */ /* 0x000fea0003c00000 */
[----:B------:R0:W1:Y:S02]  /*117d0*/  SHFL.IDX P6, R14, R13, R12, R11 ;  /* 0x0000000c0d0e7389 */ /* 0x00006400000c000b */
[----:B01----:R-:W-:Y:S01]  /*117e0*/  ENDCOLLECTIVE ;  /* 0x000000000000791b */ /* 0x003fe20003800000 */
.L_x_2278:
        /* <DEDUP_REMOVED lines=11> */
.L_x_2279:
[----:B------:R-:W-:Y:S01]  /*118a0*/  MOV R13, R10 ;  /* 0x0000000a000d7202 */ /* 0x000fe20000000f00 */
[----:B------:R-:W-:Y:S02]  /*118b0*/  IMAD.MOV.U32 R12, RZ, RZ, 0x4 ;  /* 0x00000004ff0c7424 */ /* 0x000fe400078e00ff */
[----:B------:R-:W-:-:S07]  /*118c0*/  IMAD.MOV.U32 R2, RZ, RZ, R14 ;  /* 0x000000ffff027224 */ /* 0x000fce00078e000e */
[----:B------:R-:W-:Y:S05]  /*118d0*/  WARPSYNC.COLLECTIVE R15, `(.L_x_2280) ;  /* 0x000000000f087348 */ /* 0x000fea0003c00000 */
[----:B------:R0:W1:Y:S02]  /*118e0*/  SHFL.IDX P6, R14, R13, R12, R11 ;  /* 0x0000000c0d0e7389 */ /* 0x00006400000c000b */
[----:B01----:R-:W-:Y:S01]  /*118f0*/  ENDCOLLECTIVE ;  /* 0x000000000000791b */ /* 0x003fe20003800000 */
.L_x_2280:
        /* <DEDUP_REMOVED lines=11> */
.L_x_2281:
[----:B------:R-:W-:Y:S01]  /*119b0*/  MOV R13, R10 ;  /* 0x0000000a000d7202 */ /* 0x000fe20000000f00 */
[----:B------:R-:W-:Y:S02]  /*119c0*/  IMAD.MOV.U32 R12, RZ, RZ, 0x5 ;  /* 0x00000005ff0c7424 */ /* 0x000fe400078e00ff */
[----:B------:R-:W-:-:S07]  /*119d0*/  IMAD.MOV.U32 R2, RZ, RZ, R14 ;  /* 0x000000ffff027224 */ /* 0x000fce00078e000e */
[----:B------:R-:W-:Y:S05]  /*119e0*/  WARPSYNC.COLLECTIVE R15, `(.L_x_2282) ;  /* 0x000000000f087348 */ /* 0x000fea0003c00000 */
[----:B------:R0:W1:Y:S02]  /*119f0*/  SHFL.IDX P6, R14, R13, R12, R11 ;  /* 0x0000000c0d0e7389 */ /* 0x00006400000c000b */
[----:B01----:R-:W-:Y:S01]  /*11a00*/  ENDCOLLECTIVE ;  /* 0x000000000000791b */ /* 0x003fe20003800000 */
.L_x_2282:
        /* <DEDUP_REMOVED lines=11> */
.L_x_2283:
[----:B------:R-:W-:Y:S01]  /*11ac0*/  MOV R13, R10 ;  /* 0x0000000a000d7202 */ /* 0x000fe20000000f00 */
[----:B------:R-:W-:Y:S02]  /*11ad0*/  IMAD.MOV.U32 R12, RZ, RZ, 0x6 ;  /* 0x00000006ff0c7424 */ /* 0x000fe400078e00ff */
[----:B------:R-:W-:-:S07]  /*11ae0*/  IMAD.MOV.U32 R2, RZ, RZ, R14 ;  /* 0x000000ffff027224 */ /* 0x000fce00078e000e */
[----:B------:R-:W-:Y:S05]  /*11af0*/  WARPSYNC.COLLECTIVE R15, `(.L_x_2284) ;  /* 0x000000000f087348 */ /* 0x000fea0003c00000 */
[----:B------:R0:W1:Y:S02]  /*11b00*/  SHFL.IDX P6, R14, R13, R12, R11 ;  /* 0x0000000c0d0e7389 */ /* 0x00006400000c000b */
[----:B01----:R-:W-:Y:S01]  /*11b10*/  ENDCOLLECTIVE ;  /* 0x000000000000791b */ /* 0x003fe20003800000 */
.L_x_2284:
        /* <DEDUP_REMOVED lines=11> */
.L_x_2285:
[----:B------:R-:W-:Y:S01]  /*11bd0*/  MOV R13, R10 ;  /* 0x0000000a000d7202 */ /* 0x000fe20000000f00 */
[----:B------:R-:W-:Y:S02]  /*11be0*/  IMAD.MOV.U32 R12, RZ, RZ, 0x7 ;  /* 0x00000007ff0c7424 */ /* 0x000fe400078e00ff */
[----:B------:R-:W-:-:S07]  /*11bf0*/  IMAD.MOV.U32 R2, RZ, RZ, R14 ;  /* 0x000000ffff027224 */ /* 0x000fce00078e000e */
[----:B------:R-:W-:Y:S05]  /*11c00*/  WARPSYNC.COLLECTIVE R15, `(.L_x_2286) ;  /* 0x000000000f087348 */ /* 0x000fea0003c00000 */
[----:B------:R0:W1:Y:S02]  /*11c10*/  SHFL.IDX P6, R14, R13, R12, R11 ;  /* 0x0000000c0d0e7389 */ /* 0x00006400000c000b */
[----:B01----:R-:W-:Y:S01]  /*11c20*/  ENDCOLLECTIVE ;  /* 0x000000000000791b */ /* 0x003fe20003800000 */
.L_x_2286:
        /* <DEDUP_REMOVED lines=11> */
.L_x_2287:
[----:B------:R-:W-:Y:S01]  /*11ce0*/  IMAD.MOV.U32 R2, RZ, RZ, R14 ;  /* 0x000000ffff027224 */ /* 0x000fe200078e000e */
[----:B------:R-:W-:Y:S06]  /*11cf0*/  BRA `(.L_x_2288) ;  /* 0xffffffc000ec7947 */ /* 0x000fec000383ffff */
.L_x_2192:
[----:B-1----:R1:W2:Y:S02]  /*11d00*/  SYNCS.PHASECHK.TRANS64.TRYWAIT P0, [R5+URZ+0x16860], R2 ;  /* 0x01686002050075a7 */ /* 0x0022a4000800017f */
[----:B--2---:R-:W-:Y:S05]  /*11d10*/  @!P0 NANOSLEEP.SYNCS 0x989680 ;  /* 0x009896800000895d */ /* 0x004fea0003900000 */
[----:B------:R-:W2:Y:S02]  /*11d20*/  @!P0 SYNCS.PHASECHK.TRANS64 P0, [R5+URZ+0x16860], R2 ;  /* 0x01686002050085a7 */ /* 0x000ea4000800007f */
[----:B--2---:R-:W-:Y:S05]  /*11d30*/  @!P0 BRA `(.L_x_2192) ;  /* 0xfffffffc00f08947 */ /* 0x004fea000383ffff */
[----:B------:R-:W-:Y:S05]  /*11d40*/  BRA `(.L_x_2289) ;  /* 0xffffffc400447947 */ /* 0x000fea000383ffff */
.L_x_2193:
        /* <DEDUP_REMOVED lines=8> */
.L_x_2291:
[----:B------:R-:W-:Y:S05]  /*11dd0*/  BSYNC B1 ;  /* 0x0000000000017941 */ /* 0x000fea0003800000 */
.L_x_2290:
[----:B------:R-:W-:Y:S01]  /*11de0*/  IMAD.MOV.U32 R13, RZ, RZ, R17 ;  /* 0x000000ffff0d7224 */ /* 0x000fe200078e0011 */
[----:B------:R-:W-:Y:S01]  /*11df0*/  MOV R11, 0x181f ;  /* 0x0000181f000b7802 */ /* 0x000fe20000000f00 */
[----:B------:R-:W-:Y:S02]  /*11e00*/  IMAD.MOV.U32 R12, RZ, RZ, RZ ;  /* 0x000000ffff0c7224 */ /* 0x000fe400078e00ff */
[----:B------:R-:W-:Y:S02]  /*11e10*/  IMAD.MOV.U32 R15, RZ, RZ, -0x1 ;  /* 0xffffffffff0f7424 */ /* 0x000fe400078e00ff */
[----:B------:R-:W-:Y:S02]  /*11e20*/  IMAD.MOV.U32 R3, RZ, RZ, R14 ;  /* 0x000000ffff037224 */ /* 0x000fe400078e000e */
[----:B------:R-:W-:-:S07]  /*11e30*/  IMAD R6, R6, 0x2, R16 ;  /* 0x0000000206067824 */ /* 0x000fce00078e0210 */
[----:B------:R-:W-:Y:S05]  /*11e40*/  WARPSYNC.COLLECTIVE R15, `(.L_x_2292) ;  /* 0x000000000f087348 */ /* 0x000fea0003c00000 */
[----:B------:R0:W1:Y:S02]  /*11e50*/  SHFL.IDX P6, R14, R13, R12, R11 ;  /* 0x0000000c0d0e7389 */ /* 0x00006400000c000b */
[----:B01----:R-:W-:Y:S01]  /*11e60*/  ENDCOLLECTIVE ;  /* 0x000000000000791b */ /* 0x003fe20003800000 */
.L_x_2292:
[----:B------:R-:W-:Y:S01]  /*11e70*/  IMAD.MOV.U32 R13, RZ, RZ, R18 ;  /* 0x000000ffff0d7224 */ /* 0x000fe200078e0012 */
[----:B------:R-:W-:Y:S01]  /*11e80*/  MOV R12, 0x1 ;  /* 0x00000001000c7802 */ /* 0x000fe20000000f00 */
[----:B------:R-:W-:-:S07]  /*11e90*/  IMAD.MOV.U32 R2, RZ, RZ, R14 ;  /* 0x000000ffff027224 */ /* 0x000fce00078e000e */
[----:B------:R-:W-:Y:S05]  /*11ea0*/  WARPSYNC.COLLECTIVE R15, `(.L_x_2293) ;  /* 0x000000000f087348 */ /* 0x000fea0003c00000 */
[----:B------:R0:W1:Y:S02]  /*11eb0*/  SHFL.IDX P6, R14, R13, R12, R11 ;  /* 0x0000000c0d0e7389 */ /* 0x00006400000c000b */
[----:B01----:R-:W-:Y:S01]  /*11ec0*/  ENDCOLLECTIVE ;  /* 0x000000000000791b */ /* 0x003fe20003800000 */
.L_x_2293:
        /* <DEDUP_REMOVED lines=12> */
.L_x_2294:
[----:B------:R-:W-:Y:S01]  /*11f90*/  IMAD.MOV.U32 R13, RZ, RZ, R18 ;  /* 0x000000ffff0d7224 */ /* 0x000fe200078e0012 */
[----:B------:R-:W-:Y:S01]  /*11fa0*/  MOV R12, 0x2 ;  /* 0x00000002000c7802 */ /* 0x000fe20000000f00 */
[----:B------:R-:W-:-:S07]  /*11fb0*/  IMAD.MOV.U32 R2, RZ, RZ, R14 ;  /* 0x000000ffff027224 */ /* 0x000fce00078e000e */
[----:B------:R-:W-:Y:S05]  /*11fc0*/  WARPSYNC.COLLECTIVE R15, `(.L_x_2295) ;  /* 0x000000000f087348 */ /* 0x000fea0003c00000 */
[----:B------:R0:W1:Y:S02]  /*11fd0*/  SHFL.IDX P6, R14, R13, R12, R11 ;  /* 0x0000000c0d0e7389 */ /* 0x00006400000c000b */
[----:B01----:R-:W-:Y:S01]  /*11fe0*/  ENDCOLLECTIVE ;  /* 0x000000000000791b */ /* 0x003fe20003800000 */
.L_x_2295:
        /* <DEDUP_REMOVED lines=12> */
.L_x_2296:
[----:B------:R-:W-:Y:S01]  /*120b0*/  IMAD.MOV.U32 R13, RZ, RZ, R18 ;  /* 0x000000ffff0d7224 */ /* 0x000fe200078e0012 */
[----:B------:R-:W-:Y:S01]  /*120c0*/  MOV R12, 0x3 ;  /* 0x00000003000c7802 */ /* 0x000fe20000000f00 */
[----:B------:R-:W-:-:S07]  /*120d0*/  IMAD.MOV.U32 R2, RZ, RZ, R14 ;  /* 0x000000ffff027224 */ /* 0x000fce00078e000e */
[----:B------:R-:W-:Y:S05]  /*120e0*/  WARPSYNC.COLLECTIVE R15, `(.L_x_2297) ;  /* 0x000000000f087348 */ /* 0x000fea0003c00000 */
[----:B------:R0:W1:Y:S02]  /*120f0*/  SHFL.IDX P6, R14, R13, R12, R11 ;  /* 0x0000000c0d0e7389 */ /* 0x00006400000c000b */
[----:B01----:R-:W-:Y:S01]  /*12100*/  ENDCOLLECTIVE ;  /* 0x000000000000791b */ /* 0x003fe20003800000 */
.L_x_2297:
        /* <DEDUP_REMOVED lines=12> */
.L_x_2298:
[----:B------:R-:W-:Y:S01]  /*121d0*/  IMAD.MOV.U32 R13, RZ, RZ, R18 ;  /* 0x000000ffff0d7224 */ /* 0x000fe200078e0012 */
[----:B------:R-:W-:Y:S01]  /*121e0*/  MOV R12, 0x4 ;  /* 0x00000004000c7802 */ /* 0x000fe20000000f00 */
[----:B------:R-:W-:-:S07]  /*121f0*/  IMAD.MOV.U32 R2, RZ, RZ, R14 ;  /* 0x000000ffff027224 */ /* 0x000fce00078e000e */
[----:B------:R-:W-:Y:S05]  /*12200*/  WARPSYNC.COLLECTIVE R15, `(.L_x_2299) ;  /* 0x000000000f087348 */ /* 0x000fea0003c00000 */
[----:B------:R0:W1:Y:S02]  /*12210*/  SHFL.IDX P6, R14, R13, R12, R11 ;  /* 0x0000000c0d0e7389 */ /* 0x00006400000c000b */
[----:B01----:R-:W-:Y:S01]  /*12220*/  ENDCOLLECTIVE ;  /* 0x000000000000791b */ /* 0x003fe20003800000 */
.L_x_2299:
        /* <DEDUP_REMOVED lines=12> */
.L_x_2300:
[----:B------:R-:W-:Y:S01]  /*122f0*/  IMAD.MOV.U32 R13, RZ, RZ, R18 ;  /* 0x000000ffff0d7224 */ /* 0x000fe200078e0012 */
[----:B------:R-:W-:Y:S01]  /*12300*/  MOV R12, 0x5 ;  /* 0x00000005000c7802 */ /* 0x000fe20000000f00 */
[----:B------:R-:W-:-:S07]  /*12310*/  IMAD.MOV.U32 R2, RZ, RZ, R14 ;  /* 0x000000ffff027224 */ /* 0x000fce00078e000e */
[----:B------:R-:W-:Y:S05]  /*12320*/  WARPSYNC.COLLECTIVE R15, `(.L_x_2301) ;  /* 0x000000000f087348 */ /* 0x000fea0003c00000 */
[----:B------:R0:W1:Y:S02]  /*12330*/  SHFL.IDX P6, R14, R13, R12, R11 ;  /* 0x0000000c0d0e7389 */ /* 0x00006400000c000b */
[----:B01----:R-:W-:Y:S01]  /*12340*/  ENDCOLLECTIVE ;  /* 0x000000000000791b */ /* 0x003fe20003800000 */
.L_x_2301:
        /* <DEDUP_REMOVED lines=12> */
.L_x_2302:
[----:B------:R-:W-:Y:S01]  /*12410*/  IMAD.MOV.U32 R13, RZ, RZ, R18 ;  /* 0x000000ffff0d7224 */ /* 0x000fe200078e0012 */
[----:B------:R-:W-:Y:S01]  /*12420*/  MOV R12, 0x6 ;  /* 0x00000006000c7802 */ /* 0x000fe20000000f00 */
[----:B------:R-:W-:-:S07]  /*12430*/  IMAD.MOV.U32 R2, RZ, RZ, R14 ;  /* 0x000000ffff027224 */ /* 0x000fce00078e000e */
[----:B------:R-:W-:Y:S05]  /*12440*/  WARPSYNC.COLLECTIVE R15, `(.L_x_2303) ;  /* 0x000000000f087348 */ /* 0x000fea0003c00000 */
[----:B------:R0:W1:Y:S02]  /*12450*/  SHFL.IDX P6, R14, R13, R12, R11 ;  /* 0x0000000c0d0e7389 */ /* 0x00006400000c000b */
[----:B01----:R-:W-:Y:S01]  /*12460*/  ENDCOLLECTIVE ;  /* 0x000000000000791b */ /* 0x003fe20003800000 */
.L_x_2303:
        /* <DEDUP_REMOVED lines=12> */
.L_x_2304:
[----:B------:R-:W-:Y:S01]  /*12530*/  IMAD.MOV.U32 R13, RZ, RZ, R18 ;  /* 0x000000ffff0d7224 */ /* 0x000fe200078e0012 */
[----:B------:R-:W-:Y:S01]  /*12540*/  MOV R12, 0x7 ;  /* 0x00000007000c7802 */ /* 0x000fe20000000f00 */
[----:B------:R-:W-:-:S07]  /*12550*/  IMAD.MOV.U32 R2, RZ, RZ, R14 ;  /* 0x000000ffff027224 */ /* 0x000fce00078e000e */
[----:B------:R-:W-:Y:S05]  /*12560*/  WARPSYNC.COLLECTIVE R15, `(.L_x_2305) ;  /* 0x000000000f087348 */ /* 0x000fea0003c00000 */
[----:B------:R0:W1:Y:S02]  /*12570*/  SHFL.IDX P6, R14, R13, R12, R11 ;  /* 0x0000000c0d0e7389 */ /* 0x00006400000c000b */
[----:B01----:R-:W-:Y:S01]  /*12580*/  ENDCOLLECTIVE ;  /* 0x000000000000791b */ /* 0x003fe20003800000 */
.L_x_2305:
        /* <DEDUP_REMOVED lines=12> */
.L_x_2306:
[----:B------:R-:W-:Y:S01]  /*12650*/  IMAD.MOV.U32 R2, RZ, RZ, R14 ;  /* 0x000000ffff027224 */ /* 0x000fe200078e000e */
[----:B------:R-:W-:Y:S06]  /*12660*/  BRA `(.L_x_2307) ;  /* 0xffffffbc00f47947 */ /* 0x000fec000383ffff */
.L_x_2201:
[----:B0-----:R0:W1:Y:S02]  /*12670*/  SYNCS.PHASECHK.TRANS64.TRYWAIT P0, [R4+URZ+0x16860], R3 ;  /* 0x01686003040075a7 */ /* 0x001064000800017f */
[----:B-1----:R-:W-:Y:S05]  /*12680*/  @!P0 NANOSLEEP.SYNCS 0x989680 ;  /* 0x009896800000895d */ /* 0x002fea0003900000 */
[----:B------:R-:W1:Y:S02]  /*12690*/  @!P0 SYNCS.PHASECHK.TRANS64 P0, [R4+URZ+0x16860], R3 ;  /* 0x01686003040085a7 */ /* 0x000e64000800007f */
[----:B-1----:R-:W-:Y:S05]  /*126a0*/  @!P0 BRA `(.L_x_2201) ;  /* 0xfffffffc00f08947 */ /* 0x002fea000383ffff */
[----:B------:R-:W-:Y:S05]  /*126b0*/  BRA `(.L_x_2308) ;  /* 0xffffffc400087947 */ /* 0x000fea000383ffff */
.L_x_2202:
        /* <DEDUP_REMOVED lines=8> */
.L_x_2310:
[----:B------:R-:W-:Y:S05]  /*12740*/  BSYNC B0 ;  /* 0x0000000000007941 */ /* 0x000fea0003800000 */
.L_x_2309:
        /* <DEDUP_REMOVED lines=10> */
.L_x_2311:
[----:B------:R-:W-:Y:S01]  /*127f0*/  IMAD.MOV.U32 R13, RZ, RZ, R18 ;  /* 0x000000ffff0d7224 */ /* 0x000fe200078e0012 */
[----:B------:R-:W-:Y:S02]  /*12800*/  MOV R12, 0x1 ;  /* 0x00000001000c7802 */ /* 0x000fe40000000f00 */
[----:B------:R-:W-:-:S04]  /*12810*/  SHF.L.U32 R2, R2, 0x3, RZ ;  /* 0x0000000302027819 */ /* 0x000fc800000006ff */
[----:B------:R-:W-:-:S05]  /*12820*/  LOP3.LUT R2, R2, 0x38, RZ, 0xc0, !PT ;  /* 0x0000003802027812 */ /* 0x000fca00078ec0ff */
[----:B------:R-:W-:-:S05]  /*12830*/  IMAD.SHL.U32 R6, R2, 0x2, RZ ;  /* 0x0000000202067824 */ /* 0x000fca00078e00ff */
[----:B------:R-:W-:-:S13]  /*12840*/  IADD3 R2, P0, R14, R6, RZ ;  /* 0x000000060e027210 */ /* 0x000fda0007f1e0ff */
[----:B------:R-:W-:Y:S05]  /*12850*/  WARPSYNC.COLLECTIVE R15, `(.L_x_2312) ;  /* 0x000000000f087348 */ /* 0x000fea0003c00000 */
[----:B------:R0:W1:Y:S02]  /*12860*/  SHFL.IDX P6, R14, R13, R12, R11 ;  /* 0x0000000c0d0e7389 */ /* 0x00006400000c000b */
[----:B01----:R-:W-:Y:S01]  /*12870*/  ENDCOLLECTIVE ;  /* 0x000000000000791b */ /* 0x003fe20003800000 */
.L_x_2312:
        /* <DEDUP_REMOVED lines=11> */
.L_x_2313:
[----:B------:R-:W-:Y:S02]  /*12930*/  IMAD.MOV.U32 R13, RZ, RZ, R18 ;  /* 0x000000ffff0d7224 */ /* 0x000fe400078e0012 */
[----:B------:R-:W-:Y:S01]  /*12940*/  IMAD.MOV.U32 R12, RZ, RZ, 0x2 ;  /* 0x00000002ff0c7424 */ /* 0x000fe200078e00ff */
[----:B------:R-:W-:-:S13]  /*12950*/  IADD3 R2, P0, R14, R6, RZ ;  /* 0x000000060e027210 */ /* 0x000fda0007f1e0ff */
[----:B------:R-:W-:Y:S05]  /*12960*/  WARPSYNC.COLLECTIVE R15, `(.L_x_2314) ;  /* 0x000000000f087348 */ /* 0x000fea0003c00000 */
[----:B------:R0:W1:Y:S02]  /*12970*/  SHFL.IDX P6, R14, R13, R12, R11 ;  /* 0x0000000c0d0e7389 */ /* 0x00006400000c000b */
[----:B01----:R-:W-:Y:S01]  /*12980*/  ENDCOLLECTIVE ;  /* 0x000000000000791b */ /* 0x003fe20003800000 */
.L_x_2314:
[----:B------:R-:W-:Y:S01]  /*12990*/  IMAD.X R3, RZ, RZ, R7, P0 ;  /* 0x000000ffff037224 */ /* 0x000fe200000e0607 */
[----:B------:R-:W-:Y:S01]  /*129a0*/  ISETP.LT.OR P0, PT, R5, 0x11, P2 ;  /* 0x000000110500780c */ /* 0x000fe20001701670 */
[----:B------:R-:W-:-:S12]  /*129b0*/  IMAD.MOV.U32 R13, RZ, RZ, R17 ;  /* 0x000000ffff0d7224 */ /* 0x000fd800078e0011 */
[----:B------:R-:W-:Y:S01]  /*129c0*/  @!PT LDS RZ, [RZ] ;  /* 0x00000000fffff984 */ /* 0x000fe20000000800 */
[----:B------:R-:W-:Y:S01]  /*129d0*/  @!PT LDS RZ, [RZ] ;  /* 0x00000000fffff984 */ /* 0x000fe20000000800 */
[----:B------:R-:W-:Y:S01]  /*129e0*/  @!PT LDS RZ, [RZ] ;  /* 0x00000000fffff984 */ /* 0x000fe20000000800 */
[----:B------:R0:W-:Y:S01]  /*129f0*/  LDGSTS.E.BYPASS.LTC128B.128 [R0+0xc00], desc[UR50][R2.64], !P0 ;  /* 0x00c0000002007fae */ /* 0x0001e2000c101d72 */
[----:B------:R-:W-:-:S07]  /*12a00*/  MOV R8, R14 ;  /* 0x0000000e00087202 */ /* 0x000fce0000000f00 */
[----:B0-----:R-:W-:Y:S05]  /*12a10*/  WARPSYNC.COLLECTIVE R15, `(.L_x_2315) ;  /* 0x000000000f087348 */ /* 0x001fea0003c00000 */
[----:B------:R1:W2:Y:S02]  /*12a20*/  SHFL.IDX P6, R14, R13, R12, R11 ;  /* 0x0000000c0d0e7389 */ /* 0x0002a400000c000b */
[----:B012---:R-:W-:Y:S01]  /*12a30*/  ENDCOLLECTIVE ;  /* 0x000000000000791b */ /* 0x007fe20003800000 */
.L_x_2315:
[----:B------:R-:W-:Y:S01]  /*12a40*/  IMAD.MOV.U32 R13, RZ, RZ, R18 ;  /* 0x000000ffff0d7224 */ /* 0x000fe200078e0012 */
[----:B------:R-:W-:Y:S01]  /*12a50*/  MOV R12, 0x3 ;  /* 0x00000003000c7802 */ /* 0x000fe20000000f00 */
[----:B------:R-:W-:-:S07]  /*12a60*/  IMAD.MOV.U32 R9, RZ, RZ, R14 ;  /* 0x000000ffff097224 */ /* 0x000fce00078e000e */
[----:B------:R-:W-:Y:S05]  /*12a70*/  WARPSYNC.COLLECTIVE R15, `(.L_x_2316) ;  /* 0x000000000f087348 */ /* 0x000fea0003c00000 */
[----:B------:R0:W1:Y:S02]  /*12a80*/  SHFL.IDX P6, R14, R13, R12, R11 ;  /* 0x0000000c0d0e7389 */ /* 0x00006400000c000b */
[----:B01----:R-:W-:Y:S01]  /*12a90*/  ENDCOLLECTIVE ;  /* 0x000000000000791b */ /* 0x003fe20003800000 */
.L_x_2316:
        /* <DEDUP_REMOVED lines=12> */
.L_x_2317:
[----:B------:R-:W-:Y:S01]  /*12b60*/  IMAD.MOV.U32 R13, RZ, RZ, R18 ;  /* 0x000000ffff0d7224 */ /* 0x000fe200078e0012 */
[----:B------:R-:W-:Y:S02]  /*12b70*/  MOV R12, 0x4 ;  /* 0x00000004000c7802 */ /* 0x000fe40000000f00 */
[----:B------:R-:W-:-:S13]  /*12b80*/  IADD3 R2, P0, R14, R6, RZ ;  /* 0x000000060e027210 */ /* 0x000fda0007f1e0ff */
[----:B------:R-:W-:Y:S05]  /*12b90*/  WARPSYNC.COLLECTIVE R15, `(.L_x_2318) ;  /* 0x000000000f087348 */ /* 0x000fea0003c00000 */
[----:B------:R0:W1:Y:S02]  /*12ba0*/  SHFL.IDX P6, R14, R13, R12, R11 ;  /* 0x0000000c0d0e7389 */ /* 0x00006400000c000b */
[----:B01----:R-:W-:Y:S01]  /*12bb0*/  ENDCOLLECTIVE ;  /* 0x000000000000791b */ /* 0x003fe20003800000 */
.L_x_2318:
        /* <DEDUP_REMOVED lines=11> */
.L_x_2319:
[----:B------:R-:W-:Y:S01]  /*12c70*/  MOV R13, R18 ;  /* 0x00000012000d7202 */ /* 0x000fe20000000f00 */
[----:B------:R-:W-:Y:S02]  /*12c80*/  IMAD.MOV.U32 R12, RZ, RZ, 0x5 ;  /* 0x00000005ff0c7424 */ /* 0x000fe400078e00ff */
[----:B------:R-:W-:-:S07]  /*12c90*/  IMAD.MOV.U32 R9, RZ, RZ, R14 ;  /* 0x000000ffff097224 */ /* 0x000fce00078e000e */
[----:B------:R-:W-:Y:S05]  /*12ca0*/  WARPSYNC.COLLECTIVE R15, `(.L_x_2320) ;  /* 0x000000000f087348 */ /* 0x000fea0003c00000 */
[----:B------:R0:W1:Y:S02]  /*12cb0*/  SHFL.IDX P6, R14, R13, R12, R11 ;  /* 0x0000000c0d0e7389 */ /* 0x00006400000c000b */
[----:B01----:R-:W-:Y:S01]  /*12cc0*/  ENDCOLLECTIVE ;  /* 0x000000000000791b */ /* 0x003fe20003800000 */
.L_x_2320:
        /* <DEDUP_REMOVED lines=12> */
.L_x_2321:
[----:B------:R-:W-:Y:S01]  /*12d90*/  MOV R13, R18 ;  /* 0x00000012000d7202 */ /* 0x000fe20000000f00 */
[----:B------:R-:W-:Y:S01]  /*12da0*/  IMAD.MOV.U32 R12, RZ, RZ, 0x6 ;  /* 0x00000006ff0c7424 */ /* 0x000fe200078e00ff */
[----:B------:R-:W-:-:S13]  /*12db0*/  IADD3 R2, P0, R14, R6, RZ ;  /* 0x000000060e027210 */ /* 0x000fda0007f1e0ff */
[----:B------:R-:W-:Y:S05]  /*12dc0*/  WARPSYNC.COLLECTIVE R15, `(.L_x_2322) ;  /* 0x000000000f087348 */ /* 0x000fea0003c00000 */
[----:B------:R0:W1:Y:S02]  /*12dd0*/  SHFL.IDX P6, R14, R13, R12, R11 ;  /* 0x0000000c0d0e7389 */ /* 0x00006400000c000b */
[----:B01----:R-:W-:Y:S01]  /*12de0*/  ENDCOLLECTIVE ;  /* 0x000000000000791b */ /* 0x003fe20003800000 */
.L_x_2322:
        /* <DEDUP_REMOVED lines=11> */
.L_x_2323:
[----:B------:R-:W-:Y:S02]  /*12ea0*/  IMAD.MOV.U32 R13, RZ, RZ, R18 ;  /* 0x000000ffff0d7224 */ /* 0x000fe400078e0012 */
[----:B------:R-:W-:Y:S02]  /*12eb0*/  IMAD.MOV.U32 R12, RZ, RZ, 0x7 ;  /* 0x00000007ff0c7424 */ /* 0x000fe400078e00ff */
[----:B------:R-:W-:-:S07]  /*12ec0*/  IMAD.MOV.U32 R9, RZ, RZ, R14 ;  /* 0x000000ffff097224 */ /* 0x000fce00078e000e */
[----:B------:R-:W-:Y:S05]  /*12ed0*/  WARPSYNC.COLLECTIVE R15, `(.L_x_2324) ;  /* 0x000000000f087348 */ /* 0x000fea0003c00000 */
[----:B------:R0:W1:Y:S02]  /*12ee0*/  SHFL.IDX P6, R14, R13, R12, R11 ;  /* 0x0000000c0d0e7389 */ /* 0x00006400000c000b */
[----:B01----:R-:W-:Y:S01]  /*12ef0*/  ENDCOLLECTIVE ;  /* 0x000000000000791b */ /* 0x003fe20003800000 */
.L_x_2324:
[----:B------:R-:W-:-:S04]  /*12f00*/  IADD3 R2, P0, R9, R6, RZ ;  /* 0x0000000609027210 */ /* 0x000fc80007f1e0ff */
[----:B------:R-:W-:Y:S02]  /*12f10*/  IADD3.X R3, RZ, R8, RZ, P0, !PT ;  /* 0x00000008ff037210 */ /* 0x000fe400007fe4ff */
        /* <DEDUP_REMOVED lines=10> */
.L_x_2325:
[----:B------:R-:W-:Y:S05]  /*12fc0*/  BRA `(.L_x_2326) ;  /* 0xffffffbc00c87947 */ /* 0x000fea000383ffff */
.L_x_2207:
[----:B------:R-:W-:Y:S01]  /*12fd0*/  BSSY B0, `(.L_x_2327) ;  /* 0x0000008000007945 */ /* 0x000fe20003800000 */
[----:B-----5:R-:W-:Y:S01]  /*12fe0*/  MOV R13, R2 ;  /* 0x00000002000d7202 */ /* 0x020fe20000000f00 */
[----:B------:R-:W-:Y:S02]  /*12ff0*/  IMAD.MOV.U32 R12, RZ, RZ, RZ ;  /* 0x000000ffff0c7224 */ /* 0x000fe400078e00ff */
[----:B------:R-:W-:Y:S02]  /*13000*/  IMAD.MOV.U32 R11, RZ, RZ, 0x1f ;  /* 0x0000001fff0b7424 */ /* 0x000fe400078e00ff */
[----:B------:R-:W-:-:S07]  /*13010*/  IMAD.MOV.U32 R15, RZ, RZ, -0x1 ;  /* 0xffffffffff0f7424 */ /* 0x000fce00078e00ff */
[----:B01----:R-:W-:Y:S05]  /*13020*/  WARPSYNC.COLLECTIVE R15, `(.L_x_2328) ;  /* 0x000000000f087348 */ /* 0x003fea0003c00000 */
[----:B------:R2:W3:Y:S02]  /*13030*/  SHFL.IDX P6, R14, R13, R12, R11 ;  /* 0x0000000c0d0e7389 */ /* 0x0004e400000c000b */
[----:B0123--:R-:W-:Y:S01]  /*13040*/  ENDCOLLECTIVE ;  /* 0x000000000000791b */ /* 0x00ffe20003800000 */
.L_x_2328:
[----:B------:R-:W-:Y:S05]  /*13050*/  BSYNC B0 ;  /* 0x0000000000007941 */ /* 0x000fea0003800000 */
.L_x_2327:
[----:B------:R-:W-:Y:S05]  /*13060*/  BRA `(.L_x_2329) ;  /* 0xffffffc0004c7947 */ /* 0x000fea000383ffff */
.L_x_2210:
[----:B-1----:R1:W2:Y:S02]  /*13070*/  SYNCS.PHASECHK.TRANS64.TRYWAIT P0, [R5+URZ+0x16820], R0 ;  /* 0x01682000050075a7 */ /* 0x0022a4000800017f */
[----:B--2---:R-:W-:Y:S05]  /*13080*/  @!P0 NANOSLEEP.SYNCS 0x989680 ;  /* 0x009896800000895d */ /* 0x004fea0003900000 */
[----:B------:R-:W2:Y:S02]  /*13090*/  @!P0 SYNCS.PHASECHK.TRANS64 P0, [R5+URZ+0x16820], R0 ;  /* 0x01682000050085a7 */ /* 0x000ea4000800007f */
[----:B--2---:R-:W-:Y:S05]  /*130a0*/  @!P0 BRA `(.L_x_2210) ;  /* 0xfffffffc00f08947 */ /* 0x004fea000383ffff */
[----:B------:R-:W-:Y:S05]  /*130b0*/  BRA `(.L_x_2330) ;  /* 0xffffffc000987947 */ /* 0x000fea000383ffff */
.L_x_2211:
[----:B------:R-:W2:Y:S01]  /*130c0*/  S2R R2, SR_TID.X ;  /* 0x0000000000027919 */ /* 0x000ea20000002100 */
[----:B------:R-:W-:Y:S01]  /*130d0*/  BSSY B0, `(.L_x_2331) ;  /* 0x000000a000007945 */ /* 0x000fe20003800000 */
[----:B------:R-:W-:Y:S01]  /*130e0*/  MOV R12, RZ ;  /* 0x000000ff000c7202 */ /* 0x000fe20000000f00 */
[----:B------:R-:W-:Y:S02]  /*130f0*/  IMAD.MOV.U32 R11, RZ, RZ, 0x1f ;  /* 0x0000001fff0b7424 */ /* 0x000fe400078e00ff */
[----:B------:R-:W-:Y:S01]  /*13100*/  IMAD.MOV.U32 R15, RZ, RZ, -0x1 ;  /* 0xffffffffff0f7424 */ /* 0x000fe200078e00ff */
[----:B--2---:R-:W-:-:S04]  /*13110*/  SHF.R.U32.HI R2, RZ, 0x5, R2 ;  /* 0x00000005ff027819 */ /* 0x004fc80000011602 */
[----:B------:R-:W-:-:S05]  /*13120*/  LOP3.LUT R2, R2, 0x3, RZ, 0xc0, !PT ;  /* 0x0000000302027812 */ /* 0x000fca00078ec0ff */
[----:B------:R-:W-:-:S07]  /*13130*/  IMAD.MOV.U32 R13, RZ, RZ, R2 ;  /* 0x000000ffff0d7224 */ /* 0x000fce00078e0002 */
[----:B01----:R-:W-:Y:S05]  /*13140*/  WARPSYNC.COLLECTIVE R15, `(.L_x_2332) ;  /* 0x000000000f087348 */ /* 0x003fea0003c00000 */
[----:B------:R2:W3:Y:S02]  /*13150*/  SHFL.IDX P6, R14, R13, R12, R11 ;  /* 0x0000000c0d0e7389 */ /* 0x0004e400000c000b */
[----:B0123--:R-:W-:Y:S01]  /*13160*/  ENDCOLLECTIVE ;  /* 0x000000000000791b */ /* 0x00ffe20003800000 */
.L_x_2332:
[----:B------:R-:W-:Y:S05]  /*13170*/  BSYNC B0 ;  /* 0x0000000000007941 */ /* 0x000fea0003800000 */
.L_x_2331:
[----:B------:R-:W-:Y:S05]  /*13180*/  BRA `(.L_x_2333) ;  /* 0xffffffc000807947 */ /* 0x000fea000383ffff */
.L_x_2214:
[----:B------:R-:W-:Y:S01]  /*13190*/  BSSY B1, `(.L_x_2334) ;  /* 0x0000006000017945 */ /* 0x000fe20003800000 */
[----:B------:R-:W-:-:S07]  /*131a0*/  IMAD.MOV.U32 R15, RZ, RZ, -0x1 ;  /* 0xffffffffff0f7424 */ /* 0x000fce00078e00ff */
[----:B01----:R-:W-:Y:S05]  /*131b0*/  WARPSYNC.COLLECTIVE R15, `(.L_x_2335) ;  /* 0x000000000f0c7348 */ /* 0x003fea0003c00000 */
[----:B------:R-:W-:Y:S02]  /*131c0*/  ELECT P6, UR62, PT ;  /* 0x00000000003e782f */ /* 0x000fe400038c0000 */
[----:B------:R-:W-:Y:S01]  /*131d0*/  MOV R14, UR62 ;  /* 0x0000003e000e7c02 */ /* 0x000fe20008000f00 */
[----:B01----:R-:W-:Y:S10]  /*131e0*/  ENDCOLLECTIVE ;  /* 0x000000000000791b */ /* 0x003ff40003800000 */
.L_x_2335:
[----:B------:R-:W-:Y:S05]  /*131f0*/  BSYNC B1 ;  /* 0x0000000000017941 */ /* 0x000fea0003800000 */
.L_x_2334:
[----:B------:R-:W-:Y:S05]  /*13200*/  BRA `(.L_x_2336) ;  /* 0xffffffc000787947 */ /* 0x000fea000383ffff */
.L_x_2216:
[----:B-1----:R1:W2:Y:S02]  /*13210*/  SYNCS.PHASECHK.TRANS64.TRYWAIT P1, [R3+URZ+0x16840], R2 ;  /* 0x01684002030075a7 */ /* 0x0022a4000802017f */
[----:B--2---:R-:W-:Y:S05]  /*13220*/  @!P1 NANOSLEEP.SYNCS 0x989680 ;  /* 0x009896800000995d */ /* 0x004fea0003900000 */
[----:B------:R-:W2:Y:S02]  /*13230*/  @!P1 SYNCS.PHASECHK.TRANS64 P1, [R3+URZ+0x16840], R2 ;  /* 0x01684002030095a7 */ /* 0x000ea4000802007f */
[----:B--2---:R-:W-:Y:S05]  /*13240*/  @!P1 BRA `(.L_x_2216) ;  /* 0xfffffffc00f09947 */ /* 0x004fea000383ffff */
[----:B------:R-:W-:Y:S05]  /*13250*/  BRA `(.L_x_2337) ;  /* 0xffffffc000987947 */ /* 0x000fea000383ffff */
.L_x_2218:
[----:B--2---:R2:W3:Y:S02]  /*13260*/  SYNCS.PHASECHK.TRANS64.TRYWAIT P1, [R5+URZ+0x16840], R0 ;  /* 0x01684000050075a7 */ /* 0x0044e4000802017f */
[----:B---3--:R-:W-:Y:S05]  /*13270*/  @!P1 NANOSLEEP.SYNCS 0x989680 ;  /* 0x009896800000995d */ /* 0x008fea0003900000 */
[----:B------:R-:W3:Y:S02]  /*13280*/  @!P1 SYNCS.PHASECHK.TRANS64 P1, [R5+URZ+0x16840], R0 ;  /* 0x01684000050095a7 */ /* 0x000ee4000802007f */
[----:B---3--:R-:W-:Y:S05]  /*13290*/  @!P1 BRA `(.L_x_2218) ;  /* 0xfffffffc00f09947 */ /* 0x008fea000383ffff */
[----:B------:R-:W-:Y:S05]  /*132a0*/  BRA `(.L_x_2338) ;  /* 0xffffffc000a47947 */ /* 0x000fea000383ffff */
.L_x_2220:
[----:B---3--:R3:W4:Y:S02]  /*132b0*/  SYNCS.PHASECHK.TRANS64.TRYWAIT P1, [R3+URZ+0x16860], R2 ;  /* 0x01686002030075a7 */ /* 0x008724000802017f */
[----:B----4-:R-:W-:Y:S05]  /*132c0*/  @!P1 NANOSLEEP.SYNCS 0x989680 ;  /* 0x009896800000995d */ /* 0x010fea0003900000 */
[----:B------:R-:W4:Y:S02]  /*132d0*/  @!P1 SYNCS.PHASECHK.TRANS64 P1, [R3+URZ+0x16860], R2 ;  /* 0x01686002030095a7 */ /* 0x000f24000802007f */
[----:B----4-:R-:W-:Y:S05]  /*132e0*/  @!P1 BRA `(.L_x_2220) ;  /* 0xfffffffc00f09947 */ /* 0x010fea000383ffff */
[----:B------:R-:W-:Y:S05]  /*132f0*/  BRA `(.L_x_2339) ;  /* 0xffffffc000a07947 */ /* 0x000fea000383ffff */
.L_x_2340:
        /* <DEDUP_REMOVED lines=16> */
.L_x_3111:


//--------------------- .text._ZN7cutlass13device_kernelIN5flash11enable_sm90INS1_16FlashAttnFwdSm90INS1_25CollectiveMainloopFwdSm90ILi2EN4cute5tupleIJNS5_1CILi1EEES8_S8_EEENS6_IJNS7_ILi192EEENS7_ILi128EEENS7_ILi64EEEEEELi64ENS_6half_tEfNS_4arch4Sm90ELb1ELb0ELb1ELb1ELb1ELb0ELb0ELb1ELb1ELb1ELb0ELb0EEENS1_21CollectiveEpilogueFwdINS6_IJSA_SC_SB_EEES9_SE_SG_Li384ELb1ELb1ELb0ELb0EEENS1_36VarlenDynamicPersistentTileSchedulerILi192ELi128ELi384ELi128ELb0ELb1ELb1ELb1ELb1ELb1EEEEEEEEEvNT_6ParamsE --------------------------
	.section	.text._ZN7cutlass13device_kernelIN5flash11enable_sm90INS1_16FlashAttnFwdSm90INS1_25CollectiveMainloopFwdSm90ILi2EN4cute5tupleIJNS5_1CILi1EEES8_S8_EEENS6_IJNS7_ILi192EEENS7_ILi128EEENS7_ILi64EEEEEELi64ENS_6half_tEfNS_4arch4Sm90ELb1ELb0ELb1ELb1ELb1ELb0ELb0ELb1ELb1ELb1ELb0ELb0EEENS1_21CollectiveEpilogueFwdINS6_IJSA_SC_SB_EEES9_SE_SG_Li384ELb1ELb1ELb0ELb0EEENS1_36VarlenDynamicPersistentTileSchedulerILi192ELi128ELi384ELi128ELb0ELb1ELb1ELb1ELb1ELb1EEEEEEEEEvNT_6ParamsE,"ax",@progbits
	.align	128
.text._ZN7cutlass13device_kernelIN5flash11enable_sm90INS1_16FlashAttnFwdSm90INS1_25CollectiveMainloopFwdSm90ILi2EN4cute5tupleIJNS5_1CILi1EEES8_S8_EEENS6_IJNS7_ILi192EEENS7_ILi128EEENS7_ILi64EEEEEELi64ENS_6half_tEfNS_4arch4Sm90ELb1ELb0ELb1ELb1ELb1ELb0ELb0ELb1ELb1ELb1ELb0ELb0EEENS1_21CollectiveEpilogueFwdINS6_IJSA_SC_SB_EEES9_SE_SG_Li384ELb1ELb1ELb0ELb0EEENS1_36VarlenDynamicPersistentTileSchedulerILi192ELi128ELi384ELi128ELb0ELb1ELb1ELb1ELb1ELb1EEEEEEEEEvNT_6ParamsE:
        .type           _ZN7cutlass13device_kernelIN5flash11enable_sm90INS1_16FlashAttnFwdSm90INS1_25CollectiveMainloopFwdSm90ILi2EN4cute5tupleIJNS5_1CILi1EEES8_S8_EEENS6_IJNS7_ILi192EEENS7_ILi128EEENS7_ILi64EEEEEELi64ENS_6half_tEfNS_4arch4Sm90ELb1ELb0ELb1ELb1ELb1ELb0ELb0ELb1ELb1ELb1ELb0ELb0EEENS1_21CollectiveEpilogueFwdINS6_IJSA_SC_SB_EEES9_SE_SG_Li384ELb1ELb1ELb0ELb0EEENS1_36VarlenDynamicPersistentTileSchedulerILi192ELi128ELi384ELi128ELb0ELb1ELb1ELb1ELb1ELb1EEEEEEEEEvNT_6ParamsE,@function
        .size           _ZN7cutlass13device_kernelIN5flash11enable_sm90INS1_16FlashAttnFwdSm90INS1_25CollectiveMainloopFwdSm90ILi2EN4cute5tupleIJNS5_1CILi1EEES8_S8_EEENS6_IJNS7_ILi192EEENS7_ILi128EEENS7_ILi64EEEEEELi64ENS_6half_tEfNS_4arch4Sm90ELb1ELb0ELb1ELb1ELb1ELb0ELb0ELb1ELb1ELb1ELb0ELb0EEENS1_21CollectiveEpilogueFwdINS6_IJSA_SC_SB_EEES9_SE_SG_Li384ELb1ELb1ELb0ELb0EEENS1_36VarlenDynamicPersistentTileSchedulerILi192ELi128ELi384ELi128ELb0ELb1ELb1ELb1ELb1ELb1EEEEEEEEEvNT_6ParamsE,(.L_x_3112 - _ZN7cutlass13device_kernelIN5flash11enable_sm90INS1_16FlashAttnFwdSm90INS1_25CollectiveMainloopFwdSm90ILi2EN4cute5tupleIJNS5_1CILi1EEES8_S8_EEENS6_IJNS7_ILi192EEENS7_ILi128EEENS7_ILi64EEEEEELi64ENS_6half_tEfNS_4arch4Sm90ELb1ELb0ELb1ELb1ELb1ELb0ELb0ELb1ELb1ELb1ELb0ELb0EEENS1_21CollectiveEpilogueFwdINS6_IJSA_SC_SB_EEES9_SE_SG_Li384ELb1ELb1ELb0ELb0EEENS1_36VarlenDynamicPersistentTileSchedulerILi192ELi128ELi384ELi128ELb0ELb1ELb1ELb1ELb1ELb1EEEEEEEEEvNT_6ParamsE)
        .other          _ZN7cutlass13device_kernelIN5flash11enable_sm90INS1_16FlashAttnFwdSm90INS1_25CollectiveMainloopFwdSm90ILi2EN4cute5tupleIJNS5_1CILi1EEES8_S8_EEENS6_IJNS7_ILi192EEENS7_ILi128EEENS7_ILi64EEEEEELi64ENS_6half_tEfNS_4arch4Sm90ELb1ELb0ELb1ELb1ELb1ELb0ELb0ELb1ELb1ELb1ELb0ELb0EEENS1_21CollectiveEpilogueFwdINS6_IJSA_SC_SB_EEES9_SE_SG_Li384ELb1ELb1ELb0ELb0EEENS1_36VarlenDynamicPersistentTileSchedulerILi192ELi128ELi384ELi128ELb0ELb1ELb1ELb1ELb1ELb1EEEEEEEEEvNT_6ParamsE,@"STO_CUDA_ENTRY STV_DEFAULT"
_ZN7cutlass13device_kernelIN5flash11enable_sm90INS1_16FlashAttnFwdSm90INS1_25CollectiveMainloopFwdSm90ILi2EN4cute5tupleIJNS5_1CILi1EEES8_S8_EEENS6_IJNS7_ILi192EEENS7_ILi128EEENS7_ILi64EEEEEELi64ENS_6half_tEfNS_4arch4Sm90ELb1ELb0ELb1ELb1ELb1ELb0ELb0ELb1ELb1ELb1ELb0ELb0EEENS1_21CollectiveEpilogueFwdINS6_IJSA_SC_SB_EEES9_SE_SG_Li384ELb1ELb1ELb0ELb0EEENS1_36VarlenDynamicPersistentTileSchedulerILi192ELi128ELi384ELi128ELb0ELb1ELb1ELb1ELb1ELb1EEEEEEEEEvNT_6ParamsE:
        /* <DEDUP_REMOVED lines=45> */
.L_x_2341:
        /* <DEDUP_REMOVED lines=22> */
.L_x_2342:
        /* <DEDUP_REMOVED lines=18> */
.L_x_2343:
        /* <DEDUP_REMOVED lines=22> */
.L_x_2344:
        /* <DEDUP_REMOVED lines=23> */
.L_x_2345:
        /* <DEDUP_REMOVED lines=8> */
.L_x_2347:
        /* <DEDUP_REMOVED lines=25> */
[----:B------:R-:W-:Y:S02]  /*0a30*/  UMOV UR37, URZ ;  /* 0x0000003f00257c82 */ /* 0x000fe40008000000 */
[CC--:B------:R-:W-:Y:S02]  /*0a40*/  LEA.HI R153, R0.reuse, R157.reuse, RZ, 0x7 ;  /* 0x0000009d00997211 */ /* 0x0c0fe400078f38ff */
[----:B------:R-:W-:-:S02]  /*0a50*/  LEA.HI R3, R0, R157, RZ, 0x5 ;  /* 0x0000009d00037211 */ /* 0x000fc400078f28ff */
[----:B------:R-:W-:Y:S02]  /*0a60*/  LOP3.LUT R152, R153, 0xffffff80, RZ, 0xc0, !PT ;  /* 0xffffff8099987812 */ /* 0x000fe400078ec0ff */
[CC--:B------:R-:W-:Y:S01]  /*0a70*/  LEA.HI R2, R0.reuse, R157.reuse, RZ, 0x4 ;  /* 0x0000009d00027211 */ /* 0x0c0fe200078f20ff */
[----:B------:R-:W-:Y:S01]  /*0a80*/  IMAD.SHL.U32 R5, R3, 0x20, RZ ;  /* 0x0000002003057824 */ /* 0x000fe200078e00ff */
[----:B------:R-:W-:Y:S01]  /*0a90*/  LEA.HI R10, R0, R157, RZ, 0x2 ;  /* 0x0000009d000a7211 */ /* 0x000fe200078f10ff */
[----:B------:R-:W-:Y:S01]  /*0aa0*/  IMAD.IADD R152, R157, 0x1, -R152 ;  /* 0x000000019d987824 */ /* 0x000fe200078e0a98 */
[----:B------:R-:W-:Y:S02]  /*0ab0*/  SHF.R.S32.HI R3, RZ, 0x4, R2 ;  /* 0x00000004ff037819 */ /* 0x000fe40000011402 */
[----:B------:R-:W-:Y:S02]  /*0ac0*/  LOP3.LUT R4, R2, 0x3fffff0, RZ, 0xc0, !PT ;  /* 0x03fffff002047812 */ /* 0x000fe400078ec0ff */
[----:B------:R-:W-:-:S02]  /*0ad0*/  SHF.R.S32.HI R7, RZ, 0x1f, R152 ;  /* 0x0000001fff077819 */ /* 0x000fc40000011498 */
[----:B------:R-:W-:Y:S01]  /*0ae0*/  LEA.HI R2, R2, R3, RZ, 0x1 ;  /* 0x0000000302027211 */ /* 0x000fe200078f08ff */
[----:B------:R-:W-:Y:S01]  /*0af0*/  IMAD.IADD R4, R157, 0x1, -R4 ;  /* 0x000000019d047824 */ /* 0x000fe200078e0a04 */
[----:B------:R-:W-:Y:S02]  /*0b00*/  LEA.HI R6, R7, R152, RZ, 0x2 ;  /* 0x0000009807067211 */ /* 0x000fe400078f10ff */
[----:B------:R-:W-:Y:S02]  /*0b10*/  LOP3.LUT R2, R2, 0x1ffffffe, RZ, 0xc0, !PT ;  /* 0x1ffffffe02027812 */ /* 0x000fe400078ec0ff */
[--C-:B------:R-:W-:Y:S02]  /*0b20*/  SHF.R.S32.HI R8, RZ, 0x2, R6.reuse ;  /* 0x00000002ff087819 */ /* 0x100fe40000011406 */
[----:B------:R-:W-:Y:S01]  /*0b30*/  SHF.R.S32.HI R9, RZ, 0x1f, R6 ;  /* 0x0000001fff097819 */ /* 0x000fe20000011406 */
[----:B------:R-:W-:Y:S01]  /*0b40*/  IMAD.IADD R2, R3, 0x1, -R2 ;  /* 0x0000000103027824 */ /* 0x000fe200078e0a02 */
[----:B------:R-:W-:-:S02]  /*0b50*/  SHF.R.S32.HI R153, RZ, 0x7, R153 ;  /* 0x00000007ff997819 */ /* 0x000fc40000011499 */
[----:B------:R-:W-:Y:S02]  /*0b60*/  LOP3.LUT R10, R10, 0xfffffffc, RZ, 0xc0, !PT ;  /* 0xfffffffc0a0a7812 */ /* 0x000fe400078ec0ff */
[----:B------:R-:W-:Y:S01]  /*0b70*/  LEA.HI R9, R9, R8, RZ, 0x3 ;  /* 0x0000000809097211 */ /* 0x000fe200078f18ff */
[----:B------:R-:W-:Y:S01]  /*0b80*/  IMAD.HI R3, R153, 0x55555556, RZ ;  /* 0x5555555699037827 */ /* 0x000fe200078e02ff */
[----:B------:R-:W-:Y:S02]  /*0b90*/  LOP3.LUT R5, R5, 0xfffffc00, RZ, 0xc0, !PT ;  /* 0xfffffc0005057812 */ /* 0x000fe400078ec0ff */
[----:B------:R-:W-:Y:S01]  /*0ba0*/  LEA.HI R0, R0, R157, RZ, 0x3 ;  /* 0x0000009d00007211 */ /* 0x000fe200078f18ff */
[----:B------:R-:W-:Y:S01]  /*0bb0*/  IMAD.IADD R10, R157, 0x1, -R10 ;  /* 0x000000019d0a7824 */ /* 0x000fe200078e0a0a */
[----:B------:R-:W-:Y:S02]  /*0bc0*/  LOP3.LUT R9, R9, 0xfffffff8, RZ, 0xc0, !PT ;  /* 0xfffffff809097812 */ /* 0x000fe400078ec0ff */
[----:B------:R-:W-:-:S02]  /*0bd0*/  LEA.HI R7, R7, R152, RZ, 0x5 ;  /* 0x0000009807077211 */ /* 0x000fc400078f28ff */
[----:B------:R-:W-:Y:S01]  /*0be0*/  LEA R5, R4, R5, 0x6 ;  /* 0x0000000504057211 */ /* 0x000fe200078e30ff */
[----:B------:R-:W-:Y:S01]  /*0bf0*/  IMAD.IADD R8, R8, 0x1, -R9 ;  /* 0x0000000108087824 */ /* 0x000fe200078e0a09 */
[----:B------:R-:W-:Y:S02]  /*0c00*/  LEA.HI R4, R3, R3, RZ, 0x1 ;  /* 0x0000000303047211 */ /* 0x000fe400078f08ff */
[----:B------:R-:W-:Y:S01]  /*0c10*/  LOP3.LUT R18, R0, 0xfffffff8, RZ, 0xc0, !PT ;  /* 0xfffffff800127812 */ /* 0x000fe200078ec0ff */
[----:B------:R-:W-:Y:S01]  /*0c20*/  IMAD R155, R2, 0x8, R5 ;  /* 0x00000008029b7824 */ /* 0x000fe200078e0205 */
[----:B------:R-:W-:Y:S01]  /*0c30*/  LEA.HI R3, R10, R10, RZ, 0x1 ;  /* 0x0000000a0a037211 */ /* 0x000fe200078f08ff */
[----:B------:R-:W-:Y:S01]  /*0c40*/  IMAD R4, R4, -0x3, R153 ;  /* 0xfffffffd04047824 */ /* 0x000fe200078e0299 */
[----:B------:R-:W-:Y:S01]  /*0c50*/  SHF.R.S32.HI R7, RZ, 0x5, R7 ;  /* 0x00000005ff077819 */ /* 0x000fe20000011407 */
[----:B------:R-:W-:Y:S01]  /*0c60*/  IMAD.IADD R18, R157, 0x1, -R18 ;  /* 0x000000019d127824 */ /* 0x000fe200078e0a12 */
[----:B------:R-:W-:-:S02]  /*0c70*/  LOP3.LUT R3, R3, 0x1ffffffe, RZ, 0xc0, !PT ;  /* 0x1ffffffe03037812 */ /* 0x000fc400078ec0ff */
[----:B------:R-:W-:Y:S01]  /*0c80*/  LOP3.LUT R5, R6, 0x7ffffffc, RZ, 0xc0, !PT ;  /* 0x7ffffffc06057812 */ /* 0x000fe200078ec0ff */
[----:B------:R-:W-:Y:S01]  /*0c90*/  IMAD R7, R7, 0x10, R8 ;  /* 0x0000001007077824 */ /* 0x000fe200078e0208 */
[----:B------:R-:W-:Y:S01]  /*0ca0*/  IADD3 R3, R10, -R3, RZ ;  /* 0x800000030a037210 */ /* 0x000fe20007ffe0ff */
[----:B------:R-:W-:Y:S01]  /*0cb0*/  IMAD.SHL.U32 R19, R18, 0x8, RZ ;  /* 0x0000000812137824 */ /* 0x000fe200078e00ff */
[----:B------:R-:W-:Y:S01]  /*0cc0*/  SHF.R.S32.HI R22, RZ, 0x3, R0 ;  /* 0x00000003ff167819 */ /* 0x000fe20000011400 */
[----:B------:R-:W-:Y:S02]  /*0cd0*/  IMAD R154, R4, 0x40, R7 ;  /* 0x00000040049a7824 */ /* 0x000fe400078e0207 */
[----:B------:R-:W-:Y:S01]  /*0ce0*/  IMAD.IADD R16, R152, 0x1, -R5 ;  /* 0x0000000198107824 */ /* 0x000fe200078e0a05 */
[----:B------:R-:W-:Y:S01]  /*0cf0*/  SHF.R.S32.HI R156, RZ, 0x1f, R19 ;  /* 0x0000001fff9c7819 */ /* 0x000fe20000011413 */
[----:B------:R-:W-:-:S07]  /*0d00*/  IMAD R17, R3, 0x8, R154 ;  /* 0x0000000803117824 */ /* 0x000fce00078e029a */
.L_x_2395:
[----:B012---:R-:W0:Y:S01]  /*0d10*/  LDC.64 R2, c[0x0][0xc88] ;  /* 0x00032200ff027b82 */ /* 0x007e220000000a00 */
[----:B------:R-:W-:Y:S01]  /*0d20*/  ULDC.64 UR8, c[0x0][0xa28] ;  /* 0x00028a0000087ab9 */ /* 0x000fe20000000a00 */
[----:B------:R-:W-:Y:S01]  /*0d30*/  ULDC.64 UR10, c[0x0][0xa18] ;  /* 0x00028600000a7ab9 */ /* 0x000fe20000000a00 */
[----:B------:R-:W-:Y:S01]  /*0d40*/  ULDC UR4, c[0x0][0x424] ;  /* 0x0001090000047ab9 */ /* 0x000fe20000000800 */
        /* <DEDUP_REMOVED lines=11> */
[----:B------:R-:W-:-:S04]  /*0e00*/  @UP0 ULEA UR8, UP2, UR39, UR8, 0x2 ;  /* 0x0000000827080291 */ /* 0x000fc8000f84103f */
[----:B------:R-:W-:Y:S02]  /*0e10*/  @UP0 ULEA.HI.X UR9, UR39, UR9, UR40, 0x2, UP2 ;  /* 0x0000000927090291 */ /* 0x000fe400090f1428 */
[----:B------:R-:W-:Y:S01]  /*0e20*/  @UP1 ULEA UR10, UP0, UR39, UR10, 0x2 ;  /* 0x0000000a270a1291 */ /* 0x000fe2000f80103f */
[----:B------:R-:W-:-:S03]  /*0e30*/  MOV R2, UR8 ;  /* 0x0000000800027c02 */ /* 0x000fc60008000f00 */
[----:B------:R-:W-:Y:S01]  /*0e40*/  @UP1 ULEA.HI.X UR11, UR39, UR11, UR40, 0x2, UP0 ;  /* 0x0000000b270b1291 */ /* 0x000fe200080f1428 */
[----:B------:R-:W-:Y:S01]  /*0e50*/  IMAD.U32 R3, RZ, RZ, UR9 ;  /* 0x00000009ff037e24 */ /* 0x000fe2000f8e00ff */
[----:B------:R-:W-:Y:S01]  /*0e60*/  ULDC.64 UR8, c[0x0][0x418] ;  /* 0x0001060000087ab9 */ /* 0x000fe20000000a00 */
[----:B------:R-:W-:-:S03]  /*0e70*/  IMAD.U32 R4, RZ, RZ, UR10 ;  /* 0x0000000aff047e24 */ /* 0x000fc6000f8e00ff */
[----:B------:R-:W-:Y:S01]  /*0e80*/  IMAD.U32 R5, RZ, RZ, UR11 ;  /* 0x0000000bff057e24 */ /* 0x000fe2000f8e00ff */
[----:B------:R-:W2:Y:S04]  /*0e90*/  @P0 LDG.E R2, desc[UR52][R2.64] ;  /* 0x0000003402020981 */ /* 0x000ea8000c1e1900 */
[----:B------:R-:W3:Y:S01]  /*0ea0*/  @P2 LDG.E R4, desc[UR52][R4.64] ;  /* 0x0000003404042981 */ /* 0x000ee2000c1e1900 */
[----:B------:R-:W-:Y:S01]  /*0eb0*/  UISETP.NE.U32.AND UP0, UPT, UR8, URZ, UPT ;  /* 0x0000003f0800728c */ /* 0x000fe2000bf05070 */
[----:B------:R-:W-:Y:S01]  /*0ec0*/  UMOV UR48, URZ ;  /* 0x0000003f00307c82 */ /* 0x000fe20008000000 */
[----:B------:R-:W-:Y:S02]  /*0ed0*/  UMOV UR41, UR6 ;  /* 0x0000000600297c82 */ /* 0x000fe40008000000 */
[----:B------:R-:W-:-:S03]  /*0ee0*/  UISETP.NE.AND.EX UP0, UPT, UR9, URZ, UPT, UP0 ;  /* 0x0000003f0900728c */ /* 0x000fc6000bf05300 */
[----:B------:R-:W-:Y:S01]  /*0ef0*/  ULDC.64 UR8, c[0x0][0xa20] ;  /* 0x0002880000087ab9 */ /* 0x000fe20000000a00 */
[----:B------:R-:W-:Y:S01]  /*0f00*/  USEL UR4, UR4, 0x1, UP0 ;  /* 0x0000000104047887 */ /* 0x000fe20008000000 */
[----:B------:R-:W-:-:S03]  /*0f10*/  ISETP.NE.U32.AND P1, PT, RZ, UR8, PT ;  /* 0x00000008ff007c0c */ /* 0x000fc6000bf25070 */
        /* <DEDUP_REMOVED lines=19> */
.L_x_2348:
[----:B------:R-:W-:Y:S05]  /*1050*/  @!P1 BRA `(.L_x_2349) ;  /* 0x00000000001c9947 */ /* 0x000fea0003800000 */
[----:B------:R-:W-:-:S04]  /*1060*/  ULEA UR4, UP0, UR39, UR8, 0x2 ;  /* 0x0000000827047291 */ /* 0x000fc8000f80103f */
[----:B------:R-:W-:Y:S02]  /*1070*/  ULEA.HI.X UR6, UR39, UR9, UR40, 0x2, UP0 ;  /* 0x0000000927067291 */ /* 0x000fe400080f1428 */
[----:B------:R-:W-:-:S04]  /*1080*/  MOV R2, UR4 ;  /* 0x0000000400027c02 */ /* 0x000fc80008000f00 */
[----:B------:R-:W-:-:S05]  /*1090*/  IMAD.U32 R3, RZ, RZ, UR6 ;  /* 0x00000006ff037e24 */ /* 0x000fca000f8e00ff */
[----:B------:R-:W2:Y:S02]  /*10a0*/  LDG.E R2, desc[UR52][R2.64] ;  /* 0x0000003402027981 */ /* 0x000ea4000c1e1900 */
[----:B--2---:R-:W-:Y:S01]  /*10b0*/  R2UR UR4, R2 ;  /* 0x00000000020472ca */ /* 0x004fe200000e0000 */
[----:B------:R-:W-:-:S14]  /*10c0*/  BRA `(.L_x_2350) ;  /* 0x0000000000347947 */ /* 0x000fdc0003800000 */
.L_x_2349:
        /* <DEDUP_REMOVED lines=13> */
.L_x_2350:
[----:B------:R-:W-:Y:S01]  /*11a0*/  ULDC UR6, c[0x0][0x448] ;  /* 0x0001120000067ab9 */ /* 0x000fe20000000800 */
[----:B------:R-:W-:Y:S01]  /*11b0*/  UIMAD UR42, UR5, 0xc0, URZ ;  /* 0x000000c0052a78a4 */ /* 0x000fe2000f8e023f */
[----:B------:R-:W-:Y:S01]  /*11c0*/  PLOP3.LUT P0, PT, PT, PT, PT, 0x80, 0x0 ;  /* 0x000000000000781c */ /* 0x000fe20003f0f070 */
[----:B------:R-:W-:Y:S01]  /*11d0*/  UISETP.NE.AND UP0, UPT, UR6, 0x1, UPT ;  /* 0x000000010600788c */ /* 0x000fe2000bf05270 */
[----:B------:R-:W-:Y:S01]  /*11e0*/  IMAD.MOV.U32 R0, RZ, RZ, RZ ;  /* 0x000000ffff007224 */ /* 0x000fe200078e00ff */
[----:B------:R-:W-:Y:S01]  /*11f0*/  UIADD3 UR6, UR42, 0xbf, URZ ;  /* 0x000000bf2a067890 */ /* 0x000fe2000fffe03f */
[----:B------:R-:W-:Y:S01]  /*1200*/  IMAD.MOV.U32 R21, RZ, RZ, RZ ;  /* 0x000000ffff157224 */ /* 0x000fe200078e00ff */
[----:B------:R-:W-:Y:S01]  /*1210*/  UIADD3 UR48, -UR48, UR4, URZ ;  /* 0x0000000430307290 */ /* 0x000fe2000fffe13f */
[----:B------:R-:W-:Y:S01]  /*1220*/  CS2R R118, SRZ ;  /* 0x0000000000767805 */ /* 0x000fe2000001ff00 */
[----:B------:R-:W-:Y:S01]  /*1230*/  UP2UR UR50, UPR, URZ, 0x1 ;  /* 0x000000013f327883 */ /* 0x000fe20008000000 */
[----:B------:R-:W-:Y:S01]  /*1240*/  CS2R R116, SRZ ;  /* 0x0000000000747805 */ /* 0x000fe2000001ff00 */
[----:B------:R-:W-:Y:S01]  /*1250*/  UIADD3 UR7, UR48, 0x80, -UR49 ;  /* 0x0000008030077890 */ /* 0x000fe2000fffe831 */
[----:B------:R-:W-:-:S02]  /*1260*/  CS2R R114, SRZ ;  /* 0x0000000000727805 */ /* 0x000fc4000001ff00 */
[----:B------:R-:W-:Y:S01]  /*1270*/  CS2R R112, SRZ ;  /* 0x0000000000707805 */ /* 0x000fe2000001ff00 */
[----:B------:R-:W-:Y:S01]  /*1280*/  @UP0 ULDC UR4, c[0x0][0x44c] ;  /* 0x0001130000040ab9 */ /* 0x000fe20000000800 */
[----:B------:R-:W-:Y:S01]  /*1290*/  @UP0 ULDC UR8, c[0x0][0x450] ;  /* 0x0001140000080ab9 */ /* 0x000fe20000000800 */
[----:B------:R-:W-:Y:S01]  /*12a0*/  UIMAD.WIDE.U32 UR4, UR6, UR4, URZ ;  /* 0x00000004060472a5 */ /* 0x000fe2000f8e003f */
[----:B------:R-:W-:Y:S01]  /*12b0*/  CS2R R14, SRZ ;  /* 0x00000000000e7805 */ /* 0x000fe2000001ff00 */
[----:B------:R-:W-:Y:S01]  /*12c0*/  UIADD3 UR4, UR48, 0x7f, URZ ;  /* 0x0000007f30047890 */ /* 0x000fe2000fffe03f */
[----:B------:R-:W-:Y:S01]  /*12d0*/  MOV R110, RZ ;  /* 0x000000ff006e7202 */ /* 0x000fe20000000f00 */
[----:B------:R-:W-:Y:S01]  /*12e0*/  @UP0 USHF.R.U32.HI UR6, URZ, UR8, UR5 ;  /* 0x000000083f060299 */ /* 0x000fe20008011605 */
[----:B------:R-:W-:Y:S01]  /*12f0*/  IMAD.MOV.U32 R25, RZ, RZ, RZ ;  /* 0x000000ffff197224 */ /* 0x000fe200078e00ff */
[----:B------:R-:W-:Y:S01]  /*1300*/  USHF.R.S32.HI UR5, URZ, 0x1f, UR4 ;  /* 0x0000001f3f057899 */ /* 0x000fe20008011404 */
[----:B------:R-:W-:Y:S01]  /*1310*/  CS2R R12, SRZ ;  /* 0x00000000000c7805 */ /* 0x000fe2000001ff00 */
[----:B------:R-:W-:Y:S01]  /*1320*/  UIADD3 UR6, UR7, UR6, URZ ;  /* 0x0000000607067290 */ /* 0x000fe2000fffe03f */
[----:B------:R-:W-:Y:S01]  /*1330*/  IMAD.MOV.U32 R106, RZ, RZ, RZ ;  /* 0x000000ffff6a7224 */ /* 0x000fe200078e00ff */
[----:B------:R-:W-:Y:S01]  /*1340*/  ULEA.HI UR5, UR5, UR4, URZ, 0x7 ;  /* 0x0000000405057291 */ /* 0x000fe2000f8f383f */
[----:B------:R-:W-:Y:S01]  /*1350*/  IMAD.MOV.U32 R27, RZ, RZ, RZ ;  /* 0x000000ffff1b7224 */ /* 0x000fe200078e00ff */
[----:B------:R-:W-:Y:S01]  /*1360*/  USHF.R.S32.HI UR7, URZ, 0x1f, UR6 ;  /* 0x0000001f3f077899 */ /* 0x000fe20008011406 */
[----:B------:R-:W-:Y:S01]  /*1370*/  CS2R R102, SRZ ;  /* 0x0000000000667805 */ /* 0x000fe2000001ff00 */
[----:B------:R-:W-:Y:S01]  /*1380*/  USHF.R.S32.HI UR5, URZ, 0x7, UR5 ;  /* 0x000000073f057899 */ /* 0x000fe20008011405 */
[----:B------:R-:W-:Y:S01]  /*1390*/  CS2R R100, SRZ ;  /* 0x0000000000647805 */ /* 0x000fe2000001ff00 */
[----:B------:R-:W-:Y:S01]  /*13a0*/  ULEA.HI UR7, UR7, UR6, URZ, 0x7 ;  /* 0x0000000607077291 */ /* 0x000fe2000f8f383f */
[----:B------:R-:W-:-:S02]  /*13b0*/  CS2R R98, SRZ ;  /* 0x0000000000627805 */ /* 0x000fc4000001ff00 */
[----:B------:R-:W-:Y:S02]  /*13c0*/  CS2R R96, SRZ ;  /* 0x0000000000607805 */ /* 0x000fe4000001ff00 */
[----:B------:R-:W-:Y:S01]  /*13d0*/  CS2R R94, SRZ ;  /* 0x00000000005e7805 */ /* 0x000fe2000001ff00 */
[----:B------:R-:W-:Y:S01]  /*13e0*/  USHF.R.S32.HI UR7, URZ, 0x7, UR7 ;  /* 0x000000073f077899 */ /* 0x000fe20008011407 */
[----:B------:R-:W-:Y:S02]  /*13f0*/  CS2R R92, SRZ ;  /* 0x00000000005c7805 */ /* 0x000fe4000001ff00 */
[----:B------:R-:W-:Y:S02]  /*1400*/  CS2R R90, SRZ ;  /* 0x00000000005a7805 */ /* 0x000fe4000001ff00 */
[----:B------:R-:W-:Y:S01]  /*1410*/  CS2R R88, SRZ ;  /* 0x0000000000587805 */ /* 0x000fe2000001ff00 */
[----:B------:R-:W-:-:S04]  /*1420*/  UISETP.LT.AND UP0, UPT, UR5, UR7, UPT ;  /* 0x000000070500728c */ /* 0x000fc8000bf01270 */
[----:B------:R-:W-:-:S04]  /*1430*/  USEL UR51, UR5, UR7, UP0 ;  /* 0x0000000705337287 */ /* 0x000fc80008000000 */
[----:B------:R-:W-:-:S06]  /*1440*/  UISETP.GE.AND UP0, UPT, UR51, 0x1, UPT ;  /* 0x000000013300788c */ /* 0x000fcc000bf06270 */
[----:B------:R-:W-:-:S13]  /*1450*/  PLOP3.LUT P1, PT, PT, PT, UP0, 0x80, 0x0 ;  /* 0x000000000000781c */ /* 0x000fda0003f2f008 */
        /* <DEDUP_REMOVED lines=32> */
.L_x_2352:
        /* <DEDUP_REMOVED lines=9> */
.L_x_2480:
[----:B------:R-:W-:Y:S05]  /*16f0*/  @!P0 BRA `(.L_x_2354) ;  /* 0x0000000000048947 */ /* 0x000fea0003800000 */
[----:B------:R-:W-:Y:S01]  /*1700*/  BPT.TRAP 0x1 ;  /* 0x000000040000795c */ /* 0x000fe20000300000 */
.L_x_2354:
[----:B0-----:R-:W-:Y:S02]  /*1710*/  IMAD.U32 R0, RZ, RZ, UR37 ;  /* 0x00000025ff007e24 */ /* 0x001fe4000f8e00ff */
[----:B------:R-:W-:-:S03]  /*1720*/  IMAD.U32 R3, RZ, RZ, UR36 ;  /* 0x00000024ff037e24 */ /* 0x000fc6000f8e00ff */
[----:B------:R-:W-:Y:S02]  /*1730*/  LEA R0, R0, UR45, 0x3 ;  /* 0x0000002d00007c11 */ /* 0x000fe4000f8e18ff */
[----:B------:R-:W-:-:S04]  /*1740*/  SHF.L.U32 R3, R3, 0x1f, RZ ;  /* 0x0000001f03037819 */ /* 0x000fc800000006ff */
[----:B------:R0:W1:Y:S01]  /*1750*/  SYNCS.PHASECHK.TRANS64.TRYWAIT P1, [R0+URZ+0x16830], R3 ;  /* 0x01683003000075a7 */ /* 0x000062000802017f */
[----:B------:R-:W-:Y:S05]  /*1760*/  @!P0 BRA `(.L_x_2355) ;  /* 0x0000000000048947 */ /* 0x000fea0003800000 */
[----:B------:R-:W-:Y:S01]  /*1770*/  BPT.TRAP 0x1 ;  /* 0x000000040000795c */ /* 0x000fe20000300000 */
.L_x_2355:
[----:B-1----:R-:W-:Y:S05]  /*1780*/  @P1 BRA `(.L_x_2356) ;  /* 0x0000000000081947 */ /* 0x002fea0003800000 */
[----:B------:R-:W1:Y:S02]  /*1790*/  SYNCS.PHASECHK.TRANS64.TRYWAIT P1, [R0+URZ+0x16830], R3 ;  /* 0x01683003000075a7 */ /* 0x000e64000802017f */
[----:B-1----:R-:W-:Y:S05]  /*17a0*/  @!P1 BRA `(.L_x_2357) ;  /* 0x000000f800a89947 */ /* 0x002fea0003800000 */
.L_x_2356:
        /* <DEDUP_REMOVED lines=35> */
.L_x_2358:
[----:B------:R-:W-:Y:S01]  /*19e0*/  UISETP.NE.AND UP0, UPT, UR50, URZ, UPT ;  /* 0x0000003f3200728c */ /* 0x000fe2000bf05270 */
[----:B------:R-:W-:Y:S01]  /*19f0*/  VIADD R14, R17, UR42 ;  /* 0x0000002a110e7c36 */ /* 0x000fe20008000000 */
[----:B------:R-:W-:Y:S01]  /*1a00*/  ULDC UR10, c[0x0][0x9d8] ;  /* 0x00027600000a7ab9 */ /* 0x000fe20000000800 */
[----:B------:R-:W-:Y:S02]  /*1a10*/  IMAD.U32 R4, RZ, RZ, UR49 ;  /* 0x00000031ff047e24 */ /* 0x000fe4000f8e00ff */
[----:B------:R-:W-:Y:S01]  /*1a20*/  FMUL.FTZ R26, R26, UR10 ;  /* 0x0000000a1a1a7c20 */ /* 0x000fe20008410000 */
[----:B------:R-:W-:Y:S01]  /*1a30*/  FMUL.FTZ R27, R27, UR10 ;  /* 0x0000000a1b1b7c20 */ /* 0x000fe20008410000 */
[----:B------:R-:W-:Y:S01]  /*1a40*/  PLOP3.LUT P1, PT, PT, PT, UP0, 0x80, 0x0 ;  /* 0x000000000000781c */ /* 0x000fe20003f2f008 */
[----:B------:R-:W-:Y:S01]  /*1a50*/  FMUL.FTZ R30, R30, UR10 ;  /* 0x0000000a1e1e7c20 */ /* 0x000fe20008410000 */
[----:B------:R-:W-:Y:S01]  /*1a60*/  PLOP3.LUT P2, PT, PT, PT, UP0, 0x80, 0x0 ;  /* 0x000000000000781c */ /* 0x000fe20003f4f008 */
[----:B------:R-:W-:Y:S01]  /*1a70*/  MUFU.TANH R105, R27 ;  /* 0x0000001b00697308 */ /* 0x000fe20000002400 */
[----:B------:R-:W-:Y:S01]  /*1a80*/  FMUL.FTZ R31, R31, UR10 ;  /* 0x0000000a1f1f7c20 */ /* 0x000fe20008410000 */
[----:B------:R-:W-:Y:S01]  /*1a90*/  @UP0 ULDC UR6, c[0x0][0x44c] ;  /* 0x0001130000060ab9 */ /* 0x000fe20000000800 */
[----:B------:R-:W-:Y:S01]  /*1aa0*/  FMUL.FTZ R34, R34, UR10 ;  /* 0x0000000a22227c20 */ /* 0x000fe20008410000 */
[----:B------:R-:W-:Y:S01]  /*1ab0*/  FMUL.FTZ R35, R35, UR10 ;  /* 0x0000000a23237c20 */ /* 0x000fe20008410000 */
[----:B------:R-:W-:Y:S01]  /*1ac0*/  FMUL.FTZ R38, R38, UR10 ;  /* 0x0000000a26267c20 */ /* 0x000fe20008410000 */
[----:B------:R-:W-:Y:S01]  /*1ad0*/  FMUL.FTZ R39, R39, UR10 ;  /* 0x0000000a27277c20 */ /* 0x000fe20008410000 */
[----:B------:R-:W-:Y:S01]  /*1ae0*/  FMUL.FTZ R42, R42, UR10 ;  /* 0x0000000a2a2a7c20 */ /* 0x000fe20008410000 */
[----:B------:R-:W2:Y:S01]  /*1af0*/  MUFU.TANH R26, R26 ;  /* 0x0000001a001a7308 */ /* 0x000ea20000002400 */
        /* <DEDUP_REMOVED lines=8> */
[----:B------:R-:W3:Y:S01]  /*1b80*/  MUFU.TANH R101, R30 ;  /* 0x0000001e00657308 */ /* 0x000ee20000002400 */
[----:B------:R-:W-:Y:S01]  /*1b90*/  UIMAD UR6, UR51, UR6, 0x80 ;  /* 0x00000080330674a4 */ /* 0x000fe2000f8e0206 */
[----:B------:R-:W-:Y:S01]  /*1ba0*/  FMUL.FTZ R51, R51, UR10 ;  /* 0x0000000a33337c20 */ /* 0x000fe20008410000 */
[----:B------:R-:W4:Y:S01]  /*1bb0*/  SHFL.IDX PT, R2, R14, 0x1, 0x1c1f ;  /* 0x003c1f000e027f89 */ /* 0x000f2200000e0000 */
[----:B------:R-:W-:Y:S01]  /*1bc0*/  FMUL.FTZ R54, R54, UR10 ;  /* 0x0000000a36367c20 */ /* 0x000fe20008410000 */
[----:B------:R-:W-:Y:S01]  /*1bd0*/  UIADD3 UR7, UR6, 0x1, URZ ;  /* 0x0000000106077890 */ /* 0x000fe2000fffe03f */
[----:B------:R-:W-:Y:S01]  /*1be0*/  FMUL.FTZ R63, R63, UR10 ;  /* 0x0000000a3f3f7c20 */ /* 0x000fe20008410000 */
[----:B------:R-:W-:Y:S01]  /*1bf0*/  UIADD3 UR6, UR48, UR6, URZ ;  /* 0x0000000630067290 */ /* 0x000fe2000fffe03f */
[----:B------:R5:W3:Y:S01]  /*1c00*/  MUFU.TANH R99, R31 ;  /* 0x0000001f00637308 */ /* 0x000ae20000002400 */
[----:B------:R-:W-:Y:S01]  /*1c10*/  FMUL.FTZ R9, R25, UR10 ;  /* 0x0000000a19097c20 */ /* 0x000fe20008410000 */
[----:B------:R-:W-:Y:S01]  /*1c20*/  FMUL.FTZ R25, R36, UR10 ;  /* 0x0000000a24197c20 */ /* 0x000fe20008410000 */
[----:B------:R-:W-:Y:S01]  /*1c30*/  MOV R103, UR7 ;  /* 0x0000000700677c02 */ /* 0x000fe20008000f00 */
[----:B------:R-:W-:Y:S01]  /*1c40*/  FMUL.FTZ R36, R53, UR10 ;  /* 0x0000000a35247c20 */ /* 0x000fe20008410000 */
[----:B01----:R-:W-:-:S02]  /*1c50*/  IMAD.U32 R3, RZ, RZ, UR6 ;  /* 0x00000006ff037e24 */ /* 0x003fc4000f8e00ff */
[----:B------:R-:W-:Y:S01]  /*1c60*/  FMUL.FTZ R55, R55, UR10 ;  /* 0x0000000a37377c20 */ /* 0x000fe20008410000 */
[----:B------:R-:W-:Y:S01]  /*1c70*/  FMUL.FTZ R59, R59, UR10 ;  /* 0x0000000a3b3b7c20 */ /* 0x000fe20008410000 */
[C---:B------:R-:W-:Y:S01]  /*1c80*/  IMAD R103, R16.reuse, -0x2, R103 ;  /* 0xfffffffe10677824 */ /* 0x040fe200078e0267 */
[----:B------:R-:W0:Y:S01]  /*1c90*/  MUFU.TANH R97, R34 ;  /* 0x0000002200617308 */ /* 0x000e220000002400 */
[----:B------:R-:W-:Y:S02]  /*1ca0*/  IMAD R20, R16, -0x2, R3 ;  /* 0xfffffffe10147824 */ /* 0x000fe400078e0203 */
[----:B------:R-:W-:Y:S01]  /*1cb0*/  FMUL.FTZ R3, R67, UR10 ;  /* 0x0000000a43037c20 */ /* 0x000fe20008410000 */
[----:B-----5:R-:W-:Y:S01]  /*1cc0*/  FMUL.FTZ R31, R45, UR10 ;  /* 0x0000000a2d1f7c20 */ /* 0x020fe20008410000 */
[----:B------:R-:W-:Y:S01]  /*1cd0*/  IADD3 R103, -R4, UR48, R103 ;  /* 0x0000003004677c10 */ /* 0x000fe2000fffe167 */
[----:B------:R-:W-:Y:S01]  /*1ce0*/  FMUL.FTZ R58, R58, UR10 ;  /* 0x0000000a3a3a7c20 */ /* 0x000fe20008410000 */
[----:B------:R-:W-:Y:S01]  /*1cf0*/  FMUL.FTZ R11, R29, UR10 ;  /* 0x0000000a1d0b7c20 */ /* 0x000fe20008410000 */
[----:B------:R-:W-:Y:S01]  /*1d00*/  FMUL.FTZ R21, R32, UR10 ;  /* 0x0000000a20157c20 */ /* 0x000fe20008410000 */
[----:B------:R-:W1:Y:S01]  /*1d10*/  MUFU.TANH R35, R35 ;  /* 0x0000002300237308 */ /* 0x000e620000002400 */
[----:B------:R-:W-:Y:S01]  /*1d20*/  FMUL.FTZ R29, R40, UR10 ;  /* 0x0000000a281d7c20 */ /* 0x000fe20008410000 */
[----:B----4-:R-:W-:Y:S01]  /*1d30*/  VIADDMNMX R2, R2, R103, R20, PT ;  /* 0x0000006702027246 */ /* 0x010fe20003800114 */
[----:B------:R-:W-:Y:S01]  /*1d40*/  FMUL.FTZ R32, R49, UR10 ;  /* 0x0000000a31207c20 */ /* 0x000fe20008410000 */
[----:B------:R-:W-:Y:S01]  /*1d50*/  FMUL.FTZ R40, R57, UR10 ;  /* 0x0000000a39287c20 */ /* 0x000fe20008410000 */
[----:B------:R-:W-:Y:S01]  /*1d60*/  FMUL.FTZ R62, R62, UR10 ;  /* 0x0000000a3e3e7c20 */ /* 0x000fe20008410000 */
[----:B------:R-:W-:Y:S01]  /*1d70*/  ISETP.GT.AND P1, PT, R2, RZ, PT ;  /* 0x000000ff0200720c */ /* 0x000fe20003f24270 */
[----:B------:R-:W-:Y:S01]  /*1d80*/  FMUL.FTZ R66, R66, UR10 ;  /* 0x0000000a42427c20 */ /* 0x000fe20008410000 */
[C---:B------:R-:W-:Y:S01]  /*1d90*/  ISETP.GT.AND P2, PT, R2.reuse, 0x1, PT ;  /* 0x000000010200780c */ /* 0x040fe20003f44270 */
[----:B------:R-:W4:Y:S01]  /*1da0*/  MUFU.TANH R93, R38 ;  /* 0x00000026005d7308 */ /* 0x000f220000002400 */
[----:B------:R-:W-:Y:S01]  /*1db0*/  ISETP.GT.AND P3, PT, R2, 0x8, PT ;  /* 0x000000080200780c */ /* 0x000fe20003f64270 */
[----:B------:R-:W-:Y:S01]  /*1dc0*/  FMUL.FTZ R13, R28, UR10 ;  /* 0x0000000a1c0d7c20 */ /* 0x000fe20008410000 */
[----:B--2---:R-:W-:Y:S01]  /*1dd0*/  FSEL R107, R26, -INF , P1 ;  /* 0xff8000001a6b7808 */ /* 0x004fe20000800000 */
[----:B------:R-:W-:Y:S01]  /*1de0*/  FMUL.FTZ R28, R41, UR10 ;  /* 0x0000000a291c7c20 */ /* 0x000fe20008410000 */
[----:B------:R-:W-:Y:S01]  /*1df0*/  FSEL R105, R105, -INF , P2 ;  /* 0xff80000069697808 */ /* 0x000fe20001000000 */
[----:B------:R-:W-:Y:S01]  /*1e00*/  FMUL.FTZ R70, R70, UR10 ;  /* 0x0000000a46467c20 */ /* 0x000fe20008410000 */
[C---:B------:R-:W-:Y:S01]  /*1e10*/  ISETP.GT.AND P1, PT, R2.reuse, 0x9, PT ;  /* 0x000000090200780c */ /* 0x040fe20003f24270 */
[----:B------:R-:W2:Y:S01]  /*1e20*/  MUFU.TANH R39, R39 ;  /* 0x0000002700277308 */ /* 0x000ea20000002400 */
[----:B---3--:R-:W-:Y:S01]  /*1e30*/  FSEL R101, R101, -INF , P3 ;  /* 0xff80000065657808 */ /* 0x008fe20001800000 */
[----:B------:R-:W-:Y:S01]  /*1e40*/  FMUL.FTZ R27, R37, UR10 ;  /* 0x0000000a251b7c20 */ /* 0x000fe20008410000 */
[----:B------:R-:W-:Y:S01]  /*1e50*/  FMNMX.FTZ R4, R107, R105, !PT ;  /* 0x000000696b047209 */ /* 0x000fe20007810000 */
[----:B------:R-:W-:Y:S01]  /*1e60*/  FMUL.FTZ R71, R71, UR10 ;  /* 0x0000000a47477c20 */ /* 0x000fe20008410000 */
[----:B------:R-:W-:Y:S01]  /*1e70*/  ISETP.GT.AND P2, PT, R2, 0x10, PT ;  /* 0x000000100200780c */ /* 0x000fe20003f44270 */
[----:B------:R-:W-:Y:S01]  /*1e80*/  FMUL.FTZ R74, R74, UR10 ;  /* 0x0000000a4a4a7c20 */ /* 0x000fe20008410000 */
[----:B------:R-:W-:Y:S01]  /*1e90*/  FSEL R99, R99, -INF , P1 ;  /* 0xff80000063637808 */ /* 0x000fe20000800000 */
[----:B------:R-:W3:Y:S01]  /*1ea0*/  MUFU.TANH R89, R42 ;  /* 0x0000002a00597308 */ /* 0x000ee20000002400 */
[----:B------:R-:W-:Y:S01]  /*1eb0*/  FMNMX.FTZ R4, R101, R4, !PT ;  /* 0x0000000465047209 */ /* 0x000fe20007810000 */
[----:B------:R-:W-:Y:S01]  /*1ec0*/  FMUL.FTZ R7, R24, UR10 ;  /* 0x0000000a18077c20 */ /* 0x000fe20008410000 */
[C---:B------:R-:W-:Y:S01]  /*1ed0*/  ISETP.GT.AND P1, PT, R2.reuse, 0x11, PT ;  /* 0x000000110200780c */ /* 0x040fe20003f24270 */
[----:B------:R-:W-:Y:S01]  /*1ee0*/  FMUL.FTZ R75, R75, UR10 ;  /* 0x0000000a4b4b7c20 */ /* 0x000fe20008410000 */
[----:B0-----:R-:W-:Y:S01]  /*1ef0*/  FSEL R97, R97, -INF , P2 ;  /* 0xff80000061617808 */ /* 0x001fe20001000000 */
[----:B------:R-:W-:Y:S01]  /*1f00*/  FMUL.FTZ R24, R33, UR10 ;  /* 0x0000000a21187c20 */ /* 0x000fe20008410000 */
[----:B------:R-:W-:Y:S01]  /*1f10*/  FMNMX.FTZ R4, R99, R4, !PT ;  /* 0x0000000463047209 */ /* 0x000fe20007810000 */
[----:B------:R-:W0:Y:S01]  /*1f20*/  MUFU.TANH R43, R43 ;  /* 0x0000002b002b7308 */ /* 0x000e220000002400 */
[----:B------:R-:W-:Y:S01]  /*1f30*/  ISETP.GT.AND P2, PT, R2, 0x18, PT ;  /* 0x000000180200780c */ /* 0x000fe20003f44270 */
[----:B------:R-:W-:Y:S01]  /*1f40*/  FMUL.FTZ R78, R78, UR10 ;  /* 0x0000000a4e4e7c20 */ /* 0x000fe20008410000 */
[----:B-1----:R-:W-:Y:S01]  /*1f50*/  FSEL R95, R35, -INF , P1 ;  /* 0xff800000235f7808 */ /* 0x002fe20000800000 */
[----:B------:R-:W-:Y:S01]  /*1f60*/  FMUL.FTZ R79, R79, UR10 ;  /* 0x0000000a4f4f7c20 */ /* 0x000fe20008410000 */
[----:B------:R-:W-:Y:S01]  /*1f70*/  FMNMX.FTZ R4, R97, R4, !PT ;  /* 0x0000000461047209 */ /* 0x000fe20007810000 */
[----:B------:R-:W-:Y:S01]  /*1f80*/  FMUL.FTZ R82, R82, UR10 ;  /* 0x0000000a52527c20 */ /* 0x000fe20008410000 */
[----:B------:R-:W-:Y:S01]  /*1f90*/  ISETP.GT.AND P1, PT, R2, 0x19, PT ;  /* 0x000000190200780c */ /* 0x000fe20003f24270 */
[----:B------:R-:W1:Y:S01]  /*1fa0*/  MUFU.TANH R46, R46 ;  /* 0x0000002e002e7308 */ /* 0x000e620000002400 */
[----:B----4-:R-:W-:Y:S01]  /*1fb0*/  FSEL R93, R93, -INF , P2 ;  /* 0xff8000005d5d7808 */ /* 0x010fe20001000000 */
[----:B------:R-:W-:Y:S01]  /*1fc0*/  FMUL.FTZ R83, R83, UR10 ;  /* 0x0000000a53537c20 */ /* 0x000fe20008410000 */
[----:B------:R-:W-:Y:S01]  /*1fd0*/  FMNMX.FTZ R4, R95, R4, !PT ;  /* 0x000000045f047209 */ /* 0x000fe20007810000 */
[----:B------:R-:W-:Y:S01]  /*1fe0*/  FMUL.FTZ R86, R86, UR10 ;  /* 0x0000000a56567c20 */ /* 0x000fe20008410000 */
[----:B------:R-:W-:Y:S01]  /*1ff0*/  ISETP.GT.AND P2, PT, R2, 0x20, PT ;  /* 0x000000200200780c */ /* 0x000fe20003f44270 */
[----:B------:R-:W-:Y:S01]  /*2000*/  FMUL.FTZ R87, R87, UR10 ;  /* 0x0000000a57577c20 */ /* 0x000fe20008410000 */
[----:B--2---:R-:W-:Y:S01]  /*2010*/  FSEL R91, R39, -INF , P1 ;  /* 0xff800000275b7808 */ /* 0x004fe20000800000 */
[----:B------:R-:W-:Y:S01]  /*2020*/  MUFU.TANH R47, R47 ;  /* 0x0000002f002f7308 */ /* 0x000fe20000002400 */
[----:B------:R-:W-:Y:S01]  /*2030*/  FMNMX.FTZ R4, R93, R4, !PT ;  /* 0x000000045d047209 */ /* 0x000fe20007810000 */
[----:B------:R-:W-:Y:S01]  /*2040*/  FMUL.FTZ R30, R44, UR10 ;  /* 0x0000000a2c1e7c20 */ /* 0x000fe20008410000 */
[C---:B------:R-:W-:Y:S01]  /*2050*/  ISETP.GT.AND P1, PT, R2.reuse, 0x21, PT ;  /* 0x000000210200780c */ /* 0x040fe20003f24270 */
[----:B------:R-:W2:Y:S01]  /*2060*/  SHFL.IDX PT, R26, R14, RZ, 0x1c1f ;  /* 0x001c1fff0e1a7589 */ /* 0x000ea200000e0000 */
[----:B---3--:R-:W-:Y:S01]  /*2070*/  FSEL R89, R89, -INF , P2 ;  /* 0xff80000059597808 */ /* 0x008fe20001000000 */
[----:B------:R-:W-:Y:S01]  /*2080*/  ULDC UR6, c[0x0][0x988] ;  /* 0x0002620000067ab9 */ /* 0x000fe20000000800 */
        /* <DEDUP_REMOVED lines=9> */
[----:B------:R-:W-:Y:S01]  /*2120*/  MUFU.TANH R51, R51 ;  /* 0x0000003300337308 */ /* 0x000fe20000002400 */
[----:B------:R-:W-:Y:S01]  /*2130*/  FMNMX.FTZ R4, R67, R4, !PT ;  /* 0x0000000443047209 */ /* 0x000fe20007810000 */
[----:B------:R-:W-:Y:S01]  /*2140*/  @UP0 ULDC UR14, c[0x0][0x450] ;  /* 0x00011400000e0ab9 */ /* 0x000fe20000000800 */
[----:B------:R-:W-:Y:S01]  /*2150*/  R2UR UR11, R0 ;  /* 0x00000000000b72ca */ /* 0x000fe200000e0000 */
[----:B------:R-:W-:Y:S01]  /*2160*/  UIADD3 UR24, UR51, -0x2, URZ ;  /* 0xfffffffe33187890 */ /* 0x000fe2000fffe03f */
[----:B------:R-:W-:-:S02]  /*2170*/  CS2R R118, SRZ ;  /* 0x0000000000767805 */ /* 0x000fc4000001ff00 */
[----:B------:R-:W-:Y:S02]  /*2180*/  CS2R R116, SRZ ;  /* 0x0000000000747805 */ /* 0x000fe4000001ff00 */
[----:B------:R-:W-:Y:S01]  /*2190*/  CS2R R114, SRZ ;  /* 0x0000000000727805 */ /* 0x000fe2000001ff00 */
[----:B------:R-:W0:Y:S01]  /*21a0*/  MUFU.TANH R53, R54 ;  /* 0x0000003600357308 */ /* 0x000e220000002400 */
[----:B------:R-:W-:Y:S02]  /*21b0*/  CS2R R112, SRZ ;  /* 0x0000000000707805 */ /* 0x000fe4000001ff00 */
[----:B--2---:R-:W-:-:S05]  /*21c0*/  VIADDMNMX R103, R26, R103, R20, PT ;  /* 0x000000671a677246 */ /* 0x004fca0003800114 */
[----:B------:R1:W-:Y:S01]  /*21d0*/  MUFU.TANH R6, R63 ;  /* 0x0000003f00067308 */ /* 0x0003e20000002400 */
[----:B------:R-:W-:-:S07]  /*21e0*/  ISETP.GT.AND P3, PT, R103, 0x8, PT ;  /* 0x000000086700780c */ /* 0x000fce0003f64270 */
[----:B------:R-:W2:Y:S01]  /*21f0*/  MUFU.TANH R5, R55 ;  /* 0x0000003700057308 */ /* 0x000ea20000002400 */
[----:B-1----:R-:W-:Y:S02]  /*2200*/  FSEL R63, R46, -INF , P2 ;  /* 0xff8000002e3f7808 */ /* 0x002fe40001000000 */
[----:B------:R-:W-:Y:S02]  /*2210*/  ISETP.GT.AND P2, PT, R2, 0x30, PT ;  /* 0x000000300200780c */ /* 0x000fe40003f44270 */
[----:B------:R-:W-:Y:S02]  /*2220*/  FMNMX.FTZ R4, R63, R4, !PT ;  /* 0x000000043f047209 */ /* 0x000fe40007810000 */
[----:B---3--:R-:W-:Y:S01]  /*2230*/  FSEL R57, R50, -INF , P2 ;  /* 0xff80000032397808 */ /* 0x008fe20001000000 */
[----:B------:R1:W-:Y:S01]  /*2240*/  MUFU.TANH R45, R59 ;  /* 0x0000003b002d7308 */ /* 0x0003e20000002400 */
[----:B------:R-:W-:-:S04]  /*2250*/  ISETP.GT.AND P2, PT, R2, 0x38, PT ;  /* 0x000000380200780c */ /* 0x000fc80003f44270 */
[----:B0-----:R-:W-:Y:S02]  /*2260*/  FSEL R53, R53, -INF , P2 ;  /* 0xff80000035357808 */ /* 0x001fe40001000000 */
[C---:B------:R-:W-:Y:S01]  /*2270*/  ISETP.GT.AND P2, PT, R2.reuse, 0x40, PT ;  /* 0x000000400200780c */ /* 0x040fe20003f44270 */
[----:B------:R0:W3:Y:S01]  /*2280*/  MUFU.TANH R49, R58 ;  /* 0x0000003a00317308 */ /* 0x0000e20000002400 */
[----:B-1----:R-:W-:Y:S02]  /*2290*/  FSEL R59, R47, -INF , P1 ;  /* 0xff8000002f3b7808 */ /* 0x002fe40000800000 */
[C---:B------:R-:W-:Y:S02]  /*22a0*/  ISETP.GT.AND P1, PT, R2.reuse, 0x31, PT ;  /* 0x000000310200780c */ /* 0x040fe40003f24270 */
[----:B------:R-:W-:Y:S02]  /*22b0*/  FMNMX.FTZ R4, R59, R4, !PT ;  /* 0x000000043b047209 */ /* 0x000fe40007810000 */
[----:B------:R-:W-:Y:S01]  /*22c0*/  FSEL R55, R51, -INF , P1 ;  /* 0xff80000033377808 */ /* 0x000fe20000800000 */
[----:B------:R-:W1:Y:S01]  /*22d0*/  MUFU.TANH R62, R62 ;  /* 0x0000003e003e7308 */ /* 0x000e620000002400 */
[----:B------:R-:W-:Y:S01]  /*22e0*/  FMNMX.FTZ R4, R57, R4, !PT ;  /* 0x0000000439047209 */ /* 0x000fe20007810000 */
[----:B0-----:R-:W-:Y:S01]  /*22f0*/  FMUL.FTZ R58, R69, UR10 ;  /* 0x0000000a453a7c20 */ /* 0x001fe20008410000 */
[----:B------:R-:W-:Y:S01]  /*2300*/  ISETP.GT.AND P1, PT, R2, 0x39, PT ;  /* 0x000000390200780c */ /* 0x000fe20003f24270 */
[----:B------:R-:W-:Y:S01]  /*2310*/  FMUL.FTZ R69, R81, UR10 ;  /* 0x0000000a51457c20 */ /* 0x000fe20008410000 */
[----:B------:R-:W-:-:S02]  /*2320*/  FMNMX.FTZ R4, R55, R4, !PT ;  /* 0x0000000437047209 */ /* 0x000fc40007810000 */
[----:B--2---:R-:W-:Y:S01]  /*2330*/  FSEL R51, R5, -INF , P1 ;  /* 0xff80000005337808 */ /* 0x004fe20000800000 */
[----:B------:R-:W0:Y:S01]  /*2340*/  MUFU.TANH R41, R66 ;  /* 0x0000004200297308 */ /* 0x000e220000002400 */
        /* <DEDUP_REMOVED lines=10> */
[----:B-1----:R-:W-:Y:S01]  /*23f0*/  FSEL R47, R62, -INF , P2 ;  /* 0xff8000003e2f7808 */ /* 0x002fe20001000000 */
[----:B------:R-:W-:Y:S01]  /*2400*/  FMUL.FTZ R62, R72, UR10 ;  /* 0x0000000a483e7c20 */ /* 0x000fe20008410000 */
[----:B------:R-:W-:Y:S02]  /*2410*/  FMNMX.FTZ R4, R45, R4, !PT ;  /* 0x000000042d047209 */ /* 0x000fe40007810000 */
[----:B------:R-:W-:-:S02]  /*2420*/  ISETP.GT.AND P2, PT, R2, 0x50, PT ;  /* 0x000000500200780c */ /* 0x000fc40003f44270 */
[----:B------:R-:W-:Y:S01]  /*2430*/  FSEL R43, R6, -INF , P1 ;  /* 0xff800000062b7808 */ /* 0x000fe20000800000 */
[----:B------:R1:W4:Y:S01]  /*2440*/  MUFU.TANH R35, R71 ;  /* 0x0000004700237308 */ /* 0x0003220000002400 */
[----:B------:R-:W-:Y:S02]  /*2450*/  FMNMX.FTZ R4, R47, R4, !PT ;  /* 0x000000042f047209 */ /* 0x000fe40007810000 */
[C---:B------:R-:W-:Y:S02]  /*2460*/  ISETP.GT.AND P1, PT, R2.reuse, 0x51, PT ;  /* 0x000000510200780c */ /* 0x040fe40003f24270 */
[----:B0-----:R-:W-:Y:S02]  /*2470*/  FSEL R41, R41, -INF , P2 ;  /* 0xff80000029297808 */ /* 0x001fe40001000000 */
[----:B------:R-:W-:Y:S01]  /*2480*/  FMNMX.FTZ R4, R43, R4, !PT ;  /* 0x000000042b047209 */ /* 0x000fe20007810000 */
[----:B------:R0:W5:Y:S01]  /*2490*/  MUFU.TANH R33, R74 ;  /* 0x0000004a00217308 */ /* 0x0001620000002400 */
[----:B------:R-:W-:Y:S01]  /*24a0*/  ISETP.GT.AND P2, PT, R2, 0x58, PT ;  /* 0x000000580200780c */ /* 0x000fe20003f44270 */
[----:B-1----:R-:W-:Y:S01]  /*24b0*/  FMUL.FTZ R71, R85, UR10 ;  /* 0x0000000a55477c20 */ /* 0x002fe20008410000 */
[----:B--2---:R-:W-:-:S02]  /*24c0*/  FSEL R39, R3, -INF , P1 ;  /* 0xff80000003277808 */ /* 0x004fc40000800000 */
[----:B------:R-:W-:Y:S02]  /*24d0*/  FMNMX.FTZ R4, R41, R4, !PT ;  /* 0x0000000429047209 */ /* 0x000fe40007810000 */
[----:B------:R-:W-:Y:S01]  /*24e0*/  ISETP.GT.AND P1, PT, R2, 0x59, PT ;  /* 0x000000590200780c */ /* 0x000fe20003f24270 */
[----:B------:R-:W1:Y:S01]  /*24f0*/  MUFU.TANH R75, R75 ;  /* 0x0000004b004b7308 */ /* 0x000e620000002400 */
[----:B---3--:R-:W-:Y:S01]  /*2500*/  FSEL R37, R37, -INF , P2 ;  /* 0xff80000025257808 */ /* 0x008fe20001000000 */
[----:B0-----:R-:W-:Y:S01]  /*2510*/  FMUL.FTZ R74, R60, UR10 ;  /* 0x0000000a3c4a7c20 */ /* 0x001fe20008410000 */
[----:B------:R-:W-:Y:S02]  /*2520*/  FMNMX.FTZ R4, R39, R4, !PT ;  /* 0x0000000427047209 */ /* 0x000fe40007810000 */
[----:B------:R-:W-:Y:S02]  /*2530*/  ISETP.GT.AND P2, PT, R2, 0x60, PT ;  /* 0x000000600200780c */ /* 0x000fe40003f44270 */
[----:B----4-:R-:W-:Y:S01]  /*2540*/  FSEL R35, R35, -INF , P1 ;  /* 0xff80000023237808 */ /* 0x010fe20000800000 */
[----:B------:R0:W2:Y:S01]  /*2550*/  MUFU.TANH R5, R78 ;  /* 0x0000004e00057308 */ /* 0x0000a20000002400 */
[----:B------:R-:W-:-:S02]  /*2560*/  FMNMX.FTZ R4, R37, R4, !PT ;  /* 0x0000000425047209 */ /* 0x000fc40007810000 */
[C---:B------:R-:W-:Y:S02]  /*2570*/  ISETP.GT.AND P1, PT, R2.reuse, 0x61, PT ;  /* 0x000000610200780c */ /* 0x040fe40003f24270 */
[----:B-----5:R-:W-:Y:S02]  /*2580*/  FSEL R33, R33, -INF , P2 ;  /* 0xff80000021217808 */ /* 0x020fe40001000000 */
[----:B------:R-:W-:Y:S01]  /*2590*/  FMNMX.FTZ R4, R35, R4, !PT ;  /* 0x0000000423047209 */ /* 0x000fe20007810000 */
[----:B------:R3:W4:Y:S01]  /*25a0*/  MUFU.TANH R12, R79 ;  /* 0x0000004f000c7308 */ /* 0x0007220000002400 */
[----:B------:R-:W-:Y:S01]  /*25b0*/  ISETP.GT.AND P2, PT, R2, 0x68, PT ;  /* 0x000000680200780c */ /* 0x000fe20003f44270 */
[----:B0-----:R-:W-:Y:S01]  /*25c0*/  FMUL.FTZ R78, R65, UR10 ;  /* 0x0000000a414e7c20 */ /* 0x001fe20008410000 */
[----:B-1----:R-:W-:Y:S01]  /*25d0*/  FSEL R3, R75, -INF , P1 ;  /* 0xff8000004b037808 */ /* 0x002fe20000800000 */
[----:B------:R-:W-:Y:S01]  /*25e0*/  FMUL.FTZ R65, R76, UR10 ;  /* 0x0000000a4c417c20 */ /* 0x000fe20008410000 */
[----:B------:R-:W-:Y:S01]  /*25f0*/  FMNMX.FTZ R4, R33, R4, !PT ;  /* 0x0000000421047209 */ /* 0x000fe20007810000 */
[----:B------:R-:W-:Y:S01]  /*2600*/  FMUL.FTZ R75, R61, UR10 ;  /* 0x0000000a3d4b7c20 */ /* 0x000fe20008410000 */
[----:B------:R-:W-:Y:S01]  /*2610*/  ISETP.GT.AND P1, PT, R2, 0x69, PT ;  /* 0x000000690200780c */ /* 0x000fe20003f24270 */
[----:B------:R0:W1:Y:S01]  /*2620*/  MUFU.TANH R10, R82 ;  /* 0x00000052000a7308 */ /* 0x0000620000002400 */
[----:B--2---:R-:W-:Y:S01]  /*2630*/  FSEL R5, R5, -INF , P2 ;  /* 0xff80000005057808 */ /* 0x004fe20001000000 */
[----:B---3--:R-:W-:Y:S01]  /*2640*/  FMUL.FTZ R79, R68, UR10 ;  /* 0x0000000a444f7c20 */ /* 0x008fe20008410000 */
[----:B------:R-:W-:Y:S01]  /*2650*/  FMNMX.FTZ R4, R3, R4, !PT ;  /* 0x0000000403047209 */ /* 0x000fe20007810000 */
[----:B------:R-:W-:Y:S01]  /*2660*/  FMUL.FTZ R68, R80, UR10 ;  /* 0x0000000a50447c20 */ /* 0x000fe20008410000 */
[----:B------:R-:W-:Y:S01]  /*2670*/  ISETP.GT.AND P2, PT, R2, 0x70, PT ;  /* 0x000000700200780c */ /* 0x000fe20003f44270 */
[----:B------:R-:W-:Y:S01]  /*2680*/  FMUL.FTZ R61, R73, UR10 ;  /* 0x0000000a493d7c20 */ /* 0x000fe20008410000 */
[----:B------:R-:W-:Y:S01]  /*2690*/  FMNMX.FTZ R15, R5, R4, !PT ;  /* 0x00000004050f7209 */ /* 0x000fe20007810000 */
[----:B------:R-:W2:Y:S01]  /*26a0*/  MUFU.TANH R8, R83 ;  /* 0x0000005300087308 */ /* 0x000ea20000002400 */
[----:B----4-:R-:W-:Y:S01]  /*26b0*/  FSEL R12, R12, -INF , P1 ;  /* 0xff8000000c0c7808 */ /* 0x010fe20000800000 */
[----:B0-----:R-:W-:Y:S01]  /*26c0*/  FMUL.FTZ R82, R64, UR10 ;  /* 0x0000000a40527c20 */ /* 0x001fe20008410000 */
[----:B------:R-:W-:Y:S01]  /*26d0*/  ISETP.GT.AND P1, PT, R2, 0x71, PT ;  /* 0x000000710200780c */ /* 0x000fe20003f24270 */
[----:B------:R-:W-:Y:S01]  /*26e0*/  FMUL.FTZ R73, R84, UR10 ;  /* 0x0000000a54497c20 */ /* 0x000fe20008410000 */
[----:B------:R-:W-:Y:S01]  /*26f0*/  FMNMX.FTZ R15, R12, R15, !PT ;  /* 0x0000000f0c0f7209 */ /* 0x000fe20007810000 */
[----:B------:R-:W-:Y:S01]  /*2700*/  FMUL.FTZ R64, R77, UR10 ;  /* 0x0000000a4d407c20 */ /* 0x000fe20008410000 */
[----:B------:R-:W-:Y:S01]  /*2710*/  UMOV UR10, UR42 ;  /* 0x0000002a000a7c82 */ /* 0x000fe20008000000 */
[----:B------:R-:W0:Y:S01]  /*2720*/  MUFU.TANH R86, R86 ;  /* 0x0000005600567308 */ /* 0x000e220000002400 */
[----:B-1----:R-:W-:-:S02]  /*2730*/  FSEL R10, R10, -INF , P2 ;  /* 0xff8000000a0a7808 */ /* 0x002fc40001000000 */
[----:B------:R-:W-:Y:S02]  /*2740*/  ISETP.GT.AND P2, PT, R2, 0x78, PT ;  /* 0x000000780200780c */ /* 0x000fe40003f44270 */
[----:B------:R-:W-:-:S03]  /*2750*/  FMNMX.FTZ R15, R10, R15, !PT ;  /* 0x0000000f0a0f7209 */ /* 0x000fc60007810000 */
[----:B------:R-:W1:Y:S01]  /*2760*/  MUFU.TANH R87, R87 ;  /* 0x0000005700577308 */ /* 0x000e620000002400 */
[----:B--2---:R-:W-:Y:S02]  /*2770*/  FSEL R8, R8, -INF , P1 ;  /* 0xff80000008087808 */ /* 0x004fe40000800000 */
[----:B------:R-:W-:Y:S02]  /*2780*/  ISETP.GT.AND P1, PT, R2, 0x79, PT ;  /* 0x000000790200780c */ /* 0x000fe40003f24270 */
[----:B------:R-:W-:-:S03]  /*2790*/  FMNMX.FTZ R15, R8, R15, !PT ;  /* 0x0000000f080f7209 */ /* 0x000fc60007810000 */
[----:B------:R-:W-:Y:S01]  /*27a0*/  MUFU.TANH R7, R7 ;  /* 0x0000000700077308 */ /* 0x000fe20000002400 */
[----:B0-----:R-:W-:Y:S02]  /*27b0*/  FSEL R4, R86, -INF , P2 ;  /* 0xff80000056047808 */ /* 0x001fe40001000000 */
[----:B------:R-:W-:Y:S02]  /*27c0*/  ISETP.GT.AND P2, PT, R103, 0x1, PT ;  /* 0x000000016700780c */ /* 0x000fe40003f44270 */
[----:B------:R-:W-:-:S03]  /*27d0*/  FMNMX.FTZ R15, R4, R15, !PT ;  /* 0x0000000f040f7209 */ /* 0x000fc60007810000 */
[----:B------:R-:W0:Y:S01]  /*27e0*/  MUFU.TANH R9, R9 ;  /* 0x0000000900097308 */ /* 0x000e220000002400 */
[----:B-1----:R-:W-:-:S04]  /*27f0*/  FSEL R2, R87, -INF , P1 ;  /* 0xff80000057027808 */ /* 0x002fc80000800000 */
[----:B------:R-:W-:-:S03]  /*2800*/  FMNMX.FTZ R15, R2, R15, !PT ;  /* 0x0000000f020f7209 */ /* 0x000fc60007810000 */
[----:B------:R-:W1:Y:S02]  /*2810*/  MUFU.TANH R13, R13 ;  /* 0x0000000d000d7308 */ /* 0x000e640000002400 */
[----:B------:R-:W2:Y:S06]  /*2820*/  SHFL.BFLY PT, R6, R15, 0x2, 0x1f ;  /* 0x0c401f000f067f89 */ /* 0x000eac00000e0000 */
[----:B------:R-:W-:Y:S01]  /*2830*/  MUFU.TANH R11, R11 ;  /* 0x0000000b000b7308 */ /* 0x000fe20000002400 */
[----:B0-----:R-:W-:Y:S02]  /*2840*/  FSEL R9, R9, -INF , P2 ;  /* 0xff80000009097808 */ /* 0x001fe40001000000 */
[----:B------:R-:W-:-:S05]  /*2850*/  ISETP.GT.AND P2, PT, R103, 0x10, PT ;  /* 0x000000106700780c */ /* 0x000fca0003f44270 */
[----:B------:R-:W0:Y:S01]  /*2860*/  MUFU.TANH R21, R21 ;  /* 0x0000001500157308 */ /* 0x000e220000002400 */
[----:B-1----:R-:W-:-:S07]  /*2870*/  FSEL R46, R13, -INF , P3 ;  /* 0xff8000000d2e7808 */ /* 0x002fce0001800000 */
[----:B------:R-:W-:Y:S01]  /*2880*/  MUFU.TANH R24, R24 ;  /* 0x0000001800187308 */ /* 0x000fe20000002400 */
[----:B--2---:R-:W-:-:S05]  /*2890*/  FMNMX.FTZ R44, R15, R6, !PT ;  /* 0x000000060f2c7209 */ /* 0x004fca0007810000 */
[----:B------:R-:W1:Y:S02]  /*28a0*/  SHFL.BFLY PT, R15, R44, 0x1, 0x1f ;  /* 0x0c201f002c0f7f89 */ /* 0x000e6400000e0000 */
[----:B------:R-:W2:Y:S01]  /*28b0*/  MUFU.TANH R25, R25 ;  /* 0x0000001900197308 */ /* 0x000ea20000002400 */
[----:B0-----:R-:W-:Y:S02]  /*28c0*/  FSEL R50, R21, -INF , P2 ;  /* 0xff80000015327808 */ /* 0x001fe40001000000 */
[----:B------:R-:W-:-:S05]  /*28d0*/  ISETP.GT.AND P2, PT, R103, 0x18, PT ;  /* 0x000000186700780c */ /* 0x000fca0003f44270 */
[----:B------:R-:W-:Y:S08]  /*28e0*/  MUFU.TANH R27, R27 ;  /* 0x0000001b001b7308 */ /* 0x000ff00000002400 */
[----:B------:R-:W0:Y:S01]  /*28f0*/  MUFU.TANH R29, R29 ;  /* 0x0000001d001d7308 */ /* 0x000e220000002400 */
        /* <DEDUP_REMOVED lines=14> */
[----:B0-----:R-:W-:Y:S01]  /*29e0*/  FSEL R60, R29, -INF , P2 ;  /* 0xff8000001d3c7808 */ /* 0x001fe20001000000 */
[-CC-:B------:R-:W-:Y:S01]  /*29f0*/  FFMA.FTZ R100, R3, R15.reuse, -R14.reuse ;  /* 0x0000000f03647223 */ /* 0x180fe2000001080e */
[----:B------:R-:W-:Y:S01]  /*2a00*/  FSEL R44, R7, -INF , P1 ;  /* 0xff800000072c7808 */ /* 0x000fe20000800000 */
[--C-:B------:R-:W-:Y:S01]  /*2a10*/  FFMA.FTZ R149, R107, R15, -R14.reuse ;  /* 0x0000000f6b957223 */ /* 0x100fe2000001080e */
[----:B------:R-:W-:Y:S01]  /*2a20*/  ISETP.GT.AND P1, PT, R103, 0x9, PT ;  /* 0x000000096700780c */ /* 0x000fe20003f24270 */
[----:B------:R-:W0:Y:S01]  /*2a30*/  MUFU.TANH R31, R31 ;  /* 0x0000001f001f7308 */ /* 0x000e220000002400 */
[----:B------:R-:W-:Y:S01]  /*2a40*/  FMNMX.FTZ R7, R44, R9, !PT ;  /* 0x000000092c077209 */ /* 0x000fe20007810000 */
[-CC-:B------:R-:W-:Y:S01]  /*2a50*/  FFMA.FTZ R20, R105, R15.reuse, -R14.reuse ;  /* 0x0000000f69147223 */ /* 0x180fe2000001080e */
[----:B------:R-:W-:Y:S01]  /*2a60*/  FSEL R48, R11, -INF , P1 ;  /* 0xff8000000b307808 */ /* 0x000fe20000800000 */
[--C-:B------:R-:W-:Y:S01]  /*2a70*/  FFMA.FTZ R151, R101, R15, -R14.reuse ;  /* 0x0000000f65977223 */ /* 0x100fe2000001080e */
[----:B------:R-:W-:Y:S01]  /*2a80*/  FMNMX.FTZ R7, R46, R7, !PT ;  /* 0x000000072e077209 */ /* 0x000fe20007810000 */
[--C-:B------:R-:W-:Y:S01]  /*2a90*/  FFMA.FTZ R127, R5, R15, -R14.reuse ;  /* 0x0000000f057f7223 */ /* 0x100fe2000001080e */
[----:B------:R-:W-:Y:S01]  /*2aa0*/  ISETP.GT.AND P1, PT, R103, 0x11, PT ;  /* 0x000000116700780c */ /* 0x000fe20003f24270 */
[----:B------:R-:W3:Y:S01]  /*2ab0*/  MUFU.TANH R34, R34 ;  /* 0x0000002200227308 */ /* 0x000ee20000002400 */
[----:B------:R-:W-:Y:S01]  /*2ac0*/  FMNMX.FTZ R7, R48, R7, !PT ;  /* 0x0000000730077209 */ /* 0x000fe20007810000 */
[-CC-:B------:R-:W-:Y:S01]  /*2ad0*/  FFMA.FTZ R26, R99, R15.reuse, -R14.reuse ;  /* 0x0000000f631a7223 */ /* 0x180fe2000001080e */
[----:B------:R-:W-:Y:S01]  /*2ae0*/  FSEL R52, R24, -INF , P1 ;  /* 0xff80000018347808 */ /* 0x000fe20000800000 */
[--C-:B------:R-:W-:Y:S01]  /*2af0*/  FFMA.FTZ R145, R97, R15, -R14.reuse ;  /* 0x0000000f61917223 */ /* 0x100fe2000001080e */
[----:B------:R-:W-:Y:S01]  /*2b00*/  FMNMX.FTZ R7, R50, R7, !PT ;  /* 0x0000000732077209 */ /* 0x000fe20007810000 */
        /* <DEDUP_REMOVED lines=13> */
[----:B------:R-:W-:Y:S01]  /*2be0*/  ISETP.GT.AND P2, PT, R103, 0x28, PT ;  /* 0x000000286700780c */ /* 0x000fe20003f44270 */
[-CC-:B------:R-:W-:Y:S01]  /*2bf0*/  FFMA.FTZ R141, R89, R15.reuse, -R14.reuse ;  /* 0x0000000f598d7223 */ /* 0x180fe2000001080e */
[----:B-1----:R-:W-:Y:S01]  /*2c00*/  FSEL R66, R28, -INF , P1 ;  /* 0xff8000001c427808 */ /* 0x002fe20000800000 */
[--C-:B------:R-:W-:Y:S01]  /*2c10*/  FFMA.FTZ R28, R95, R15, -R14.reuse ;  /* 0x0000000f5f1c7223 */ /* 0x100fe2000001080e */
[----:B------:R-:W-:Y:S01]  /*2c20*/  FMNMX.FTZ R7, R60, R7, !PT ;  /* 0x000000073c077209 */ /* 0x000fe20007810000 */
[----:B------:R-:W1:Y:S01]  /*2c30*/  MUFU.TANH R36, R36 ;  /* 0x0000002400247308 */ /* 0x000e620000002400 */
[----:B------:R-:W-:Y:S01]  /*2c40*/  ISETP.GT.AND P1, PT, R103, 0x29, PT ;  /* 0x000000296700780c */ /* 0x000fe20003f24270 */
[-CC-:B------:R-:W-:Y:S01]  /*2c50*/  FFMA.FTZ R131, R37, R15.reuse, -R14.reuse ;  /* 0x0000000f25837223 */ /* 0x180fe2000001080e */
[----:B--2---:R-:W-:Y:S01]  /*2c60*/  FSEL R70, R30, -INF , P2 ;  /* 0xff8000001e467808 */ /* 0x004fe20001000000 */
[--C-:B------:R-:W-:Y:S01]  /*2c70*/  FFMA.FTZ R30, R91, R15, -R14.reuse ;  /* 0x0000000f5b1e7223 */ /* 0x100fe2000001080e */
[----:B------:R-:W-:Y:S01]  /*2c80*/  FMNMX.FTZ R7, R66, R7, !PT ;  /* 0x0000000742077209 */ /* 0x000fe20007810000 */
[-CC-:B------:R-:W-:Y:S01]  /*2c90*/  FFMA.FTZ R143, R63, R15.reuse, -R14.reuse ;  /* 0x0000000f3f8f7223 */ /* 0x180fe2000001080e */
[----:B------:R-:W-:Y:S01]  /*2ca0*/  ISETP.GT.AND P2, PT, R103, 0x30, PT ;  /* 0x000000306700780c */ /* 0x000fe20003f44270 */
[----:B------:R-:W2:Y:S01]  /*2cb0*/  MUFU.TANH R42, R42 ;  /* 0x0000002a002a7308 */ /* 0x000ea20000002400 */
[----:B0-----:R-:W-:Y:S01]  /*2cc0*/  FSEL R72, R31, -INF , P1 ;  /* 0xff8000001f487808 */ /* 0x001fe20000800000 */
[--C-:B------:R-:W-:Y:S01]  /*2cd0*/  FFMA.FTZ R137, R57, R15, -R14.reuse ;  /* 0x0000000f39897223 */ /* 0x100fe2000001080e */
[----:B------:R-:W-:Y:S01]  /*2ce0*/  FMNMX.FTZ R7, R70, R7, !PT ;  /* 0x0000000746077209 */ /* 0x000fe20007810000 */
[-CC-:B------:R-:W-:Y:S01]  /*2cf0*/  FFMA.FTZ R96, R39, R15.reuse, -R14.reuse ;  /* 0x0000000f27607223 */ /* 0x180fe2000001080e */
[----:B------:R-:W-:Y:S01]  /*2d00*/  ISETP.GT.AND P1, PT, R103, 0x31, PT ;  /* 0x000000316700780c */ /* 0x000fe20003f24270 */
[--C-:B------:R-:W-:Y:S01]  /*2d10*/  FFMA.FTZ R139, R53, R15, -R14.reuse ;  /* 0x0000000f358b7223 */ /* 0x100fe2000001080e */
[----:B---3--:R-:W-:Y:S01]  /*2d20*/  FSEL R34, R34, -INF , P2 ;  /* 0xff80000022227808 */ /* 0x008fe20001000000 */
[----:B------:R-:W0:Y:S01]  /*2d30*/  MUFU.TANH R40, R40 ;  /* 0x0000002800287308 */ /* 0x000e220000002400 */
[----:B------:R-:W-:Y:S01]  /*2d40*/  FMNMX.FTZ R7, R72, R7, !PT ;  /* 0x0000000748077209 */ /* 0x000fe20007810000 */
[-CC-:B------:R-:W-:Y:S01]  /*2d50*/  FFMA.FTZ R133, R49, R15.reuse, -R14.reuse ;  /* 0x0000000f31857223 */ /* 0x180fe2000001080e */
[----:B------:R-:W-:Y:S01]  /*2d60*/  ISETP.GT.AND P2, PT, R103, 0x38, PT ;  /* 0x000000386700780c */ /* 0x000fe20003f44270 */
[-CC-:B------:R-:W-:Y:S01]  /*2d70*/  FFMA.FTZ R92, R45, R15.reuse, -R14.reuse ;  /* 0x0000000f2d5c7223 */ /* 0x180fe2000001080e */
[----:B----4-:R-:W-:Y:S01]  /*2d80*/  FSEL R76, R32, -INF , P1 ;  /* 0xff800000204c7808 */ /* 0x010fe20000800000 */
[--C-:B------:R-:W-:Y:S01]  /*2d90*/  FFMA.FTZ R32, R67, R15, -R14.reuse ;  /* 0x0000000f43207223 */ /* 0x100fe2000001080e */
[----:B------:R-:W-:Y:S01]  /*2da0*/  FMNMX.FTZ R7, R34, R7, !PT ;  /* 0x0000000722077209 */ /* 0x000fe20007810000 */
[----:B------:R-:W3:Y:S01]  /*2db0*/  MUFU.TANH R74, R74 ;  /* 0x0000004a004a7308 */ /* 0x000ee20000002400 */
[----:B------:R-:W-:Y:S01]  /*2dc0*/  ISETP.GT.AND P1, PT, R103, 0x39, PT ;  /* 0x000000396700780c */ /* 0x000fe20003f24270 */
[-CC-:B------:R-:W-:Y:S01]  /*2dd0*/  FFMA.FTZ R135, R47, R15.reuse, -R14.reuse ;  /* 0x0000000f2f877223 */ /* 0x180fe2000001080e */
[----:B-----5:R-:W-:Y:S01]  /*2de0*/  FSEL R38, R38, -INF , P2 ;  /* 0xff80000026267808 */ /* 0x020fe20001000000 */
[--C-:B------:R-:W-:Y:S01]  /*2df0*/  FFMA.FTZ R129, R41, R15, -R14.reuse ;  /* 0x0000000f29817223 */ /* 0x100fe2000001080e */
[----:B------:R-:W-:Y:S01]  /*2e00*/  FMNMX.FTZ R7, R76, R7, !PT ;  /* 0x000000074c077209 */ /* 0x000fe20007810000 */
[----:B------:R-:W-:Y:S01]  /*2e10*/  UIADD3 UR7, UR10, UR48, -UR49 ;  /* 0x000000300a077290 */ /* 0x000fe2000fffe831 */
[C---:B------:R-:W-:Y:S01]  /*2e20*/  ISETP.GT.AND P2, PT, R103.reuse, 0x40, PT ;  /* 0x000000406700780c */ /* 0x040fe20003f44270 */
[----:B------:R-:W4:Y:S01]  /*2e30*/  MUFU.TANH R75, R75 ;  /* 0x0000004b004b7308 */ /* 0x000f220000002400 */
[----:B-1----:R-:W-:Y:S01]  /*2e40*/  FSEL R36, R36, -INF , P1 ;  /* 0xff80000024247808 */ /* 0x002fe20000800000 */
[----:B------:R-:W-:Y:S01]  /*2e50*/  USHF.R.S32.HI UR10, URZ, 0x1f, UR7 ;  /* 0x0000001f3f0a7899 */ /* 0x000fe20008011407 */
[----:B------:R-:W-:Y:S01]  /*2e60*/  FMNMX.FTZ R7, R38, R7, !PT ;  /* 0x0000000726077209 */ /* 0x000fe20007810000 */
[--C-:B------:R-:W-:Y:S01]  /*2e70*/  FFMA.FTZ R12, R12, R15, -R14.reuse ;  /* 0x0000000f0c0c7223 */ /* 0x100fe2000001080e */
[C---:B------:R-:W-:Y:S01]  /*2e80*/  ISETP.GT.AND P1, PT, R103.reuse, 0x41, PT ;  /* 0x000000416700780c */ /* 0x040fe20003f24270 */
[----:B------:R-:W-:Y:S01]  /*2e90*/  ULEA.HI UR10, UR10, UR7, URZ, 0x7 ;  /* 0x000000070a0a7291 */ /* 0x000fe2000f8f383f */
[----:B--2---:R-:W-:Y:S01]  /*2ea0*/  FSEL R42, R42, -INF , P2 ;  /* 0xff8000002a2a7808 */ /* 0x004fe20001000000 */
[----:B------:R-:W1:Y:S01]  /*2eb0*/  MUFU.TANH R82, R82 ;  /* 0x0000005200527308 */ /* 0x000e620000002400 */
[----:B------:R-:W-:Y:S01]  /*2ec0*/  FMNMX.FTZ R7, R36, R7, !PT ;  /* 0x0000000724077209 */ /* 0x000fe20007810000 */
[----:B------:R-:W-:Y:S01]  /*2ed0*/  USHF.R.S32.HI UR10, URZ, 0x7, UR10 ;  /* 0x000000073f0a7899 */ /* 0x000fe2000801140a */
[C---:B------:R-:W-:Y:S01]  /*2ee0*/  ISETP.GT.AND P2, PT, R103.reuse, 0x48, PT ;  /* 0x000000486700780c */ /* 0x040fe20003f44270 */
[--C-:B------:R-:W-:Y:S01]  /*2ef0*/  FFMA.FTZ R8, R8, R15, -R14.reuse ;  /* 0x0000000f08087223 */ /* 0x100fe2000001080e */
[----:B0-----:R-:W-:Y:S01]  /*2f00*/  FSEL R40, R40, -INF , P1 ;  /* 0xff80000028287808 */ /* 0x001fe20000800000 */
[----:B------:R-:W-:Y:S01]  /*2f10*/  UISETP.LT.AND UP0, UPT, URZ, UR10, UPT ;  /* 0x0000000a3f00728c */ /* 0x000fe2000bf01270 */
[----:B------:R-:W-:Y:S01]  /*2f20*/  FMNMX.FTZ R7, R42, R7, !PT ;  /* 0x000000072a077209 */ /* 0x000fe20007810000 */
[----:B------:R-:W0:Y:S01]  /*2f30*/  MUFU.TANH R78, R78 ;  /* 0x0000004e004e7308 */ /* 0x000e220000002400 */
[----:B------:R-:W-:Y:S01]  /*2f40*/  ISETP.GT.AND P1, PT, R103, 0x49, PT ;  /* 0x000000496700780c */ /* 0x000fe20003f24270 */
[----:B------:R-:W-:Y:S01]  /*2f50*/  USEL UR22, URZ, UR10, !UP0 ;  /* 0x0000000a3f167287 */ /* 0x000fe2000c000000 */
[----:B---3--:R-:W-:Y:S01]  /*2f60*/  FSEL R80, R74, -INF , P2 ;  /* 0xff8000004a507808 */ /* 0x008fe20001000000 */
[--C-:B------:R-:W-:Y:S01]  /*2f70*/  FFMA.FTZ R74, R59, R15, -R14.reuse ;  /* 0x0000000f3b4a7223 */ /* 0x100fe2000001080e */
[----:B------:R-:W-:Y:S01]  /*2f80*/  FMNMX.FTZ R7, R40, R7, !PT ;  /* 0x0000000728077209 */ /* 0x000fe20007810000 */
[----:B------:R-:W-:Y:S01]  /*2f90*/  FFMA.FTZ R2, R2, R15, -R14 ;  /* 0x0000000f02027223 */ /* 0x000fe2000001080e */
[----:B------:R-:W-:Y:S01]  /*2fa0*/  ISETP.GT.AND P2, PT, R103, 0x50, PT ;  /* 0x000000506700780c */ /* 0x000fe20003f44270 */
[----:B------:R-:W2:Y:S01]  /*2fb0*/  MUFU.TANH R79, R79 ;  /* 0x0000004f004f7308 */ /* 0x000ea20000002400 */
[----:B----4-:R-:W-:Y:S01]  /*2fc0*/  FSEL R84, R75, -INF , P1 ;  /* 0xff8000004b547808 */ /* 0x010fe20000800000 */
[----:B------:R-:W-:Y:S01]  /*2fd0*/  UISETP.GE.AND UP0, UPT, UR24, UR22, UPT ;  /* 0x000000161800728c */ /* 0x000fe2000bf06270 */
[----:B------:R-:W-:Y:S01]  /*2fe0*/  FMNMX.FTZ R7, R80, R7, !PT ;  /* 0x0000000750077209 */ /* 0x000fe20007810000 */
[----:B------:R-:W-:Y:S01]  /*2ff0*/  UPRMT UR6, UR43, 0x654, UR6 ;  /* 0x000006542b067896 */ /* 0x000fe20008000006 */
[----:B------:R-:W-:-:S02]  /*3000*/  ISETP.GT.AND P1, PT, R103, 0x51, PT ;  /* 0x000000516700780c */ /* 0x000fc40003f24270 */
[----:B-1----:R-:W-:Y:S01]  /*3010*/  FSEL R82, R82, -INF , P2 ;  /* 0xff80000052527808 */ /* 0x002fe20001000000 */
[----:B------:R-:W1:Y:S01]  /*3020*/  MUFU.TANH R58, R58 ;  /* 0x0000003a003a7308 */ /* 0x000e620000002400 */
[----:B------:R-:W-:Y:S02]  /*3030*/  FMNMX.FTZ R7, R84, R7, !PT ;  /* 0x0000000754077209 */ /* 0x000fe40007810000 */
[C---:B------:R-:W-:Y:S02]  /*3040*/  ISETP.GT.AND P2, PT, R103.reuse, 0x58, PT ;  /* 0x000000586700780c */ /* 0x040fe40003f44270 */
[----:B0-----:R-:W-:Y:S01]  /*3050*/  FSEL R78, R78, -INF , P1 ;  /* 0xff8000004e4e7808 */ /* 0x001fe20000800000 */
[----:B------:R-:W-:Y:S01]  /*3060*/  SYNCS.ARRIVE.TRANS64.RED.A1T0 RZ, [UR6], RZ ;  /* 0x000000ffffff79a7 */ /* 0x000fe20008100406 */
[----:B------:R-:W-:Y:S01]  /*3070*/  FMNMX.FTZ R7, R82, R7, !PT ;  /* 0x0000000752077209 */ /* 0x000fe20007810000 */
[----:B------:R-:W0:Y:S01]  /*3080*/  MUFU.TANH R62, R62 ;  /* 0x0000003e003e7308 */ /* 0x000e220000002400 */
[----:B------:R-:W-:-:S02]  /*3090*/  ISETP.GT.AND P1, PT, R103, 0x59, PT ;  /* 0x000000596700780c */ /* 0x000fc40003f24270 */
[----:B--2---:R-:W-:Y:S02]  /*30a0*/  FSEL R86, R79, -INF , P2 ;  /* 0xff8000004f567808 */ /* 0x004fe40001000000 */
[----:B------:R-:W-:Y:S02]  /*30b0*/  FMNMX.FTZ R7, R78, R7, !PT ;  /* 0x000000074e077209 */ /* 0x000fe40007810000 */
[C---:B------:R-:W-:Y:S01]  /*30c0*/  ISETP.GT.AND P2, PT, R103.reuse, 0x60, PT ;  /* 0x000000606700780c */ /* 0x040fe20003f44270 */
[----:B------:R-:W2:Y:S01]  /*30d0*/  MUFU.TANH R61, R61 ;  /* 0x0000003d003d7308 */ /* 0x000ea20000002400 */
[----:B-1----:R-:W-:Y:S02]  /*30e0*/  FSEL R58, R58, -INF , P1 ;  /* 0xff8000003a3a7808 */ /* 0x002fe40000800000 */
[----:B------:R-:W-:Y:S02]  /*30f0*/  FMNMX.FTZ R7, R86, R7, !PT ;  /* 0x0000000756077209 */ /* 0x000fe40007810000 */
[----:B------:R-:W-:-:S02]  /*3100*/  ISETP.GT.AND P1, PT, R103, 0x61, PT ;  /* 0x000000616700780c */ /* 0x000fc40003f24270 */
[----:B------:R-:W-:Y:S01]  /*3110*/  FMNMX.FTZ R7, R58, R7, !PT ;  /* 0x000000073a077209 */ /* 0x000fe20007810000 */
[----:B------:R-:W1:Y:S01]  /*3120*/  MUFU.TANH R65, R65 ;  /* 0x0000004100417308 */ /* 0x000e620000002400 */
[----:B0-----:R-:W-:Y:S01]  /*3130*/  FSEL R88, R62, -INF , P2 ;  /* 0xff8000003e587808 */ /* 0x001fe20001000000 */
[----:B------:R-:W-:Y:S01]  /*3140*/  FFMA.FTZ R62, R55, R15, -R14 ;  /* 0x0000000f373e7223 */ /* 0x000fe2000001080e */
[----:B------:R-:W-:Y:S02]  /*3150*/  ISETP.GT.AND P2, PT, R103, 0x68, PT ;  /* 0x000000686700780c */ /* 0x000fe40003f44270 */
[----:B------:R-:W-:-:S03]  /*3160*/  FMNMX.FTZ R7, R88, R7, !PT ;  /* 0x0000000758077209 */ /* 0x000fc60007810000 */
[----:B------:R-:W0:Y:S01]  /*3170*/  MUFU.TANH R64, R64 ;  /* 0x0000004000407308 */ /* 0x000e220000002400 */
[----:B--2---:R-:W-:Y:S02]  /*3180*/  FSEL R90, R61, -INF , P1 ;  /* 0xff8000003d5a7808 */ /* 0x004fe40000800000 */
[----:B------:R-:W-:Y:S02]  /*3190*/  ISETP.GT.AND P1, PT, R103, 0x69, PT ;  /* 0x000000696700780c */ /* 0x000fe40003f24270 */
[----:B------:R-:W-:-:S03]  /*31a0*/  FMNMX.FTZ R7, R90, R7, !PT ;  /* 0x000000075a077209 */ /* 0x000fc60007810000 */
[----:B------:R-:W2:Y:S01]  /*31b0*/  MUFU.TANH R68, R68 ;  /* 0x0000004400447308 */ /* 0x000ea20000002400 */
[----:B-1----:R-:W-:Y:S02]  /*31c0*/  FSEL R94, R65, -INF , P2 ;  /* 0xff800000415e7808 */ /* 0x002fe40001000000 */
[----:B------:R-:W-:Y:S02]  /*31d0*/  ISETP.GT.AND P2, PT, R103, 0x70, PT ;  /* 0x000000706700780c */ /* 0x000fe40003f44270 */
[----:B------:R-:W-:-:S03]  /*31e0*/  FMNMX.FTZ R7, R94, R7, !PT ;  /* 0x000000075e077209 */ /* 0x000fc60007810000 */
[----:B------:R-:W1:Y:S01]  /*31f0*/  MUFU.TANH R69, R69 ;  /* 0x0000004500457308 */ /* 0x000e620000002400 */
[----:B0-----:R-:W-:Y:S01]  /*3200*/  FSEL R98, R64, -INF , P1 ;  /* 0xff80000040627808 */ /* 0x001fe20000800000 */
[----:B------:R-:W-:Y:S01]  /*3210*/  FFMA.FTZ R64, R51, R15, -R14 ;  /* 0x0000000f33407223 */ /* 0x000fe2000001080e */
[----:B------:R-:W-:Y:S02]  /*3220*/  ISETP.GT.AND P1, PT, R103, 0x71, PT ;  /* 0x000000716700780c */ /* 0x000fe40003f24270 */
[----:B------:R-:W-:-:S03]  /*3230*/  FMNMX.FTZ R7, R98, R7, !PT ;  /* 0x0000000762077209 */ /* 0x000fc60007810000 */
[----:B------:R-:W0:Y:S01]  /*3240*/  MUFU.TANH R73, R73 ;  /* 0x0000004900497308 */ /* 0x000e220000002400 */
[----:B--2---:R-:W-:Y:S01]  /*3250*/  FSEL R104, R68, -INF , P2 ;  /* 0xff80000044687808 */ /* 0x004fe20001000000 */
[----:B------:R-:W-:Y:S01]  /*3260*/  FFMA.FTZ R68, R43, R15, -R14 ;  /* 0x0000000f2b447223 */ /* 0x000fe2000001080e */
[----:B------:R-:W-:Y:S02]  /*3270*/  ISETP.GT.AND P2, PT, R103, 0x78, PT ;  /* 0x000000786700780c */ /* 0x000fe40003f44270 */
[----:B------:R-:W-:-:S03]  /*3280*/  FMNMX.FTZ R7, R104, R7, !PT ;  /* 0x0000000768077209 */ /* 0x000fc60007810000 */
[----:B------:R-:W2:Y:S01]  /*3290*/  MUFU.TANH R71, R71 ;  /* 0x0000004700477308 */ /* 0x000ea20000002400 */
[----:B-1----:R-:W-:Y:S02]  /*32a0*/  FSEL R106, R69, -INF , P1 ;  /* 0xff800000456a7808 */ /* 0x002fe40000800000 */
[----:B------:R-:W-:Y:S02]  /*32b0*/  ISETP.GT.AND P1, PT, R103, 0x79, PT ;  /* 0x000000796700780c */ /* 0x000fe40003f24270 */
[----:B------:R-:W-:-:S03]  /*32c0*/  FMNMX.FTZ R7, R106, R7, !PT ;  /* 0x000000076a077209 */ /* 0x000fc60007810000 */
[----:B------:R-:W-:Y:S01]  /*32d0*/  MUFU.EX2 R149, R149 ;  /* 0x0000009500957308 */ /* 0x000fe20000000800 */
[----:B0-----:R-:W-:-:S04]  /*32e0*/  FSEL R108, R73, -INF , P2 ;  /* 0xff800000496c7808 */ /* 0x001fc80001000000 */
[----:B------:R-:W-:-:S03]  /*32f0*/  FMNMX.FTZ R7, R108, R7, !PT ;  /* 0x000000076c077209 */ /* 0x000fc60007810000 */
[----:B------:R-:W0:Y:S01]  /*3300*/  MUFU.EX2 R20, R20 ;  /* 0x0000001400147308 */ /* 0x000e220000000800 */
[----:B--2---:R-:W-:-:S04]  /*3310*/  FSEL R110, R71, -INF , P1 ;  /* 0xff800000476e7808 */ /* 0x004fc80000800000 */
        /* <DEDUP_REMOVED lines=128> */
[----:B------:R-:W-:Y:S02]  /*3b20*/  F2FP.F16.F32.PACK_AB R133, R92, R133 ;  /* 0x000000855c85723e */ /* 0x000fe400000000ff */
[----:B------:R-:W-:-:S04]  /*3b30*/  CS2R R92, SRZ ;  /* 0x00000000005c7805 */ /* 0x000fc8000001ff00 */
        /* <DEDUP_REMOVED lines=39> */
[----:B------:R-:W-:Y:S02]  /*3db0*/  F2FP.F16.F32.PACK_AB R124, R7, R88 ;  /* 0x00000058077c723e */ /* 0x000fe400000000ff */
[----:B------:R-:W-:-:S04]  /*3dc0*/  CS2R R88, SRZ ;  /* 0x0000000000587805 */ /* 0x000fc8000001ff00 */
        /* <DEDUP_REMOVED lines=40> */
[----:B------:R-:W-:Y:S01]  /*4050*/  MOV R119, RZ ;  /* 0x000000ff00777202 */ /* 0x000fe20000000f00 */
[----:B------:R-:W-:Y:S01]  /*4060*/  IMAD.MOV.U32 R3, RZ, RZ, R24 ;  /* 0x000000ffff037224 */ /* 0x000fe200078e0018 */
[----:B------:R-:W-:Y:S01]  /*4070*/  UMOV UR25, UR36 ;  /* 0x0000002400197c82 */ /* 0x000fe20008000000 */
[----:B------:R-:W-:Y:S01]  /*4080*/  UMOV UR23, UR37 ;  /* 0x0000002500177c82 */ /* 0x000fe20008000000 */
[----:B------:R-:W-:-:S05]  /*4090*/  ULDC UR21, c[0x0][0x9d8] ;  /* 0x0002760000157ab9 */ /* 0x000fca0000000800 */
.L_x_2370:
[----:B------:R-:W-:Y:S01]  /*40a0*/  ISETP.NE.AND P2, PT, RZ, UR44, PT ;  /* 0x0000002cff007c0c */ /* 0x000fe2000bf45270 */
[----:B------:R-:W-:-:S04]  /*40b0*/  UISETP.NE.AND UP0, UPT, UR23, 0x1, UPT ;  /* 0x000000011700788c */ /* 0x000fc8000bf05270 */
[----:B------:R-:W-:-:S04]  /*40c0*/  USEL UR36, URZ, 0x1, UP0 ;  /* 0x000000013f247887 */ /* 0x000fc80008000000 */
[----:B------:R-:W-:-:S04]  /*40d0*/  ULOP3.LUT UR36, UR25, UR36, URZ, 0x3c, !UPT ;  /* 0x0000002419247292 */ /* 0x000fc8000f8e3c3f */
[----:B------:R-:W-:Y:S08]  /*40e0*/  @P2 BRA `(.L_x_2360) ;  /* 0x0000000000382947 */ /* 0x000ff00003800000 */
[----:B------:R-:W-:Y:S05]  /*40f0*/  @!P0 BRA `(.L_x_2361) ;  /* 0x0000000000048947 */ /* 0x000fea0003800000 */
[----:B------:R-:W-:Y:S01]  /*4100*/  BPT.TRAP 0x1 ;  /* 0x000000040000795c */ /* 0x000fe20000300000 */
.L_x_2361:
        /* <DEDUP_REMOVED lines=9> */
.L_x_2362:
[----:B-1----:R-:W-:Y:S05]  /*41a0*/  @P1 BRA `(.L_x_2360) ;  /* 0x0000000000081947 */ /* 0x002fea0003800000 */
[----:B------:R-:W1:Y:S02]  /*41b0*/  SYNCS.PHASECHK.TRANS64.TRYWAIT P1, [UR6+0x16830], R5 ;  /* 0x01683005ff0075a7 */ /* 0x000e640008020146 */
[----:B-1----:R-:W-:Y:S05]  /*41c0*/  @!P1 BRA `(.L_x_2363) ;  /* 0x000000d000349947 */ /* 0x002fea0003800000 */
.L_x_2360:
        /* <DEDUP_REMOVED lines=28> */
.L_x_2365:
[----:B------:R-:W-:Y:S01]  /*4390*/  ULEA UR6, UR23, UR45, 0x3 ;  /* 0x0000002d17067291 */ /* 0x000fe2000f8e183f */
[----:B------:R-:W-:-:S05]  /*43a0*/  IMAD.U32 R5, RZ, RZ, UR25 ;  /* 0x00000019ff057e24 */ /* 0x000fca000f8e00ff */
[----:B------:R-:W-:-:S04]  /*43b0*/  SHF.L.U32 R5, R5, 0x1f, RZ ;  /* 0x0000001f05057819 */ /* 0x000fc800000006ff */
[----:B------:R0:W1:Y:S01]  /*43c0*/  SYNCS.PHASECHK.TRANS64.TRYWAIT P1, [UR6+0x16850], R5 ;  /* 0x01685005ff0075a7 */ /* 0x0000620008020146 */
[----:B------:R-:W-:Y:S05]  /*43d0*/  @!P0 BRA `(.L_x_2366) ;  /* 0x0000000000048947 */ /* 0x000fea0003800000 */
[----:B------:R-:W-:Y:S01]  /*43e0*/  BPT.TRAP 0x1 ;  /* 0x000000040000795c */ /* 0x000fe20000300000 */
.L_x_2366:
[----:B-1----:R-:W-:Y:S05]  /*43f0*/  @P1 BRA `(.L_x_2364) ;  /* 0x0000000000081947 */ /* 0x002fea0003800000 */
[----:B------:R-:W1:Y:S02]  /*4400*/  SYNCS.PHASECHK.TRANS64.TRYWAIT P1, [UR6+0x16850], R5 ;  /* 0x01685005ff0075a7 */ /* 0x000e640008020146 */
[----:B-1----:R-:W-:Y:S05]  /*4410*/  @!P1 BRA `(.L_x_2367) ;  /* 0x000000cc00b89947 */ /* 0x002fea0003800000 */
.L_x_2364:
        /* <DEDUP_REMOVED lines=51> */
.L_x_2368:
[----:B------:R-:W-:Y:S01]  /*4750*/  UISETP.NE.AND UP0, UPT, UR50, URZ, UPT ;  /* 0x0000003f3200728c */ /* 0x000fe2000bf05270 */
[----:B------:R-:W-:Y:S02]  /*4760*/  VIADD R123, R17, UR42 ;  /* 0x0000002a117b7c36 */ /* 0x000fe40008000000 */
[----:B------:R-:W-:Y:S01]  /*4770*/  FMUL.FTZ R138, R28, UR21 ;  /* 0x000000151c8a7c20 */ /* 0x000fe20008410000 */
[----:B------:R-:W-:Y:S01]  /*4780*/  FMUL.FTZ R20, R46, UR21 ;  /* 0x000000152e147c20 */ /* 0x000fe20008410000 */
[----:B------:R-:W-:Y:S01]  /*4790*/  FMUL.FTZ R134, R24, UR21 ;  /* 0x0000001518867c20 */ /* 0x000fe20008410000 */
[----:B------:R-:W-:Y:S01]  /*47a0*/  FMUL.FTZ R7, R30, UR21 ;  /* 0x000000151e077c20 */ /* 0x000fe20008410000 */
[----:B------:R-:W-:Y:S01]  /*47b0*/  PLOP3.LUT P1, PT, PT, PT, UP0, 0x80, 0x0 ;  /* 0x000000000000781c */ /* 0x000fe20003f2f008 */
[----:B------:R-:W-:Y:S01]  /*47c0*/  FMUL.FTZ R136, R25, UR21 ;  /* 0x0000001519887c20 */ /* 0x000fe20008410000 */
[----:B------:R-:W-:Y:S01]  /*47d0*/  PLOP3.LUT P2, PT, PT, PT, UP0, 0x80, 0x0 ;  /* 0x000000000000781c */ /* 0x000fe20003f4f008 */
[----:B------:R-:W-:Y:S01]  /*47e0*/  IMAD.U32 R30, RZ, RZ, UR49 ;  /* 0x00000031ff1e7e24 */ /* 0x000fe2000f8e00ff */
[----:B------:R-:W1:Y:S01]  /*47f0*/  MUFU.TANH R134, R134 ;  /* 0x0000008600867308 */ /* 0x000e620000002400 */
[----:B------:R-:W-:Y:S01]  /*4800*/  @UP0 ULDC UR6, c[0x0][0x44c] ;  /* 0x0001130000060ab9 */ /* 0x000fe20000000800 */
[----:B------:R-:W-:Y:S01]  /*4810*/  FMUL.FTZ R132, R29, UR21 ;  /* 0x000000151d847c20 */ /* 0x000fe20008410000 */
[----:B------:R-:W-:Y:S01]  /*4820*/  FMUL.FTZ R128, R33, UR21 ;  /* 0x0000001521807c20 */ /* 0x000fe20008410000 */
[----:B------:R-:W-:Y:S01]  /*4830*/  FMUL.FTZ R130, R32, UR21 ;  /* 0x0000001520827c20 */ /* 0x000fe20008410000 */
[----:B------:R-:W-:Y:S01]  /*4840*/  FMUL.FTZ R126, R36, UR21 ;  /* 0x00000015247e7c20 */ /* 0x000fe20008410000 */
[----:B------:R-:W-:Y:S01]  /*4850*/  FMUL.FTZ R8, R31, UR21 ;  /* 0x000000151f087c20 */ /* 0x000fe20008410000 */
[----:B------:R-:W-:Y:S01]  /*4860*/  FMUL.FTZ R124, R37, UR21 ;  /* 0x00000015257c7c20 */ /* 0x000fe20008410000 */
[----:B------:R-:W2:Y:S01]  /*4870*/  MUFU.TANH R136, R136 ;  /* 0x0000008800887308 */ /* 0x000ea20000002400 */
        /* <DEDUP_REMOVED lines=10> */
[----:B------:R-:W4:Y:S01]  /*4920*/  SHFL.IDX PT, R46, R123, RZ, 0x1c1f ;  /* 0x001c1fff7b2e7589 */ /* 0x000f2200000e0000 */
[----:B------:R-:W-:Y:S01]  /*4930*/  FMUL.FTZ R34, R45, UR21 ;  /* 0x000000152d227c20 */ /* 0x000fe20008410000 */
[----:B------:R-:W-:Y:S01]  /*4940*/  FMUL.FTZ R36, R48, UR21 ;  /* 0x0000001530247c20 */ /* 0x000fe20008410000 */
[----:B------:R-:W-:Y:S01]  /*4950*/  FMUL.FTZ R32, R49, UR21 ;  /* 0x0000001531207c20 */ /* 0x000fe20008410000 */
[----:B------:R-:W-:Y:S01]  /*4960*/  MOV R121, UR6 ;  /* 0x0000000600797c02 */ /* 0x000fe20008000f00 */
[----:B------:R-:W5:Y:S01]  /*4970*/  MUFU.TANH R132, R132 ;  /* 0x0000008400847308 */ /* 0x000f620000002400 */
[----:B------:R-:W-:Y:S01]  /*4980*/  FMUL.FTZ R11, R38, UR21 ;  /* 0x00000015260b7c20 */ /* 0x000fe20008410000 */
[----:B------:R-:W-:Y:S01]  /*4990*/  FMUL.FTZ R38, R52, UR21 ;  /* 0x0000001534267c20 */ /* 0x000fe20008410000 */
[----:B------:R-:W-:Y:S01]  /*49a0*/  FMUL.FTZ R40, R53, UR21 ;  /* 0x0000001535287c20 */ /* 0x000fe20008410000 */
[----:B------:R-:W-:-:S02]  /*49b0*/  IMAD R121, R16, -0x2, R121 ;  /* 0xfffffffe10797824 */ /* 0x000fc400078e0279 */
[----:B------:R-:W-:Y:S01]  /*49c0*/  FMUL.FTZ R25, R50, UR21 ;  /* 0x0000001532197c20 */ /* 0x000fe20008410000 */
[----:B------:R-:W-:Y:S01]  /*49d0*/  FMUL.FTZ R13, R42, UR21 ;  /* 0x000000152a0d7c20 */ /* 0x000fe20008410000 */
[----:B------:R-:W-:Y:S01]  /*49e0*/  FMUL.FTZ R42, R56, UR21 ;  /* 0x00000015382a7c20 */ /* 0x000fe20008410000 */
[----:B------:R-:W0:Y:S01]  /*49f0*/  MUFU.TANH R130, R130 ;  /* 0x0000008200827308 */ /* 0x000e220000002400 */
[----:B------:R-:W-:Y:S01]  /*4a00*/  IADD3 R121, -R30, UR48, R121 ;  /* 0x000000301e797c10 */ /* 0x000fe2000fffe179 */
        /* <DEDUP_REMOVED lines=9> */
[----:B----4-:R-:W-:-:S02]  /*4aa0*/  IMAD.IADD R33, R121, 0x1, R46 ;  /* 0x0000000179217824 */ /* 0x010fc400078e022e */
[----:B------:R-:W-:Y:S01]  /*4ab0*/  FMUL.FTZ R46, R61, UR21 ;  /* 0x000000153d2e7c20 */ /* 0x000fe20008410000 */
[----:B------:R-:W-:Y:S01]  /*4ac0*/  FMUL.FTZ R69, R69, UR21 ;  /* 0x0000001545457c20 */ /* 0x000fe20008410000 */
[----:B------:R-:W-:Y:S01]  /*4ad0*/  FMUL.FTZ R72, R72, UR21 ;  /* 0x0000001548487c20 */ /* 0x000fe20008410000 */
[----:B------:R-:W-:Y:S01]  /*4ae0*/  FMUL.FTZ R73, R73, UR21 ;  /* 0x0000001549497c20 */ /* 0x000fe20008410000 */
[C---:B------:R-:W-:Y:S01]  /*4af0*/  ISETP.GT.AND P1, PT, R33.reuse, RZ, PT ;  /* 0x000000ff2100720c */ /* 0x040fe20003f24270 */
[----:B------:R-:W4:Y:S01]  /*4b00*/  MUFU.TANH R126, R126 ;  /* 0x0000007e007e7308 */ /* 0x000f220000002400 */
[----:B------:R-:W-:Y:S01]  /*4b10*/  ISETP.GT.AND P2, PT, R33, 0x1, PT ;  /* 0x000000012100780c */ /* 0x000fe20003f44270 */
[----:B------:R-:W-:Y:S01]  /*4b20*/  FMUL.FTZ R76, R76, UR21 ;  /* 0x000000154c4c7c20 */ /* 0x000fe20008410000 */
[----:B-1----:R-:W-:Y:S01]  /*4b30*/  FSEL R134, R134, -INF , P1 ;  /* 0xff80000086867808 */ /* 0x002fe20000800000 */
        /* <DEDUP_REMOVED lines=10> */
[----:B------:R-:W-:Y:S01]  /*4be0*/  FMUL.FTZ R85, R85, UR21 ;  /* 0x0000001555557c20 */ /* 0x000fe20008410000 */
[----:B------:R-:W-:Y:S01]  /*4bf0*/  FMNMX.FTZ R31, R136, R31, !PT ;  /* 0x0000001f881f7209 */ /* 0x000fe20007810000 */
[----:B------:R-:W2:Y:S01]  /*4c00*/  MUFU.TANH R120, R120 ;  /* 0x0000007800787308 */ /* 0x000ea20000002400 */
[----:B------:R-:W-:Y:S01]  /*4c10*/  ISETP.GT.AND P1, PT, R33, 0x10, PT ;  /* 0x000000102100780c */ /* 0x000fe20003f24270 */
[----:B------:R-:W-:Y:S01]  /*4c20*/  FMUL.FTZ R10, R35, UR21 ;  /* 0x00000015230a7c20 */ /* 0x000fe20008410000 */
[----:B-----5:R-:W-:Y:S01]  /*4c30*/  FSEL R132, R132, -INF , P2 ;  /* 0xff80000084847808 */ /* 0x020fe20001000000 */
[----:B------:R-:W-:Y:S01]  /*4c40*/  FMUL.FTZ R35, R66, UR21 ;  /* 0x0000001542237c20 */ /* 0x000fe20008410000 */
[----:B------:R-:W-:Y:S01]  /*4c50*/  FMNMX.FTZ R31, R138, R31, !PT ;  /* 0x0000001f8a1f7209 */ /* 0x000fe20007810000 */
[----:B------:R-:W3:Y:S01]  /*4c60*/  SHFL.IDX PT, R66, R123, 0x1, 0x1c1f ;  /* 0x003c1f007b427f89 */ /* 0x000ee200000e0000 */
[----:B------:R-:W-:Y:S01]  /*4c70*/  ISETP.GT.AND P2, PT, R33, 0x11, PT ;  /* 0x000000112100780c */ /* 0x000fe20003f44270 */
[----:B------:R-:W5:Y:S01]  /*4c80*/  MUFU.TANH R15, R15 ;  /* 0x0000000f000f7308 */ /* 0x000f620000002400 */
[----:B0-----:R-:W-:Y:S01]  /*4c90*/  FSEL R130, R130, -INF , P1 ;  /* 0xff80000082827808 */ /* 0x001fe20000800000 */
[----:B------:R-:W-:Y:S01]  /*4ca0*/  FMUL.FTZ R5, R26, UR21 ;  /* 0x000000151a057c20 */ /* 0x000fe20008410000 */
[----:B------:R-:W-:Y:S01]  /*4cb0*/  FMNMX.FTZ R31, R132, R31, !PT ;  /* 0x0000001f841f7209 */ /* 0x000fe20007810000 */
[----:B------:R-:W-:Y:S01]  /*4cc0*/  FMUL.FTZ R12, R39, UR21 ;  /* 0x00000015270c7c20 */ /* 0x000fe20008410000 */
[----:B------:R-:W-:Y:S01]  /*4cd0*/  ISETP.GT.AND P1, PT, R33, 0x18, PT ;  /* 0x000000182100780c */ /* 0x000fe20003f24270 */
[----:B------:R-:W-:Y:S01]  /*4ce0*/  FMUL.FTZ R28, R55, UR21 ;  /* 0x00000015371c7c20 */ /* 0x000fe20008410000 */
[----:B------:R-:W-:Y:S01]  /*4cf0*/  FSEL R128, R128, -INF , P2 ;  /* 0xff80000080807808 */ /* 0x000fe20001000000 */
[----:B------:R-:W0:Y:S01]  /*4d00*/  MUFU.TANH R24, R24 ;  /* 0x0000001800187308 */ /* 0x000e220000002400 */
[----:B------:R-:W-:Y:S01]  /*4d10*/  FMNMX.FTZ R31, R130, R31, !PT ;  /* 0x0000001f821f7209 */ /* 0x000fe20007810000 */
[----:B------:R-:W-:Y:S01]  /*4d20*/  FMUL.FTZ R39, R70, UR21 ;  /* 0x0000001546277c20 */ /* 0x000fe20008410000 */
[----:B------:R-:W-:Y:S01]  /*4d30*/  ISETP.GT.AND P2, PT, R33, 0x19, PT ;  /* 0x000000192100780c */ /* 0x000fe20003f44270 */
[----:B------:R-:W-:Y:S01]  /*4d40*/  FMUL.FTZ R14, R43, UR21 ;  /* 0x000000152b0e7c20 */ /* 0x000fe20008410000 */
[----:B----4-:R-:W-:Y:S01]  /*4d50*/  FSEL R126, R126, -INF , P1 ;  /* 0xff8000007e7e7808 */ /* 0x010fe20000800000 */
[----:B------:R-:W-:Y:S01]  /*4d60*/  FMUL.FTZ R43, R74, UR21 ;  /* 0x000000154a2b7c20 */ /* 0x000fe20008410000 */
[----:B------:R-:W-:Y:S01]  /*4d70*/  FMNMX.FTZ R31, R128, R31, !PT ;  /* 0x0000001f801f7209 */ /* 0x000fe20007810000 */
[----:B------:R-:W4:Y:S01]  /*4d80*/  MUFU.TANH R34, R34 ;  /* 0x0000002200227308 */ /* 0x000f220000002400 */
        /* <DEDUP_REMOVED lines=14> */
[----:B-----5:R-:W-:Y:S01]  /*4e70*/  FSEL R52, R15, -INF , P2 ;  /* 0xff8000000f347808 */ /* 0x020fe20001000000 */
[----:B------:R-:W2:Y:S01]  /*4e80*/  MUFU.TANH R32, R32 ;  /* 0x0000002000207308 */ /* 0x000ea20000002400 */
[----:B------:R-:W-:Y:S01]  /*4e90*/  FMNMX.FTZ R31, R120, R31, !PT ;  /* 0x0000001f781f7209 */ /* 0x000fe20007810000 */
[----:B------:R-:W-:Y:S01]  /*4ea0*/  FMUL.FTZ R37, R67, UR21 ;  /* 0x0000001543257c20 */ /* 0x000fe20008410000 */
[----:B------:R-:W-:Y:S01]  /*4eb0*/  ISETP.GT.AND P2, PT, R33, 0x29, PT ;  /* 0x000000292100780c */ /* 0x000fe20003f44270 */
[----:B------:R-:W-:Y:S01]  /*4ec0*/  FMUL.FTZ R41, R71, UR21 ;  /* 0x0000001547297c20 */ /* 0x000fe20008410000 */
[----:B0-----:R-:W-:Y:S01]  /*4ed0*/  FSEL R50, R24, -INF , P1 ;  /* 0xff80000018327808 */ /* 0x001fe20000800000 */
[----:B------:R-:W-:Y:S01]  /*4ee0*/  FMUL.FTZ R45, R75, UR21 ;  /* 0x000000154b2d7c20 */ /* 0x000fe20008410000 */
[----:B------:R-:W-:Y:S01]  /*4ef0*/  FMNMX.FTZ R31, R52, R31, !PT ;  /* 0x0000001f341f7209 */ /* 0x000fe20007810000 */
[----:B------:R-:W0:Y:S01]  /*4f00*/  MUFU.TANH R38, R38 ;  /* 0x0000002600267308 */ /* 0x000e220000002400 */
        /* <DEDUP_REMOVED lines=8> */
[----:B-1----:R-:W-:Y:S01]  /*4f90*/  FSEL R36, R36, -INF , P1 ;  /* 0xff80000024247808 */ /* 0x002fe20000800000 */
[----:B------:R-:W-:Y:S01]  /*4fa0*/  ULEA UR6, UR37, UR45, 0x3 ;  /* 0x0000002d25067291 */ /* 0x000fe2000f8e183f */
[----:B------:R-:W-:-:S02]  /*4fb0*/  FMNMX.FTZ R31, R34, R31, !PT ;  /* 0x0000001f221f7209 */ /* 0x000fc40007810000 */
[C---:B------:R-:W-:Y:S01]  /*4fc0*/  ISETP.GT.AND P1, PT, R33.reuse, 0x38, PT ;  /* 0x000000382100780c */ /* 0x040fe20003f24270 */
[----:B------:R-:W-:Y:S01]  /*4fd0*/  UIADD3 UR6, UR6, 0x16840, URZ ;  /* 0x0001684006067890 */ /* 0x000fe2000fffe03f */
[----:B--2---:R-:W-:Y:S01]  /*4fe0*/  FSEL R32, R32, -INF , P2 ;  /* 0xff80000020207808 */ /* 0x004fe20001000000 */
[----:B------:R-:W1:Y:S01]  /*4ff0*/  MUFU.TANH R42, R42 ;  /* 0x0000002a002a7308 */ /* 0x000e620000002400 */
[----:B------:R-:W-:Y:S01]  /*5000*/  FMNMX.FTZ R31, R36, R31, !PT ;  /* 0x0000001f241f7209 */ /* 0x000fe20007810000 */
[----:B------:R-:W-:Y:S01]  /*5010*/  UPRMT UR6, UR43, 0x654, UR6 ;  /* 0x000006542b067896 */ /* 0x000fe20008000006 */
[C---:B------:R-:W-:Y:S02]  /*5020*/  ISETP.GT.AND P2, PT, R33.reuse, 0x39, PT ;  /* 0x000000392100780c */ /* 0x040fe40003f44270 */
[----:B0-----:R-:W-:Y:S02]  /*5030*/  FSEL R38, R38, -INF , P1 ;  /* 0xff80000026267808 */ /* 0x001fe40000800000 */
[----:B------:R-:W-:Y:S01]  /*5040*/  FMNMX.FTZ R31, R32, R31, !PT ;  /* 0x0000001f201f7209 */ /* 0x000fe20007810000 */
[----:B------:R-:W0:Y:S01]  /*5050*/  MUFU.TANH R44, R44 ;  /* 0x0000002c002c7308 */ /* 0x000e220000002400 */
[----:B------:R-:W-:-:S02]  /*5060*/  ISETP.GT.AND P1, PT, R33, 0x40, PT ;  /* 0x000000402100780c */ /* 0x000fc40003f24270 */
[----:B----4-:R-:W-:Y:S01]  /*5070*/  FSEL R40, R40, -INF , P2 ;  /* 0xff80000028287808 */ /* 0x010fe20001000000 */
[----:B------:R-:W-:Y:S01]  /*5080*/  SYNCS.ARRIVE.TRANS64.RED.A1T0 RZ, [UR6], RZ ;  /* 0x000000ffffff79a7 */ /* 0x000fe20008100406 */
        /* <DEDUP_REMOVED lines=8> */
[----:B0-----:R-:W-:Y:S02]  /*5110*/  FSEL R44, R44, -INF , P2 ;  /* 0xff8000002c2c7808 */ /* 0x001fe40001000000 */
        /* <DEDUP_REMOVED lines=37> */
[----:B------:R-:W-:Y:S01]  /*5370*/  FMNMX.FTZ R15, R72, R31, !PT ;  /* 0x0000001f480f7209 */ /* 0x000fe20007810000 */
[----:B------:R-:W-:Y:S02]  /*5380*/  FMUL.FTZ R31, R62, UR21 ;  /* 0x000000153e1f7c20 */ /* 0x000fe40008410000 */
[----:B------:R-:W0:Y:S01]  /*5390*/  MUFU.TANH R81, R81 ;  /* 0x0000005100517308 */ /* 0x000e220000002400 */
[----:B--2---:R-:W-:Y:S02]  /*53a0*/  FSEL R76, R77, -INF , P2 ;  /* 0xff8000004d4c7808 */ /* 0x004fe40001000000 */
[----:B------:R-:W-:-:S02]  /*53b0*/  ISETP.GT.AND P2, PT, R33, 0x71, PT ;  /* 0x000000712100780c */ /* 0x000fc40003f44270 */
[----:B------:R-:W-:-:S03]  /*53c0*/  FMNMX.FTZ R15, R76, R15, !PT ;  /* 0x0000000f4c0f7209 */ /* 0x000fc60007810000 */
[----:B------:R-:W2:Y:S01]  /*53d0*/  MUFU.TANH R84, R84 ;  /* 0x0000005400547308 */ /* 0x000ea20000002400 */
[----:B-1----:R-:W-:Y:S02]  /*53e0*/  FSEL R62, R80, -INF , P1 ;  /* 0xff800000503e7808 */ /* 0x002fe40000800000 */
[----:B------:R-:W-:Y:S02]  /*53f0*/  ISETP.GT.AND P1, PT, R33, 0x78, PT ;  /* 0x000000782100780c */ /* 0x000fe40003f24270 */
[----:B------:R-:W-:-:S03]  /*5400*/  FMNMX.FTZ R15, R62, R15, !PT ;  /* 0x0000000f3e0f7209 */ /* 0x000fc60007810000 */
[----:B------:R-:W1:Y:S01]  /*5410*/  MUFU.TANH R85, R85 ;  /* 0x0000005500557308 */ /* 0x000e620000002400 */
[----:B0-----:R-:W-:Y:S02]  /*5420*/  FSEL R80, R81, -INF , P2 ;  /* 0xff80000051507808 */ /* 0x001fe40001000000 */
[----:B------:R-:W-:Y:S01]  /*5430*/  ISETP.GT.AND P2, PT, R33, 0x79, PT ;  /* 0x000000792100780c */ /* 0x000fe20003f44270 */
[----:B------:R-:W-:Y:S01]  /*5440*/  FMUL.FTZ R33, R63, UR21 ;  /* 0x000000153f217c20 */ /* 0x000fe20008410000 */
[----:B------:R-:W-:Y:S01]  /*5450*/  FMNMX.FTZ R15, R80, R15, !PT ;  /* 0x0000000f500f7209 */ /* 0x000fe20007810000 */
[----:B---3--:R-:W-:Y:S02]  /*5460*/  IMAD.IADD R63, R121, 0x1, R66 ;  /* 0x00000001793f7824 */ /* 0x008fe400078e0242 */
[----:B------:R-:W0:Y:S01]  /*5470*/  MUFU.TANH R5, R5 ;  /* 0x0000000500057308 */ /* 0x000e220000002400 */
[----:B--2---:R-:W-:Y:S02]  /*5480*/  FSEL R84, R84, -INF , P1 ;  /* 0xff80000054547808 */ /* 0x004fe40000800000 */
[----:B------:R-:W-:-:S02]  /*5490*/  ISETP.GT.AND P3, PT, R63, 0x1, PT ;  /* 0x000000013f00780c */ /* 0x000fc40003f64270 */
[----:B------:R-:W-:-:S03]  /*54a0*/  FMNMX.FTZ R15, R84, R15, !PT ;  /* 0x0000000f540f7209 */ /* 0x000fc60007810000 */
[----:B------:R-:W2:Y:S01]  /*54b0*/  MUFU.TANH R6, R6 ;  /* 0x0000000600067308 */ /* 0x000ea20000002400 */
[----:B-1----:R-:W-:Y:S02]  /*54c0*/  FSEL R122, R85, -INF , P2 ;  /* 0xff800000557a7808 */ /* 0x002fe40001000000 */
[----:B------:R-:W-:Y:S02]  /*54d0*/  ISETP.GT.AND P2, PT, R63, RZ, PT ;  /* 0x000000ff3f00720c */ /* 0x000fe40003f44270 */
[----:B------:R-:W-:-:S03]  /*54e0*/  FMNMX.FTZ R15, R122, R15, !PT ;  /* 0x0000000f7a0f7209 */ /* 0x000fc60007810000 */
[----:B------:R-:W1:Y:S01]  /*54f0*/  MUFU.TANH R7, R7 ;  /* 0x0000000700077308 */ /* 0x000e620000002400 */
[----:B0-----:R-:W-:Y:S01]  /*5500*/  FSEL R5, R5, -INF , P2 ;  /* 0xff80000005057808 */ /* 0x001fe20001000000 */
[----:B------:R-:W0:Y:S01]  /*5510*/  SHFL.BFLY PT, R24, R15, 0x2, 0x1f ;  /* 0x0c401f000f187f89 */ /* 0x000e2200000e0000 */
[----:B------:R-:W-:Y:S02]  /*5520*/  ISETP.GT.AND P2, PT, R63, 0x8, PT ;  /* 0x000000083f00780c */ /* 0x000fe40003f44270 */
[----:B------:R-:W-:-:S03]  /*5530*/  FMNMX.FTZ R65, R5, R4, !PT ;  /* 0x0000000405417209 */ /* 0x000fc60007810000 */
[----:B------:R-:W3:Y:S01]  /*5540*/  MUFU.TANH R8, R8 ;  /* 0x0000000800087308 */ /* 0x000ee20000002400 */
        /* <DEDUP_REMOVED lines=8> */
[----:B---3--:R-:W-:Y:S02]  /*55d0*/  FSEL R8, R8, -INF , P3 ;  /* 0xff80000008087808 */ /* 0x008fe40001800000 */
[----:B0-----:R-:W-:Y:S02]  /*55e0*/  FMNMX.FTZ R24, R15, R24, !PT ;  /* 0x000000180f187209 */ /* 0x001fe40007810000 */
[----:B------:R-:W0:Y:S01]  /*55f0*/  LDC R15, c[0x0][0x988] ;  /* 0x00026200ff0f7b82 */ /* 0x000e220000000800 */
[----:B------:R-:W-:Y:S02]  /*5600*/  ISETP.GT.AND P3, PT, R63, 0x11, PT ;  /* 0x000000113f00780c */ /* 0x000fe40003f64270 */
[----:B------:R-:W3:Y:S01]  /*5610*/  MUFU.TANH R11, R11 ;  /* 0x0000000b000b7308 */ /* 0x000ee20000002400 */
[----:B------:R-:W4:Y:S01]  /*5620*/  SHFL.BFLY PT, R55, R24, 0x1, 0x1f ;  /* 0x0c201f0018377f89 */ /* 0x000f2200000e0000 */
[----:B--2---:R-:W-:-:S02]  /*5630*/  FSEL R74, R9, -INF , P2 ;  /* 0xff800000094a7808 */ /* 0x004fc40001000000 */
[----:B------:R-:W-:Y:S02]  /*5640*/  FMNMX.FTZ R65, R8, R65, !PT ;  /* 0x0000004108417209 */ /* 0x000fe40007810000 */
[C---:B------:R-:W-:Y:S02]  /*5650*/  ISETP.GT.AND P2, PT, R63.reuse, 0x18, PT ;  /* 0x000000183f00780c */ /* 0x040fe40003f44270 */
[----:B------:R-:W2:Y:S01]  /*5660*/  MUFU.TANH R12, R12 ;  /* 0x0000000c000c7308 */ /* 0x000ea20000002400 */
[----:B-1----:R-:W-:Y:S02]  /*5670*/  FSEL R10, R10, -INF , P3 ;  /* 0xff8000000a0a7808 */ /* 0x002fe40001800000 */
[----:B------:R-:W-:Y:S02]  /*5680*/  FMNMX.FTZ R65, R74, R65, !PT ;  /* 0x000000414a417209 */ /* 0x000fe40007810000 */
[----:B------:R-:W-:Y:S02]  /*5690*/  ISETP.GT.AND P3, PT, R63, 0x19, PT ;  /* 0x000000193f00780c */ /* 0x000fe40003f64270 */
[----:B------:R-:W-:Y:S01]  /*56a0*/  FMNMX.FTZ R65, R10, R65, !PT ;  /* 0x000000410a417209 */ /* 0x000fe20007810000 */
[----:B------:R-:W1:Y:S01]  /*56b0*/  MUFU.TANH R13, R13 ;  /* 0x0000000d000d7308 */ /* 0x000e620000002400 */
        /* <DEDUP_REMOVED lines=9> */
[----:B-1----:R-:W-:Y:S01]  /*5750*/  FSEL R82, R13, -INF , P2 ;  /* 0xff8000000d527808 */ /* 0x002fe20001000000 */
[----:B0-----:R-:W-:Y:S01]  /*5760*/  FMUL.FTZ R55, R24, R15 ;  /* 0x0000000f18377220 */ /* 0x001fe20000410000 */
        /* <DEDUP_REMOVED lines=301> */
.L_x_2369:
        /* <DEDUP_REMOVED lines=78> */
.L_x_2359:
[----:B------:R-:W-:-:S13]  /*6f20*/  ISETP.LE.AND P1, PT, RZ, UR24, PT ;  /* 0x00000018ff007c0c */ /* 0x000fda000bf23270 */
[----:B------:R-:W-:Y:S05]  /*6f30*/  @!P1 BRA `(.L_x_2371) ;  /* 0x00000024003c9947 */ /* 0x000fea0003800000 */
[----:B------:R-:W-:Y:S01]  /*6f40*/  MOV R4, R6 ;  /* 0x0000000600047202 */ /* 0x000fe20000000f00 */
[----:B------:R-:W-:Y:S01]  /*6f50*/  IMAD.MOV.U32 R3, RZ, RZ, R24 ;  /* 0x000000ffff037224 */ /* 0x000fe200078e0018 */
[----:B------:R-:W-:Y:S01]  /*6f60*/  UMOV UR23, UR36 ;  /* 0x0000002400177c82 */ /* 0x000fe20008000000 */
[----:B------:R-:W-:Y:S01]  /*6f70*/  UMOV UR21, UR37 ;  /* 0x0000002500157c82 */ /* 0x000fe20008000000 */
[----:B------:R-:W-:-:S05]  /*6f80*/  ULDC UR22, c[0x0][0x9d8] ;  /* 0x0002760000167ab9 */ /* 0x000fca0000000800 */
.L_x_2382:
        /* <DEDUP_REMOVED lines=9> */
.L_x_2373:
[----:B------:R-:W-:Y:S01]  /*7020*/  ULEA UR6, UR37, UR45, 0x3 ;  /* 0x0000002d25067291 */ /* 0x000fe2000f8e183f */
[----:B------:R-:W-:-:S05]  /*7030*/  IMAD.U32 R5, RZ, RZ, UR36 ;  /* 0x00000024ff057e24 */ /* 0x000fca000f8e00ff */
[----:B------:R-:W-:-:S04]  /*7040*/  SHF.L.U32 R5, R5, 0x1f, RZ ;  /* 0x0000001f05057819 */ /* 0x000fc800000006ff */
[----:B------:R0:W1:Y:S01]  /*7050*/  SYNCS.PHASECHK.TRANS64.TRYWAIT P1, [UR6+0x16830], R5 ;  /* 0x01683005ff0075a7 */ /* 0x0000620008020146 */
[----:B------:R-:W-:Y:S05]  /*7060*/  @!P0 BRA `(.L_x_2374) ;  /* 0x0000000000048947 */ /* 0x000fea0003800000 */
[----:B------:R-:W-:Y:S01]  /*7070*/  BPT.TRAP 0x1 ;  /* 0x000000040000795c */ /* 0x000fe20000300000 */
.L_x_2374:
[----:B-1----:R-:W-:Y:S05]  /*7080*/  @P1 BRA `(.L_x_2372) ;  /* 0x0000000000081947 */ /* 0x002fea0003800000 */
[----:B------:R-:W1:Y:S02]  /*7090*/  SYNCS.PHASECHK.TRANS64.TRYWAIT P1, [UR6+0x16830], R5 ;  /* 0x01683005ff0075a7 */ /* 0x000e640008020146 */
[----:B-1----:R-:W-:Y:S05]  /*70a0*/  @!P1 BRA `(.L_x_2375) ;  /* 0x000000a000ac9947 */ /* 0x002fea0003800000 */
.L_x_2372:
        /* <DEDUP_REMOVED lines=25> */
.L_x_2377:
[----:B------:R-:W-:Y:S01]  /*7240*/  ULEA UR6, UR21, UR45, 0x3 ;  /* 0x0000002d15067291 */ /* 0x000fe2000f8e183f */
[----:B------:R-:W-:-:S05]  /*7250*/  IMAD.U32 R5, RZ, RZ, UR23 ;  /* 0x00000017ff057e24 */ /* 0x000fca000f8e00ff */
[----:B------:R-:W-:-:S04]  /*7260*/  SHF.L.U32 R5, R5, 0x1f, RZ ;  /* 0x0000001f05057819 */ /* 0x000fc800000006ff */
[----:B------:R0:W1:Y:S01]  /*7270*/  SYNCS.PHASECHK.TRANS64.TRYWAIT P1, [UR6+0x16850], R5 ;  /* 0x01685005ff0075a7 */ /* 0x0000620008020146 */
[----:B------:R-:W-:Y:S05]  /*7280*/  @!P0 BRA `(.L_x_2378) ;  /* 0x0000000000048947 */ /* 0x000fea0003800000 */
[----:B------:R-:W-:Y:S01]  /*7290*/  BPT.TRAP 0x1 ;  /* 0x000000040000795c */ /* 0x000fe20000300000 */
.L_x_2378:
[----:B-1----:R-:W-:Y:S05]  /*72a0*/  @P1 BRA `(.L_x_2376) ;  /* 0x0000000000081947 */ /* 0x002fea0003800000 */
[----:B------:R-:W1:Y:S02]  /*72b0*/  SYNCS.PHASECHK.TRANS64.TRYWAIT P1, [UR6+0x16850], R5 ;  /* 0x01685005ff0075a7 */ /* 0x000e640008020146 */
[----:B-1----:R-:W-:Y:S05]  /*72c0*/  @!P1 BRA `(.L_x_2379) ;  /* 0x000000a0003c9947 */ /* 0x002fea0003800000 */
.L_x_2376:
        /* <DEDUP_REMOVED lines=51> */
.L_x_2380:
        /* <DEDUP_REMOVED lines=407> */
.L_x_2381:
        /* <DEDUP_REMOVED lines=76> */
.L_x_2371:
[----:B------:R-:W-:Y:S06]  /*9430*/  BAR.ARV 0x8, 0x200 ;  /* 0x0208000000007b1d */ /* 0x000fec0000002000 */
[----:B------:R-:W-:Y:S05]  /*9440*/  @!P0 BRA `(.L_x_2383) ;  /* 0x0000000000048947 */ /* 0x000fea0003800000 */
[----:B------:R-:W-:Y:S01]  /*9450*/  BPT.TRAP 0x1 ;  /* 0x000000040000795c */ /* 0x000fe20000300000 */
.L_x_2383:
[----:B------:R-:W-:Y:S01]  /*9460*/  ULEA UR5, UR37, UR45, 0x3 ;  /* 0x0000002d25057291 */ /* 0x000fe2000f8e183f */
[----:B------:R-:W-:-:S05]  /*9470*/  IMAD.U32 R3, RZ, RZ, UR36 ;  /* 0x00000024ff037e24 */ /* 0x000fca000f8e00ff */
[----:B------:R-:W-:-:S04]  /*9480*/  SHF.L.U32 R3, R3, 0x1f, RZ ;  /* 0x0000001f03037819 */ /* 0x000fc800000006ff */
[----:B------:R0:W1:Y:S01]  /*9490*/  SYNCS.PHASECHK.TRANS64.TRYWAIT P1, [UR5+0x16850], R3 ;  /* 0x01685003ff0075a7 */ /* 0x0000620008020145 */
[----:B------:R-:W-:Y:S05]  /*94a0*/  @!P0 BRA `(.L_x_2384) ;  /* 0x0000000000048947 */ /* 0x000fea0003800000 */
[----:B------:R-:W-:Y:S01]  /*94b0*/  BPT.TRAP 0x1 ;  /* 0x000000040000795c */ /* 0x000fe20000300000 */
.L_x_2384:
[----:B-1----:R-:W-:Y:S05]  /*94c0*/  @P1 BRA `(.L_x_2385) ;  /* 0x0000000000081947 */ /* 0x002fea0003800000 */
[----:B------:R-:W1:Y:S02]  /*94d0*/  SYNCS.PHASECHK.TRANS64.TRYWAIT P1, [UR5+0x16850], R3 ;  /* 0x01685003ff0075a7 */ /* 0x000e640008020145 */
[----:B-1----:R-:W-:Y:S05]  /*94e0*/  @!P1 BRA `(.L_x_2386) ;  /* 0x0000007c00cc9947 */ /* 0x002fea0003800000 */
.L_x_2385:
        /* <DEDUP_REMOVED lines=71> */
.L_x_2387:
        /* <DEDUP_REMOVED lines=42> */
.L_x_2351:
        /* <DEDUP_REMOVED lines=24> */
[----:B------:R-:W1:Y:S01]  /*9d80*/  LDC R33, c[0x0][0xbe8] ;  /* 0x0002fa00ff217b82 */ /* 0x000e620000000800 */
[----:B------:R-:W-:Y:S01]  /*9d90*/  F2FP.F16.F32.PACK_AB R115, R119, R118 ;  /* 0x000000767773723e */ /* 0x000fe200000000ff */
[----:B------:R-:W-:-:S02]  /*9da0*/  UIADD3.X UR7, UR18, UR9, URZ, UP1, !UPT ;  /* 0x0000000912077290 */ /* 0x000fc40008ffe43f */
[----:B------:R-:W-:-:S04]  /*9db0*/  IMAD.U32 R24, RZ, RZ, UR4 ;  /* 0x00000004ff187e24 */ /* 0x000fc8000f8e00ff */
[----:B------:R-:W-:Y:S01]  /*9dc0*/  BAR.SYNC.DEFER_BLOCKING 0x1, 0x180 ;  /* 0x0046000000007b1d */ /* 0x000fe20000010000 */
[----:B------:R-:W-:Y:S01]  /*9dd0*/  IMAD.U32 R25, RZ, RZ, UR7 ;  /* 0x00000007ff197e24 */ /* 0x000fe2000f8e00ff */
[----:B------:R-:W-:-:S04]  /*9de0*/  USHF.R.S32.HI UR17, URZ, 0x1f, UR41 ;  /* 0x0000001f3f117899 */ /* 0x000fc80008011429 */
[----:B------:R-:W-:Y:S01]  /*9df0*/  ULDC.64 UR10, c[0x0][0xb90] ;  /* 0x0002e400000a7ab9 */ /* 0x000fe20000000a00 */
        /* <DEDUP_REMOVED lines=27> */
[----:B------:R-:W-:Y:S02]  /*9fb0*/  F2FP.F16.F32.PACK_AB R4, R89, R88 ;  /* 0x000000585904723e */ /* 0x000fe400000000ff */
[----:B------:R-:W-:-:S02]  /*9fc0*/  F2FP.F16.F32.PACK_AB R5, R91, R90 ;  /* 0x0000005a5b05723e */ /* 0x000fc400000000ff */
[----:B------:R-:W-:Y:S02]  /*9fd0*/  F2FP.F16.F32.PACK_AB R6, R93, R92 ;  /* 0x0000005c5d06723e */ /* 0x000fe400000000ff */
[----:B------:R-:W-:Y:S02]  /*9fe0*/  F2FP.F16.F32.PACK_AB R7, R95, R94 ;  /* 0x0000005e5f07723e */ /* 0x000fe400000000ff */
[----:B------:R-:W-:Y:S02]  /*9ff0*/  F2FP.F16.F32.PACK_AB R8, R97, R96 ;  /* 0x000000606108723e */ /* 0x000fe400000000ff */
[----:B------:R-:W-:Y:S01]  /*a000*/  F2FP.F16.F32.PACK_AB R9, R99, R98 ;  /* 0x000000626309723e */ /* 0x000fe200000000ff */
[----:B------:R-:W-:Y:S01]  /*a010*/  STSM.16.M88.4 [R32], R4 ;  /* 0x0000000420007844 */ /* 0x000fe20000000200 */
[----:B------:R-:W-:Y:S02]  /*a020*/  F2FP.F16.F32.PACK_AB R10, R101, R100 ;  /* 0x00000064650a723e */ /* 0x000fe400000000ff */
[----:B------:R-:W-:-:S02]  /*a030*/  F2FP.F16.F32.PACK_AB R11, R103, R102 ;  /* 0x00000066670b723e */ /* 0x000fc400000000ff */
[----:B------:R-:W-:-:S03]  /*a040*/  PLOP3.LUT P2, PT, PT, PT, UP0, 0x80, 0x0 ;  /* 0x000000000000781c */ /* 0x000fc60003f4f008 */
[----:B------:R0:W-:Y:S04]  /*a050*/  STSM.16.M88.4 [R30], R8 ;  /* 0x000000081e007844 */ /* 0x0001e80000000200 */
[----:B------:R2:W-:Y:S04]  /*a060*/  STSM.16.M88.4 [R29], R12 ;  /* 0x0000000c1d007844 */ /* 0x0005e80000000200 */
[----:B------:R2:W-:Y:S01]  /*a070*/  STSM.16.M88.4 [R28], R112 ;  /* 0x000000701c007844 */ /* 0x0005e20000000200 */
[----:B------:R-:W-:Y:S06]  /*a080*/  BAR.SYNC.DEFER_BLOCKING 0x1, 0x180 ;  /* 0x0046000000007b1d */ /* 0x000fec0000010000 */
[----:B------:R-:W3:Y:S01]  /*a090*/  @P2 LDG.E R26, desc[UR52][R24.64] ;  /* 0x00000034181a2981 */ /* 0x000ee2000c1e1900 */
[----:B-1----:R-:W-:Y:S01]  /*a0a0*/  ISETP.NE.AND P1, PT, R33, 0x1, PT ;  /* 0x000000012100780c */ /* 0x002fe20003f25270 */
[----:B------:R-:W-:Y:S01]  /*a0b0*/  UMOV UR4, URZ ;  /* 0x0000003f00047c82 */ /* 0x000fe20008000000 */
[----:B0-----:R-:W-:Y:S01]  /*a0c0*/  IADD3 R8, R17, UR42, RZ ;  /* 0x0000002a11087c10 */ /* 0x001fe2000fffe0ff */
[----:B------:R-:W-:-:S02]  /*a0d0*/  UIMAD UR7, UR17, UR10, URZ ;  /* 0x0000000a110772a4 */ /* 0x000fc4000f8e023f */
[----:B------:R-:W-:Y:S02]  /*a0e0*/  USEL UR40, UR40, URZ, !UP0 ;  /* 0x0000003f28287287 */ /* 0x000fe4000c000000 */
[----:B------:R-:W-:Y:S01]  /*a0f0*/  IMAD.MOV.U32 R4, RZ, RZ, R8 ;  /* 0x000000ffff047224 */ /* 0x000fe200078e0008 */
[----:B------:R-:W-:Y:S02]  /*a100*/  UIMAD UR7, UR41, UR11, UR7 ;  /* 0x0000000b290772a4 */ /* 0x000fe4000f8e0207 */
[----:B------:R-:W-:Y:S02]  /*a110*/  UISETP.NE.U32.AND UP1, UPT, UR12, URZ, UPT ;  /* 0x0000003f0c00728c */ /* 0x000fe4000bf25070 */
        /* <DEDUP_REMOVED lines=11> */
[----:B---3--:R-:W-:-:S13]  /*a1d0*/  @P2 R2UR UR4, R26 ;  /* 0x000000001a0422ca */ /* 0x008fda00000e0000 */
        /* <DEDUP_REMOVED lines=9> */
[----:B------:R-:W-:Y:S01]  /*a270*/  IMAD R8, R5, UR14, RZ ;  /* 0x0000000e05087c24 */ /* 0x000fe2000f8e02ff */
[----:B------:R-:W-:Y:S01]  /*a280*/  @UP0 UIADD3 UR10, UP1, UR16, UR12, URZ ;  /* 0x0000000c100a0290 */ /* 0x000fe2000ff3e03f */
[----:B------:R-:W-:Y:S01]  /*a290*/  IMAD.U32 R9, RZ, RZ, UR7 ;  /* 0x00000007ff097e24 */ /* 0x000fe2000f8e00ff */
[----:B------:R-:W-:-:S04]  /*a2a0*/  ULDC UR7, c[0x0][0xa88] ;  /* 0x0002a20000077ab9 */ /* 0x000fc80000000800 */
[----:B------:R-:W-:Y:S01]  /*a2b0*/  IADD3.X R5, R6, UR11, R9, P0, !PT ;  /* 0x0000000b06057c10 */ /* 0x000fe200087fe409 */
[----:B------:R-:W-:Y:S01]  /*a2c0*/  @UP0 UIADD3.X UR11, UR18, UR13, URZ, UP1, !UPT ;  /* 0x0000000d120b0290 */ /* 0x000fe20008ffe43f */
[C---:B------:R-:W-:Y:S01]  /*a2d0*/  IMAD R9, R7.reuse, UR15, R8 ;  /* 0x0000000f07097c24 */ /* 0x040fe2000f8e0208 */
[----:B------:R-:W-:Y:S01]  /*a2e0*/  MOV R8, UR10 ;  /* 0x0000000a00087c02 */ /* 0x000fe20008000f00 */
[----:B------:R-:W-:Y:S01]  /*a2f0*/  IMAD.U32 R6, RZ, RZ, UR7 ;  /* 0x00000007ff067e24 */ /* 0x000fe2000f8e00ff */
[----:B------:R-:W-:Y:S01]  /*a300*/  ULDC.64 UR12, c[0x0][0xb50] ;  /* 0x0002d400000c7ab9 */ /* 0x000fe20000000a00 */
[----:B------:R-:W-:-:S04]  /*a310*/  IMAD.WIDE.U32 R4, R7, UR14, R4 ;  /* 0x0000000e07047c25 */ /* 0x000fc8000f8e0004 */
[----:B------:R-:W-:Y:S01]  /*a320*/  IMAD.IADD R5, R5, 0x1, R9 ;  /* 0x0000000105057824 */ /* 0x000fe200078e0209 */
[----:B------:R-:W-:Y:S01]  /*a330*/  LEA R7, P0, R4, UR12, 0x2 ;  /* 0x0000000c04077c11 */ /* 0x000fe2000f8010ff */
[----:B------:R-:W-:-:S03]  /*a340*/  IMAD.U32 R9, RZ, RZ, UR11 ;  /* 0x0000000bff097e24 */ /* 0x000fc6000f8e00ff */
[----:B------:R-:W-:Y:S01]  /*a350*/  LEA.HI.X R10, R4, UR13, R5, 0x2, P0 ;  /* 0x0000000d040a7c11 */ /* 0x000fe200080f1405 */
[----:B------:R-:W-:Y:S01]  /*a360*/  IMAD R5, R22, 0x40, R19 ;  /* 0x0000004016057824 */ /* 0x000fe200078e0213 */
[----:B------:R2:W5:Y:S01]  /*a370*/  @P3 LDG.E R6, desc[UR52][R8.64] ;  /* 0x0000003408063981 */ /* 0x000562000c1e1900 */
[----:B------:R-:W-:Y:S06]  /*a380*/  @P3 BRA `(.L_x_2390) ;  /* 0x0000000000103947 */ /* 0x000fec0003800000 */
[----:B------:R-:W-:Y:S05]  /*a390*/  @!P2 BRA `(.L_x_2390) ;  /* 0x00000000000ca947 */ /* 0x000fea0003800000 */
[----:B--2---:R-:W2:Y:S04]  /*a3a0*/  LDG.E R9, desc[UR52][R24.64] ;  /* 0x0000003418097981 */ /* 0x004ea8000c1e1900 */
[----:B-----5:R-:W2:Y:S02]  /*a3b0*/  LDG.E R6, desc[UR52][R24.64+0x4] ;  /* 0x0000043418067981 */ /* 0x020ea4000c1e1900 */
[----:B--2---:R-:W-:-:S07]  /*a3c0*/  IMAD.IADD R6, R6, 0x1, -R9 ;  /* 0x0000000106067824 */ /* 0x004fce00078e0a09 */
.L_x_2390:
[----:B--2---:R-:W-:Y:S01]  /*a3d0*/  SHFL.IDX PT, R12, R7, RZ, 0x1c1f ;  /* 0x001c1fff070c7589 */ /* 0x004fe200000e0000 */
[----:B------:R-:W-:Y:S01]  /*a3e0*/  IMAD.WIDE R2, R5, 0x2, R2 ;  /* 0x0000000205027825 */ /* 0x000fe200078e0202 */
[----:B------:R-:W-:Y:S01]  /*a3f0*/  LOP3.LUT P0, RZ, R152, 0x3, RZ, 0xc0, !PT ;  /* 0x0000000398ff7812 */ /* 0x000fe2000780c0ff */
[----:B------:R-:W-:Y:S01]  /*a400*/  ULDC.64 UR10, c[0x0][0xaa0] ;  /* 0x0002a800000a7ab9 */ /* 0x000fe20000000a00 */
[----:B------:R-:W0:Y:S01]  /*a410*/  SHFL.IDX PT, R13, R10, RZ, 0x1c1f ;  /* 0x001c1fff0a0d7589 */ /* 0x000e2200000e0000 */
[----:B------:R-:W-:Y:S01]  /*a420*/  VIADD R8, R154, UR42 ;  /* 0x0000002a9a087c36 */ /* 0x000fe20008000000 */
[----:B------:R-:W-:Y:S01]  /*a430*/  IADD3 R9, P3, R2, 0x1800, RZ ;  /* 0x0000180002097810 */ /* 0x000fe20007f7e0ff */
[----:B-----5:R-:W-:Y:S01]  /*a440*/  IMAD R35, R6, R33, RZ ;  /* 0x0000002106237224 */ /* 0x020fe200078e02ff */
[----:B------:R-:W-:Y:S01]  /*a450*/  SHFL.IDX PT, R14, R7, 0x1, 0x1c1f ;  /* 0x003c1f00070e7f89 */ /* 0x000fe200000e0000 */
[----:B------:R-:W-:Y:S01]  /*a460*/  VIADD R4, R8, 0x8 ;  /* 0x0000000808047836 */ /* 0x000fe20000000000 */
[----:B------:R-:W-:-:S02]  /*a470*/  IADD3 R25, P4, R2, 0x3000, RZ ;  /* 0x0000300002197810 */ /* 0x000fc40007f9e0ff */
[----:B------:R-:W1:Y:S01]  /*a480*/  SHFL.IDX PT, R15, R10, 0x1, 0x1c1f ;  /* 0x003c1f000a0f7f89 */ /* 0x000e6200000e0000 */
[-C--:B------:R-:W-:Y:S02]  /*a490*/  ISETP.GE.OR P2, PT, R8, R35.reuse, P0 ;  /* 0x000000230800720c */ /* 0x080fe40000746670 */
[----:B------:R-:W-:Y:S02]  /*a4a0*/  LOP3.LUT R5, R2, 0x380, RZ, 0xc0, !PT ;  /* 0x0000038002057812 */ /* 0x000fe400078ec0ff */
[----:B------:R-:W-:Y:S02]  /*a4b0*/  LOP3.LUT R8, R9, 0x380, RZ, 0xc0, !PT ;  /* 0x0000038009087812 */ /* 0x000fe400078ec0ff */
[----:B------:R-:W-:Y:S02]  /*a4c0*/  ISETP.GE.OR P0, PT, R4, R35, P0 ;  /* 0x000000230400720c */ /* 0x000fe40000706670 */
[----:B------:R-:W-:Y:S02]  /*a4d0*/  LOP3.LUT R24, R25, 0x380, RZ, 0xc0, !PT ;  /* 0x0000038019187812 */ /* 0x000fe400078ec0ff */
[----:B------:R-:W-:-:S02]  /*a4e0*/  SHF.R.U64 R5, R5, 0x3, RZ ;  /* 0x0000000305057819 */ /* 0x000fc400000012ff */
[----:B------:R-:W-:Y:S02]  /*a4f0*/  SHF.R.U64 R8, R8, 0x3, RZ ;  /* 0x0000000308087819 */ /* 0x000fe400000012ff */
[----:B------:R-:W-:Y:S01]  /*a500*/  SHF.R.U64 R24, R24, 0x3, RZ ;  /* 0x0000000318187819 */ /* 0x000fe200000012ff */
[----:B0-----:R0:W-:Y:S01]  /*a510*/  @!P2 ST.E desc[UR52][R12.64], R21 ;  /* 0x000000150c00a985 */ /* 0x0011e2000c101934 */
[----:B------:R-:W-:Y:S01]  /*a520*/  LOP3.LUT R4, R5, R2, RZ, 0x3c, !PT ;  /* 0x0000000205047212 */ /* 0x000fe200078e3cff */
[--C-:B------:R-:W-:Y:S01]  /*a530*/  IMAD.MOV.U32 R5, RZ, RZ, R3.reuse ;  /* 0x000000ffff057224 */ /* 0x100fe200078e0003 */
[----:B------:R-:W-:Y:S02]  /*a540*/  LOP3.LUT R8, R8, R9, RZ, 0x3c, !PT ;  /* 0x0000000908087212 */ /* 0x000fe400078e3cff */
[----:B------:R-:W-:Y:S01]  /*a550*/  LOP3.LUT R24, R24, R25, RZ, 0x3c, !PT ;  /* 0x0000001918187212 */ /* 0x000fe200078e3cff */
[----:B------:R-:W-:Y:S01]  /*a560*/  IMAD.X R25, RZ, RZ, R3, P4 ;  /* 0x000000ffff197224 */ /* 0x000fe200020e0603 */
[----:B------:R-:W-:Y:S01]  /*a570*/  IADD3.X R9, RZ, R3, RZ, P3, !PT ;  /* 0x00000003ff097210 */ /* 0x000fe20001ffe4ff */
        /* <DEDUP_REMOVED lines=8> */
[----:B------:R-:W-:-:S04]  /*a600*/  SHF.R.U64 R2, R2, 0x3, RZ ;  /* 0x0000000302027819 */ /* 0x000fc800000012ff */
[----:B------:R-:W-:-:S03]  /*a610*/  LOP3.LUT R12, R2, R29, RZ, 0x3c, !PT ;  /* 0x0000001d020c7212 */ /* 0x000fc600078e3cff */
[----:B------:R-:W0:Y:S01]  /*a620*/  @P1 LDC R2, c[0x0][0xbec] ;  /* 0x0002fb00ff021b82 */ /* 0x000e220000000800 */
[----:B------:R-:W-:Y:S02]  /*a630*/  UIMAD UR7, UR9, UR10, URZ ;  /* 0x0000000a090772a4 */ /* 0x000fe4000f8e023f */
[----:B------:R-:W-:Y:S01]  /*a640*/  UIMAD.WIDE.U32 UR8, UR4, UR10, URZ ;  /* 0x0000000a040872a5 */ /* 0x000fe2000f8e003f */
[----:B-1----:R-:W-:Y:S01]  /*a650*/  IMAD R0, R18, 0x30, R22 ;  /* 0x0000003012007824 */ /* 0x002fe200078e0216 */
[----:B------:R-:W-:Y:S01]  /*a660*/  UIMAD UR7, UR4, UR11, UR7 ;  /* 0x0000000b040772a4 */ /* 0x000fe2000f8e0207 */
[----:B------:R-:W-:Y:S01]  /*a670*/  IADD3 R34, R22, UR42, RZ ;  /* 0x0000002a16227c10 */ /* 0x000fe2000fffe0ff */
[----:B------:R-:W5:Y:S01]  /*a680*/  LD.E.128 R12, desc[UR52][R12.64] ;  /* 0x000000340c0c7980 */ /* 0x000f62000c101d00 */
[----:B------:R-:W-:Y:S01]  /*a690*/  ULDC.64 UR10, c[0x0][0xae8] ;  /* 0x0002ba00000a7ab9 */ /* 0x000fe20000000a00 */
[----:B------:R-:W-:Y:S01]  /*a6a0*/  UIADD3 UR9, UR9, UR7, URZ ;  /* 0x0000000709097290 */ /* 0x000fe2000fffe03f */
[----:B------:R-:W-:Y:S01]  /*a6b0*/  VIADD R29, R0, UR42 ;  /* 0x0000002a001d7c36 */ /* 0x000fe20008000000 */
[----:B------:R-:W-:Y:S01]  /*a6c0*/  UIMAD UR4, UR17, UR10, URZ ;  /* 0x0000000a110472a4 */ /* 0x000fe2000f8e023f */
[----:B------:R-:W-:Y:S01]  /*a6d0*/  @!PT LDS RZ, [RZ] ;  /* 0x00000000fffff984 */ /* 0x000fe20000000800 */
[----:B------:R-:W-:Y:S01]  /*a6e0*/  @!PT LDS RZ, [RZ] ;  /* 0x00000000fffff984 */ /* 0x000fe20000000800 */
[----:B------:R-:W-:Y:S01]  /*a6f0*/  @!PT LDS RZ, [RZ] ;  /* 0x00000000fffff984 */ /* 0x000fe20000000800 */
[----:B------:R-:W-:Y:S01]  /*a700*/  @!PT LDS RZ, [RZ] ;  /* 0x00000000fffff984 */ /* 0x000fe20000000800 */
[----:B------:R1:W-:Y:S06]  /*a710*/  MEMBAR.ALL.CTA ;  /* 0x0000000000007992 */ /* 0x0003ec0000008000 */
[----:B-1----:R-:W1:Y:S01]  /*a720*/  FENCE.VIEW.ASYNC.S ;  /* 0x00000000000073c6 */ /* 0x002e620000000000 */
[----:B------:R-:W-:Y:S01]  /*a730*/  UIMAD.WIDE.U32 UR8, UR41, UR10, UR8 ;  /* 0x0000000a290872a5 */ /* 0x000fe2000f8e0008 */
[----:B------:R-:W-:Y:S01]  /*a740*/  IMAD.MOV.U32 R21, RZ, RZ, R29 ;  /* 0x000000ffff157224 */ /* 0x000fe200078e001d */
[----:B------:R-:W-:Y:S01]  /*a750*/  UIMAD UR4, UR41, UR11, UR4 ;  /* 0x0000000b290472a4 */ /* 0x000fe2000f8e0204 */
[----:B------:R-:W-:-:S02]  /*a760*/  VIADD R20, R20, 0x16820 ;  /* 0x0001682014147836 */ /* 0x000fc40000000000 */
[----:B------:R-:W-:Y:S01]  /*a770*/  ULDC.64 UR10, c[0x0][0xaf0] ;  /* 0x0002bc00000a7ab9 */ /* 0x000fe20000000a00 */
[----:B------:R-:W-:Y:S02]  /*a780*/  UIADD3 UR9, UR9, UR4, URZ ;  /* 0x0000000409097290 */ /* 0x000fe4000fffe03f */
[----:B------:R-:W-:Y:S02]  /*a790*/  UIMAD UR4, UR40, UR10, URZ ;  /* 0x0000000a280472a4 */ /* 0x000fe4000f8e023f */
[----:B------:R-:W-:Y:S01]  /*a7a0*/  UIMAD.WIDE.U32 UR8, UR39, UR10, UR8 ;  /* 0x0000000a270872a5 */ /* 0x000fe2000f8e0008 */
[----:B0-----:R-:W-:Y:S01]  /*a7b0*/  @P1 IMAD.HI.U32 R0, R29, R2, RZ ;  /* 0x000000021d001227 */ /* 0x001fe200078e00ff */
[----:B------:R-:W-:-:S03]  /*a7c0*/  UIMAD UR4, UR39, UR11, UR4 ;  /* 0x0000000b270472a4 */ /* 0x000fc6000f8e0204 */
[----:B------:R-:W-:Y:S01]  /*a7d0*/  ULDC.64 UR10, c[0x0][0xae0] ;  /* 0x0002b800000a7ab9 */ /* 0x000fe20000000a00 */
[----:B------:R-:W-:Y:S01]  /*a7e0*/  @P1 SHF.R.U32.HI R21, RZ, R3, R0 ;  /* 0x00000003ff151219 */ /* 0x000fe20000011600 */
[----:B------:R-:W-:Y:S02]  /*a7f0*/  UIADD3 UR4, UR9, UR4, URZ ;  /* 0x0000000409047290 */ /* 0x000fe4000fffe03f */
[----:B------:R-:W-:Y:S01]  /*a800*/  IMAD.U32 R3, RZ, RZ, UR9 ;  /* 0x00000009ff037e24 */ /* 0x000fe2000f8e00ff */
[----:B------:R-:W-:Y:S01]  /*a810*/  SHF.R.S32.HI R0, RZ, 0x1f, R21 ;  /* 0x0000001fff007819 */ /* 0x000fe20000011415 */
[----:B------:R-:W-:Y:S01]  /*a820*/  IMAD.U32 R2, RZ, RZ, UR8 ;  /* 0x00000008ff027e24 */ /* 0x000fe2000f8e00ff */
[----:B------:R-:W-:Y:S01]  /*a830*/  IADD3 R28, -R21, RZ, RZ ;  /* 0x000000ff151c7210 */ /* 0x000fe20007ffe1ff */
[----:B------:R-:W-:Y:S01]  /*a840*/  IMAD.U32 R3, RZ, RZ, UR4 ;  /* 0x00000004ff037e24 */ /* 0x000fe2000f8e00ff */
[----:B------:R-:W-:Y:S01]  /*a850*/  ULDC.64 UR8, c[0x0][0xad8] ;  /* 0x0002b60000087ab9 */ /* 0x000fe20000000a00 */
[----:B------:R-:W-:Y:S01]  /*a860*/  IMAD R0, R0, UR10, RZ ;  /* 0x0000000a00007c24 */ /* 0x000fe2000f8e02ff */
[----:B------:R-:W-:Y:S01]  /*a870*/  ULDC UR4, c[0x0][0xac8] ;  /* 0x0002b20000047ab9 */ /* 0x000fe20000000800 */
[----:B------:R-:W-:-:S02]  /*a880*/  IMAD R29, R33, R28, R29 ;  /* 0x0000001c211d7224 */ /* 0x000fc400078e021d */
[C---:B------:R-:W-:Y:S02]  /*a890*/  IMAD R33, R21.reuse, UR11, R0 ;  /* 0x0000000b15217c24 */ /* 0x040fe4000f8e0200 */
[----:B------:R-:W-:Y:S01]  /*a8a0*/  IMAD.WIDE.U32 R2, R21, UR10, R2 ;  /* 0x0000000a15027c25 */ /* 0x000fe2000f8e0002 */
[----:B------:R-:W-:-:S03]  /*a8b0*/  SHF.R.S32.HI R0, RZ, 0x1f, R29 ;  /* 0x0000001fff007819 */ /* 0x000fc6000001141d */
[----:B------:R-:W-:Y:S02]  /*a8c0*/  IMAD.IADD R3, R3, 0x1, R33 ;  /* 0x0000000103037824 */ /* 0x000fe400078e0221 */
[----:B------:R-:W-:Y:S02]  /*a8d0*/  IMAD R0, R0, UR8, RZ ;  /* 0x0000000800007c24 */ /* 0x000fe4000f8e02ff */
[----:B------:R-:W-:-:S04]  /*a8e0*/  IMAD.WIDE.U32 R2, R29, UR8, R2 ;  /* 0x000000081d027c25 */ /* 0x000fc8000f8e0002 */
[----:B------:R-:W-:Y:S01]  /*a8f0*/  IMAD R21, R29, UR9, R0 ;  /* 0x000000091d157c24 */ /* 0x000fe2000f8e0200 */
[----:B------:R-:W-:Y:S01]  /*a900*/  ULDC.64 UR8, c[0x0][0xa80] ;  /* 0x0002a00000087ab9 */ /* 0x000fe20000000a00 */
[----:B------:R-:W-:Y:S01]  /*a910*/  VIADD R0, R34, 0x30 ;  /* 0x0000003022007836 */ /* 0x000fe20000000000 */
[----:B------:R-:W-:Y:S01]  /*a920*/  LEA R30, P0, R2, UR8, 0x1 ;  /* 0x00000008021e7c11 */ /* 0x000fe2000f8008ff */
[----:B------:R-:W-:-:S04]  /*a930*/  IMAD.IADD R3, R3, 0x1, R21 ;  /* 0x0000000103037824 */ /* 0x000fc800078e0215 */
[----:B-1----:R-:W0:Y:S01]  /*a940*/  SHFL.IDX PT, R28, R30, RZ, 0x181f ;  /* 0x00181fff1e1c7589 */ /* 0x002e2200000e0000 */
[----:B------:R-:W-:Y:S01]  /*a950*/  LEA.HI.X R32, R2, UR9, R3, 0x1, P0 ;  /* 0x0000000902207c11 */ /* 0x000fe200080f0c03 */
[C---:B------:R-:W-:Y:S01]  /*a960*/  VIADD R2, R34.reuse, 0x60 ;  /* 0x0000006022027836 */ /* 0x040fe20000000000 */
[----:B------:R-:W-:Y:S01]  /*a970*/  ISETP.GE.AND P0, PT, R19, UR4, PT ;  /* 0x0000000413007c0c */ /* 0x000fe2000bf06270 */
[----:B------:R-:W1:Y:S03]  /*a980*/  SHFL.IDX PT, R36, R30, 0x1, 0x181f ;  /* 0x00381f001e247f89 */ /* 0x000e6600000e0000 */
        /* <DEDUP_REMOVED lines=9> */
[C---:B0-----:R-:W-:Y:S01]  /*aa20*/  @!P1 LEA R2, P4, R19.reuse, R28, 0x1 ;  /* 0x0000001c13029211 */ /* 0x041fe200078808ff */
[----:B------:R-:W-:Y:S02]  /*aa30*/  VIADD R0, R34, 0x90 ;  /* 0x0000009022007836 */ /* 0x000fe40000000000 */
[----:B------:R-:W0:Y:S01]  /*aa40*/  SHFL.IDX PT, R30, R30, 0x3, 0x181f ;  /* 0x00781f001e1e7f89 */ /* 0x000e2200000e0000 */
[C---:B-1----:R-:W-:Y:S02]  /*aa50*/  @!P2 LEA R20, P5, R19.reuse, R36, 0x1 ;  /* 0x000000241314a211 */ /* 0x042fe400078a08ff */
        /* <DEDUP_REMOVED lines=14> */
.L_x_2389:
        /* <DEDUP_REMOVED lines=8> */
[----:B------:R-:W-:Y:S01]  /*abc0*/  IMAD.U32 R2, RZ, RZ, UR8 ;  /* 0x00000008ff027e24 */ /* 0x000fe2000f8e00ff */
[----:B------:R-:W-:Y:S01]  /*abd0*/  MOV R3, UR9 ;  /* 0x0000000900037c02 */ /* 0x000fe20008000f00 */
[----:B------:R-:W-:Y:S02]  /*abe0*/  ULDC.64 UR8, c[0x0][0xc08] ;  /* 0x0003020000087ab9 */ /* 0x000fe40000000a00 */
[----:B------:R-:W-:-:S04]  /*abf0*/  UISETP.NE.U32.AND UP1, UPT, UR8, URZ, UPT ;  /* 0x0000003f0800728c */ /* 0x000fc8000bf25070 */
[----:B------:R-:W-:Y:S01]  /*ac00*/  UISETP.NE.AND.EX UP1, UPT, UR9, URZ, UPT, UP1 ;  /* 0x0000003f0900728c */ /* 0x000fe2000bf25310 */
[----:B------:R-:W2:Y:S01]  /*ac10*/  @P2 LDG.E R6, desc[UR52][R2.64] ;  /* 0x0000003402062981 */ /* 0x000ea2000c1e1900 */
[----:B------:R-:W-:-:S04]  /*ac20*/  IMAD.U32 R0, RZ, RZ, UR4 ;  /* 0x00000004ff007e24 */ /* 0x000fc8000f8e00ff */
        /* <DEDUP_REMOVED lines=18> */
.L_x_2392:
[----:B------:R-:W-:Y:S01]  /*ad50*/  USEL UR39, UR39, URZ, !UP0 ;  /* 0x0000003f27277287 */ /* 0x000fe2000c000000 */
[----:B------:R-:W-:Y:S01]  /*ad60*/  BSSY B1, `(.L_x_2393) ;  /* 0x000002c000017945 */ /* 0x000fe20003800000 */
[----:B------:R-:W-:-:S03]  /*ad70*/  USEL UR40, UR40, URZ, !UP0 ;  /* 0x0000003f28287287 */ /* 0x000fc6000c000000 */
[----:B------:R-:W-:Y:S09]  /*ad80*/  @P1 BRA `(.L_x_2394) ;  /* 0x0000000000a41947 */ /* 0x000ff20003800000 */
        /* <DEDUP_REMOVED lines=11> */
[----:B------:R-:W-:Y:S01]  /*ae40*/  MOV R2, R4 ;  /* 0x0000000400027202 */ /* 0x000fe20000000f00 */
        /* <DEDUP_REMOVED lines=29> */
.L_x_2394:
[----:B------:R-:W-:Y:S05]  /*b020*/  BSYNC B1 ;  /* 0x0000000000017941 */ /* 0x000fea0003800000 */
.L_x_2393:
[----:B0-----:R-:W0:Y:S01]  /*b030*/  @P0 LDC R3, c[0x0][0xbf0] ;  /* 0x0002fc00ff030b82 */ /* 0x001e220000000800 */
[----:B------:R-:W-:Y:S01]  /*b040*/  ULDC.64 UR12, c[0x0][0xaa0] ;  /* 0x0002a800000c7ab9 */ /* 0x000fe20000000a00 */
[----:B------:R-:W-:Y:S01]  /*b050*/  IMAD R2, R18, 0x30, R22 ;  /* 0x0000003012027824 */ /* 0x000fe200078e0216 */
[----:B------:R-:W-:Y:S01]  /*b060*/  UIMAD UR7, UR10, UR12, URZ ;  /* 0x0000000c0a0772a4 */ /* 0x000fe2000f8e023f */
[----:B------:R-:W-:Y:S01]  /*b070*/  IADD3 R20, R22, UR42, RZ ;  /* 0x0000002a16147c10 */ /* 0x000fe2000fffe0ff */
[----:B------:R-:W-:Y:S01]  /*b080*/  UIMAD.WIDE.U32 UR8, UR4, UR12, URZ ;  /* 0x0000000c040872a5 */ /* 0x000fe2000f8e003f */
[----:B------:R-:W-:Y:S01]  /*b090*/  VIADD R4, R2, UR42 ;  /* 0x0000002a02047c36 */ /* 0x000fe20008000000 */
[----:B------:R-:W-:Y:S01]  /*b0a0*/  UIMAD UR7, UR4, UR13, UR7 ;  /* 0x0000000d040772a4 */ /* 0x000fe2000f8e0207 */
[----:B-----5:R-:W-:Y:S02]  /*b0b0*/  IMAD R13, R0, R11, RZ ;  /* 0x0000000b000d7224 */ /* 0x020fe400078e02ff */
[----:B------:R-:W-:Y:S01]  /*b0c0*/  ULDC.64 UR12, c[0x0][0xae8] ;  /* 0x0002ba00000c7ab9 */ /* 0x000fe20000000a00 */
[----:B------:R-:W-:Y:S01]  /*b0d0*/  UIADD3 UR9, UR9, UR7, URZ ;  /* 0x0000000709097290 */ /* 0x000fe2000fffe03f */
[----:B------:R-:W-:Y:S01]  /*b0e0*/  @P0 IMAD.HI.U32 R2, R4, R9, RZ ;  /* 0x0000000904020227 */ /* 0x000fe200078e00ff */
[----:B------:R-:W-:Y:S01]  /*b0f0*/  UIMAD UR4, UR11, UR12, URZ ;  /* 0x0000000c0b0472a4 */ /* 0x000fe2000f8e023f */
[----:B------:R-:W-:Y:S01]  /*b100*/  MOV R5, R4 ;  /* 0x0000000400057202 */ /* 0x000fe20000000f00 */
[----:B------:R-:W-:Y:S01]  /*b110*/  UIMAD.WIDE.U32 UR8, UR41, UR12, UR8 ;  /* 0x0000000c290872a5 */ /* 0x000fe2000f8e0008 */
[----:B------:R-:W-:Y:S01]  /*b120*/  VIADD R0, R20, 0x30 ;  /* 0x0000003014007836 */ /* 0x000fe20000000000 */
[----:B------:R-:W-:Y:S01]  /*b130*/  UIMAD UR4, UR41, UR13, UR4 ;  /* 0x0000000d290472a4 */ /* 0x000fe2000f8e0204 */
[----:B------:R-:W-:-:S03]  /*b140*/  ULDC.64 UR10, c[0x0][0xaf0] ;  /* 0x0002bc00000a7ab9 */ /* 0x000fc60000000a00 */
[----:B------:R-:W-:Y:S02]  /*b150*/  UIADD3 UR9, UR9, UR4, URZ ;  /* 0x0000000409097290 */ /* 0x000fe4000fffe03f */
[----:B------:R-:W-:Y:S01]  /*b160*/  UIMAD UR4, UR40, UR10, URZ ;  /* 0x0000000a280472a4 */ /* 0x000fe2000f8e023f */
[----:B0-----:R-:W-:Y:S01]  /*b170*/  @P0 SHF.R.U32.HI R5, RZ, R3, R2 ;  /* 0x00000003ff050219 */ /* 0x001fe20000011602 */
        /* <DEDUP_REMOVED lines=51> */
.L_x_2391:
[----:B------:R-:W-:Y:S05]  /*b4b0*/  BSYNC B0 ;  /* 0x0000000000007941 */ /* 0x000fea0003800000 */
.L_x_2388:
[----:B------:R-:W-:Y:S02]  /*b4c0*/  ULDC UR4, c[0x0][0xc3c] ;  /* 0x00030f0000047ab9 */ /* 0x000fe40000000800 */
[----:B------:R-:W-:-:S13]  /*b4d0*/  ISETP.GE.AND P0, PT, R31, UR4, PT ;  /* 0x000000041f007c0c */ /* 0x000fda000bf06270 */
[----:B------:R-:W-:Y:S05]  /*b4e0*/  @!P0 BRA `(.L_x_2395) ;  /* 0xffffff5800088947 */ /* 0x000fea000383ffff */
[----:B------:R-:W-:Y:S05]  /*b4f0*/  EXIT ;  /* 0x000000000000794d */ /* 0x000fea0003800000 */
.L_x_2346:
        /* <DEDUP_REMOVED lines=18> */
.L_x_2396:
        /* <DEDUP_REMOVED lines=40> */
.L_x_2402:
        /* <DEDUP_REMOVED lines=12> */
.L_x_2401:
[----:B------:R-:W-:Y:S05]  /*b960*/  BSYNC B0 ;  /* 0x0000000000007941 */ /* 0x000fea0003800000 */
.L_x_2400:
        /* <DEDUP_REMOVED lines=20> */
.L_x_2398:
        /* <DEDUP_REMOVED lines=15> */
[----:B0-----:R-:W-:-:S06]  /*bba0*/  IADD3 R11, R10, 0xffffffe, RZ ;  /* 0x0ffffffe0a0b7810 */ /* 0x001fcc0007ffe0ff */
[----:B------:R0:W1:Y:S01]  /*bbb0*/  F2I.FTZ.U32.TRUNC.NTZ R3, R11 ;  /* 0x0000000b00037305 */ /* 0x000062000021f000 */
[----:B------:R-:W-:Y:S05]  /*bbc0*/  @!P0 BRA `(.L_x_2403) ;  /* 0x0000000000088947 */ /* 0x000fea0003800000 */
[----:B------:R-:W-:-:S05]  /*bbd0*/  VIADD R7, R15, 0xffffffff ;  /* 0xffffffff0f077836 */ /* 0x000fca0000000000 */
[----:B------:R2:W3:Y:S02]  /*bbe0*/  SHFL.IDX PT, R16, R6, R7, 0x1f ;  /* 0x00001f0706107589 */ /* 0x0004e400000e0000 */
.L_x_2403:
        /* <DEDUP_REMOVED lines=44> */
[-C--:B------:R-:W-:Y:S01]  /*beb0*/  @!P1 IADD3 R3, R3, -R8.reuse, RZ ;  /* 0x8000000803039210 */ /* 0x080fe20007ffe0ff */
        /* <DEDUP_REMOVED lines=11> */
[----:B------:R-:W-:-:S03]  /*bf70*/  IMAD R18, R2, R9, R3 ;  /* 0x0000000902127224 */ /* 0x000fc600078e0203 */
[----:B------:R-:W-:Y:S01]  /*bf80*/  IADD3 R17, R0, R17, RZ ;  /* 0x0000001100117210 */ /* 0x000fe20007ffe0ff */
[----:B------:R-:W-:Y:S06]  /*bf90*/  BRA `(.L_x_2404) ;  /* 0x0000000000147947 */ /* 0x000fec0003800000 */
.L_x_2399:
[----:B------:R-:W-:Y:S01]  /*bfa0*/  ULDC UR4, c[0x0][0xc3c] ;  /* 0x00030f0000047ab9 */ /* 0x000fe20000000800 */
[----:B------:R-:W-:Y:S02]  /*bfb0*/  IMAD.MOV.U32 R17, RZ, RZ, RZ ;  /* 0x000000ffff117224 */ /* 0x000fe400078e00ff */
[----:B------:R-:W-:Y:S02]  /*bfc0*/  IMAD.U32 R16, RZ, RZ, UR6 ;  /* 0x00000006ff107e24 */ /* 0x000fe4000f8e00ff */
[----:B------:R-:W-:Y:S02]  /*bfd0*/  IMAD.MOV.U32 R18, RZ, RZ, RZ ;  /* 0x000000ffff127224 */ /* 0x000fe400078e00ff */
[----:B------:R-:W-:-:S07]  /*bfe0*/  IMAD.U32 R19, RZ, RZ, UR4 ;  /* 0x00000004ff137e24 */ /* 0x000fce000f8e00ff */
.L_x_2404:
[----:B------:R-:W-:-:S13]  /*bff0*/  ISETP.NE.AND P0, PT, R5, RZ, PT ;  /* 0x000000ff0500720c */ /* 0x000fda0003f05270 */
[----:B------:R-:W0:Y:S01]  /*c000*/  @!P0 S2R R3, SR_CgaCtaId ;  /* 0x0000000000038919 */ /* 0x000e220000008800 */
[----:B------:R-:W-:-:S04]  /*c010*/  @!P0 MOV R0, 0x400 ;  /* 0x0000040000008802 */ /* 0x000fc80000000f00 */
[----:B0-----:R-:W-:-:S05]  /*c020*/  @!P0 LEA R0, R3, R0, 0x18 ;  /* 0x0000000003008211 */ /* 0x001fca00078ec0ff */
[----:B------:R0:W-:Y:S01]  /*c030*/  @!P0 STS.128 [R0+0x168d0], R16 ;  /* 0x0168d01000008388 */ /* 0x0001e20000000c00 */
[----:B------:R-:W-:Y:S06]  /*c040*/  BAR.ARV 0x5, 0x200 ;  /* 0x0148000000007b1d */ /* 0x000fec0000002000 */
.L_x_2397:
[----:B------:R2:W-:Y:S01]  /*c050*/  STL [R1+0x38], RZ ;  /* 0x000038ff01007387 */ /* 0x0005e20000100800 */
[----:B------:R-:W-:Y:S01]  /*c060*/  ULDC UR4, c[0x0][0xc3c] ;  /* 0x00030f0000047ab9 */ /* 0x000fe20000000800 */
[----:B------:R-:W-:Y:S01]  /*c070*/  IMAD.MOV.U32 R27, RZ, RZ, 0x1 ;  /* 0x00000001ff1b7424 */ /* 0x000fe200078e00ff */
[----:B-1----:R-:W-:Y:S02]  /*c080*/  ISETP.GE.AND P0, PT, R19, UR4, PT ;  /* 0x0000000413007c0c */ /* 0x002fe4000bf06270 */
[----:B------:R-:W-:-:S11]  /*c090*/  MOV R25, RZ ;  /* 0x000000ff00197202 */ /* 0x000fd60000000f00 */
        /* <DEDUP_REMOVED lines=21> */
[----:B------:R-:W-:Y:S02]  /*c1f0*/  LOP3.LUT R28, R28, 0x38, RZ, 0xc0, !PT ;  /* 0x000000381c1c7812 */ /* 0x000fe400078ec0ff */
[----:B------:R-:W-:-:S05]  /*c200*/  LEA R0, R0, R22, 0x1 ;  /* 0x0000001600007211 */ /* 0x000fca00078e08ff */
[----:B------:R3:W-:Y:S02]  /*c210*/  STL [R1+0x1c], R0 ;  /* 0x00001c0001007387 */ /* 0x0007e40000100800 */
.L_x_2466:
[----:B0-----:R-:W0:Y:S01]  /*c220*/  LDC.64 R2, c[0x0][0xc88] ;  /* 0x00032200ff027b82 */ /* 0x001e220000000a00 */
[----:B--2---:R-:W2:Y:S01]  /*c230*/  LDL.LU R6, [R1] ;  /* 0x0000000001067983 */ /* 0x004ea20000300800 */
        /* <DEDUP_REMOVED lines=8> */
[----:B---3--:R-:W-:-:S11]  /*c2c0*/  SHF.R.S32.HI R0, RZ, 0x1f, R29 ;  /* 0x0000001fff007819 */ /* 0x008fd6000001141d */
[C---:B------:R-:W-:Y:S01]  /*c2d0*/  @P0 LEA R2, P1, R29.reuse, UR4, 0x2 ;  /* 0x000000041d020c11 */ /* 0x040fe2000f8210ff */
[C---:B------:R-:W-:Y:S01]  /*c2e0*/  IMAD.SHL.U32 R23, R29.reuse, 0x4, RZ ;  /* 0x000000041d177824 */ /* 0x040fe200078e00ff */
[C-C-:B------:R-:W-:Y:S01]  /*c2f0*/  SHF.L.U64.HI R24, R29.reuse, 0x2, R0.reuse ;  /* 0x000000021d187819 */ /* 0x140fe20000010200 */
[----:B------:R0:W-:Y:S01]  /*c300*/  STL [R1+0x30], R0 ;  /* 0x0000300001007387 */ /* 0x0001e20000100800 */
[----:B------:R-:W-:Y:S01]  /*c310*/  @P0 LEA.HI.X R3, R29, UR5, R0, 0x2, P1 ;  /* 0x000000051d030c11 */ /* 0x000fe200088f1400 */
[----:B------:R-:W-:-:S04]  /*c320*/  ULDC.64 UR4, c[0x0][0xa00] ;  /* 0x0002800000047ab9 */ /* 0x000fc80000000a00 */
[----:B------:R1:W3:Y:S01]  /*c330*/  @P0 LDG.E R7, desc[UR52][R2.64] ;  /* 0x0000003402070981 */ /* 0x0002e2000c1e1900 */
[----:B------:R-:W-:Y:S02]  /*c340*/  ISETP.NE.U32.AND P0, PT, RZ, UR4, PT ;  /* 0x00000004ff007c0c */ /* 0x000fe4000bf05070 */
[----:B--2---:R-:W-:Y:S01]  /*c350*/  LOP3.LUT R6, R6, 0xffffffef, RZ, 0xc0, !PT ;  /* 0xffffffef06067812 */ /* 0x004fe200078ec0ff */
[----:B0-----:R-:W-:Y:S01]  /*c360*/  IMAD.MOV.U32 R0, RZ, RZ, RZ ;  /* 0x000000ffff007224 */ /* 0x001fe200078e00ff */
[----:B------:R-:W-:Y:S02]  /*c370*/  ISETP.NE.AND.EX P2, PT, RZ, UR5, PT, P0 ;  /* 0x00000005ff007c0c */ /* 0x000fe4000bf45300 */
[----:B------:R-:W-:Y:S02]  /*c380*/  ISETP.NE.U32.AND P0, PT, RZ, UR6, PT ;  /* 0x00000006ff007c0c */ /* 0x000fe4000bf05070 */
[----:B-1----:R-:W-:Y:S02]  /*c390*/  IADD3 R2, P1, R23, UR4, RZ ;  /* 0x0000000417027c10 */ /* 0x002fe4000ff3e0ff */
[----:B------:R-:W-:-:S02]  /*c3a0*/  ISETP.NE.AND.EX P0, PT, RZ, UR7, PT, P0 ;  /* 0x00000007ff007c0c */ /* 0x000fc4000bf05300 */
[----:B------:R-:W-:Y:S01]  /*c3b0*/  IADD3.X R3, R24, UR5, RZ, P1, !PT ;  /* 0x0000000518037c10 */ /* 0x000fe20008ffe4ff */
[----:B------:R-:W-:-:S04]  /*c3c0*/  ULDC.64 UR4, c[0x0][0x418] ;  /* 0x0001060000047ab9 */ /* 0x000fc80000000a00 */
[----:B------:R-:W-:Y:S01]  /*c3d0*/  @P2 LOP3.LUT R6, R6, 0x10, RZ, 0xfc, !PT ;  /* 0x0000001006062812 */ /* 0x000fe200078efcff */
[----:B------:R-:W2:Y:S05]  /*c3e0*/  @P2 LDG.E R0, desc[UR52][R2.64] ;  /* 0x0000003402002981 */ /* 0x000eaa000c1e1900 */
[----:B------:R-:W-:Y:S01]  /*c3f0*/  @P0 IADD3 R4, P1, R23, UR6, RZ ;  /* 0x0000000617040c10 */ /* 0x000fe2000ff3e0ff */
[----:B------:R-:W-:Y:S03]  /*c400*/  STL [R1], R6 ;  /* 0x0000000601007387 */ /* 0x000fe60000100800 */
[----:B------:R-:W-:-:S05]  /*c410*/  @P0 IADD3.X R5, R24, UR7, RZ, P1, !PT ;  /* 0x0000000718050c10 */ /* 0x000fca0008ffe4ff */
[----:B------:R-:W4:Y:S01]  /*c420*/  @P0 LDG.E R4, desc[UR52][R4.64] ;  /* 0x0000003404040981 */ /* 0x000f22000c1e1900 */
[----:B------:R-:W-:-:S03]  /*c430*/  UISETP.NE.U32.AND UP0, UPT, UR4, URZ, UPT ;  /* 0x0000003f0400728c */ /* 0x000fc6000bf05070 */
[----:B------:R-:W-:Y:S01]  /*c440*/  ULDC UR4, c[0x0][0x424] ;  /* 0x0001090000047ab9 */ /* 0x000fe20000000800 */
[----:B------:R-:W-:-:S03]  /*c450*/  UISETP.NE.AND.EX UP0, UPT, UR5, URZ, UPT, UP0 ;  /* 0x0000003f0500728c */ /* 0x000fc6000bf05300 */
[----:B------:R-:W-:Y:S01]  /*c460*/  ULDC UR5, c[0x0][0x2f0] ;  /* 0x0000bc0000057ab9 */ /* 0x000fe20000000800 */
[----:B------:R-:W-:-:S04]  /*c470*/  USEL UR4, UR4, 0x1, UP0 ;  /* 0x0000000104047887 */ /* 0x000fc80008000000 */
[----:B------:R-:W-:Y:S01]  /*c480*/  UIMAD UR4, UR4, UR5, URZ ;  /* 0x00000005040472a4 */ /* 0x000fe2000f8e023f */
[----:B--2---:R0:W-:Y:S04]  /*c490*/  STL [R1+0x20], R0 ;  /* 0x0000200001007387 */ /* 0x0041e80000100800 */
[----:B---3--:R1:W-:Y:S04]  /*c4a0*/  STL [R1+0x14], R7 ;  /* 0x0000140701007387 */ /* 0x0083e80000100800 */
[----:B----4-:R1:W-:Y:S01]  /*c4b0*/  @P0 STL [R1+0x2c], R4 ;  /* 0x00002c0401000387 */ /* 0x0103e20000100800 */
        /* <DEDUP_REMOVED lines=8> */
[----:B--2---:R-:W-:-:S05]  /*c540*/  IADD3 R2, -R5, R4, RZ ;  /* 0x0000000405027210 */ /* 0x004fca0007ffe1ff */
[----:B------:R2:W-:Y:S02]  /*c550*/  STL [R1+0x2c], R2 ;  /* 0x00002c0201007387 */ /* 0x0005e40000100800 */
.L_x_2406:
        /* <DEDUP_REMOVED lines=10> */
.L_x_2407:
        /* <DEDUP_REMOVED lines=8> */
[----:B--2---:R-:W-:-:S07]  /*c680*/  IMAD.IADD R0, R5, 0x1, -R0 ;  /* 0x0000000105007824 */ /* 0x004fce00078e0a00 */
.L_x_2408:
[----:B0-2---:R-:W-:Y:S01]  /*c690*/  IMAD.MOV.U32 R2, RZ, RZ, R6 ;  /* 0x000000ffff027224 */ /* 0x005fe200078e0006 */
[----:B------:R-:W0:Y:S01]  /*c6a0*/  LDC R3, c[0x0][0x448] ;  /* 0x00011200ff037b82 */ /* 0x000e220000000800 */
[----:B------:R-:W2:Y:S01]  /*c6b0*/  LDL R6, [R1+0x2c] ;  /* 0x00002c0001067983 */ /* 0x000ea20000100800 */
[----:B-----5:R-:W-:Y:S01]  /*c6c0*/  IMAD.IADD R5, R0, 0x1, -R7 ;  /* 0x0000000100057824 */ /* 0x020fe200078e0a07 */
[----:B------:R-:W-:Y:S01]  /*c6d0*/  BSSY B7, `(.L_x_2409) ;  /* 0x00003b4000077945 */ /* 0x000fe20003800000 */
[----:B------:R-:W-:Y:S02]  /*c6e0*/  LOP3.LUT R2, R2, 0xfffffff7, RZ, 0xc0, !PT ;  /* 0xfffffff702027812 */ /* 0x000fe400078ec0ff */
[----:B0-----:R-:W-:-:S13]  /*c6f0*/  ISETP.NE.AND P0, PT, R3, 0x1, PT ;  /* 0x000000010300780c */ /* 0x001fda0003f05270 */
[----:B------:R-:W0:Y:S01]  /*c700*/  @P0 LDC R4, c[0x0][0x44c] ;  /* 0x00011300ff040b82 */ /* 0x000e220000000800 */
[----:B------:R-:W-:-:S05]  /*c710*/  @P0 LOP3.LUT R2, R2, 0x8, RZ, 0xfc, !PT ;  /* 0x0000000802020812 */ /* 0x000fca00078efcff */
[----:B------:R1:W-:Y:S02]  /*c720*/  STL [R1], R2 ;  /* 0x0000000201007387 */ /* 0x0003e40000100800 */
[----:B------:R-:W3:Y:S02]  /*c730*/  @P0 LDC R3, c[0x0][0x450] ;  /* 0x00011400ff030b82 */ /* 0x000ee40000000800 */
[----:B------:R4:W-:Y:S01]  /*c740*/  STL [R1+0x10], R5 ;  /* 0x0000100501007387 */ /* 0x0009e20000100800 */
[----:B-1----:R-:W-:-:S04]  /*c750*/  IMAD R2, R17, 0xc0, RZ ;  /* 0x000000c011027824 */ /* 0x002fc800078e02ff */
[----:B------:R-:W-:-:S04]  /*c760*/  VIADD R2, R2, 0xbf ;  /* 0x000000bf02027836 */ /* 0x000fc80000000000 */
[----:B0-----:R-:W-:-:S05]  /*c770*/  @P0 IMAD.HI.U32 R4, R2, R4, RZ ;  /* 0x0000000402040227 */ /* 0x001fca00078e00ff */
[----:B---3--:R-:W-:Y:S02]  /*c780*/  @P0 SHF.R.U32.HI R2, RZ, R3, R4 ;  /* 0x00000003ff020219 */ /* 0x008fe40000011604 */
[----:B--2---:R-:W-:-:S04]  /*c790*/  IADD3 R0, R5, 0x80, -R6 ;  /* 0x0000008005007810 */ /* 0x004fc80007ffe806 */
[----:B------:R-:W-:-:S04]  /*c7a0*/  IADD3 R0, R0, R2, RZ ;  /* 0x0000000200007210 */ /* 0x000fc80007ffe0ff */
[----:B------:R-:W-:-:S04]  /*c7b0*/  SHF.R.S32.HI R2, RZ, 0x1f, R0 ;  /* 0x0000001fff027819 */ /* 0x000fc80000011400 */
[----:B------:R-:W-:Y:S01]  /*c7c0*/  LEA.HI R0, R2, R0, RZ, 0x7 ;  /* 0x0000000002007211 */ /* 0x000fe200078f38ff */
[----:B------:R-:W-:-:S03]  /*c7d0*/  VIADD R2, R5, 0x7f ;  /* 0x0000007f05027836 */ /* 0x000fc60000000000 */
[----:B------:R-:W-:Y:S02]  /*c7e0*/  SHF.R.S32.HI R0, RZ, 0x7, R0 ;  /* 0x00000007ff007819 */ /* 0x000fe40000011400 */
[----:B------:R-:W-:-:S04]  /*c7f0*/  SHF.R.S32.HI R3, RZ, 0x1f, R2 ;  /* 0x0000001fff037819 */ /* 0x000fc80000011402 */
[----:B------:R-:W-:-:S04]  /*c800*/  LEA.HI R2, R3, R2, RZ, 0x7 ;  /* 0x0000000203027211 */ /* 0x000fc800078f38ff */
[----:B------:R-:W-:-:S04]  /*c810*/  SHF.R.S32.HI R2, RZ, 0x7, R2 ;  /* 0x00000007ff027819 */ /* 0x000fc80000011402 */
[----:B------:R-:W-:-:S04]  /*c820*/  VIMNMX R4, R2, R0, PT ;  /* 0x0000000002047248 */ /* 0x000fc80003fe0100 */
[----:B------:R-:W-:Y:S01]  /*c830*/  ISETP.GT.AND P0, PT, R4, RZ, PT ;  /* 0x000000ff0400720c */ /* 0x000fe20003f04270 */
[----:B------:R4:W-:-:S12]  /*c840*/  STL [R1+0x28], R4 ;  /* 0x0000280401007387 */ /* 0x0009d80000100800 */
[----:B----4-:R-:W-:Y:S05]  /*c850*/  @P0 BRA `(.L_x_2410) ;  /* 0x0000000000440947 */ /* 0x010fea0003800000 */
        /* <DEDUP_REMOVED lines=17> */
.L_x_2410:
        /* <DEDUP_REMOVED lines=20> */
.L_x_2413:
[----:B------:R-:W-:Y:S05]  /*cab0*/  BSYNC B6 ;  /* 0x0000000000067941 */ /* 0x000fea0003800000 */
.L_x_2412:
        /* <DEDUP_REMOVED lines=20> */
.L_x_2416:
[----:B------:R0:W1:Y:S01]  /*cc00*/  LDC.64 R2, c[0x4][R26] ;  /* 0x010000001a027b82 */ /* 0x0000620000000a00 */
[----:B------:R-:W-:Y:S01]  /*cc10*/  ULDC.64 UR6, c[0x4][0x88] ;  /* 0x0100220000067ab9 */ /* 0x000fe20000000a00 */
[----:B------:R-:W-:Y:S01]  /*cc20*/  ULDC.64 UR8, c[0x4][0x90] ;  /* 0x0100240000087ab9 */ /* 0x000fe20000000a00 */
[----:B------:R-:W-:Y:S01]  /*cc30*/  ULDC.64 UR4, c[0x4][0x18] ;  /* 0x0100060000047ab9 */ /* 0x000fe20000000a00 */
        /* <DEDUP_REMOVED lines=8> */
[----:B0-----:R-:W-:-:S07]  /*ccc0*/  IMAD.MOV.U32 R12, RZ, RZ, 0x1 ;  /* 0x00000001ff0c7424 */ /* 0x001fce00078e00ff */
[----:B------:R-:W-:-:S07]  /*ccd0*/  LEPC R20, `(.L_x_2415) ;  /* 0x000000001014794e */ /* 0x000fce0000000000 */
[----:B-1----:R-:W-:Y:S05]  /*cce0*/  CALL.ABS.NOINC R2 ;  /* 0x0000000002007343 */ /* 0x002fea0003c00000 */
.L_x_2415:
[----:B------:R-:W-:Y:S05]  /*ccf0*/  BSYNC B6 ;  /* 0x0000000000067941 */ /* 0x000fea0003800000 */
.L_x_2414:
        /* <DEDUP_REMOVED lines=10> */
[----:B------:R-:W0:Y:S03]  /*cda0*/  S2R R0, SR_TID.X ;  /* 0x0000000000007919 */ /* 0x000e260000002100 */
[----:B------:R-:W-:Y:S01]  /*cdb0*/  @P0 IADD3.X R3, R24, UR5, RZ, P1, !PT ;  /* 0x0000000518030c10 */ /* 0x000fe20008ffe4ff */
[----:B------:R-:W4:Y:S04]  /*cdc0*/  LDL.LU R20, [R1] ;  /* 0x0000000001147983 */ /* 0x000f280000300800 */
[----:B--2---:R-:W2:Y:S01]  /*cdd0*/  @P0 LDG.E R21, desc[UR52][R2.64] ;  /* 0x0000003402150981 */ /* 0x004ea2000c1e1900 */
[----:B-1----:R-:W-:Y:S01]  /*cde0*/  ISETP.NE.AND P2, PT, R7, 0x1, PT ;  /* 0x000000010700780c */ /* 0x002fe20003f45270 */
[----:B0-----:R-:W-:Y:S01]  /*cdf0*/  IMAD.SHL.U32 R5, R5, 0x10, RZ ;  /* 0x0000001005057824 */ /* 0x001fe200078e00ff */
[----:B------:R-:W-:Y:S01]  /*ce00*/  LOP3.LUT R0, R0, 0x7f, RZ, 0xc0, !PT ;  /* 0x0000007f00007812 */ /* 0x000fe200078ec0ff */
[----:B---3--:R-:W-:-:S03]  /*ce10*/  VIADD R26, R26, 0xffffffff ;  /* 0xffffffff1a1a7836 */ /* 0x008fc60000000000 */
[----:B------:R-:W-:Y:S01]  /*ce20*/  SHF.R.U32.HI R0, RZ, 0x3, R0 ;  /* 0x00000003ff007819 */ /* 0x000fe20000011600 */
[----:B------:R-:W-:Y:S01]  /*ce30*/  IMAD.SHL.U32 R8, R26, 0x80, RZ ;  /* 0x000000801a087824 */ /* 0x000fe200078e00ff */
[----:B------:R-:W-:-:S04]  /*ce40*/  LOP3.LUT R5, R5, 0x70, RZ, 0xc0, !PT ;  /* 0x0000007005057812 */ /* 0x000fc800078ec0ff */
        /* <DEDUP_REMOVED lines=8> */
[----:B------:R-:W-:Y:S01]  /*ced0*/  IMAD.MOV.U32 R4, RZ, RZ, R5 ;  /* 0x000000ffff047224 */ /* 0x000fe200078e0005 */
[----:B-1----:R-:W-:Y:S02]  /*cee0*/  @P2 SHF.R.U32.HI R4, RZ, R0, R6 ;  /* 0x00000000ff042219 */ /* 0x002fe40000011606 */
[----:B------:R-:W-:Y:S02]  /*cef0*/  SHF.R.S32.HI R6, RZ, 0x1f, R21 ;  /* 0x0000001fff067819 */ /* 0x000fe40000011415 */
[----:B------:R-:W-:-:S05]  /*cf00*/  IADD3 R0, -R4, RZ, RZ ;  /* 0x000000ff04007210 */ /* 0x000fca0007ffe1ff */
[----:B------:R-:W-:Y:S01]  /*cf10*/  IMAD R0, R7, R0, R5 ;  /* 0x0000000007007224 */ /* 0x000fe200078e0205 */
[--C-:B------:R-:W-:Y:S01]  /*cf20*/  @!P0 SHF.R.S32.HI R5, RZ, 0x1f, R4.reuse ;  /* 0x0000001fff058819 */ /* 0x100fe20000011404 */
[-C--:B0-----:R-:W-:Y:S02]  /*cf30*/  @!P0 IMAD R7, R6, R2.reuse, RZ ;  /* 0x0000000206078224 */ /* 0x081fe400078e02ff */
[----:B------:R-:W-:-:S04]  /*cf40*/  @!P0 IMAD.WIDE.U32 R4, R21, R2, R4 ;  /* 0x0000000215048225 */ /* 0x000fc800078e0004 */
[----:B------:R-:W-:Y:S02]  /*cf50*/  @!P0 IMAD R7, R21, R3, R7 ;  /* 0x0000000315078224 */ /* 0x000fe400078e0207 */
[----:B------:R-:W0:Y:S01]  /*cf60*/  @!P0 LDC.64 R2, c[0x0][0x418] ;  /* 0x00010600ff028b82 */ /* 0x000e220000000a00 */
[----:B------:R0:W-:Y:S01]  /*cf70*/  STL [R1+0x18], R6 ;  /* 0x0000180601007387 */ /* 0x0001e20000100800 */
        /* <DEDUP_REMOVED lines=11> */
[----:B------:R0:W-:Y:S01]  /*d030*/  STL [R1], R20 ;  /* 0x0000001401007387 */ /* 0x0001e20000100800 */
[----:B------:R-:W-:-:S03]  /*d040*/  UMOV UR4, 0xffffffff ;  /* 0xffffffff00047882 */ /* 0x000fc60000000000 */
[----:B------:R-:W-:Y:S05]  /*d050*/  BRA.DIV UR4, `(.L_x_2417) ;  /* 0x0000004604087947 */ /* 0x000fea000b800000 */
.L_x_2483:
[----:B------:R-:W-:-:S05]  /*d060*/  SHF.R.S32.HI R9, RZ, 0x1f, R18 ;  /* 0x0000001fff097819 */ /* 0x000fca0000011412 */
[----:B------:R1:W-:Y:S01]  /*d070*/  STL [R1+0x8], R9 ;  /* 0x0000080901007387 */ /* 0x0003e20000100800 */
[----:B------:R-:W-:Y:S05]  /*d080*/  @!P2 BRA `(.L_x_2418) ;  /* 0x000000000004a947 */ /* 0x000fea0003800000 */
[----:B------:R-:W-:Y:S01]  /*d090*/  BPT.TRAP 0x1 ;  /* 0x000000040000795c */ /* 0x000fe20000300000 */
.L_x_2418:
        /* <DEDUP_REMOVED lines=18> */
[----:B------:R-:W-:Y:S02]  /*d1c0*/  LEA R23, P0, R4, UR4, 0x1 ;  /* 0x0000000404177c11 */ /* 0x000fe4000f8008ff */
[----:B------:R-:W-:Y:S01]  /*d1d0*/  IADD3 R24, R5, R3, RZ ;  /* 0x0000000305187210 */ /* 0x000fe20007ffe0ff */
[----:B------:R-:W-:-:S03]  /*d1e0*/  IMAD R3, R25, 0x8, R22 ;  /* 0x0000000819037824 */ /* 0x000fc600078e0216 */
[----:B------:R-:W-:Y:S02]  /*d1f0*/  LEA.HI.X R24, R4, UR5, R24, 0x1, P0 ;  /* 0x0000000504187c11 */ /* 0x000fe400080f0c18 */
[----:B------:R-:W-:-:S04]  /*d200*/  SHF.L.U32 R4, R27, 0x1f, RZ ;  /* 0x0000001f1b047819 */ /* 0x000fc800000006ff */
[----:B------:R-:W0:Y:S02]  /*d210*/  SYNCS.PHASECHK.TRANS64.TRYWAIT P0, [R3+URZ+0x16840], R4 ;  /* 0x01684004030075a7 */ /* 0x000e24000800017f */
[----:B0-----:R-:W-:Y:S05]  /*d220*/  @!P0 BRA `(.L_x_2420) ;  /* 0x0000004000c88947 */ /* 0x001fea0003800000 */
.L_x_2484:
[----:B------:R-:W-:Y:S05]  /*d230*/  BSYNC B0 ;  /* 0x0000000000007941 */ /* 0x000fea0003800000 */
.L_x_2419:
        /* <DEDUP_REMOVED lines=21> */
[----:B------:R-:W-:Y:S02]  /*d390*/  ULDC.64 UR4, c[0x0][0x2e8] ;  /* 0x0000ba0000047ab9 */ /* 0x000fe40000000a00 */
[----:B------:R-:W-:Y:S01]  /*d3a0*/  LEA R0, P0, R4, UR4, 0x1 ;  /* 0x0000000404007c11 */ /* 0x000fe2000f8008ff */
[----:B------:R-:W-:Y:S01]  /*d3b0*/  ULDC UR4, c[0x0][0x2f4] ;  /* 0x0000bd0000047ab9 */ /* 0x000fe20000000800 */
[----:B----4-:R-:W-:Y:S01]  /*d3c0*/  LOP3.LUT R9, R9, 0xfffffffe, RZ, 0xc0, !PT ;  /* 0xfffffffe09097812 */ /* 0x010fe200078ec0ff */
[----:B------:R-:W-:Y:S01]  /*d3d0*/  IMAD.IADD R2, R5, 0x1, R2 ;  /* 0x0000000105027824 */ /* 0x000fe200078e0202 */
[----:B------:R-:W-:Y:S01]  /*d3e0*/  ISETP.GE.AND P2, PT, R28, UR4, PT ;  /* 0x000000041c007c0c */ /* 0x000fe2000bf46270 */
[----:B------:R-:W-:-:S03]  /*d3f0*/  UMOV UR4, 0xffffffff ;  /* 0xffffffff00047882 */ /* 0x000fc60000000000 */
[----:B------:R-:W-:Y:S02]  /*d400*/  LEA.HI.X R2, R4, UR5, R2, 0x1, P0 ;  /* 0x0000000504027c11 */ /* 0x000fe400080f0c02 */
[----:B---3--:R-:W-:-:S04]  /*d410*/  IADD3 R4, -R10, R11, -R8 ;  /* 0x0000000b0a047210 */ /* 0x008fc80007ffe908 */
[----:B------:R-:W-:-:S03]  /*d420*/  ISETP.GE.AND P0, PT, R4, 0x1, PT ;  /* 0x000000010400780c */ /* 0x000fc60003f06270 */
[----:B------:R-:W-:-:S05]  /*d430*/  @P2 LOP3.LUT R9, R9, 0x1, RZ, 0xfc, !PT ;  /* 0x0000000109092812 */ /* 0x000fca00078efcff */
[----:B------:R1:W-:Y:S01]  /*d440*/  STL [R1], R9 ;  /* 0x0000000901007387 */ /* 0x0003e20000100800 */
[C---:B0-----:R-:W-:Y:S01]  /*d450*/  SHF.L.U32 R10, R12.reuse, 0x3, RZ ;  /* 0x000000030c0a7819 */ /* 0x041fe200000006ff */
        /* <DEDUP_REMOVED lines=78> */
.L_x_2502:
[----:B------:R-:W-:-:S13]  /*d940*/  ISETP.GE.AND P0, PT, R4, 0x71, PT ;  /* 0x000000710400780c */ /* 0x000fda0003f06270 */
[----:B0-----:R-:W-:Y:S01]  /*d950*/  @P0 LEA R6, P1, R28, R0, 0x1 ;  /* 0x000000001c060211 */ /* 0x001fe200078208ff */
        /* <DEDUP_REMOVED lines=8> */
.L_x_2422:
        /* <DEDUP_REMOVED lines=11> */
.L_x_2423:
[----:B------:R1:W5:Y:S01]  /*da90*/  LDL R0, [R1] ;  /* 0x0000000001007983 */ /* 0x0003620000100800 */
        /* <DEDUP_REMOVED lines=37> */
.L_x_2425:
[----:B------:R-:W-:Y:S05]  /*dcf0*/  BSYNC B6 ;  /* 0x0000000000067941 */ /* 0x000fea0003800000 */
.L_x_2424:
[----:B------:R-:W2:Y:S01]  /*dd00*/  LDL.LU R21, [R1+0x34] ;  /* 0x0000340001157983 */ /* 0x000ea20000300800 */
[----:B------:R-:W-:Y:S01]  /*dd10*/  ULDC.64 UR4, c[0x0][0x2d8] ;  /* 0x0000b60000047ab9 */ /* 0x000fe20000000a00 */
[----:B0-----:R-:W0:Y:S01]  /*dd20*/  LDC R4, c[0x0][0x448] ;  /* 0x00011200ff047b82 */ /* 0x001e220000000800 */
[----:B------:R-:W-:Y:S01]  /*dd30*/  ULDC.64 UR6, c[0x0][0x2c8] ;  /* 0x0000b20000067ab9 */ /* 0x000fe20000000a00 */
[----:B------:R-:W3:Y:S01]  /*dd40*/  LDL.LU R0, [R1+0x30] ;  /* 0x0000300001007983 */ /* 0x000ee20000300800 */
[----:B------:R-:W-:-:S03]  /*dd50*/  ULDC.64 UR8, c[0x0][0x280] ;  /* 0x0000a00000087ab9 */ /* 0x000fc60000000a00 */
[----:B------:R-:W3:Y:S02]  /*dd60*/  LDL.LU.64 R2, [R1+0x20] ;  /* 0x0000200001027983 */ /* 0x000ee40000300a00 */
[----:B------:R-:W1:Y:S02]  /*dd70*/  LDC R9, c[0x0][0x448] ;  /* 0x00011200ff097b82 */ /* 0x000e640000000800 */
[----:B------:R-:W4:Y:S04]  /*dd80*/  LDL R20, [R1+0x8] ;  /* 0x0000080001147983 */ /* 0x000f280000100800 */
[----:B------:R0:W5:Y:S02]  /*dd90*/  LDL R10, [R1+0x1c] ;  /* 0x00001c00010a7983 */ /* 0x0001640000100800 */
[----:B0-----:R-:W-:-:S13]  /*dda0*/  ISETP.NE.AND P6, PT, R4, 0x1, PT ;  /* 0x000000010400780c */ /* 0x001fda0003fc5270 */
[----:B------:R-:W0:Y:S08]  /*ddb0*/  @P6 LDC R5, c[0x0][0x44c] ;  /* 0x00011300ff056b82 */ /* 0x000e300000000800 */
[----:B------:R-:W1:Y:S08]  /*ddc0*/  @P6 LDC R4, c[0x0][0x450] ;  /* 0x00011400ff046b82 */ /* 0x000e700000000800 */
[----:B------:R-:W1:Y:S01]  /*ddd0*/  @P6 LDC R8, c[0x0][0x450] ;  /* 0x00011400ff086b82 */ /* 0x000e620000000800 */
[----:B---3--:R-:W-:Y:S01]  /*dde0*/  MOV R3, R0 ;  /* 0x0000000000037202 */ /* 0x008fe20000000f00 */
[----:B----4-:R-:W-:-:S02]  /*ddf0*/  IMAD R0, R20, UR4, RZ ;  /* 0x0000000414007c24 */ /* 0x010fc4000f8e02ff */
[C---:B------:R-:W-:Y:S01]  /*de00*/  IMAD.WIDE.U32 R2, R18.reuse, UR4, R2 ;  /* 0x0000000412027c25 */ /* 0x040fe2000f8e0002 */
[----:B------:R-:W3:Y:S03]  /*de10*/  S2R R20, SR_TID.X ;  /* 0x0000000000147919 */ /* 0x000ee60000002100 */
[----:B------:R-:W-:Y:S01]  /*de20*/  IMAD R0, R18, UR5, R0 ;  /* 0x0000000512007c24 */ /* 0x000fe2000f8e0200 */
[----:B------:R-:W-:-:S03]  /*de30*/  ULDC.64 UR4, c[0x0][0x2e0] ;  /* 0x0000b80000047ab9 */ /* 0x000fc60000000a00 */
[----:B------:R-:W-:Y:S02]  /*de40*/  IMAD.IADD R3, R3, 0x1, R0 ;  /* 0x0000000103037824 */ /* 0x000fe400078e0200 */
[----:B--2---:R-:W-:Y:S02]  /*de50*/  IMAD R0, R21, UR4, RZ ;  /* 0x0000000415007c24 */ /* 0x004fe4000f8e02ff */
[----:B------:R-:W2:Y:S01]  /*de60*/  S2R R21, SR_TID.X ;  /* 0x0000000000157919 */ /* 0x000ea20000002100 */
[----:B------:R-:W-:-:S04]  /*de70*/  IMAD.WIDE.U32 R2, R29, UR4, R2 ;  /* 0x000000041d027c25 */ /* 0x000fc8000f8e0002 */
[----:B------:R-:W-:Y:S01]  /*de80*/  IMAD R0, R29, UR5, R0 ;  /* 0x000000051d007c24 */ /* 0x000fe2000f8e0200 */
[----:B------:R-:W-:-:S03]  /*de90*/  ULDC.64 UR4, c[0x0][0x2d0] ;  /* 0x0000b40000047ab9 */ /* 0x000fc60000000a00 */
[----:B------:R-:W-:Y:S01]  /*dea0*/  IMAD.IADD R3, R3, 0x1, R0 ;  /* 0x0000000103037824 */ /* 0x000fe200078e0200 */
[----:B---3--:R-:W-:-:S04]  /*deb0*/  LOP3.LUT R20, R20, 0x7f, RZ, 0xc0, !PT ;  /* 0x0000007f14147812 */ /* 0x008fc800078ec0ff */
[----:B------:R-:W-:Y:S01]  /*dec0*/  SHF.R.U32.HI R20, RZ, 0x3, R20 ;  /* 0x00000003ff147819 */ /* 0x000fe20000011614 */
[----:B--2---:R-:W-:-:S05]  /*ded0*/  IMAD.SHL.U32 R21, R21, 0x10, RZ ;  /* 0x0000001015157824 */ /* 0x004fca00078e00ff */
[----:B------:R-:W-:-:S04]  /*dee0*/  LOP3.LUT R21, R21, 0x70, RZ, 0xc0, !PT ;  /* 0x0000007015157812 */ /* 0x000fc800078ec0ff */
[----:B------:R-:W-:Y:S02]  /*def0*/  LOP3.LUT R20, R20, R21, RZ, 0xfc, !PT ;  /* 0x0000001514147212 */ /* 0x000fe400078efcff */
[----:B------:R2:W5:Y:S03]  /*df00*/  LDL R21, [R1+0x2c] ;  /* 0x00002c0001157983 */ /* 0x0005660000100800 */
[----:B------:R-:W-:-:S04]  /*df10*/  IMAD R6, R17, 0xc0, R20 ;  /* 0x000000c011067824 */ /* 0x000fc800078e0214 */
[----:B0-----:R-:W-:-:S04]  /*df20*/  @P6 IMAD.HI.U32 R0, R6, R5, RZ ;  /* 0x0000000506006227 */ /* 0x001fc800078e00ff */
[----:B------:R-:W-:Y:S01]  /*df30*/  IMAD.MOV.U32 R5, RZ, RZ, R6 ;  /* 0x000000ffff057224 */ /* 0x000fe200078e0006 */
[----:B-1----:R-:W-:-:S04]  /*df40*/  @P6 SHF.R.U32.HI R5, RZ, R4, R0 ;  /* 0x00000004ff056219 */ /* 0x002fc80000011600 */
        /* <DEDUP_REMOVED lines=17> */
[----:B------:R-:W1:Y:S01]  /*e060*/  S2R R20, SR_TID.X ;  /* 0x0000000000147919 */ /* 0x000e620000002100 */
[----:B0-----:R-:W-:-:S05]  /*e070*/  @P6 IMAD.HI.U32 R7, R5, R7, RZ ;  /* 0x0000000705076227 */ /* 0x001fca00078e00ff */
[----:B------:R-:W-:-:S05]  /*e080*/  @P6 SHF.R.U32.HI R6, RZ, R8, R7 ;  /* 0x00000008ff066219 */ /* 0x000fca0000011607 */
[----:B------:R-:W-:-:S04]  /*e090*/  IMAD.MOV R7, RZ, RZ, -R6 ;  /* 0x000000ffff077224 */ /* 0x000fc800078e0a06 */
[----:B------:R-:W-:Y:S01]  /*e0a0*/  IMAD R5, R9, R7, R5 ;  /* 0x0000000709057224 */ /* 0x000fe200078e0205 */
[----:B------:R-:W-:Y:S01]  /*e0b0*/  SHF.R.S32.HI R7, RZ, 0x1f, R6 ;  /* 0x0000001fff077819 */ /* 0x000fe20000011406 */
[----:B------:R-:W-:-:S04]  /*e0c0*/  IMAD.WIDE.U32 R2, R6, UR4, R2 ;  /* 0x0000000406027c25 */ /* 0x000fc8000f8e0002 */
[----:B------:R-:W-:Y:S01]  /*e0d0*/  IMAD R7, R7, UR4, RZ ;  /* 0x0000000407077c24 */ /* 0x000fe2000f8e02ff */
[----:B------:R-:W-:-:S03]  /*e0e0*/  ULDC UR4, c[0x0][0x2b8] ;  /* 0x0000ae0000047ab9 */ /* 0x000fc60000000800 */
[----:B------:R-:W-:Y:S01]  /*e0f0*/  IMAD R7, R6, UR5, R7 ;  /* 0x0000000506077c24 */ /* 0x000fe2000f8e0207 */
[----:B------:R-:W-:-:S03]  /*e100*/  SHF.R.S32.HI R6, RZ, 0x1f, R5 ;  /* 0x0000001fff067819 */ /* 0x000fc60000011405 */
[----:B------:R-:W-:Y:S02]  /*e110*/  IMAD.IADD R3, R3, 0x1, R7 ;  /* 0x0000000103037824 */ /* 0x000fe400078e0207 */
[----:B------:R-:W-:Y:S02]  /*e120*/  IMAD R6, R6, UR6, RZ ;  /* 0x0000000606067c24 */ /* 0x000fe4000f8e02ff */
[----:B------:R-:W-:-:S04]  /*e130*/  IMAD.WIDE.U32 R2, R5, UR6, R2 ;  /* 0x0000000605027c25 */ /* 0x000fc8000f8e0002 */
[----:B------:R-:W-:Y:S01]  /*e140*/  IMAD R6, R5, UR7, R6 ;  /* 0x0000000705067c24 */ /* 0x000fe2000f8e0206 */
[----:B------:R-:W-:Y:S02]  /*e150*/  LEA R5, P1, R2, UR8, 0x1 ;  /* 0x0000000802057c11 */ /* 0x000fe4000f8208ff */
[----:B------:R-:W-:Y:S02]  /*e160*/  ISETP.GE.AND P0, PT, R28, UR4, PT ;  /* 0x000000041c007c0c */ /* 0x000fe4000bf06270 */
[----:B------:R-:W-:Y:S01]  /*e170*/  IADD3 R6, R3, R6, RZ ;  /* 0x0000000603067210 */ /* 0x000fe20007ffe0ff */
[----:B------:R-:W-:Y:S01]  /*e180*/  UMOV UR4, 0xffffffff ;  /* 0xffffffff00047882 */ /* 0x000fe20000000000 */
[----:B-1----:R-:W-:Y:S02]  /*e190*/  LOP3.LUT R20, R20, 0x7f, RZ, 0xc0, !PT ;  /* 0x0000007f14147812 */ /* 0x002fe400078ec0ff */
        /* <DEDUP_REMOVED lines=86> */
[----:B0-----:R-:W-:-:S04]  /*e700*/  @!P1 LEA R4, P3, R28, R4, 0x1 ;  /* 0x000000041c049211 */ /* 0x001fc800078608ff */
[----:B-1----:R-:W-:Y:S01]  /*e710*/  @!P1 MOV R6, R4 ;  /* 0x0000000400069202 */ /* 0x002fe20000000f00 */
        /* <DEDUP_REMOVED lines=21> */
.L_x_2527:
        /* <DEDUP_REMOVED lines=10> */
.L_x_2427:
        /* <DEDUP_REMOVED lines=20> */
.L_x_2528:
[----:B------:R-:W-:Y:S05]  /*ea50*/  BSYNC B0 ;  /* 0x0000000000007941 */ /* 0x000fea0003800000 */
.L_x_2428:
        /* <DEDUP_REMOVED lines=8> */
[----:B--2---:R-:W-:-:S09]  /*eae0*/  IADD3 R7, R0, -0x2, RZ ;  /* 0xfffffffe00077810 */ /* 0x004fd20007ffe0ff */
.L_x_2444:
        /* <DEDUP_REMOVED lines=14> */
[----:B------:R-:W-:Y:S01]  /*ebd0*/  ULDC UR4, c[0x0][0x430] ;  /* 0x00010c0000047ab9 */ /* 0x000fe20000000800 */
[----:B--2---:R-:W-:-:S05]  /*ebe0*/  IADD3 R3, R2, R3, R9 ;  /* 0x0000000302037210 */ /* 0x004fca0007ffe009 */
[----:B0-----:R-:W-:Y:S01]  /*ebf0*/  @P0 IMAD.HI.U32 R4, R3, R4, RZ ;  /* 0x0000000403040227 */ /* 0x001fe200078e00ff */
[----:B------:R-:W-:-:S04]  /*ec00*/  MOV R2, R3 ;  /* 0x0000000300027202 */ /* 0x000fc80000000f00 */
        /* <DEDUP_REMOVED lines=24> */
.L_x_2432:
[----:B------:R-:W-:Y:S01]  /*ed90*/  LEA R5, R25, R22, 0x3 ;  /* 0x0000001619057211 */ /* 0x000fe200078e18ff */
[----:B------:R-:W-:Y:S01]  /*eda0*/  BSSY B1, `(.L_x_2433) ;  /* 0x0000004000017945 */ /* 0x000fe20003800000 */
[----:B------:R-:W-:-:S04]  /*edb0*/  SHF.L.U32 R2, R27, 0x1f, RZ ;  /* 0x0000001f1b027819 */ /* 0x000fc800000006ff */
[----:B------:R-:W0:Y:S02]  /*edc0*/  SYNCS.PHASECHK.TRANS64.TRYWAIT P0, [R5+URZ+0x16840], R2 ;  /* 0x01684002050075a7 */ /* 0x000e24000800017f */
[----:B0-----:R-:W-:Y:S05]  /*edd0*/  @!P0 BRA `(.L_x_2434) ;  /* 0x0000004000988947 */ /* 0x001fea0003800000 */
.L_x_2529:
[----:B------:R-:W-:Y:S05]  /*ede0*/  BSYNC B1 ;  /* 0x0000000000017941 */ /* 0x000fea0003800000 */
.L_x_2433:
        /* <DEDUP_REMOVED lines=28> */
[----:B------:R-:W-:Y:S02]  /*efb0*/  LEA.HI.X R10, R2, UR5, R7, 0x1, P0 ;  /* 0x00000005020a7c11 */ /* 0x000fe400080f0c07 */
[----:B------:R-:W-:Y:S01]  /*efc0*/  LEA R8, R25, R8, 0xd ;  /* 0x0000000819087211 */ /* 0x000fe200078e68ff */
        /* <DEDUP_REMOVED lines=41> */
.L_x_2547:
        /* <DEDUP_REMOVED lines=8> */
.L_x_2436:
        /* <DEDUP_REMOVED lines=11> */
.L_x_2437:
[----:B------:R1:W-:Y:S01]  /*f390*/  SYNCS.ARRIVE.TRANS64.A1T0 RZ, [R5+URZ+0x16830], RZ ;  /* 0x016830ff05ff79a7 */ /* 0x0003e2000810003f */
[----:B------:R-:W-:Y:S05]  /*f3a0*/  @!P3 BRA `(.L_x_2438) ;  /* 0x000000000004b947 */ /* 0x000fea0003800000 */
[----:B------:R-:W-:Y:S01]  /*f3b0*/  BPT.TRAP 0x1 ;  /* 0x000000040000795c */ /* 0x000fe20000300000 */
.L_x_2438:
[----:B------:R-:W-:Y:S01]  /*f3c0*/  SHF.L.U32 R2, R17, 0x1f, RZ ;  /* 0x0000001f11027819 */ /* 0x000fe200000006ff */
[----:B------:R-:W-:Y:S01]  /*f3d0*/  BSSY B1, `(.L_x_2439) ;  /* 0x0000004000017945 */ /* 0x000fe20003800000 */
[----:B-1----:R-:W-:-:S04]  /*f3e0*/  LEA R5, R6, R22, 0x3 ;  /* 0x0000001606057211 */ /* 0x002fc800078e18ff */
[----:B------:R-:W1:Y:S02]  /*f3f0*/  SYNCS.PHASECHK.TRANS64.TRYWAIT P0, [R5+URZ+0x16860], R2 ;  /* 0x01686002050075a7 */ /* 0x000e64000800017f */
[----:B-1----:R-:W-:Y:S05]  /*f400*/  @!P0 BRA `(.L_x_2440) ;  /* 0x0000004400508947 */ /* 0x002fea0003800000 */
.L_x_2548:
[----:B------:R-:W-:Y:S05]  /*f410*/  BSYNC B1 ;  /* 0x0000000000017941 */ /* 0x000fea0003800000 */
.L_x_2439:
        /* <DEDUP_REMOVED lines=15> */
[----:B------:R-:W-:Y:S02]  /*f510*/  ISETP.LT.OR P0, PT, R8, 0x1, P1 ;  /* 0x000000010800780c */ /* 0x000fe40000f01670 */
[----:B------:R-:W-:Y:S01]  /*f520*/  LEA R6, R6, R22, 0x1 ;  /* 0x0000001606067211 */ /* 0x000fe200078e08ff */
        /* <DEDUP_REMOVED lines=43> */
.L_x_2566:
        /* <DEDUP_REMOVED lines=28> */
.L_x_2442:
        /* <DEDUP_REMOVED lines=11> */
.L_x_2443:
[C---:B------:R-:W-:Y:S01]  /*fa50*/  ISETP.GT.AND P0, PT, R26.reuse, RZ, PT ;  /* 0x000000ff1a00720c */ /* 0x040fe20003f04270 */
[----:B------:R1:W-:Y:S01]  /*fa60*/  SYNCS.ARRIVE.TRANS64.A1T0 RZ, [R5+URZ+0x16850], RZ ;  /* 0x016850ff05ff79a7 */ /* 0x0003e2000810003f */
[----:B------:R-:W-:Y:S01]  /*fa70*/  IADD3 R7, R26, -0x1, RZ ;  /* 0xffffffff1a077810 */ /* 0x000fe20007ffe0ff */
[----:B------:R-:W-:Y:S02]  /*fa80*/  IMAD.MOV.U32 R17, RZ, RZ, R27 ;  /* 0x000000ffff117224 */ /* 0x000fe400078e001b */
[----:B------:R-:W-:Y:S02]  /*fa90*/  IMAD.MOV.U32 R6, RZ, RZ, R25 ;  /* 0x000000ffff067224 */ /* 0x000fe400078e0019 */
[----:B------:R-:W-:-:S06]  /*faa0*/  IMAD.MOV.U32 R29, RZ, RZ, R26 ;  /* 0x000000ffff1d7224 */ /* 0x000fcc00078e001a */
[----:B-1----:R-:W-:Y:S05]  /*fab0*/  @P0 BRA `(.L_x_2444) ;  /* 0xfffffff0000c0947 */ /* 0x002fea000383ffff */
.L_x_2431:
[----:B------:R-:W-:Y:S05]  /*fac0*/  BSYNC B0 ;  /* 0x0000000000007941 */ /* 0x000fea0003800000 */
.L_x_2430:
        /* <DEDUP_REMOVED lines=17> */
.L_x_2446:
[----:B------:R-:W-:Y:S05]  /*fbe0*/  BSYNC B0 ;  /* 0x0000000000007941 */ /* 0x000fea0003800000 */
.L_x_2445:
[----:B------:R-:W-:-:S05]  /*fbf0*/  IMAD.U32 R0, RZ, RZ, UR36 ;  /* 0x00000024ff007e24 */ /* 0x000fca000f8e00ff */
[----:B------:R-:W-:-:S13]  /*fc00*/  ISETP.NE.AND P0, PT, R0, 0x3, PT ;  /* 0x000000030000780c */ /* 0x000fda0003f05270 */
[----:B------:R-:W-:Y:S05]  /*fc10*/  @!P0 BRA `(.L_x_2447) ;  /* 0x0000000000048947 */ /* 0x000fea0003800000 */
[----:B------:R-:W-:Y:S01]  /*fc20*/  BPT.TRAP 0x1 ;  /* 0x000000040000795c */ /* 0x000fe20000300000 */
.L_x_2447:
[----:B------:R-:W2:Y:S01]  /*fc30*/  LDL.LU R2, [R1+0x10] ;  /* 0x0000100001027983 */ /* 0x000ea20000300800 */
[----:B------:R-:W-:Y:S01]  /*fc40*/  IMAD R0, R25, 0x8, R22 ;  /* 0x0000000819007824 */ /* 0x000fe200078e0216 */
[----:B0-----:R-:W-:Y:S01]  /*fc50*/  SHF.L.U32 R3, R27, 0x1f, RZ ;  /* 0x0000001f1b037819 */ /* 0x001fe200000006ff */
[----:B------:R-:W-:Y:S03]  /*fc60*/  BSSY B0, `(.L_x_2448) ;  /* 0x0000004000007945 */ /* 0x000fe60003800000 */
[----:B------:R-:W0:Y:S01]  /*fc70*/  SYNCS.PHASECHK.TRANS64.TRYWAIT P0, [R0+URZ+0x16860], R3 ;  /* 0x01686003000075a7 */ /* 0x000e22000800017f */
[----:B--2---:R-:W-:Y:S01]  /*fc80*/  IMAD R6, R26, -0x80, R2 ;  /* 0xffffff801a067824 */ /* 0x004fe200078e0202 */
[----:B0-----:R-:W-:Y:S06]  /*fc90*/  @!P0 BRA `(.L_x_2449) ;  /* 0x0000004400888947 */ /* 0x001fec0003800000 */
.L_x_2567:
[----:B------:R-:W-:Y:S05]  /*fca0*/  BSYNC B0 ;  /* 0x0000000000007941 */ /* 0x000fea0003800000 */
.L_x_2448:
[----:B------:R-:W1:Y:S01]  /*fcb0*/  S2R R7, SR_TID.X ;  /* 0x0000000000077919 */ /* 0x000e620000002100 */
[----:B------:R-:W-:Y:S02]  /*fcc0*/  ULDC UR4, c[0x0][0x2f4] ;  /* 0x0000bd0000047ab9 */ /* 0x000fe40000000800 */
[----:B------:R-:W-:Y:S01]  /*fcd0*/  ISETP.GE.AND P0, PT, R28, UR4, PT ;  /* 0x000000041c007c0c */ /* 0x000fe2000bf06270 */
[----:B------:R-:W-:Y:S01]  /*fce0*/  UMOV UR4, 0xffffffff ;  /* 0xffffffff00047882 */ /* 0x000fe20000000000 */
[C---:B-1----:R-:W-:Y:S01]  /*fcf0*/  IMAD.SHL.U32 R2, R7.reuse, 0x8, RZ ;  /* 0x0000000807027824 */ /* 0x042fe200078e00ff */
[C---:B------:R-:W-:Y:S02]  /*fd00*/  SHF.L.U32 R4, R7.reuse, 0x3, RZ ;  /* 0x0000000307047819 */ /* 0x040fe400000006ff */
[----:B------:R-:W-:Y:S02]  /*fd10*/  LOP3.LUT R5, R7, 0x7f, RZ, 0xc0, !PT ;  /* 0x0000007f07057812 */ /* 0x000fe400078ec0ff */
[----:B------:R-:W-:-:S02]  /*fd20*/  LOP3.LUT R2, R2, 0x1f8, RZ, 0xc0, !PT ;  /* 0x000001f802027812 */ /* 0x000fc400078ec0ff */
        /* <DEDUP_REMOVED lines=49> */
[----:B------:R0:W1:Y:S02]  /*10040*/  SHFL.IDX PT, R14, R23, 0x7, 0x181f ;  /* 0x00f81f00170e7f89 */ /* 0x00006400000e0000 */
[----:B--2---:R-:W-:-:S07]  /*10050*/  IADD3.X R3, RZ, R8, RZ, P2, !PT ;  /* 0x00000008ff037210 */ /* 0x004fce00017fe4ff */
[----:B---3--:R0:W-:Y:S02]  /*10060*/  LDGSTS.E.BYPASS.LTC128B.128 [R4+0x3400], desc[UR52][R2.64], !P1 ;  /* 0x0340000002047fae */ /* 0x0081e4000c901d74 */
.L_x_2585:
        /* <DEDUP_REMOVED lines=9> */
.L_x_2451:
        /* <DEDUP_REMOVED lines=11> */
.L_x_2452:
[----:B------:R-:W-:Y:S01]  /*101b0*/  VIADD R25, R25, 0x1 ;  /* 0x0000000119197836 */ /* 0x000fe20000000000 */
[----:B------:R0:W-:Y:S04]  /*101c0*/  SYNCS.ARRIVE.TRANS64.A1T0 RZ, [R0+URZ+0x16850], RZ ;  /* 0x016850ff00ff79a7 */ /* 0x0001e8000810003f */
[----:B------:R-:W-:-:S04]  /*101d0*/  ISETP.NE.AND P0, PT, R25, 0x2, PT ;  /* 0x000000021900780c */ /* 0x000fc80003f05270 */
[----:B0-----:R-:W-:Y:S02]  /*101e0*/  SEL R0, RZ, 0x1, P0 ;  /* 0x00000001ff007807 */ /* 0x001fe40000000000 */
[----:B------:R-:W-:Y:S02]  /*101f0*/  SEL R25, R25, RZ, P0 ;  /* 0x000000ff19197207 */ /* 0x000fe40000000000 */
[----:B------:R-:W-:-:S07]  /*10200*/  LOP3.LUT R27, R27, R0, RZ, 0x3c, !PT ;  /* 0x000000001b1b7212 */ /* 0x000fce00078e3cff */
.L_x_2411:
[----:B------:R-:W-:Y:S05]  /*10210*/  BSYNC B7 ;  /* 0x0000000000077941 */ /* 0x000fea0003800000 */
.L_x_2409:
        /* <DEDUP_REMOVED lines=8> */
[----:B------:R-:W-:-:S05]  /*102a0*/  IMAD.U32 R22, RZ, RZ, UR4 ;  /* 0x00000004ff167e24 */ /* 0x000fca000f8e00ff */
[----:B------:R0:W1:Y:S01]  /*102b0*/  LDS.128 R16, [R22+0x168d0] ;  /* 0x0168d00016107984 */ /* 0x0000620000000c00 */
[----:B------:R-:W-:Y:S06]  /*102c0*/  BAR.ARV 0x4, 0x200 ;  /* 0x0108000000007b1d */ /* 0x000fec0000002000 */
[----:B------:R-:W-:Y:S05]  /*102d0*/  BRA `(.L_x_2454) ;  /* 0x0000000800cc7947 */ /* 0x000fea0003800000 */
.L_x_2453:
        /* <DEDUP_REMOVED lines=11> */
[----:B------:R-:W-:Y:S02]  /*10390*/  MOV R17, RZ ;  /* 0x000000ff00117202 */ /* 0x000fe40000000f00 */
[C---:B------:R-:W-:Y:S01]  /*103a0*/  ISETP.GE.U32.AND P2, PT, R8.reuse, 0x2, PT ;  /* 0x000000020800780c */ /* 0x040fe20003f46070 */
[----:B------:R-:W-:Y:S01]  /*103b0*/  SHFL.IDX PT, R0, R16, RZ, 0x1f ;  /* 0x00001fff10007589 */ /* 0x000fe200000e0000 */
[C---:B------:R-:W-:Y:S02]  /*103c0*/  ISETP.GE.U32.AND P3, PT, R8.reuse, 0x4, PT ;  /* 0x000000040800780c */ /* 0x040fe40003f66070 */
[C---:B------:R-:W-:Y:S02]  /*103d0*/  ISETP.GE.U32.AND P4, PT, R8.reuse, 0x8, PT ;  /* 0x000000080800780c */ /* 0x040fe40003f86070 */
[C---:B------:R-:W-:Y:S01]  /*103e0*/  ISETP.GE.U32.AND P5, PT, R8.reuse, 0x10, PT ;  /* 0x000000100800780c */ /* 0x040fe20003fa6070 */
[----:B--2---:R-:W-:Y:S01]  /*103f0*/  @!P1 IMAD.MOV.U32 R17, RZ, RZ, R2 ;  /* 0x000000ffff119224 */ /* 0x004fe200078e0002 */
[----:B------:R-:W-:-:S04]  /*10400*/  ISETP.NE.AND P1, PT, R8, RZ, PT ;  /* 0x000000ff0800720c */ /* 0x000fc80003f25270 */
[----:B------:R-:W0:Y:S02]  /*10410*/  SHFL.UP PT, R14, R17, 0x1, RZ ;  /* 0x04200000110e7989 */ /* 0x000e2400000e00ff */
[----:B0-----:R-:W-:-:S05]  /*10420*/  SEL R4, R14, RZ, P1 ;  /* 0x000000ff0e047207 */ /* 0x001fca0000800000 */
[----:B------:R-:W-:-:S05]  /*10430*/  IMAD.IADD R4, R17, 0x1, R4 ;  /* 0x0000000111047824 */ /* 0x000fca00078e0204 */
[----:B------:R-:W0:Y:S02]  /*10440*/  SHFL.UP PT, R14, R4, 0x2, RZ ;  /* 0x04400000040e7989 */ /* 0x000e2400000e00ff */
[----:B0-----:R-:W-:-:S05]  /*10450*/  SEL R5, R14, RZ, P2 ;  /* 0x000000ff0e057207 */ /* 0x001fca0001000000 */
[----:B------:R-:W-:Y:S02]  /*10460*/  IMAD.IADD R6, R4, 0x1, R5 ;  /* 0x0000000104067824 */ /* 0x000fe400078e0205 */
[----:B------:R-:W-:Y:S04]  /*10470*/  SHFL.IDX PT, R5, R16, 0x1, 0x1f ;  /* 0x00201f0010057f89 */ /* 0x000fe800000e0000 */
        /* <DEDUP_REMOVED lines=10> */
.L_x_2595:
[----:B------:R-:W-:Y:S02]  /*10520*/  ULDC UR4, c[0x0][0xc38] ;  /* 0x00030e0000047ab9 */ /* 0x000fe40000000800 */
[----:B------:R-:W-:-:S04]  /*10530*/  IMAD.U32 R4, RZ, RZ, UR4 ;  /* 0x00000004ff047e24 */ /* 0x000fc8000f8e00ff */
[----:B-1----:R-:W-:-:S04]  /*10540*/  IMAD R14, R14, R4, RZ ;  /* 0x000000040e0e7224 */ /* 0x002fc800078e02ff */
[----:B------:R-:W-:-:S05]  /*10550*/  IMAD.IADD R5, R5, 0x1, R14 ;  /* 0x0000000105057824 */ /* 0x000fca00078e020e */
[----:B------:R-:W-:-:S13]  /*10560*/  ISETP.GT.AND P6, PT, R5, R0, PT ;  /* 0x000000000500720c */ /* 0x000fda0003fc4270 */
[----:B------:R-:W-:Y:S05]  /*10570*/  @P6 BRA `(.L_x_2456) ;  /* 0x00000000009c6947 */ /* 0x000fea0003800000 */
.L_x_2461:
[----:B------:R-:W1:Y:S01]  /*10580*/  LDC R2, c[0x0][0xc3c] ;  /* 0x00030f00ff027b82 */ /* 0x000e620000000800 */
[----:B------:R-:W-:-:S05]  /*10590*/  VIADD R19, R19, 0x1f ;  /* 0x0000001f13137836 */ /* 0x000fca0000000000 */
[----:B-1----:R-:W-:-:S13]  /*105a0*/  ISETP.GE.AND P6, PT, R19, R2, PT ;  /* 0x000000021300720c */ /* 0x002fda0003fc6270 */
[----:B------:R-:W-:Y:S05]  /*105b0*/  @P6 BRA `(.L_x_2457) ;  /* 0x0000000400d06947 */ /* 0x000fea0003800000 */
[----:B0-----:R-:W0:Y:S01]  /*105c0*/  S2R R3, SR_TID.X ;  /* 0x0000000000037919 */ /* 0x001e220000002100 */
        /* <DEDUP_REMOVED lines=9> */
.L_x_2459:
[----:B------:R-:W-:Y:S05]  /*10660*/  BSYNC B0 ;  /* 0x0000000000007941 */ /* 0x000fea0003800000 */
.L_x_2458:
[----:B------:R-:W-:-:S03]  /*10670*/  UMOV UR4, 0xffffffff ;  /* 0xffffffff00047882 */ /* 0x000fc60000000000 */
[----:B------:R-:W-:Y:S05]  /*10680*/  BRA.DIV UR4, `(.L_x_2460) ;  /* 0x0000004a04847947 */ /* 0x000fea000b800000 */
[----:B-----5:R-:W1:Y:S02]  /*10690*/  SHFL.UP PT, R14, R17, 0x1, RZ ;  /* 0x04200000110e7989 */ /* 0x020e6400000e00ff */
[----:B-1----:R-:W-:-:S04]  /*106a0*/  SEL R14, R14, RZ, P1 ;  /* 0x000000ff0e0e7207 */ /* 0x002fc80000800000 */
        /* <DEDUP_REMOVED lines=14> */
.L_x_2603:
[----:B------:R-:W-:Y:S02]  /*10790*/  ULDC UR4, c[0x0][0xc38] ;  /* 0x00030e0000047ab9 */ /* 0x000fe40000000800 */
[----:B------:R-:W-:-:S04]  /*107a0*/  IMAD.U32 R4, RZ, RZ, UR4 ;  /* 0x00000004ff047e24 */ /* 0x000fc8000f8e00ff */
[----:B-1----:R-:W-:-:S05]  /*107b0*/  IMAD R14, R14, R4, RZ ;  /* 0x000000040e0e7224 */ /* 0x002fca00078e02ff */
[----:B------:R-:W-:-:S04]  /*107c0*/  IADD3 R5, R14, R5, RZ ;  /* 0x000000050e057210 */ /* 0x000fc80007ffe0ff */
[----:B------:R-:W-:-:S13]  /*107d0*/  ISETP.GT.AND P6, PT, R5, R0, PT ;  /* 0x000000000500720c */ /* 0x000fda0003fc4270 */
[----:B------:R-:W-:Y:S05]  /*107e0*/  @!P6 BRA `(.L_x_2461) ;  /* 0xfffffffc0064e947 */ /* 0x000fea000383ffff */
.L_x_2456:
        /* <DEDUP_REMOVED lines=8> */
.L_x_2607:
[----:B------:R-:W-:Y:S01]  /*10870*/  ISETP.NE.AND P0, PT, R2, RZ, PT ;  /* 0x000000ff0200720c */ /* 0x000fe20003f05270 */
[----:B------:R-:W-:-:S12]  /*10880*/  IMAD.MOV.U32 R14, RZ, RZ, RZ ;  /* 0x000000ffff0e7224 */ /* 0x000fd800078e00ff */
[----:B------:R-:W-:Y:S05]  /*10890*/  @!P0 BRA `(.L_x_2463) ;  /* 0x0000000000108947 */ /* 0x000fea0003800000 */
[----:B------:R-:W-:Y:S01]  /*108a0*/  UMOV UR4, 0xffffffff ;  /* 0xffffffff00047882 */ /* 0x000fe20000000000 */
[----:B------:R-:W-:Y:S02]  /*108b0*/  VIADD R12, R6, 0xffffffff ;  /* 0xffffffff060c7836 */ /* 0x000fe40000000000 */
[----:B------:R-:W-:Y:S05]  /*108c0*/  BRA.DIV UR4, `(.L_x_2464) ;  /* 0x0000004a04f87947 */ /* 0x000fea000b800000 */
[----:B------:R3:W4:Y:S02]  /*108d0*/  SHFL.IDX PT, R14, R3, R12, 0x1f ;  /* 0x00001f0c030e7589 */ /* 0x00072400000e0000 */
.L_x_2463:
[----:B0--3--:R-:W0:Y:S01]  /*108e0*/  LDC.64 R2, c[0x0][0xc90] ;  /* 0x00032400ff027b82 */ /* 0x009e220000000a00 */
[----:B------:R-:W-:-:S04]  /*108f0*/  IMAD.IADD R19, R6, 0x1, R19 ;  /* 0x0000000106137824 */ /* 0x000fc800078e0213 */
[----:B0-----:R-:W-:-:S05]  /*10900*/  IMAD.WIDE R2, R19, 0x4, R2 ;  /* 0x0000000413027825 */ /* 0x001fca00078e0202 */
[----:B-1----:R0:W2:Y:S01]  /*10910*/  LDG.E R6, desc[UR52][R2.64] ;  /* 0x0000003402067981 */ /* 0x0020a2000c1e1900 */
[----:B----4-:R-:W-:-:S04]  /*10920*/  IMAD R16, R14, R4, R16 ;  /* 0x000000040e107224 */ /* 0x010fc800078e0210 */
[----:B------:R-:W-:Y:S02]  /*10930*/  IMAD.IADD R0, R0, 0x1, -R16 ;  /* 0x0000000100007824 */ /* 0x000fe400078e0a10 */
[----:B0-----:R-:W-:Y:S02]  /*10940*/  IMAD.MOV.U32 R2, RZ, RZ, RZ ;  /* 0x000000ffff027224 */ /* 0x001fe400078e00ff */
[----:B--2---:R-:W-:-:S05]  /*10950*/  IMAD R5, R17, R6, RZ ;  /* 0x0000000611057224 */ /* 0x004fca00078e02ff */
[----:B------:R-:W-:-:S04]  /*10960*/  IABS R7, R5 ;  /* 0x0000000500077213 */ /* 0x000fc80000000000 */
[----:B------:R-:W0:Y:S08]  /*10970*/  I2F.RP R8, R7 ;  /* 0x0000000700087306 */ /* 0x000e300000209400 */
[----:B0-----:R-:W0:Y:S02]  /*10980*/  MUFU.RCP R8, R8 ;  /* 0x0000000800087308 */ /* 0x001e240000001000 */
[----:B0-----:R-:W-:Y:S01]  /*10990*/  VIADD R9, R8, 0xffffffe ;  /* 0x0ffffffe08097836 */ /* 0x001fe20000000000 */
[----:B------:R-:W-:-:S05]  /*109a0*/  IABS R8, R5 ;  /* 0x0000000500087213 */ /* 0x000fca0000000000 */
[----:B------:R-:W0:Y:S01]  /*109b0*/  F2I.FTZ.U32.TRUNC.NTZ R3, R9 ;  /* 0x0000000900037305 */ /* 0x000e22000021f000 */
[----:B------:R-:W-:Y:S01]  /*109c0*/  IMAD.MOV R8, RZ, RZ, -R8 ;  /* 0x000000ffff087224 */ /* 0x000fe200078e0a08 */
[----:B0-----:R-:W-:-:S05]  /*109d0*/  IADD3 R10, RZ, -R3, RZ ;  /* 0x80000003ff0a7210 */ /* 0x001fca0007ffe0ff */
        /* <DEDUP_REMOVED lines=12> */
[----:B------:R-:W-:-:S06]  /*10aa0*/  @P0 IADD3 R9, R9, 0x1, RZ ;  /* 0x0000000109090810 */ /* 0x000fcc0007ffe0ff */
        /* <DEDUP_REMOVED lines=13> */
[----:B0-----:R-:W-:Y:S01]  /*10b80*/  MOV R2, RZ ;  /* 0x000000ff00027202 */ /* 0x001fe20000000f00 */
[----:B-1----:R-:W-:-:S04]  /*10b90*/  IMAD.MOV R5, RZ, RZ, -R3 ;  /* 0x000000ffff057224 */ /* 0x002fc800078e0a03 */
[----:B------:R-:W-:-:S04]  /*10ba0*/  IMAD R5, R5, R6, RZ ;  /* 0x0000000605057224 */ /* 0x000fc800078e02ff */
[----:B------:R-:W-:Y:S01]  /*10bb0*/  IMAD.HI.U32 R3, R3, R5, R2 ;  /* 0x0000000503037227 */ /* 0x000fe200078e0002 */
[-C--:B------:R-:W-:Y:S02]  /*10bc0*/  IABS R5, R4.reuse ;  /* 0x0000000400057213 */ /* 0x080fe40000000000 */
[C---:B------:R-:W-:Y:S02]  /*10bd0*/  LOP3.LUT R2, R0.reuse, R4, RZ, 0x3c, !PT ;  /* 0x0000000400027212 */ /* 0x040fe400078e3cff */
[----:B------:R-:W-:Y:S01]  /*10be0*/  IADD3 R0, R0, R7, RZ ;  /* 0x0000000700007210 */ /* 0x000fe20007ffe0ff */
        /* <DEDUP_REMOVED lines=17> */
.L_x_2457:
[----:B------:R-:W-:Y:S01]  /*10d00*/  UMOV UR4, URZ ;  /* 0x0000003f00047c82 */ /* 0x000fe20008000000 */
[----:B------:R-:W-:Y:S01]  /*10d10*/  UMOV UR5, URZ ;  /* 0x0000003f00057c82 */ /* 0x000fe20008000000 */
[----:B------:R-:W-:Y:S01]  /*10d20*/  ULDC UR6, c[0x0][0xc3c] ;  /* 0x00030f0000067ab9 */ /* 0x000fe20000000800 */
[----:B------:R-:W-:Y:S01]  /*10d30*/  IMAD.MOV.U32 R16, RZ, RZ, R0 ;  /* 0x000000ffff107224 */ /* 0x000fe200078e0000 */
[----:B------:R-:W-:Y:S01]  /*10d40*/  MOV R19, UR6 ;  /* 0x0000000600137c02 */ /* 0x000fe20008000f00 */
[----:B------:R-:W-:Y:S02]  /*10d50*/  IMAD.U32 R17, RZ, RZ, UR4 ;  /* 0x00000004ff117e24 */ /* 0x000fe4000f8e00ff */
[----:B------:R-:W-:-:S07]  /*10d60*/  IMAD.U32 R18, RZ, RZ, UR5 ;  /* 0x00000005ff127e24 */ /* 0x000fce000f8e00ff */
.L_x_2465:
        /* <DEDUP_REMOVED lines=10> */
.L_x_2454:
[----:B------:R-:W-:Y:S02]  /*10e10*/  ULDC UR4, c[0x0][0xc3c] ;  /* 0x00030f0000047ab9 */ /* 0x000fe40000000800 */
[----:B-1----:R-:W-:-:S13]  /*10e20*/  ISETP.GE.AND P0, PT, R19, UR4, PT ;  /* 0x0000000413007c0c */ /* 0x002fda000bf06270 */
[----:B------:R-:W-:Y:S05]  /*10e30*/  @!P0 BRA `(.L_x_2466) ;  /* 0xffffffb000f88947 */ /* 0x000fea000383ffff */
[----:B------:R-:W-:Y:S05]  /*10e40*/  BSYNC B8 ;  /* 0x0000000000087941 */ /* 0x000fea0003800000 */
.L_x_2405:
        /* <DEDUP_REMOVED lines=12> */
.L_x_2610:
[----:B------:R-:W-:Y:S05]  /*10f10*/  BSYNC B0 ;  /* 0x0000000000007941 */ /* 0x000fea0003800000 */
.L_x_2467:
[----:B------:R-:W-:-:S03]  /*10f20*/  UMOV UR4, 0xffffffff ;  /* 0xffffffff00047882 */ /* 0x000fc60000000000 */
[----:B------:R-:W-:Y:S05]  /*10f30*/  BRA.DIV UR4, `(.L_x_2469) ;  /* 0x0000004604947947 */ /* 0x000fea000b800000 */
[----:B0-----:R-:W0:Y:S02]  /*10f40*/  S2R R0, SR_TID.X ;  /* 0x0000000000007919 */ /* 0x001e240000002100 */
[----:B0-----:R-:W-:-:S04]  /*10f50*/  SHF.R.U32.HI R0, RZ, 0x5, R0 ;  /* 0x00000005ff007819 */ /* 0x001fc80000011600 */
[----:B------:R-:W-:-:S05]  /*10f60*/  LOP3.LUT R0, R0, 0x3, RZ, 0xc0, !PT ;  /* 0x0000000300007812 */ /* 0x000fca00078ec0ff */
[----:B------:R0:W1:Y:S02]  /*10f70*/  SHFL.IDX PT, R14, R0, RZ, 0x1f ;  /* 0x00001fff000e7589 */ /* 0x00006400000e0000 */
.L_x_2613:
[----:B-1----:R-:W-:Y:S01]  /*10f80*/  ISETP.NE.AND P0, PT, R14, RZ, PT ;  /* 0x000000ff0e00720c */ /* 0x002fe20003f05270 */
[----:B------:R-:W-:-:S12]  /*10f90*/  BSSY B0, `(.L_x_2470) ;  /* 0x0000024000007945 */ /* 0x000fd80003800000 */
[----:B------:R-:W-:Y:S05]  /*10fa0*/  @P0 BRA `(.L_x_2471) ;  /* 0x0000000000880947 */ /* 0x000fea0003800000 */
[----:B------:R-:W-:-:S03]  /*10fb0*/  UMOV UR4, 0xffffffff ;  /* 0xffffffff00047882 */ /* 0x000fc60000000000 */
[----:B------:R-:W-:Y:S05]  /*10fc0*/  BRA.DIV UR4, `(.L_x_2472) ;  /* 0x0000004604a47947 */ /* 0x000fea000b800000 */
[----:B------:R-:W-:-:S13]  /*10fd0*/  ELECT P6, URZ, PT ;  /* 0x00000000003f782f */ /* 0x000fda00038c0000 */
.L_x_2616:
[----:B------:R-:W-:Y:S05]  /*10fe0*/  @!P6 BRA `(.L_x_2471) ;  /* 0x000000000078e947 */ /* 0x000fea0003800000 */
[----:B------:R-:W-:-:S06]  /*10ff0*/  ULOP3.LUT UR4, UR38, 0x2, URZ, 0xfc, !UPT ;  /* 0x0000000226047892 */ /* 0x000fcc000f8efc3f */
[----:B0-----:R-:W-:-:S05]  /*11000*/  IMAD.U32 R0, RZ, RZ, UR4 ;  /* 0x00000004ff007e24 */ /* 0x001fca000f8e00ff */
[----:B------:R-:W-:-:S13]  /*11010*/  ISETP.NE.AND P0, PT, R0, 0x3, PT ;  /* 0x000000030000780c */ /* 0x000fda0003f05270 */
[----:B------:R-:W-:Y:S05]  /*11020*/  @!P0 BRA `(.L_x_2473) ;  /* 0x0000000000048947 */ /* 0x000fea0003800000 */
[----:B------:R-:W-:Y:S01]  /*11030*/  BPT.TRAP 0x1 ;  /* 0x000000040000795c */ /* 0x000fe20000300000 */
.L_x_2473:
[----:B------:R-:W-:Y:S01]  /*11040*/  IMAD R3, R25, 0x8, R5 ;  /* 0x0000000819037824 */ /* 0x000fe200078e0205 */
[----:B------:R-:W-:Y:S01]  /*11050*/  SHF.L.U32 R2, R27, 0x1f, RZ ;  /* 0x0000001f1b027819 */ /* 0x000fe200000006ff */
[----:B------:R-:W-:-:S03]  /*11060*/  VIADD R25, R25, 0x1 ;  /* 0x0000000119197836 */ /* 0x000fc60000000000 */
[----:B------:R-:W0:Y:S02]  /*11070*/  SYNCS.PHASECHK.TRANS64.TRYWAIT P1, [R3+URZ+0x16840], R2 ;  /* 0x01684002030075a7 */ /* 0x000e24000802017f */
[----:B------:R-:W-:-:S04]  /*11080*/  ISETP.NE.AND P2, PT, R25, 0x2, PT ;  /* 0x000000021900780c */ /* 0x000fc80003f45270 */
[----:B------:R-:W-:Y:S01]  /*11090*/  SEL R0, RZ, 0x1, P2 ;  /* 0x00000001ff007807 */ /* 0x000fe20001000000 */
[----:B0-----:R-:W-:Y:S08]  /*110a0*/  @!P1 BRA `(.L_x_2474) ;  /* 0x00000044008c9947 */ /* 0x001ff00003800000 */
.L_x_2617:
[----:B------:R-:W-:Y:S02]  /*110b0*/  SEL R25, R25, RZ, P2 ;  /* 0x000000ff19197207 */ /* 0x000fe40001000000 */
[----:B------:R-:W-:Y:S01]  /*110c0*/  LOP3.LUT R0, R27, R0, RZ, 0x3c, !PT ;  /* 0x000000001b007212 */ /* 0x000fe200078e3cff */
[----:B------:R-:W-:Y:S06]  /*110d0*/  @!P0 BRA `(.L_x_2475) ;  /* 0x0000000000048947 */ /* 0x000fec0003800000 */
[----:B------:R-:W-:Y:S01]  /*110e0*/  BPT.TRAP 0x1 ;  /* 0x000000040000795c */ /* 0x000fe20000300000 */
.L_x_2475:
[----:B------:R-:W-:Y:S02]  /*110f0*/  LEA R25, R25, R5, 0x3 ;  /* 0x0000000519197211 */ /* 0x000fe400078e18ff */
[----:B------:R-:W-:-:S04]  /*11100*/  SHF.L.U32 R0, R0, 0x1f, RZ ;  /* 0x0000001f00007819 */ /* 0x000fc800000006ff */
[----:B------:R-:W1:Y:S02]  /*11110*/  SYNCS.PHASECHK.TRANS64.TRYWAIT P1, [R25+URZ+0x16840], R0 ;  /* 0x01684000190075a7 */ /* 0x000e64000802017f */
[----:B-1----:R-:W-:Y:S05]  /*11120*/  @!P1 BRA `(.L_x_2476) ;  /* 0x0000004400809947 */ /* 0x002fea0003800000 */
.L_x_2618:
[----:B------:R-:W-:Y:S05]  /*11130*/  @!P0 BRA `(.L_x_2477) ;  /* 0x0000000000048947 */ /* 0x000fea0003800000 */
[----:B------:R-:W-:Y:S01]  /*11140*/  BPT.TRAP 0x1 ;  /* 0x000000040000795c */ /* 0x000fe20000300000 */
.L_x_2477:
[----:B------:R-:W3:Y:S02]  /*11150*/  SYNCS.PHASECHK.TRANS64.TRYWAIT P1, [R3+URZ+0x16860], R2 ;  /* 0x01686002030075a7 */ /* 0x000ee4000802017f */
[----:B---3--:R-:W-:Y:S05]  /*11160*/  @!P1 BRA `(.L_x_2478) ;  /* 0x0000004400849947 */ /* 0x008fea0003800000 */
.L_x_2619:
[----:B------:R-:W-:Y:S05]  /*11170*/  @!P0 BRA `(.L_x_2479) ;  /* 0x0000000000048947 */ /* 0x000fea0003800000 */
[----:B------:R-:W-:Y:S01]  /*11180*/  BPT.TRAP 0x1 ;  /* 0x000000040000795c */ /* 0x000fe20000300000 */
.L_x_2479:
[----:B----4-:R4:W0:Y:S02]  /*11190*/  SYNCS.PHASECHK.TRANS64.TRYWAIT P0, [R25+URZ+0x16860], R0 ;  /* 0x01686000190075a7 */ /* 0x010824000800017f */
[----:B0-----:R-:W-:Y:S05]  /*111a0*/  @!P0 NANOSLEEP.SYNCS 0x989680 ;  /* 0x009896800000895d */ /* 0x001fea0003900000 */
[----:B------:R-:W0:Y:S02]  /*111b0*/  @!P0 SYNCS.PHASECHK.TRANS64 P0, [R25+URZ+0x16860], R0 ;  /* 0x01686000190085a7 */ /* 0x000e24000800007f */
[----:B0-----:R-:W-:Y:S05]  /*111c0*/  @!P0 BRA `(.L_x_2479) ;  /* 0xfffffffc00f08947 */ /* 0x001fea000383ffff */
.L_x_2471:
[----:B------:R-:W-:Y:S05]  /*111d0*/  BSYNC B0 ;  /* 0x0000000000007941 */ /* 0x000fea0003800000 */
.L_x_2470:
[----:B------:R-:W-:Y:S05]  /*111e0*/  EXIT ;  /* 0x000000000000794d */ /* 0x000fea0003800000 */
.L_x_2353:
[----:B0-----:R-:W-:-:S04]  /*111f0*/  IMAD.U32 R3, RZ, RZ, UR45 ;  /* 0x0000002dff037e24 */ /* 0x001fc8000f8e00ff */
[----:B------:R0:W1:Y:S03]  /*11200*/  SYNCS.PHASECHK.TRANS64.TRYWAIT P1, [R3+URZ+0x16800], R0 ;  /* 0x01680000030075a7 */ /* 0x000066000802017f */
[----:B-1----:R-:W-:Y:S05]  /*11210*/  @!P1 NANOSLEEP.SYNCS 0x989680 ;  /* 0x009896800000995d */ /* 0x002fea0003900000 */
[----:B------:R-:W1:Y:S02]  /*11220*/  @!P1 SYNCS.PHASECHK.TRANS64 P1, [R3+URZ+0x16800], R0 ;  /* 0x01680000030095a7 */ /* 0x000e64000802007f */
[----:B-1----:R-:W-:Y:S05]  /*11230*/  @!P1 BRA `(.L_x_2353) ;  /* 0xfffffffc00ec9947 */ /* 0x002fea000383ffff */
[----:B------:R-:W-:Y:S05]  /*11240*/  BRA `(.L_x_2480) ;  /* 0xffffff0400287947 */ /* 0x000fea000383ffff */
.L_x_2357:
[----:B-1----:R1:W2:Y:S02]  /*11250*/  SYNCS.PHASECHK.TRANS64.TRYWAIT P1, [R0+URZ+0x16830], R3 ;  /* 0x01683003000075a7 */ /* 0x0022a4000802017f */
[----:B--2---:R-:W-:Y:S05]  /*11260*/  @!P1 NANOSLEEP.SYNCS 0x989680 ;  /* 0x009896800000995d */ /* 0x004fea0003900000 */
[----:B------:R-:W2:Y:S02]  /*11270*/  @!P1 SYNCS.PHASECHK.TRANS64 P1, [R0+URZ+0x16830], R3 ;  /* 0x01683003000095a7 */ /* 0x000ea4000802007f */
[----:B--2---:R-:W-:Y:S05]  /*11280*/  @!P1 BRA `(.L_x_2357) ;  /* 0xfffffffc00f09947 */ /* 0x004fea000383ffff */
[----:B------:R-:W-:Y:S05]  /*11290*/  BRA `(.L_x_2356) ;  /* 0xffffff0400447947 */ /* 0x000fea000383ffff */
.L_x_2363:
[----:B-1----:R-:W-:-:S04]  /*112a0*/  IMAD.U32 R6, RZ, RZ, UR6 ;  /* 0x00000006ff067e24 */ /* 0x002fc8000f8e00ff */
[----:B------:R1:W2:Y:S03]  /*112b0*/  SYNCS.PHASECHK.TRANS64.TRYWAIT P1, [R6+URZ+0x16830], R5 ;  /* 0x01683005060075a7 */ /* 0x0002a6000802017f */
[----:B--2---:R-:W-:Y:S05]  /*112c0*/  @!P1 NANOSLEEP.SYNCS 0x989680 ;  /* 0x009896800000995d */ /* 0x004fea0003900000 */
[----:B------:R-:W2:Y:S02]  /*112d0*/  @!P1 SYNCS.PHASECHK.TRANS64 P1, [R6+URZ+0x16830], R5 ;  /* 0x01683005060095a7 */ /* 0x000ea4000802007f */
[----:B--2---:R-:W-:Y:S05]  /*112e0*/  @!P1 BRA `(.L_x_2363) ;  /* 0xfffffffc00ec9947 */ /* 0x004fea000383ffff */
[----:B------:R-:W-:Y:S05]  /*112f0*/  BRA `(.L_x_2360) ;  /* 0xffffff2c00b47947 */ /* 0x000fea000383ffff */
.L_x_2367:
[----:B-1----:R-:W-:-:S04]  /*11300*/  IMAD.U32 R6, RZ, RZ, UR6 ;  /* 0x00000006ff067e24 */ /* 0x002fc8000f8e00ff */
[----:B------:R1:W2:Y:S03]  /*11310*/  SYNCS.PHASECHK.TRANS64.TRYWAIT P1, [R6+URZ+0x16850], R5 ;  /* 0x01685005060075a7 */ /* 0x0002a6000802017f */
[----:B--2---:R-:W-:Y:S05]  /*11320*/  @!P1 NANOSLEEP.SYNCS 0x989680 ;  /* 0x009896800000995d */ /* 0x004fea0003900000 */
[----:B------:R-:W2:Y:S02]  /*11330*/  @!P1 SYNCS.PHASECHK.TRANS64 P1, [R6+URZ+0x16850], R5 ;  /* 0x01685005060095a7 */ /* 0x000ea4000802007f */
[----:B--2---:R-:W-:Y:S05]  /*11340*/  @!P1 BRA `(.L_x_2367) ;  /* 0xfffffffc00ec9947 */ /* 0x004fea000383ffff */
[----:B------:R-:W-:Y:S05]  /*11350*/  BRA `(.L_x_2364) ;  /* 0xffffff3000307947 */ /* 0x000fea000383ffff */
.L_x_2375:
[----:B-1----:R-:W-:-:S04]  /*11360*/  IMAD.U32 R6, RZ, RZ, UR6 ;  /* 0x00000006ff067e24 */ /* 0x002fc8000f8e00ff */
[----:B------:R1:W2:Y:S03]  /*11370*/  SYNCS.PHASECHK.TRANS64.TRYWAIT P1, [R6+URZ+0x16830], R5 ;  /* 0x01683005060075a7 */ /* 0x0002a6000802017f */
[----:B--2---:R-:W-:Y:S05]  /*11380*/  @!P1 NANOSLEEP.SYNCS 0x989680 ;  /* 0x009896800000995d */ /* 0x004fea0003900000 */
[----:B------:R-:W2:Y:S02]  /*11390*/  @!P1 SYNCS.PHASECHK.TRANS64 P1, [R6+URZ+0x16830], R5 ;  /* 0x01683005060095a7 */ /* 0x000ea4000802007f */
[----:B--2---:R-:W-:Y:S05]  /*113a0*/  @!P1 BRA `(.L_x_2375) ;  /* 0xfffffffc00ec9947 */ /* 0x004fea000383ffff */
[----:B------:R-:W-:Y:S05]  /*113b0*/  BRA `(.L_x_2372) ;  /* 0xffffff5c003c7947 */ /* 0x000fea000383ffff */
.L_x_2379:
[----:B-1----:R-:W-:-:S04]  /*113c0*/  IMAD.U32 R6, RZ, RZ, UR6 ;  /* 0x00000006ff067e24 */ /* 0x002fc8000f8e00ff */
[----:B------:R1:W2:Y:S03]  /*113d0*/  SYNCS.PHASECHK.TRANS64.TRYWAIT P1, [R6+URZ+0x16850], R5 ;  /* 0x01685005060075a7 */ /* 0x0002a6000802017f */
[----:B--2---:R-:W-:Y:S05]  /*113e0*/  @!P1 NANOSLEEP.SYNCS 0x989680 ;  /* 0x009896800000995d */ /* 0x004fea0003900000 */
[----:B------:R-:W2:Y:S02]  /*113f0*/  @!P1 SYNCS.PHASECHK.TRANS64 P1, [R6+URZ+0x16850], R5 ;  /* 0x01685005060095a7 */ /* 0x000ea4000802007f */
[----:B--2---:R-:W-:Y:S05]  /*11400*/  @!P1 BRA `(.L_x_2379) ;  /* 0xfffffffc00ec9947 */ /* 0x004fea000383ffff */
[----:B------:R-:W-:Y:S05]  /*11410*/  BRA `(.L_x_2376) ;  /* 0xffffff5c00ac7947 */ /* 0x000fea000383ffff */
.L_x_2386:
[----:B-1----:R-:W-:-:S04]  /*11420*/  MOV R4, UR5 ;  /* 0x0000000500047c02 */ /* 0x002fc80008000f00 */
[----:B------:R1:W2:Y:S03]  /*11430*/  SYNCS.PHASECHK.TRANS64.TRYWAIT P1, [R4+URZ+0x16850], R3 ;  /* 0x01685003040075a7 */ /* 0x0002a6000802017f */
[----:B--2---:R-:W-:Y:S05]  /*11440*/  @!P1 NANOSLEEP.SYNCS 0x989680 ;  /* 0x009896800000995d */ /* 0x004fea0003900000 */
[----:B------:R-:W2:Y:S02]  /*11450*/  @!P1 SYNCS.PHASECHK.TRANS64 P1, [R4+URZ+0x16850], R3 ;  /* 0x01685003040095a7 */ /* 0x000ea4000802007f */
[----:B--2---:R-:W-:Y:S05]  /*11460*/  @!P1 BRA `(.L_x_2386) ;  /* 0xfffffffc00ec9947 */ /* 0x004fea000383ffff */
[----:B------:R-:W-:Y:S05]  /*11470*/  BRA `(.L_x_2385) ;  /* 0xffffff80001c7947 */ /* 0x000fea000383ffff */
.L_x_2417:
        /* <DEDUP_REMOVED lines=11> */
.L_x_2482:
[----:B------:R-:W-:Y:S05]  /*11530*/  BSYNC B0 ;  /* 0x0000000000007941 */ /* 0x000fea0003800000 */
.L_x_2481:
[----:B------:R-:W-:Y:S05]  /*11540*/  BRA `(.L_x_2483) ;  /* 0xffffffb800c47947 */ /* 0x000fea000383ffff */
.L_x_2420:
[----:B0-----:R0:W2:Y:S02]  /*11550*/  SYNCS.PHASECHK.TRANS64.TRYWAIT P0, [R3+URZ+0x16840], R4 ;  /* 0x01684004030075a7 */ /* 0x0010a4000800017f */
[----:B--2---:R-:W-:Y:S05]  /*11560*/  @!P0 NANOSLEEP.SYNCS 0x989680 ;  /* 0x009896800000895d */ /* 0x004fea0003900000 */
[----:B------:R-:W2:Y:S02]  /*11570*/  @!P0 SYNCS.PHASECHK.TRANS64 P0, [R3+URZ+0x16840], R4 ;  /* 0x01684004030085a7 */ /* 0x000ea4000800007f */
[----:B--2---:R-:W-:Y:S05]  /*11580*/  @!P0 BRA `(.L_x_2420) ;  /* 0xfffffffc00f08947 */ /* 0x004fea000383ffff */
[----:B------:R-:W-:Y:S05]  /*11590*/  BRA `(.L_x_2484) ;  /* 0xffffffbc00247947 */ /* 0x000fea000383ffff */
.L_x_2421:
        /* <DEDUP_REMOVED lines=8> */
.L_x_2486:
[----:B------:R-:W-:Y:S05]  /*11620*/  BSYNC B0 ;  /* 0x0000000000007941 */ /* 0x000fea0003800000 */
.L_x_2485:
[----:B------:R-:W-:Y:S01]  /*11630*/  IMAD.MOV.U32 R13, RZ, RZ, R0 ;  /* 0x000000ffff0d7224 */ /* 0x000fe200078e0000 */
[----:B------:R-:W-:Y:S01]  /*11640*/  MOV R11, 0x181f ;  /* 0x0000181f000b7802 */ /* 0x000fe20000000f00 */
[----:B------:R-:W-:Y:S02]  /*11650*/  IMAD.MOV.U32 R12, RZ, RZ, RZ ;  /* 0x000000ffff0c7224 */ /* 0x000fe400078e00ff */
[----:B------:R-:W-:Y:S02]  /*11660*/  IMAD.MOV.U32 R15, RZ, RZ, -0x1 ;  /* 0xffffffffff0f7424 */ /* 0x000fe400078e00ff */
[----:B------:R-:W-:Y:S02]  /*11670*/  IMAD.MOV.U32 R6, RZ, RZ, R14 ;  /* 0x000000ffff067224 */ /* 0x000fe400078e000e */
[----:B------:R-:W-:-:S07]  /*11680*/  @P0 IMAD R8, R5, 0x2, R22 ;  /* 0x0000000205080824 */ /* 0x000fce00078e0216 */
[----:B------:R-:W-:Y:S05]  /*11690*/  WARPSYNC.COLLECTIVE R15, `(.L_x_2487) ;  /* 0x000000000f087348 */ /* 0x000fea0003c00000 */
[----:B------:R0:W1:Y:S02]  /*116a0*/  SHFL.IDX P6, R14, R13, R12, R11 ;  /* 0x0000000c0d0e7389 */ /* 0x00006400000c000b */
[----:B01----:R-:W-:Y:S01]  /*116b0*/  ENDCOLLECTIVE ;  /* 0x000000000000791b */ /* 0x003fe20003800000 */
.L_x_2487:
[----:B------:R-:W-:Y:S01]  /*116c0*/  IMAD.MOV.U32 R13, RZ, RZ, R2 ;  /* 0x000000ffff0d7224 */ /* 0x000fe200078e0002 */
[----:B------:R-:W-:Y:S01]  /*116d0*/  MOV R12, 0x1 ;  /* 0x00000001000c7802 */ /* 0x000fe20000000f00 */
[----:B------:R-:W-:-:S07]  /*116e0*/  IMAD.MOV.U32 R7, RZ, RZ, R14 ;  /* 0x000000ffff077224 */ /* 0x000fce00078e000e */
[----:B------:R-:W-:Y:S05]  /*116f0*/  WARPSYNC.COLLECTIVE R15, `(.L_x_2488) ;  /* 0x000000000f087348 */ /* 0x000fea0003c00000 */
[----:B------:R0:W1:Y:S02]  /*11700*/  SHFL.IDX P6, R14, R13, R12, R11 ;  /* 0x0000000c0d0e7389 */ /* 0x00006400000c000b */
[----:B01----:R-:W-:Y:S01]  /*11710*/  ENDCOLLECTIVE ;  /* 0x000000000000791b */ /* 0x003fe20003800000 */
.L_x_2488:
        /* <DEDUP_REMOVED lines=15> */
.L_x_2489:
[----:B------:R-:W-:Y:S01]  /*11810*/  @P1 IMAD R8, R5, 0x2, R22 ;  /* 0x0000000205081824 */ /* 0x000fe200078e0216 */
[----:B------:R-:W-:Y:S01]  /*11820*/  MOV R13, R2 ;  /* 0x00000002000d7202 */ /* 0x000fe20000000f00 */
[----:B------:R-:W-:Y:S02]  /*11830*/  IMAD.MOV.U32 R12, RZ, RZ, 0x2 ;  /* 0x00000002ff0c7424 */ /* 0x000fe400078e00ff */
[----:B------:R-:W-:-:S07]  /*11840*/  IMAD.MOV.U32 R7, RZ, RZ, R14 ;  /* 0x000000ffff077224 */ /* 0x000fce00078e000e */
[----:B------:R-:W-:Y:S05]  /*11850*/  WARPSYNC.COLLECTIVE R15, `(.L_x_2490) ;  /* 0x000000000f087348 */ /* 0x000fea0003c00000 */
[----:B------:R0:W1:Y:S02]  /*11860*/  SHFL.IDX P6, R14, R13, R12, R11 ;  /* 0x0000000c0d0e7389 */ /* 0x00006400000c000b */
[----:B01----:R-:W-:Y:S01]  /*11870*/  ENDCOLLECTIVE ;  /* 0x000000000000791b */ /* 0x003fe20003800000 */
.L_x_2490:
        /* <DEDUP_REMOVED lines=15> */
.L_x_2491:
[----:B------:R-:W-:Y:S01]  /*11970*/  @P1 LEA R8, R5, R22, 0x1 ;  /* 0x0000001605081211 */ /* 0x000fe200078e08ff */
[----:B------:R-:W-:Y:S02]  /*11980*/  IMAD.MOV.U32 R13, RZ, RZ, R2 ;  /* 0x000000ffff0d7224 */ /* 0x000fe400078e0002 */
[----:B------:R-:W-:Y:S02]  /*11990*/  IMAD.MOV.U32 R12, RZ, RZ, 0x3 ;  /* 0x00000003ff0c7424 */ /* 0x000fe400078e00ff */
[----:B------:R-:W-:-:S07]  /*119a0*/  IMAD.MOV.U32 R7, RZ, RZ, R14 ;  /* 0x000000ffff077224 */ /* 0x000fce00078e000e */
[----:B------:R-:W-:Y:S05]  /*119b0*/  WARPSYNC.COLLECTIVE R15, `(.L_x_2492) ;  /* 0x000000000f087348 */ /* 0x000fea0003c00000 */
[----:B------:R0:W1:Y:S02]  /*119c0*/  SHFL.IDX P6, R14, R13, R12, R11 ;  /* 0x0000000c0d0e7389 */ /* 0x00006400000c000b */
[----:B01----:R-:W-:Y:S01]  /*119d0*/  ENDCOLLECTIVE ;  /* 0x000000000000791b */ /* 0x003fe20003800000 */
.L_x_2492:
        /* <DEDUP_REMOVED lines=15> */
.L_x_2493:
[----:B------:R-:W-:Y:S02]  /*11ad0*/  @P1 IMAD R8, R5, 0x2, R22 ;  /* 0x0000000205081824 */ /* 0x000fe400078e0216 */
[----:B------:R-:W-:Y:S02]  /*11ae0*/  IMAD.MOV.U32 R13, RZ, RZ, R2 ;  /* 0x000000ffff0d7224 */ /* 0x000fe400078e0002 */
[----:B------:R-:W-:Y:S02]  /*11af0*/  IMAD.MOV.U32 R12, RZ, RZ, 0x4 ;  /* 0x00000004ff0c7424 */ /* 0x000fe400078e00ff */
[----:B------:R-:W-:-:S07]  /*11b00*/  IMAD.MOV.U32 R7, RZ, RZ, R14 ;  /* 0x000000ffff077224 */ /* 0x000fce00078e000e */
[----:B------:R-:W-:Y:S05]  /*11b10*/  WARPSYNC.COLLECTIVE R15, `(.L_x_2494) ;  /* 0x000000000f087348 */ /* 0x000fea0003c00000 */
[----:B------:R0:W1:Y:S02]  /*11b20*/  SHFL.IDX P6, R14, R13, R12, R11 ;  /* 0x0000000c0d0e7389 */ /* 0x00006400000c000b */
[----:B01----:R-:W-:Y:S01]  /*11b30*/  ENDCOLLECTIVE ;  /* 0x000000000000791b */ /* 0x003fe20003800000 */
.L_x_2494:
        /* <DEDUP_REMOVED lines=15> */
.L_x_2495:
[----:B------:R-:W-:Y:S02]  /*11c30*/  @P1 IMAD R8, R5, 0x2, R22 ;  /* 0x0000000205081824 */ /* 0x000fe400078e0216 */
[----:B------:R-:W-:Y:S02]  /*11c40*/  IMAD.MOV.U32 R13, RZ, RZ, R2 ;  /* 0x000000ffff0d7224 */ /* 0x000fe400078e0002 */
[----:B------:R-:W-:Y:S01]  /*11c50*/  IMAD.MOV.U32 R12, RZ, RZ, 0x5 ;  /* 0x00000005ff0c7424 */ /* 0x000fe200078e00ff */
[----:B------:R-:W-:-:S07]  /*11c60*/  MOV R7, R14 ;  /* 0x0000000e00077202 */ /* 0x000fce0000000f00 */
[----:B------:R-:W-:Y:S05]  /*11c70*/  WARPSYNC.COLLECTIVE R15, `(.L_x_2496) ;  /* 0x000000000f087348 */ /* 0x000fea0003c00000 */
[----:B------:R0:W1:Y:S02]  /*11c80*/  SHFL.IDX P6, R14, R13, R12, R11 ;  /* 0x0000000c0d0e7389 */ /* 0x00006400000c000b */
[----:B01----:R-:W-:Y:S01]  /*11c90*/  ENDCOLLECTIVE ;  /* 0x000000000000791b */ /* 0x003fe20003800000 */
.L_x_2496:
        /* <DEDUP_REMOVED lines=15> */
.L_x_2497:
[----:B------:R-:W-:Y:S01]  /*11d90*/  @P1 IMAD R8, R5, 0x2, R22 ;  /* 0x0000000205081824 */ /* 0x000fe200078e0216 */
[----:B------:R-:W-:Y:S01]  /*11da0*/  MOV R13, R2 ;  /* 0x00000002000d7202 */ /* 0x000fe20000000f00 */
[----:B------:R-:W-:Y:S02]  /*11db0*/  IMAD.MOV.U32 R12, RZ, RZ, 0x6 ;  /* 0x00000006ff0c7424 */ /* 0x000fe400078e00ff */
[----:B------:R-:W-:-:S07]  /*11dc0*/  IMAD.MOV.U32 R7, RZ, RZ, R14 ;  /* 0x000000ffff077224 */ /* 0x000fce00078e000e */
[----:B------:R-:W-:Y:S05]  /*11dd0*/  WARPSYNC.COLLECTIVE R15, `(.L_x_2498) ;  /* 0x000000000f087348 */ /* 0x000fea0003c00000 */
[----:B------:R0:W1:Y:S02]  /*11de0*/  SHFL.IDX P6, R14, R13, R12, R11 ;  /* 0x0000000c0d0e7389 */ /* 0x00006400000c000b */
[----:B01----:R-:W-:Y:S01]  /*11df0*/  ENDCOLLECTIVE ;  /* 0x000000000000791b */ /* 0x003fe20003800000 */
.L_x_2498:
        /* <DEDUP_REMOVED lines=15> */
.L_x_2499:
[----:B------:R-:W-:Y:S02]  /*11ef0*/  @P1 IMAD R8, R5, 0x2, R22 ;  /* 0x0000000205081824 */ /* 0x000fe400078e0216 */
[----:B------:R-:W-:Y:S02]  /*11f00*/  IMAD.MOV.U32 R13, RZ, RZ, R2 ;  /* 0x000000ffff0d7224 */ /* 0x000fe400078e0002 */
[----:B------:R-:W-:Y:S02]  /*11f10*/  IMAD.MOV.U32 R12, RZ, RZ, 0x7 ;  /* 0x00000007ff0c7424 */ /* 0x000fe400078e00ff */
[----:B------:R-:W-:-:S07]  /*11f20*/  IMAD.MOV.U32 R7, RZ, RZ, R14 ;  /* 0x000000ffff077224 */ /* 0x000fce00078e000e */
[----:B------:R-:W-:Y:S05]  /*11f30*/  WARPSYNC.COLLECTIVE R15, `(.L_x_2500) ;  /* 0x000000000f087348 */ /* 0x000fea0003c00000 */
[----:B------:R0:W1:Y:S02]  /*11f40*/  SHFL.IDX P6, R14, R13, R12, R11 ;  /* 0x0000000c0d0e7389 */ /* 0x00006400000c000b */
[----:B01----:R-:W-:Y:S01]  /*11f50*/  ENDCOLLECTIVE ;  /* 0x000000000000791b */ /* 0x003fe20003800000 */
.L_x_2500:
[----:B------:R-:W-:-:S04]  /*11f60*/  @P1 LEA R7, P0, R28, R7, 0x1 ;  /* 0x000000071c071211 */ /* 0x000fc800078008ff */
[----:B------:R-:W-:-:S04]  /*11f70*/  @P1 IADD3.X R6, RZ, R6, RZ, P0, !PT ;  /* 0x00000006ff061210 */ /* 0x000fc800007fe4ff */
[----:B------:R-:W-:Y:S02]  /*11f80*/  @P1 LOP3.LUT R7, R7, R6, RZ, 0x3c, !PT ;  /* 0x0000000607071212 */ /* 0x000fe400078e3cff */
[----:B------:R-:W-:Y:S02]  /*11f90*/  MOV R13, R0 ;  /* 0x00000000000d7202 */ /* 0x000fe40000000f00 */
        /* <DEDUP_REMOVED lines=10> */
.L_x_2501:
[----:B------:R-:W-:Y:S01]  /*12040*/  IMAD.MOV.U32 R0, RZ, RZ, R14 ;  /* 0x000000ffff007224 */ /* 0x000fe200078e000e */
[----:B------:R-:W-:Y:S06]  /*12050*/  BRA `(.L_x_2502) ;  /* 0xffffffb800387947 */ /* 0x000fec000383ffff */
.L_x_2426:
[----:B------:R-:W-:Y:S01]  /*12060*/  IMAD.MOV.U32 R13, RZ, RZ, R4 ;  /* 0x000000ffff0d7224 */ /* 0x000fe200078e0004 */
[----:B------:R-:W-:Y:S01]  /*12070*/  MOV R15, 0xffffffff ;  /* 0xffffffff000f7802 */ /* 0x000fe20000000f00 */
[----:B------:R-:W-:Y:S02]  /*12080*/  IMAD.MOV.U32 R12, RZ, RZ, RZ ;  /* 0x000000ffff0c7224 */ /* 0x000fe400078e00ff */
[----:B------:R-:W-:Y:S02]  /*12090*/  IMAD.MOV.U32 R11, RZ, RZ, 0x181f ;  /* 0x0000181fff0b7424 */ /* 0x000fe400078e00ff */
[----:B-----5:R-:W-:Y:S02]  /*120a0*/  IMAD R3, R21, R9, RZ ;  /* 0x0000000915037224 */ /* 0x020fe400078e02ff */
[----:B------:R-:W-:-:S07]  /*120b0*/  IMAD R17, R17, 0xc0, R20 ;  /* 0x000000c011117824 */ /* 0x000fce00078e0214 */
[----:B------:R-:W-:Y:S05]  /*120c0*/  WARPSYNC.COLLECTIVE R15, `(.L_x_2503) ;  /* 0x000000000f087348 */ /* 0x000fea0003c00000 */
[----:B------:R0:W1:Y:S02]  /*120d0*/  SHFL.IDX P6, R14, R13, R12, R11 ;  /* 0x0000000c0d0e7389 */ /* 0x00006400000c000b */
[----:B01----:R-:W-:Y:S01]  /*120e0*/  ENDCOLLECTIVE ;  /* 0x000000000000791b */ /* 0x003fe20003800000 */
.L_x_2503:
[C---:B------:R-:W-:Y:S02]  /*120f0*/  ISETP.GE.AND P2, PT, R17.reuse, R3, PT ;  /* 0x000000031100720c */ /* 0x040fe40003f46270 */
[----:B------:R-:W-:Y:S01]  /*12100*/  IADD3 R8, R17, 0x10, RZ ;  /* 0x0000001011087810 */ /* 0x000fe20007ffe0ff */
[----:B------:R-:W-:Y:S02]  /*12110*/  IMAD.MOV.U32 R13, RZ, RZ, R0 ;  /* 0x000000ffff0d7224 */ /* 0x000fe400078e0000 */
[----:B------:R-:W-:-:S08]  /*12120*/  IMAD.MOV.U32 R6, RZ, RZ, R14 ;  /* 0x000000ffff067224 */ /* 0x000fd000078e000e */
[----:B------:R-:W-:Y:S05]  /*12130*/  WARPSYNC.COLLECTIVE R15, `(.L_x_2504) ;  /* 0x000000000f087348 */ /* 0x000fea0003c00000 */
[----:B------:R0:W1:Y:S02]  /*12140*/  SHFL.IDX P6, R14, R13, R12, R11 ;  /* 0x0000000c0d0e7389 */ /* 0x00006400000c000b */
[----:B01----:R-:W-:Y:S01]  /*12150*/  ENDCOLLECTIVE ;  /* 0x000000000000791b */ /* 0x003fe20003800000 */
.L_x_2504:
[----:B------:R-:W-:Y:S02]  /*12160*/  IMAD.MOV.U32 R13, RZ, RZ, R4 ;  /* 0x000000ffff0d7224 */ /* 0x000fe400078e0004 */
[----:B------:R-:W-:Y:S02]  /*12170*/  IMAD.MOV.U32 R12, RZ, RZ, 0x1 ;  /* 0x00000001ff0c7424 */ /* 0x000fe400078e00ff */
[----:B------:R-:W-:-:S07]  /*12180*/  IMAD.MOV.U32 R7, RZ, RZ, R14 ;  /* 0x000000ffff077224 */ /* 0x000fce00078e000e */
[----:B------:R-:W-:Y:S05]  /*12190*/  WARPSYNC.COLLECTIVE R15, `(.L_x_2505) ;  /* 0x000000000f087348 */ /* 0x000fea0003c00000 */
[----:B------:R0:W1:Y:S02]  /*121a0*/  SHFL.IDX P6, R14, R13, R12, R11 ;  /* 0x0000000c0d0e7389 */ /* 0x00006400000c000b */
[----:B01----:R-:W-:Y:S01]  /*121b0*/  ENDCOLLECTIVE ;  /* 0x000000000000791b */ /* 0x003fe20003800000 */
.L_x_2505:
        /* <DEDUP_REMOVED lines=15> */
.L_x_2506:
[----:B------:R-:W-:Y:S02]  /*122b0*/  IMAD.MOV.U32 R13, RZ, RZ, R4 ;  /* 0x000000ffff0d7224 */ /* 0x000fe400078e0004 */
[----:B------:R-:W-:Y:S01]  /*122c0*/  IMAD.MOV.U32 R12, RZ, RZ, 0x2 ;  /* 0x00000002ff0c7424 */ /* 0x000fe200078e00ff */
[----:B------:R-:W-:-:S07]  /*122d0*/  MOV R7, R14 ;  /* 0x0000000e00077202 */ /* 0x000fce0000000f00 */
[----:B------:R-:W-:Y:S05]  /*122e0*/  WARPSYNC.COLLECTIVE R15, `(.L_x_2507) ;  /* 0x000000000f087348 */ /* 0x000fea0003c00000 */
[----:B------:R0:W1:Y:S02]  /*122f0*/  SHFL.IDX P6, R14, R13, R12, R11 ;  /* 0x0000000c0d0e7389 */ /* 0x00006400000c000b */
[----:B01----:R-:W-:Y:S01]  /*12300*/  ENDCOLLECTIVE ;  /* 0x000000000000791b */ /* 0x003fe20003800000 */
.L_x_2507:
        /* <DEDUP_REMOVED lines=16> */
.L_x_2508:
[----:B------:R-:W-:Y:S01]  /*12410*/  MOV R13, R4 ;  /* 0x00000004000d7202 */ /* 0x000fe20000000f00 */
[----:B------:R-:W-:Y:S02]  /*12420*/  IMAD.MOV.U32 R12, RZ, RZ, 0x3 ;  /* 0x00000003ff0c7424 */ /* 0x000fe400078e00ff */
[----:B------:R-:W-:-:S07]  /*12430*/  IMAD.MOV.U32 R7, RZ, RZ, R14 ;  /* 0x000000ffff077224 */ /* 0x000fce00078e000e */
[----:B------:R-:W-:Y:S05]  /*12440*/  WARPSYNC.COLLECTIVE R15, `(.L_x_2509) ;  /* 0x000000000f087348 */ /* 0x000fea0003c00000 */
[----:B------:R0:W1:Y:S02]  /*12450*/  SHFL.IDX P6, R14, R13, R12, R11 ;  /* 0x0000000c0d0e7389 */ /* 0x00006400000c000b */
[----:B01----:R-:W-:Y:S01]  /*12460*/  ENDCOLLECTIVE ;  /* 0x000000000000791b */ /* 0x003fe20003800000 */
.L_x_2509:
        /* <DEDUP_REMOVED lines=16> */
.L_x_2510:
[----:B------:R-:W-:Y:S02]  /*12570*/  IMAD.MOV.U32 R13, RZ, RZ, R4 ;  /* 0x000000ffff0d7224 */ /* 0x000fe400078e0004 */
[----:B------:R-:W-:Y:S02]  /*12580*/  IMAD.MOV.U32 R12, RZ, RZ, 0x4 ;  /* 0x00000004ff0c7424 */ /* 0x000fe400078e00ff */
[----:B------:R-:W-:-:S07]  /*12590*/  IMAD.MOV.U32 R7, RZ, RZ, R14 ;  /* 0x000000ffff077224 */ /* 0x000fce00078e000e */
[----:B------:R-:W-:Y:S05]  /*125a0*/  WARPSYNC.COLLECTIVE R15, `(.L_x_2511) ;  /* 0x000000000f087348 */ /* 0x000fea0003c00000 */
[----:B------:R0:W1:Y:S02]  /*125b0*/  SHFL.IDX P6, R14, R13, R12, R11 ;  /* 0x0000000c0d0e7389 */ /* 0x00006400000c000b */
[----:B01----:R-:W-:Y:S01]  /*125c0*/  ENDCOLLECTIVE ;  /* 0x000000000000791b */ /* 0x003fe20003800000 */
.L_x_2511:
[----:B------:R-:W-:-:S04]  /*125d0*/  @!P1 LEA R7, P2, R28, R7, 0x1 ;  /* 0x000000071c079211 */ /* 0x000fc800078408ff */
[----:B------:R-:W-:-:S04]  /*125e0*/  @!P1 IADD3.X R6, RZ, R6, RZ, P2, !PT ;  /* 0x00000006ff069210 */ /* 0x000fc800017fe4ff */
        /* <DEDUP_REMOVED lines=14> */
.L_x_2512:
[----:B------:R-:W-:Y:S01]  /*126d0*/  IMAD.MOV.U32 R13, RZ, RZ, R4 ;  /* 0x000000ffff0d7224 */ /* 0x000fe200078e0004 */
[----:B------:R-:W-:Y:S01]  /*126e0*/  MOV R12, 0x5 ;  /* 0x00000005000c7802 */ /* 0x000fe20000000f00 */
[----:B------:R-:W-:-:S07]  /*126f0*/  IMAD.MOV.U32 R7, RZ, RZ, R14 ;  /* 0x000000ffff077224 */ /* 0x000fce00078e000e */
[----:B------:R-:W-:Y:S05]  /*12700*/  WARPSYNC.COLLECTIVE R15, `(.L_x_2513) ;  /* 0x000000000f087348 */ /* 0x000fea0003c00000 */
[----:B------:R0:W1:Y:S02]  /*12710*/  SHFL.IDX P6, R14, R13, R12, R11 ;  /* 0x0000000c0d0e7389 */ /* 0x00006400000c000b */
[----:B01----:R-:W-:Y:S01]  /*12720*/  ENDCOLLECTIVE ;  /* 0x000000000000791b */ /* 0x003fe20003800000 */
.L_x_2513:
        /* <DEDUP_REMOVED lines=16> */
.L_x_2514:
[----:B------:R-:W-:Y:S02]  /*12830*/  IMAD.MOV.U32 R13, RZ, RZ, R4 ;  /* 0x000000ffff0d7224 */ /* 0x000fe400078e0004 */
[----:B------:R-:W-:Y:S02]  /*12840*/  IMAD.MOV.U32 R12, RZ, RZ, 0x6 ;  /* 0x00000006ff0c7424 */ /* 0x000fe400078e00ff */
[----:B------:R-:W-:-:S07]  /*12850*/  IMAD.MOV.U32 R7, RZ, RZ, R14 ;  /* 0x000000ffff077224 */ /* 0x000fce00078e000e */
[----:B------:R-:W-:Y:S05]  /*12860*/  WARPSYNC.COLLECTIVE R15, `(.L_x_2515) ;  /* 0x000000000f087348 */ /* 0x000fea0003c00000 */
[----:B------:R0:W1:Y:S02]  /*12870*/  SHFL.IDX P6, R14, R13, R12, R11 ;  /* 0x0000000c0d0e7389 */ /* 0x00006400000c000b */
[----:B01----:R-:W-:Y:S01]  /*12880*/  ENDCOLLECTIVE ;  /* 0x000000000000791b */ /* 0x003fe20003800000 */
.L_x_2515:
        /* <DEDUP_REMOVED lines=16> */
.L_x_2516:
[----:B------:R-:W-:Y:S02]  /*12990*/  IMAD.MOV.U32 R13, RZ, RZ, R4 ;  /* 0x000000ffff0d7224 */ /* 0x000fe400078e0004 */
[----:B------:R-:W-:Y:S01]  /*129a0*/  IMAD.MOV.U32 R12, RZ, RZ, 0x7 ;  /* 0x00000007ff0c7424 */ /* 0x000fe200078e00ff */
[----:B------:R-:W-:-:S07]  /*129b0*/  MOV R7, R14 ;  /* 0x0000000e00077202 */ /* 0x000fce0000000f00 */
[----:B------:R-:W-:Y:S05]  /*129c0*/  WARPSYNC.COLLECTIVE R15, `(.L_x_2517) ;  /* 0x000000000f087348 */ /* 0x000fea0003c00000 */
[----:B------:R0:W1:Y:S02]  /*129d0*/  SHFL.IDX P6, R14, R13, R12, R11 ;  /* 0x0000000c0d0e7389 */ /* 0x00006400000c000b */
[----:B01----:R-:W-:Y:S01]  /*129e0*/  ENDCOLLECTIVE ;  /* 0x000000000000791b */ /* 0x003fe20003800000 */
.L_x_2517:
[----:B------:R-:W-:-:S05]  /*129f0*/  @!P1 LEA R7, P2, R28, R7, 0x1 ;  /* 0x000000071c079211 */ /* 0x000fca00078408ff */
[----:B------:R-:W-:-:S05]  /*12a00*/  @!P1 IMAD.X R6, RZ, RZ, R6, P2 ;  /* 0x000000ffff069224 */ /* 0x000fca00010e0606 */
        /* <DEDUP_REMOVED lines=10> */
[----:B------:R-:W-:Y:S01]  /*12ab0*/  ISETP.GE.AND P1, PT, R0, R3, PT ;  /* 0x000000030000720c */ /* 0x000fe20003f26270 */
[----:B------:R-:W-:-:S12]  /*12ac0*/  VIADD R0, R17, 0x80 ;  /* 0x0000008011007836 */ /* 0x000fd80000000000 */
[----:B0-----:R-:W-:Y:S05]  /*12ad0*/  WARPSYNC.COLLECTIVE R15, `(.L_x_2518) ;  /* 0x000000000f087348 */ /* 0x001fea0003c00000 */
[----:B------:R1:W2:Y:S02]  /*12ae0*/  SHFL.IDX P6, R14, R13, R12, R11 ;  /* 0x0000000c0d0e7389 */ /* 0x0002a400000c000b */
[----:B012---:R-:W-:Y:S01]  /*12af0*/  ENDCOLLECTIVE ;  /* 0x000000000000791b */ /* 0x007fe20003800000 */
.L_x_2518:
[----:B------:R-:W-:Y:S01]  /*12b00*/  MOV R13, R2 ;  /* 0x00000002000d7202 */ /* 0x000fe20000000f00 */
[----:B------:R-:W-:Y:S02]  /*12b10*/  IMAD.MOV.U32 R12, RZ, RZ, RZ ;  /* 0x000000ffff0c7224 */ /* 0x000fe400078e00ff */
[----:B------:R-:W-:-:S07]  /*12b20*/  IMAD.MOV.U32 R6, RZ, RZ, R14 ;  /* 0x000000ffff067224 */ /* 0x000fce00078e000e */
[----:B------:R-:W-:Y:S05]  /*12b30*/  WARPSYNC.COLLECTIVE R15, `(.L_x_2519) ;  /* 0x000000000f087348 */ /* 0x000fea0003c00000 */
[----:B------:R0:W1:Y:S02]  /*12b40*/  SHFL.IDX P6, R14, R13, R12, R11 ;  /* 0x0000000c0d0e7389 */ /* 0x00006400000c000b */
[----:B01----:R-:W-:Y:S01]  /*12b50*/  ENDCOLLECTIVE ;  /* 0x000000000000791b */ /* 0x003fe20003800000 */
.L_x_2519:
[----:B------:R-:W-:-:S05]  /*12b60*/  @!P1 LEA R6, P3, R28, R6, 0x1 ;  /* 0x000000061c069211 */ /* 0x000fca00078608ff */
[----:B------:R-:W-:-:S05]  /*12b70*/  @!P1 IMAD.X R7, RZ, RZ, R4, P3 ;  /* 0x000000ffff079224 */ /* 0x000fca00018e0604 */
        /* <DEDUP_REMOVED lines=10> */
.L_x_2520:
[----:B------:R-:W-:Y:S01]  /*12c20*/  IMAD.MOV.U32 R13, RZ, RZ, R2 ;  /* 0x000000ffff0d7224 */ /* 0x000fe200078e0002 */
[----:B------:R-:W-:Y:S01]  /*12c30*/  MOV R12, 0x1 ;  /* 0x00000001000c7802 */ /* 0x000fe20000000f00 */
[----:B------:R-:W-:-:S07]  /*12c40*/  IMAD.MOV.U32 R4, RZ, RZ, R14 ;  /* 0x000000ffff047224 */ /* 0x000fce00078e000e */
[----:B------:R-:W-:Y:S05]  /*12c50*/  WARPSYNC.COLLECTIVE R15, `(.L_x_2521) ;  /* 0x000000000f087348 */ /* 0x000fea0003c00000 */
[----:B------:R0:W1:Y:S02]  /*12c60*/  SHFL.IDX P6, R14, R13, R12, R11 ;  /* 0x0000000c0d0e7389 */ /* 0x00006400000c000b */
[----:B01----:R-:W-:Y:S01]  /*12c70*/  ENDCOLLECTIVE ;  /* 0x000000000000791b */ /* 0x003fe20003800000 */
.L_x_2521:
[----:B------:R-:W-:-:S04]  /*12c80*/  @!P1 LEA R4, P3, R28, R4, 0x1 ;  /* 0x000000041c049211 */ /* 0x000fc800078608ff */
[----:B------:R-:W-:Y:S01]  /*12c90*/  @!P1 IADD3.X R0, RZ, R0, RZ, P3, !PT ;  /* 0x00000000ff009210 */ /* 0x000fe20001ffe4ff */
[----:B------:R-:W-:Y:S02]  /*12ca0*/  @!P1 IMAD.MOV.U32 R6, RZ, RZ, R4 ;  /* 0x000000ffff069224 */ /* 0x000fe400078e0004 */
[C---:B------:R-:W-:Y:S02]  /*12cb0*/  VIADD R4, R17.reuse, 0xa0 ;  /* 0x000000a011047836 */ /* 0x040fe40000000000 */
[----:B------:R-:W-:Y:S02]  /*12cc0*/  @!P1 IMAD.MOV.U32 R7, RZ, RZ, R0 ;  /* 0x000000ffff079224 */ /* 0x000fe400078e0000 */
[----:B------:R-:W-:Y:S02]  /*12cd0*/  VIADD R0, R17, 0x90 ;  /* 0x0000009011007836 */ /* 0x000fe40000000000 */
[----:B------:R-:W-:Y:S01]  /*12ce0*/  IMAD.MOV.U32 R13, RZ, RZ, R5 ;  /* 0x000000ffff0d7224 */ /* 0x000fe200078e0005 */
[----:B------:R-:W-:Y:S01]  /*12cf0*/  @!PT LDS RZ, [RZ] ;  /* 0x00000000fffff984 */ /* 0x000fe20000000800 */
[----:B------:R-:W-:Y:S01]  /*12d00*/  @!PT LDS RZ, [RZ] ;  /* 0x00000000fffff984 */ /* 0x000fe20000000800 */
[----:B------:R-:W-:Y:S01]  /*12d10*/  @!PT LDS RZ, [RZ] ;  /* 0x00000000fffff984 */ /* 0x000fe20000000800 */
[----:B------:R0:W-:Y:S02]  /*12d20*/  @!P1 LDGSTS.E.BYPASS.LTC128B.128 [R10+0xc400], desc[UR52][R6.64], !P0 ;  /* 0x0c400000060a9fae */ /* 0x0001e4000c101d74 */
[----:B------:R-:W-:Y:S01]  /*12d30*/  ISETP.GE.AND P1, PT, R0, R3, PT ;  /* 0x000000030000720c */ /* 0x000fe20003f26270 */
[----:B------:R-:W-:-:S12]  /*12d40*/  IMAD.MOV.U32 R0, RZ, RZ, R14 ;  /* 0x000000ffff007224 */ /* 0x000fd800078e000e */
[----:B0-----:R-:W-:Y:S05]  /*12d50*/  WARPSYNC.COLLECTIVE R15, `(.L_x_2522) ;  /* 0x000000000f087348 */ /* 0x001fea0003c00000 */
[----:B------:R1:W2:Y:S02]  /*12d60*/  SHFL.IDX P6, R14, R13, R12, R11 ;  /* 0x0000000c0d0e7389 */ /* 0x0002a400000c000b */
[----:B012---:R-:W-:Y:S01]  /*12d70*/  ENDCOLLECTIVE ;  /* 0x000000000000791b */ /* 0x007fe20003800000 */
.L_x_2522:
[----:B------:R-:W-:Y:S02]  /*12d80*/  IMAD.MOV.U32 R13, RZ, RZ, R2 ;  /* 0x000000ffff0d7224 */ /* 0x000fe400078e0002 */
[----:B------:R-:W-:Y:S02]  /*12d90*/  IMAD.MOV.U32 R12, RZ, RZ, 0x2 ;  /* 0x00000002ff0c7424 */ /* 0x000fe400078e00ff */
[----:B------:R-:W-:-:S07]  /*12da0*/  IMAD.MOV.U32 R6, RZ, RZ, R14 ;  /* 0x000000ffff067224 */ /* 0x000fce00078e000e */
[----:B------:R-:W-:Y:S05]  /*12db0*/  WARPSYNC.COLLECTIVE R15, `(.L_x_2523) ;  /* 0x000000000f087348 */ /* 0x000fea0003c00000 */
[----:B------:R0:W1:Y:S02]  /*12dc0*/  SHFL.IDX P6, R14, R13, R12, R11 ;  /* 0x0000000c0d0e7389 */ /* 0x00006400000c000b */
[----:B01----:R-:W-:Y:S01]  /*12dd0*/  ENDCOLLECTIVE ;  /* 0x000000000000791b */ /* 0x003fe20003800000 */
.L_x_2523:
[----:B------:R-:W-:-:S05]  /*12de0*/  @!P1 LEA R6, P2, R28, R6, 0x1 ;  /* 0x000000061c069211 */ /* 0x000fca00078408ff */
[----:B------:R-:W-:Y:S01]  /*12df0*/  @!P1 IMAD.X R0, RZ, RZ, R0, P2 ;  /* 0x000000ffff009224 */ /* 0x000fe200010e0600 */
[----:B------:R-:W-:-:S04]  /*12e00*/  ISETP.GE.AND P2, PT, R4, R3, PT ;  /* 0x000000030400720c */ /* 0x000fc80003f46270 */
[----:B------:R-:W-:Y:S01]  /*12e10*/  @!P1 MOV R7, R0 ;  /* 0x0000000000079202 */ /* 0x000fe20000000f00 */
[----:B------:R-:W-:-:S04]  /*12e20*/  IMAD.MOV.U32 R13, RZ, RZ, R5 ;  /* 0x000000ffff0d7224 */ /* 0x000fc800078e0005 */
        /* <DEDUP_REMOVED lines=8> */
.L_x_2524:
[----:B------:R-:W-:Y:S01]  /*12eb0*/  IMAD.MOV.U32 R13, RZ, RZ, R2 ;  /* 0x000000ffff0d7224 */ /* 0x000fe200078e0002 */
[----:B------:R-:W-:Y:S02]  /*12ec0*/  MOV R12, 0x3 ;  /* 0x00000003000c7802 */ /* 0x000fe40000000f00 */
[----:B------:R-:W-:-:S07]  /*12ed0*/  MOV R6, R14 ;  /* 0x0000000e00067202 */ /* 0x000fce0000000f00 */
[----:B------:R-:W-:Y:S05]  /*12ee0*/  WARPSYNC.COLLECTIVE R15, `(.L_x_2525) ;  /* 0x000000000f087348 */ /* 0x000fea0003c00000 */
[----:B------:R0:W1:Y:S02]  /*12ef0*/  SHFL.IDX P6, R14, R13, R12, R11 ;  /* 0x0000000c0d0e7389 */ /* 0x00006400000c000b */
[----:B01----:R-:W-:Y:S01]  /*12f00*/  ENDCOLLECTIVE ;  /* 0x000000000000791b */ /* 0x003fe20003800000 */
.L_x_2525:
        /* <DEDUP_REMOVED lines=12> */
.L_x_2526:
[----:B------:R-:W-:Y:S01]  /*12fd0*/  IMAD.MOV.U32 R2, RZ, RZ, R14 ;  /* 0x000000ffff027224 */ /* 0x000fe200078e000e */
[----:B------:R-:W-:Y:S06]  /*12fe0*/  BRA `(.L_x_2527) ;  /* 0xffffffb800207947 */ /* 0x000fec000383ffff */
.L_x_2429:
[----:B0-----:R0:W1:Y:S02]  /*12ff0*/  SYNCS.PHASECHK.TRANS64.TRYWAIT P0, [R22+URZ+0x16820], R3 ;  /* 0x01682003160075a7 */ /* 0x001064000800017f */
[----:B-1----:R-:W-:Y:S05]  /*13000*/  @!P0 NANOSLEEP.SYNCS 0x989680 ;  /* 0x009896800000895d */ /* 0x002fea0003900000 */
[----:B------:R-:W1:Y:S02]  /*13010*/  @!P0 SYNCS.PHASECHK.TRANS64 P0, [R22+URZ+0x16820], R3 ;  /* 0x01682003160085a7 */ /* 0x000e64000800007f */
[----:B-1----:R-:W-:Y:S05]  /*13020*/  @!P0 BRA `(.L_x_2429) ;  /* 0xfffffffc00f08947 */ /* 0x002fea000383ffff */
[----:B------:R-:W-:Y:S05]  /*13030*/  BRA `(.L_x_2528) ;  /* 0xffffffb800847947 */ /* 0x000fea000383ffff */
.L_x_2434:
[----:B0-----:R0:W1:Y:S02]  /*13040*/  SYNCS.PHASECHK.TRANS64.TRYWAIT P0, [R5+URZ+0x16840], R2 ;  /* 0x01684002050075a7 */ /* 0x001064000800017f */
[----:B-1----:R-:W-:Y:S05]  /*13050*/  @!P0 NANOSLEEP.SYNCS 0x989680 ;  /* 0x009896800000895d */ /* 0x002fea0003900000 */
[----:B------:R-:W1:Y:S02]  /*13060*/  @!P0 SYNCS.PHASECHK.TRANS64 P0, [R5+URZ+0x16840], R2 ;  /* 0x01684002050085a7 */ /* 0x000e64000800007f */
[----:B-1----:R-:W-:Y:S05]  /*13070*/  @!P0 BRA `(.L_x_2434) ;  /* 0xfffffffc00f08947 */ /* 0x002fea000383ffff */
[----:B------:R-:W-:Y:S05]  /*13080*/  BRA `(.L_x_2529) ;  /* 0xffffffbc00547947 */ /* 0x000fea000383ffff */
.L_x_2435:
        /* <DEDUP_REMOVED lines=8> */
.L_x_2531:
[----:B------:R-:W-:Y:S05]  /*13110*/  BSYNC B1 ;  /* 0x0000000000017941 */ /* 0x000fea0003800000 */
.L_x_2530:
[----:B------:R-:W-:Y:S01]  /*13120*/  IMAD.MOV.U32 R13, RZ, RZ, R9 ;  /* 0x000000ffff0d7224 */ /* 0x000fe200078e0009 */
[----:B------:R-:W-:Y:S01]  /*13130*/  MOV R12, RZ ;  /* 0x000000ff000c7202 */ /* 0x000fe20000000f00 */
[----:B------:R-:W-:Y:S02]  /*13140*/  IMAD.MOV.U32 R11, RZ, RZ, 0x181f ;  /* 0x0000181fff0b7424 */ /* 0x000fe400078e00ff */
[----:B------:R-:W-:Y:S02]  /*13150*/  IMAD.MOV.U32 R15, RZ, RZ, -0x1 ;  /* 0xffffffffff0f7424 */ /* 0x000fe400078e00ff */
[----:B------:R-:W-:Y:S02]  /*13160*/  IMAD.MOV.U32 R3, RZ, RZ, R14 ;  /* 0x000000ffff037224 */ /* 0x000fe400078e000e */
[----:B------:R-:W-:-:S07]  /*13170*/  IMAD.SHL.U32 R7, R28, 0x2, RZ ;  /* 0x000000021c077824 */ /* 0x000fce00078e00ff */
[----:B------:R-:W-:Y:S05]  /*13180*/  WARPSYNC.COLLECTIVE R15, `(.L_x_2532) ;  /* 0x000000000f087348 */ /* 0x000fea0003c00000 */
[----:B------:R0:W1:Y:S02]  /*13190*/  SHFL.IDX P6, R14, R13, R12, R11 ;  /* 0x0000000c0d0e7389 */ /* 0x00006400000c000b */
[----:B01----:R-:W-:Y:S01]  /*131a0*/  ENDCOLLECTIVE ;  /* 0x000000000000791b */ /* 0x003fe20003800000 */
.L_x_2532:
[----:B------:R-:W-:Y:S02]  /*131b0*/  IMAD R8, R8, 0x2, R22 ;  /* 0x0000000208087824 */ /* 0x000fe400078e0216 */
[----:B------:R-:W-:Y:S02]  /*131c0*/  IMAD.MOV.U32 R13, RZ, RZ, R10 ;  /* 0x000000ffff0d7224 */ /* 0x000fe400078e000a */
[----:B------:R-:W-:Y:S02]  /*131d0*/  IMAD.MOV.U32 R12, RZ, RZ, 0x1 ;  /* 0x00000001ff0c7424 */ /* 0x000fe400078e00ff */
[----:B------:R-:W-:-:S07]  /*131e0*/  IMAD.MOV.U32 R2, RZ, RZ, R14 ;  /* 0x000000ffff027224 */ /* 0x000fce00078e000e */
[----:B------:R-:W-:Y:S05]  /*131f0*/  WARPSYNC.COLLECTIVE R15, `(.L_x_2533) ;  /* 0x000000000f087348 */ /* 0x000fea0003c00000 */
[----:B------:R0:W1:Y:S02]  /*13200*/  SHFL.IDX P6, R14, R13, R12, R11 ;  /* 0x0000000c0d0e7389 */ /* 0x00006400000c000b */
[----:B01----:R-:W-:Y:S01]  /*13210*/  ENDCOLLECTIVE ;  /* 0x000000000000791b */ /* 0x003fe20003800000 */
.L_x_2533:
        /* <DEDUP_REMOVED lines=11> */
.L_x_2534:
[----:B------:R-:W-:Y:S02]  /*132d0*/  IMAD.MOV.U32 R13, RZ, RZ, R10 ;  /* 0x000000ffff0d7224 */ /* 0x000fe400078e000a */
[----:B------:R-:W-:Y:S02]  /*132e0*/  IMAD.MOV.U32 R12, RZ, RZ, 0x2 ;  /* 0x00000002ff0c7424 */ /* 0x000fe400078e00ff */
[----:B------:R-:W-:-:S07]  /*132f0*/  IMAD.MOV.U32 R2, RZ, RZ, R14 ;  /* 0x000000ffff027224 */ /* 0x000fce00078e000e */
[----:B------:R-:W-:Y:S05]  /*13300*/  WARPSYNC.COLLECTIVE R15, `(.L_x_2535) ;  /* 0x000000000f087348 */ /* 0x000fea0003c00000 */
[----:B------:R0:W1:Y:S02]  /*13310*/  SHFL.IDX P6, R14, R13, R12, R11 ;  /* 0x0000000c0d0e7389 */ /* 0x00006400000c000b */
[----:B01----:R-:W-:Y:S01]  /*13320*/  ENDCOLLECTIVE ;  /* 0x000000000000791b */ /* 0x003fe20003800000 */
.L_x_2535:
[----:B------:R-:W-:-:S05]  /*13330*/  IADD3 R2, P0, R2, R7, RZ ;  /* 0x0000000702027210 */ /* 0x000fca0007f1e0ff */
[----:B------:R-:W-:-:S05]  /*13340*/  IMAD.X R3, RZ, RZ, R3, P0 ;  /* 0x000000ffff037224 */ /* 0x000fca00000e0603 */
[----:B------:R-:W-:Y:S01]  /*13350*/  @!PT LDS RZ, [RZ] ;  /* 0x00000000fffff984 */ /* 0x000fe20000000800 */
[----:B------:R-:W-:Y:S01]  /*13360*/  @!PT LDS RZ, [RZ] ;  /* 0x00000000fffff984 */ /* 0x000fe20000000800 */
[----:B------:R-:W-:Y:S01]  /*13370*/  @!PT LDS RZ, [RZ] ;  /* 0x00000000fffff984 */ /* 0x000fe20000000800 */
[----:B------:R0:W-:Y:S01]  /*13380*/  LDGSTS.E.BYPASS.LTC128B.128 [R8+0xec00], desc[UR52][R2.64], !P2 ;  /* 0x0ec0000002087fae */ /* 0x0001e2000d101d74 */
[----:B------:R-:W-:Y:S01]  /*13390*/  IMAD.MOV.U32 R13, RZ, RZ, R9 ;  /* 0x000000ffff0d7224 */ /* 0x000fe200078e0009 */
[----:B0-----:R-:W-:-:S07]  /*133a0*/  MOV R3, R14 ;  /* 0x0000000e00037202 */ /* 0x001fce0000000f00 */
[----:B------:R-:W-:Y:S05]  /*133b0*/  WARPSYNC.COLLECTIVE R15, `(.L_x_2536) ;  /* 0x000000000f087348 */ /* 0x000fea0003c00000 */
[----:B------:R0:W1:Y:S02]  /*133c0*/  SHFL.IDX P6, R14, R13, R12, R11 ;  /* 0x0000000c0d0e7389 */ /* 0x00006400000c000b */
[----:B01----:R-:W-:Y:S01]  /*133d0*/  ENDCOLLECTIVE ;  /* 0x000000000000791b */ /* 0x003fe20003800000 */
.L_x_2536:
[----:B------:R-:W-:Y:S01]  /*133e0*/  IMAD.MOV.U32 R13, RZ, RZ, R10 ;  /* 0x000000ffff0d7224 */ /* 0x000fe200078e000a */
[----:B------:R-:W-:Y:S01]  /*133f0*/  MOV R12, 0x3 ;  /* 0x00000003000c7802 */ /* 0x000fe20000000f00 */
[----:B------:R-:W-:-:S07]  /*13400*/  IMAD.MOV.U32 R2, RZ, RZ, R14 ;  /* 0x000000ffff027224 */ /* 0x000fce00078e000e */
[----:B------:R-:W-:Y:S05]  /*13410*/  WARPSYNC.COLLECTIVE R15, `(.L_x_2537) ;  /* 0x000000000f087348 */ /* 0x000fea0003c00000 */
[----:B------:R0:W1:Y:S02]  /*13420*/  SHFL.IDX P6, R14, R13, R12, R11 ;  /* 0x0000000c0d0e7389 */ /* 0x00006400000c000b */
[----:B01----:R-:W-:Y:S01]  /*13430*/  ENDCOLLECTIVE ;  /* 0x000000000000791b */ /* 0x003fe20003800000 */
.L_x_2537:
        /* <DEDUP_REMOVED lines=11> */
.L_x_2538:
[----:B------:R-:W-:Y:S01]  /*134f0*/  MOV R13, R10 ;  /* 0x0000000a000d7202 */ /* 0x000fe20000000f00 */
[----:B------:R-:W-:Y:S02]  /*13500*/  IMAD.MOV.U32 R12, RZ, RZ, 0x4 ;  /* 0x00000004ff0c7424 */ /* 0x000fe400078e00ff */
[----:B------:R-:W-:-:S07]  /*13510*/  IMAD.MOV.U32 R2, RZ, RZ, R14 ;  /* 0x000000ffff027224 */ /* 0x000fce00078e000e */
[----:B------:R-:W-:Y:S05]  /*13520*/  WARPSYNC.COLLECTIVE R15, `(.L_x_2539) ;  /* 0x000000000f087348 */ /* 0x000fea0003c00000 */
[----:B------:R0:W1:Y:S02]  /*13530*/  SHFL.IDX P6, R14, R13, R12, R11 ;  /* 0x0000000c0d0e7389 */ /* 0x00006400000c000b */
[----:B01----:R-:W-:Y:S01]  /*13540*/  ENDCOLLECTIVE ;  /* 0x000000000000791b */ /* 0x003fe20003800000 */
.L_x_2539:
        /* <DEDUP_REMOVED lines=11> */
.L_x_2540:
[----:B------:R-:W-:Y:S02]  /*13600*/  IMAD.MOV.U32 R13, RZ, RZ, R10 ;  /* 0x000000ffff0d7224 */ /* 0x000fe400078e000a */
[----:B------:R-:W-:Y:S02]  /*13610*/  IMAD.MOV.U32 R12, RZ, RZ, 0x5 ;  /* 0x00000005ff0c7424 */ /* 0x000fe400078e00ff */
[----:B------:R-:W-:-:S07]  /*13620*/  IMAD.MOV.U32 R2, RZ, RZ, R14 ;  /* 0x000000ffff027224 */ /* 0x000fce00078e000e */
[----:B------:R-:W-:Y:S05]  /*13630*/  WARPSYNC.COLLECTIVE R15, `(.L_x_2541) ;  /* 0x000000000f087348 */ /* 0x000fea0003c00000 */
[----:B------:R0:W1:Y:S02]  /*13640*/  SHFL.IDX P6, R14, R13, R12, R11 ;  /* 0x0000000c0d0e7389 */ /* 0x00006400000c000b */
[----:B01----:R-:W-:Y:S01]  /*13650*/  ENDCOLLECTIVE ;  /* 0x000000000000791b */ /* 0x003fe20003800000 */
.L_x_2541:
        /* <DEDUP_REMOVED lines=11> */
.L_x_2542:
[----:B------:R-:W-:Y:S02]  /*13710*/  IMAD.MOV.U32 R13, RZ, RZ, R10 ;  /* 0x000000ffff0d7224 */ /* 0x000fe400078e000a */
[----:B------:R-:W-:Y:S01]  /*13720*/  IMAD.MOV.U32 R12, RZ, RZ, 0x6 ;  /* 0x00000006ff0c7424 */ /* 0x000fe200078e00ff */
[----:B------:R-:W-:-:S07]  /*13730*/  MOV R2, R14 ;  /* 0x0000000e00027202 */ /* 0x000fce0000000f00 */
[----:B------:R-:W-:Y:S05]  /*13740*/  WARPSYNC.COLLECTIVE R15, `(.L_x_2543) ;  /* 0x000000000f087348 */ /* 0x000fea0003c00000 */
[----:B------:R0:W1:Y:S02]  /*13750*/  SHFL.IDX P6, R14, R13, R12, R11 ;  /* 0x0000000c0d0e7389 */ /* 0x00006400000c000b */
[----:B01----:R-:W-:Y:S01]  /*13760*/  ENDCOLLECTIVE ;  /* 0x000000000000791b */ /* 0x003fe20003800000 */
.L_x_2543:
        /* <DEDUP_REMOVED lines=11> */
.L_x_2544:
[----:B------:R-:W-:Y:S02]  /*13820*/  IMAD.MOV.U32 R13, RZ, RZ, R10 ;  /* 0x000000ffff0d7224 */ /* 0x000fe400078e000a */
[----:B------:R-:W-:Y:S02]  /*13830*/  IMAD.MOV.U32 R12, RZ, RZ, 0x7 ;  /* 0x00000007ff0c7424 */ /* 0x000fe400078e00ff */
[----:B------:R-:W-:-:S07]  /*13840*/  IMAD.MOV.U32 R2, RZ, RZ, R14 ;  /* 0x000000ffff027224 */ /* 0x000fce00078e000e */
[----:B------:R-:W-:Y:S05]  /*13850*/  WARPSYNC.COLLECTIVE R15, `(.L_x_2545) ;  /* 0x000000000f087348 */ /* 0x000fea0003c00000 */
[----:B------:R0:W1:Y:S02]  /*13860*/  SHFL.IDX P6, R14, R13, R12, R11 ;  /* 0x0000000c0d0e7389 */ /* 0x00006400000c000b */
[----:B01----:R-:W-:Y:S01]  /*13870*/  ENDCOLLECTIVE ;  /* 0x000000000000791b */ /* 0x003fe20003800000 */
.L_x_2545:
        /* <DEDUP_REMOVED lines=11> */
.L_x_2546:
[----:B------:R-:W-:Y:S01]  /*13930*/  IMAD.MOV.U32 R2, RZ, RZ, R14 ;  /* 0x000000ffff027224 */ /* 0x000fe200078e000e */
[----:B------:R-:W-:Y:S06]  /*13940*/  BRA `(.L_x_2547) ;  /* 0xffffffb800447947 */ /* 0x000fec000383ffff */
.L_x_2440:
[----:B-1----:R1:W2:Y:S02]  /*13950*/  SYNCS.PHASECHK.TRANS64.TRYWAIT P0, [R5+URZ+0x16860], R2 ;  /* 0x01686002050075a7 */ /* 0x0022a4000800017f */
[----:B--2---:R-:W-:Y:S05]  /*13960*/  @!P0 NANOSLEEP.SYNCS 0x989680 ;  /* 0x009896800000895d */ /* 0x004fea0003900000 */
[----:B------:R-:W2:Y:S02]  /*13970*/  @!P0 SYNCS.PHASECHK.TRANS64 P0, [R5+URZ+0x16860], R2 ;  /* 0x01686002050085a7 */ /* 0x000ea4000800007f */
[----:B--2---:R-:W-:Y:S05]  /*13980*/  @!P0 BRA `(.L_x_2440) ;  /* 0xfffffffc00f08947 */ /* 0x004fea000383ffff */
[----:B------:R-:W-:Y:S05]  /*13990*/  BRA `(.L_x_2548) ;  /* 0xffffffb8009c7947 */ /* 0x000fea000383ffff */
.L_x_2441:
        /* <DEDUP_REMOVED lines=8> */
.L_x_2550:
[----:B------:R-:W-:Y:S05]  /*13a20*/  BSYNC B1 ;  /* 0x0000000000017941 */ /* 0x000fea0003800000 */
.L_x_2549:
[----:B------:R-:W-:Y:S01]  /*13a30*/  IMAD.MOV.U32 R13, RZ, RZ, R23 ;  /* 0x000000ffff0d7224 */ /* 0x000fe200078e0017 */
[----:B------:R-:W-:Y:S01]  /*13a40*/  MOV R11, 0x181f ;  /* 0x0000181f000b7802 */ /* 0x000fe20000000f00 */
[----:B------:R-:W-:Y:S01]  /*13a50*/  IMAD.MOV.U32 R12, RZ, RZ, RZ ;  /* 0x000000ffff0c7224 */ /* 0x000fe200078e00ff */
[----:B------:R-:W-:Y:S01]  /*13a60*/  ISETP.LT.OR P2, PT, R8, 0x1, P1 ;  /* 0x000000010800780c */ /* 0x000fe20000f41670 */
[----:B------:R-:W-:Y:S02]  /*13a70*/  IMAD.MOV.U32 R15, RZ, RZ, -0x1 ;  /* 0xffffffffff0f7424 */ /* 0x000fe400078e00ff */
[----:B------:R-:W-:Y:S02]  /*13a80*/  IMAD.MOV.U32 R3, RZ, RZ, R14 ;  /* 0x000000ffff037224 */ /* 0x000fe400078e000e */
[----:B------:R-:W-:-:S08]  /*13a90*/  IMAD R6, R6, 0x2, R22 ;  /* 0x0000000206067824 */ /* 0x000fd000078e0216 */
[----:B------:R-:W-:Y:S05]  /*13aa0*/  WARPSYNC.COLLECTIVE R15, `(.L_x_2551) ;  /* 0x000000000f087348 */ /* 0x000fea0003c00000 */
[----:B------:R0:W1:Y:S02]  /*13ab0*/  SHFL.IDX P6, R14, R13, R12, R11 ;  /* 0x0000000c0d0e7389 */ /* 0x00006400000c000b */
[----:B01----:R-:W-:Y:S01]  /*13ac0*/  ENDCOLLECTIVE ;  /* 0x000000000000791b */ /* 0x003fe20003800000 */
.L_x_2551:
[----:B------:R-:W-:Y:S01]  /*13ad0*/  MOV R13, R24 ;  /* 0x00000018000d7202 */ /* 0x000fe20000000f00 */
[----:B------:R-:W-:Y:S02]  /*13ae0*/  IMAD.MOV.U32 R12, RZ, RZ, 0x1 ;  /* 0x00000001ff0c7424 */ /* 0x000fe400078e00ff */
[----:B------:R-:W-:-:S07]  /*13af0*/  IMAD.MOV.U32 R2, RZ, RZ, R14 ;  /* 0x000000ffff027224 */ /* 0x000fce00078e000e */
[----:B------:R-:W-:Y:S05]  /*13b00*/  WARPSYNC.COLLECTIVE R15, `(.L_x_2552) ;  /* 0x000000000f087348 */ /* 0x000fea0003c00000 */
[----:B------:R0:W1:Y:S02]  /*13b10*/  SHFL.IDX P6, R14, R13, R12, R11 ;  /* 0x0000000c0d0e7389 */ /* 0x00006400000c000b */
[----:B01----:R-:W-:Y:S01]  /*13b20*/  ENDCOLLECTIVE ;  /* 0x000000000000791b */ /* 0x003fe20003800000 */
.L_x_2552:
        /* <DEDUP_REMOVED lines=12> */
.L_x_2553:
[----:B------:R-:W-:Y:S02]  /*13bf0*/  IMAD.MOV.U32 R13, RZ, RZ, R24 ;  /* 0x000000ffff0d7224 */ /* 0x000fe400078e0018 */
[----:B------:R-:W-:Y:S02]  /*13c00*/  IMAD.MOV.U32 R12, RZ, RZ, 0x2 ;  /* 0x00000002ff0c7424 */ /* 0x000fe400078e00ff */
[----:B------:R-:W-:-:S07]  /*13c10*/  IMAD.MOV.U32 R2, RZ, RZ, R14 ;  /* 0x000000ffff027224 */ /* 0x000fce00078e000e */
[----:B------:R-:W-:Y:S05]  /*13c20*/  WARPSYNC.COLLECTIVE R15, `(.L_x_2554) ;  /* 0x000000000f087348 */ /* 0x000fea0003c00000 */
[----:B------:R0:W1:Y:S02]  /*13c30*/  SHFL.IDX P6, R14, R13, R12, R11 ;  /* 0x0000000c0d0e7389 */ /* 0x00006400000c000b */
[----:B01----:R-:W-:Y:S01]  /*13c40*/  ENDCOLLECTIVE ;  /* 0x000000000000791b */ /* 0x003fe20003800000 */
.L_x_2554:
[----:B------:R-:W-:-:S04]  /*13c50*/  IADD3 R2, P0, R2, R7, RZ ;  /* 0x0000000702027210 */ /* 0x000fc80007f1e0ff */
[----:B------:R-:W-:-:S05]  /*13c60*/  IADD3.X R3, RZ, R3, RZ, P0, !PT ;  /* 0x00000003ff037210 */ /* 0x000fca00007fe4ff */
        /* <DEDUP_REMOVED lines=10> */
.L_x_2555:
[----:B------:R-:W-:Y:S02]  /*13d10*/  IMAD.MOV.U32 R13, RZ, RZ, R24 ;  /* 0x000000ffff0d7224 */ /* 0x000fe400078e0018 */
[----:B------:R-:W-:Y:S01]  /*13d20*/  IMAD.MOV.U32 R12, RZ, RZ, 0x3 ;  /* 0x00000003ff0c7424 */ /* 0x000fe200078e00ff */
[----:B------:R-:W-:-:S07]  /*13d30*/  MOV R2, R14 ;  /* 0x0000000e00027202 */ /* 0x000fce0000000f00 */
[----:B------:R-:W-:Y:S05]  /*13d40*/  WARPSYNC.COLLECTIVE R15, `(.L_x_2556) ;  /* 0x000000000f087348 */ /* 0x000fea0003c00000 */
[----:B------:R0:W1:Y:S02]  /*13d50*/  SHFL.IDX P6, R14, R13, R12, R11 ;  /* 0x0000000c0d0e7389 */ /* 0x00006400000c000b */
[----:B01----:R-:W-:Y:S01]  /*13d60*/  ENDCOLLECTIVE ;  /* 0x000000000000791b */ /* 0x003fe20003800000 */
.L_x_2556:
[----:B------:R-:W-:-:S05]  /*13d70*/  IADD3 R2, P0, R2, R7, RZ ;  /* 0x0000000702027210 */ /* 0x000fca0007f1e0ff */
        /* <DEDUP_REMOVED lines=11> */
.L_x_2557:
[----:B------:R-:W-:Y:S02]  /*13e30*/  IMAD.MOV.U32 R13, RZ, RZ, R24 ;  /* 0x000000ffff0d7224 */ /* 0x000fe400078e0018 */
[----:B------:R-:W-:Y:S02]  /*13e40*/  IMAD.MOV.U32 R12, RZ, RZ, 0x4 ;  /* 0x00000004ff0c7424 */ /* 0x000fe400078e00ff */
[----:B------:R-:W-:-:S07]  /*13e50*/  IMAD.MOV.U32 R2, RZ, RZ, R14 ;  /* 0x000000ffff027224 */ /* 0x000fce00078e000e */
[----:B------:R-:W-:Y:S05]  /*13e60*/  WARPSYNC.COLLECTIVE R15, `(.L_x_2558) ;  /* 0x000000000f087348 */ /* 0x000fea0003c00000 */
[----:B------:R0:W1:Y:S02]  /*13e70*/  SHFL.IDX P6, R14, R13, R12, R11 ;  /* 0x0000000c0d0e7389 */ /* 0x00006400000c000b */
[----:B01----:R-:W-:Y:S01]  /*13e80*/  ENDCOLLECTIVE ;  /* 0x000000000000791b */ /* 0x003fe20003800000 */
.L_x_2558:
        /* <DEDUP_REMOVED lines=12> */
.L_x_2559:
[----:B------:R-:W-:Y:S01]  /*13f50*/  IMAD.MOV.U32 R13, RZ, RZ, R24 ;  /* 0x000000ffff0d7224 */ /* 0x000fe200078e0018 */
[----:B------:R-:W-:Y:S01]  /*13f60*/  MOV R12, 0x5 ;  /* 0x00000005000c7802 */ /* 0x000fe20000000f00 */
[----:B------:R-:W-:-:S07]  /*13f70*/  IMAD.MOV.U32 R2, RZ, RZ, R14 ;  /* 0x000000ffff027224 */ /* 0x000fce00078e000e */
[----:B------:R-:W-:Y:S05]  /*13f80*/  WARPSYNC.COLLECTIVE R15, `(.L_x_2560) ;  /* 0x000000000f087348 */ /* 0x000fea0003c00000 */
[----:B------:R0:W1:Y:S02]  /*13f90*/  SHFL.IDX P6, R14, R13, R12, R11 ;  /* 0x0000000c0d0e7389 */ /* 0x00006400000c000b */
[----:B01----:R-:W-:Y:S01]  /*13fa0*/  ENDCOLLECTIVE ;  /* 0x000000000000791b */ /* 0x003fe20003800000 */
.L_x_2560:
        /* <DEDUP_REMOVED lines=12> */
.L_x_2561:
[----:B------:R-:W-:Y:S01]  /*14070*/  MOV R13, R24 ;  /* 0x00000018000d7202 */ /* 0x000fe20000000f00 */
[----:B------:R-:W-:Y:S02]  /*14080*/  IMAD.MOV.U32 R12, RZ, RZ, 0x6 ;  /* 0x00000006ff0c7424 */ /* 0x000fe400078e00ff */
[----:B------:R-:W-:-:S07]  /*14090*/  IMAD.MOV.U32 R2, RZ, RZ, R14 ;  /* 0x000000ffff027224 */ /* 0x000fce00078e000e */
[----:B------:R-:W-:Y:S05]  /*140a0*/  WARPSYNC.COLLECTIVE R15, `(.L_x_2562) ;  /* 0x000000000f087348 */ /* 0x000fea0003c00000 */
[----:B------:R0:W1:Y:S02]  /*140b0*/  SHFL.IDX P6, R14, R13, R12, R11 ;  /* 0x0000000c0d0e7389 */ /* 0x00006400000c000b */
[----:B01----:R-:W-:Y:S01]  /*140c0*/  ENDCOLLECTIVE ;  /* 0x000000000000791b */ /* 0x003fe20003800000 */
.L_x_2562:
        /* <DEDUP_REMOVED lines=12> */
.L_x_2563:
[----:B------:R-:W-:Y:S02]  /*14190*/  IMAD.MOV.U32 R13, RZ, RZ, R24 ;  /* 0x000000ffff0d7224 */ /* 0x000fe400078e0018 */
[----:B------:R-:W-:Y:S02]  /*141a0*/  IMAD.MOV.U32 R12, RZ, RZ, 0x7 ;  /* 0x00000007ff0c7424 */ /* 0x000fe400078e00ff */
[----:B------:R-:W-:-:S07]  /*141b0*/  IMAD.MOV.U32 R2, RZ, RZ, R14 ;  /* 0x000000ffff027224 */ /* 0x000fce00078e000e */
[----:B------:R-:W-:Y:S05]  /*141c0*/  WARPSYNC.COLLECTIVE R15, `(.L_x_2564) ;  /* 0x000000000f087348 */ /* 0x000fea0003c00000 */
[----:B------:R0:W1:Y:S02]  /*141d0*/  SHFL.IDX P6, R14, R13, R12, R11 ;  /* 0x0000000c0d0e7389 */ /* 0x00006400000c000b */
[----:B01----:R-:W-:Y:S01]  /*141e0*/  ENDCOLLECTIVE ;  /* 0x000000000000791b */ /* 0x003fe20003800000 */
.L_x_2564:
[----:B------:R-:W-:-:S04]  /*141f0*/  IADD3 R2, P0, R2, R7, RZ ;  /* 0x0000000702027210 */ /* 0x000fc80007f1e0ff */
[----:B------:R-:W-:-:S05]  /*14200*/  IADD3.X R3, RZ, R3, RZ, P0, !PT ;  /* 0x00000003ff037210 */ /* 0x000fca00007fe4ff */
        /* <DEDUP_REMOVED lines=9> */
.L_x_2565:
[----:B------:R-:W-:Y:S01]  /*142a0*/  MOV R2, R14 ;  /* 0x0000000e00027202 */ /* 0x000fe20000000f00 */
[----:B------:R-:W-:Y:S06]  /*142b0*/  BRA `(.L_x_2566) ;  /* 0xffffffb400487947 */ /* 0x000fec000383ffff */
.L_x_2449:
[----:B0-----:R0:W1:Y:S02]  /*142c0*/  SYNCS.PHASECHK.TRANS64.TRYWAIT P0, [R0+URZ+0x16860], R3 ;  /* 0x01686003000075a7 */ /* 0x001064000800017f */
[----:B-1----:R-:W-:Y:S05]  /*142d0*/  @!P0 NANOSLEEP.SYNCS 0x989680 ;  /* 0x009896800000895d */ /* 0x002fea0003900000 */
[----:B------:R-:W1:Y:S02]  /*142e0*/  @!P0 SYNCS.PHASECHK.TRANS64 P0, [R0+URZ+0x16860], R3 ;  /* 0x01686003000085a7 */ /* 0x000e64000800007f */
[----:B-1----:R-:W-:Y:S05]  /*142f0*/  @!P0 BRA `(.L_x_2449) ;  /* 0xfffffffc00f08947 */ /* 0x002fea000383ffff */
[----:B------:R-:W-:Y:S05]  /*14300*/  BRA `(.L_x_2567) ;  /* 0xffffffb800647947 */ /* 0x000fea000383ffff */
.L_x_2450:
        /* <DEDUP_REMOVED lines=8> */
.L_x_2569:
[----:B------:R-:W-:Y:S05]  /*14390*/  BSYNC B0 ;  /* 0x0000000000007941 */ /* 0x000fea0003800000 */
.L_x_2568:
[----:B------:R-:W-:Y:S01]  /*143a0*/  IMAD.MOV.U32 R13, RZ, RZ, R23 ;  /* 0x000000ffff0d7224 */ /* 0x000fe200078e0017 */
[----:B------:R-:W-:Y:S01]  /*143b0*/  MOV R3, R14 ;  /* 0x0000000e00037202 */ /* 0x000fe20000000f00 */
[----:B------:R-:W-:Y:S01]  /*143c0*/  IMAD.MOV.U32 R12, RZ, RZ, RZ ;  /* 0x000000ffff0c7224 */ /* 0x000fe200078e00ff */
[----:B------:R-:W-:Y:S01]  /*143d0*/  SHF.L.U32 R5, R28, 0x1, RZ ;  /* 0x000000011c057819 */ /* 0x000fe200000006ff */
[----:B------:R-:W-:Y:S01]  /*143e0*/  IMAD.MOV.U32 R11, RZ, RZ, 0x181f ;  /* 0x0000181fff0b7424 */ /* 0x000fe200078e00ff */
[----:B------:R-:W-:Y:S01]  /*143f0*/  ISETP.LT.OR P2, PT, R6, 0x1, P0 ;  /* 0x000000010600780c */ /* 0x000fe20000741670 */
[----:B------:R-:W-:Y:S02]  /*14400*/  IMAD.MOV.U32 R15, RZ, RZ, -0x1 ;  /* 0xffffffffff0f7424 */ /* 0x000fe400078e00ff */
[----:B------:R-:W-:-:S10]  /*14410*/  IMAD R4, R4, 0x2, R22 ;  /* 0x0000000204047824 */ /* 0x000fd400078e0216 */
[----:B------:R-:W-:Y:S05]  /*14420*/  WARPSYNC.COLLECTIVE R15, `(.L_x_2570) ;  /* 0x000000000f087348 */ /* 0x000fea0003c00000 */
[----:B------:R0:W1:Y:S02]  /*14430*/  SHFL.IDX P6, R14, R13, R12, R11 ;  /* 0x0000000c0d0e7389 */ /* 0x00006400000c000b */
[----:B01----:R-:W-:Y:S01]  /*14440*/  ENDCOLLECTIVE ;  /* 0x000000000000791b */ /* 0x003fe20003800000 */
.L_x_2570:
[----:B------:R-:W-:Y:S02]  /*14450*/  IMAD.MOV.U32 R13, RZ, RZ, R24 ;  /* 0x000000ffff0d7224 */ /* 0x000fe400078e0018 */
[----:B------:R-:W-:Y:S01]  /*14460*/  IMAD.MOV.U32 R12, RZ, RZ, 0x1 ;  /* 0x00000001ff0c7424 */ /* 0x000fe200078e00ff */
[----:B------:R-:W-:-:S13]  /*14470*/  IADD3 R2, P1, R14, R5, RZ ;  /* 0x000000050e027210 */ /* 0x000fda0007f3e0ff */
[----:B------:R-:W-:Y:S05]  /*14480*/  WARPSYNC.COLLECTIVE R15, `(.L_x_2571) ;  /* 0x000000000f087348 */ /* 0x000fea0003c00000 */
[----:B------:R0:W1:Y:S02]  /*14490*/  SHFL.IDX P6, R14, R13, R12, R11 ;  /* 0x0000000c0d0e7389 */ /* 0x00006400000c000b */
[----:B01----:R-:W-:Y:S01]  /*144a0*/  ENDCOLLECTIVE ;  /* 0x000000000000791b */ /* 0x003fe20003800000 */
.L_x_2571:
        /* <DEDUP_REMOVED lines=11> */
.L_x_2572:
[----:B------:R-:W-:Y:S01]  /*14560*/  IMAD.MOV.U32 R13, RZ, RZ, R24 ;  /* 0x000000ffff0d7224 */ /* 0x000fe200078e0018 */
[----:B------:R-:W-:Y:S01]  /*14570*/  MOV R12, 0x2 ;  /* 0x00000002000c7802 */ /* 0x000fe20000000f00 */
[----:B------:R-:W-:-:S07]  /*14580*/  IMAD.MOV.U32 R9, RZ, RZ, R14 ;  /* 0x000000ffff097224 */ /* 0x000fce00078e000e */
[----:B------:R-:W-:Y:S05]  /*14590*/  WARPSYNC.COLLECTIVE R15, `(.L_x_2573) ;  /* 0x000000000f087348 */ /* 0x000fea0003c00000 */
[----:B------:R0:W1:Y:S02]  /*145a0*/  SHFL.IDX P6, R14, R13, R12, R11 ;  /* 0x0000000c0d0e7389 */ /* 0x00006400000c000b */
[----:B01----:R-:W-:Y:S01]  /*145b0*/  ENDCOLLECTIVE ;  /* 0x000000000000791b */ /* 0x003fe20003800000 */
.L_x_2573:
        /* <DEDUP_REMOVED lines=12> */
.L_x_2574:
[----:B------:R-:W-:Y:S01]  /*14680*/  MOV R13, R24 ;  /* 0x00000018000d7202 */ /* 0x000fe20000000f00 */
[----:B------:R-:W-:Y:S02]  /*14690*/  IMAD.MOV.U32 R12, RZ, RZ, 0x3 ;  /* 0x00000003ff0c7424 */ /* 0x000fe400078e00ff */
[----:B------:R-:W-:-:S07]  /*146a0*/  IMAD.MOV.U32 R10, RZ, RZ, R14 ;  /* 0x000000ffff0a7224 */ /* 0x000fce00078e000e */
[----:B------:R-:W-:Y:S05]  /*146b0*/  WARPSYNC.COLLECTIVE R15, `(.L_x_2575) ;  /* 0x000000000f087348 */ /* 0x000fea0003c00000 */
[----:B------:R0:W1:Y:S02]  /*146c0*/  SHFL.IDX P6, R14, R13, R12, R11 ;  /* 0x0000000c0d0e7389 */ /* 0x00006400000c000b */
[----:B01----:R-:W-:Y:S01]  /*146d0*/  ENDCOLLECTIVE ;  /* 0x000000000000791b */ /* 0x003fe20003800000 */
.L_x_2575:
        /* <DEDUP_REMOVED lines=12> */
.L_x_2576:
[----:B------:R-:W-:Y:S02]  /*147a0*/  IMAD.MOV.U32 R13, RZ, RZ, R24 ;  /* 0x000000ffff0d7224 */ /* 0x000fe400078e0018 */
[----:B------:R-:W-:Y:S02]  /*147b0*/  IMAD.MOV.U32 R12, RZ, RZ, 0x4 ;  /* 0x00000004ff0c7424 */ /* 0x000fe400078e00ff */
[----:B------:R-:W-:-:S07]  /*147c0*/  IMAD.MOV.U32 R9, RZ, RZ, R14 ;  /* 0x000000ffff097224 */ /* 0x000fce00078e000e */
[----:B------:R-:W-:Y:S05]  /*147d0*/  WARPSYNC.COLLECTIVE R15, `(.L_x_2577) ;  /* 0x000000000f087348 */ /* 0x000fea0003c00000 */
[----:B------:R0:W1:Y:S02]  /*147e0*/  SHFL.IDX P6, R14, R13, R12, R11 ;  /* 0x0000000c0d0e7389 */ /* 0x00006400000c000b */
[----:B01----:R-:W-:Y:S01]  /*147f0*/  ENDCOLLECTIVE ;  /* 0x000000000000791b */ /* 0x003fe20003800000 */
.L_x_2577:
        /* <DEDUP_REMOVED lines=12> */
.L_x_2578:
[----:B------:R-:W-:Y:S02]  /*148c0*/  IMAD.MOV.U32 R13, RZ, RZ, R24 ;  /* 0x000000ffff0d7224 */ /* 0x000fe400078e0018 */
[----:B------:R-:W-:Y:S01]  /*148d0*/  IMAD.MOV.U32 R12, RZ, RZ, 0x5 ;  /* 0x00000005ff0c7424 */ /* 0x000fe200078e00ff */
[----:B------:R-:W-:-:S07]  /*148e0*/  MOV R10, R14 ;  /* 0x0000000e000a7202 */ /* 0x000fce0000000f00 */
[----:B------:R-:W-:Y:S05]  /*148f0*/  WARPSYNC.COLLECTIVE R15, `(.L_x_2579) ;  /* 0x000000000f087348 */ /* 0x000fea0003c00000 */
[----:B------:R0:W1:Y:S02]  /*14900*/  SHFL.IDX P6, R14, R13, R12, R11 ;  /* 0x0000000c0d0e7389 */ /* 0x00006400000c000b */
[----:B01----:R-:W-:Y:S01]  /*14910*/  ENDCOLLECTIVE ;  /* 0x000000000000791b */ /* 0x003fe20003800000 */
.L_x_2579:
        /* <DEDUP_REMOVED lines=12> */
.L_x_2580:
[----:B------:R-:W-:Y:S02]  /*149e0*/  IMAD.MOV.U32 R13, RZ, RZ, R24 ;  /* 0x000000ffff0d7224 */ /* 0x000fe400078e0018 */
[----:B------:R-:W-:Y:S02]  /*149f0*/  IMAD.MOV.U32 R12, RZ, RZ, 0x6 ;  /* 0x00000006ff0c7424 */ /* 0x000fe400078e00ff */
[----:B------:R-:W-:-:S07]  /*14a00*/  IMAD.MOV.U32 R9, RZ, RZ, R14 ;  /* 0x000000ffff097224 */ /* 0x000fce00078e000e */
[----:B------:R-:W-:Y:S05]  /*14a10*/  WARPSYNC.COLLECTIVE R15, `(.L_x_2581) ;  /* 0x000000000f087348 */ /* 0x000fea0003c00000 */
[----:B------:R0:W1:Y:S02]  /*14a20*/  SHFL.IDX P6, R14, R13, R12, R11 ;  /* 0x0000000c0d0e7389 */ /* 0x00006400000c000b */
[----:B01----:R-:W-:Y:S01]  /*14a30*/  ENDCOLLECTIVE ;  /* 0x000000000000791b */ /* 0x003fe20003800000 */
.L_x_2581:
        /* <DEDUP_REMOVED lines=8> */
[----:B------:R-:W-:-:S11]  /*14ac0*/  MOV R8, R14 ;  /* 0x0000000e00087202 */ /* 0x000fd60000000f00 */
[----:B0-----:R-:W-:Y:S05]  /*14ad0*/  WARPSYNC.COLLECTIVE R15, `(.L_x_2582) ;  /* 0x000000000f087348 */ /* 0x001fea0003c00000 */
[----:B------:R1:W2:Y:S02]  /*14ae0*/  SHFL.IDX P6, R14, R13, R12, R11 ;  /* 0x0000000c0d0e7389 */ /* 0x0002a400000c000b */
[----:B012---:R-:W-:Y:S01]  /*14af0*/  ENDCOLLECTIVE ;  /* 0x000000000000791b */ /* 0x007fe20003800000 */
.L_x_2582:
[----:B------:R-:W-:Y:S02]  /*14b00*/  IMAD.MOV.U32 R13, RZ, RZ, R24 ;  /* 0x000000ffff0d7224 */ /* 0x000fe400078e0018 */
[----:B------:R-:W-:Y:S01]  /*14b10*/  IMAD.MOV.U32 R12, RZ, RZ, 0x7 ;  /* 0x00000007ff0c7424 */ /* 0x000fe200078e00ff */
[----:B------:R-:W-:-:S13]  /*14b20*/  IADD3 R2, P1, R14, R5, RZ ;  /* 0x000000050e027210 */ /* 0x000fda0007f3e0ff */
[----:B------:R-:W-:Y:S05]  /*14b30*/  WARPSYNC.COLLECTIVE R15, `(.L_x_2583) ;  /* 0x000000000f087348 */ /* 0x000fea0003c00000 */
[----:B------:R0:W1:Y:S02]  /*14b40*/  SHFL.IDX P6, R14, R13, R12, R11 ;  /* 0x0000000c0d0e7389 */ /* 0x00006400000c000b */
[----:B01----:R-:W-:Y:S01]  /*14b50*/  ENDCOLLECTIVE ;  /* 0x000000000000791b */ /* 0x003fe20003800000 */
.L_x_2583:
        /* <DEDUP_REMOVED lines=10> */
.L_x_2584:
[----:B------:R-:W-:Y:S05]  /*14c00*/  BRA `(.L_x_2585) ;  /* 0xffffffb400187947 */ /* 0x000fea000383ffff */
.L_x_2455:
        /* <DEDUP_REMOVED lines=8> */
.L_x_2587:
[----:B------:R-:W-:Y:S05]  /*14c90*/  BSYNC B0 ;  /* 0x0000000000007941 */ /* 0x000fea0003800000 */
.L_x_2586:
[----:B------:R-:W-:Y:S01]  /*14ca0*/  IMAD.MOV.U32 R13, RZ, RZ, R16 ;  /* 0x000000ffff0d7224 */ /* 0x000fe200078e0010 */
[----:B------:R-:W-:Y:S01]  /*14cb0*/  MOV R15, 0xffffffff ;  /* 0xffffffff000f7802 */ /* 0x000fe20000000f00 */
[----:B------:R-:W-:Y:S02]  /*14cc0*/  IMAD.MOV.U32 R12, RZ, RZ, 0x1 ;  /* 0x00000001ff0c7424 */ /* 0x000fe400078e00ff */
[----:B------:R-:W-:Y:S02]  /*14cd0*/  IMAD.MOV.U32 R11, RZ, RZ, 0x1f ;  /* 0x0000001fff0b7424 */ /* 0x000fe400078e00ff */
[----:B------:R-:W-:Y:S02]  /*14ce0*/  IMAD.IADD R7, R19, 0x1, R8 ;  /* 0x0000000113077824 */ /* 0x000fe400078e0208 */
[----:B------:R-:W-:-:S07]  /*14cf0*/  IMAD.MOV.U32 R0, RZ, RZ, R14 ;  /* 0x000000ffff007224 */ /* 0x000fce00078e000e */
[----:B------:R-:W-:Y:S05]  /*14d00*/  WARPSYNC.COLLECTIVE R15, `(.L_x_2588) ;  /* 0x000000000f087348 */ /* 0x000fea0003c00000 */
[----:B------:R0:W1:Y:S02]  /*14d10*/  SHFL.IDX P6, R14, R13, R12, R11 ;  /* 0x0000000c0d0e7389 */ /* 0x00006400000c000b */
[----:B01----:R-:W-:Y:S01]  /*14d20*/  ENDCOLLECTIVE ;  /* 0x000000000000791b */ /* 0x003fe20003800000 */
.L_x_2588:
        /* <DEDUP_REMOVED lines=13> */
[----:B------:R-:W-:-:S04]  /*14e00*/  ISETP.NE.AND P1, PT, R8, RZ, PT ;  /* 0x000000ff0800720c */ /* 0x000fc80003f25270 */
[----:B------:R-:W-:-:S09]  /*14e10*/  MOV R13, R17 ;  /* 0x00000011000d7202 */ /* 0x000fd20000000f00 */
[----:B------:R-:W-:Y:S05]  /*14e20*/  WARPSYNC.COLLECTIVE R15, `(.L_x_2589) ;  /* 0x000000000f087348 */ /* 0x000fea0003c00000 */
[----:B------:R0:W1:Y:S02]  /*14e30*/  SHFL.UP P6, R14, R13, R12, R11 ;  /* 0x0400000c0d0e7389 */ /* 0x00006400000c000b */
[----:B01----:R-:W-:Y:S01]  /*14e40*/  ENDCOLLECTIVE ;  /* 0x000000000000791b */ /* 0x003fe20003800000 */
.L_x_2589:
[----:B------:R-:W-:Y:S01]  /*14e50*/  IMAD.MOV.U32 R12, RZ, RZ, 0x2 ;  /* 0x00000002ff0c7424 */ /* 0x000fe200078e00ff */
[----:B------:R-:W-:-:S05]  /*14e60*/  SEL R4, R14, RZ, P1 ;  /* 0x000000ff0e047207 */ /* 0x000fca0000800000 */
[----:B------:R-:W-:-:S04]  /*14e70*/  IMAD.IADD R4, R17, 0x1, R4 ;  /* 0x0000000111047824 */ /* 0x000fc800078e0204 */
[----:B------:R-:W-:-:S07]  /*14e80*/  IMAD.MOV.U32 R13, RZ, RZ, R4 ;  /* 0x000000ffff0d7224 */ /* 0x000fce00078e0004 */
[----:B------:R-:W-:Y:S05]  /*14e90*/  WARPSYNC.COLLECTIVE R15, `(.L_x_2590) ;  /* 0x000000000f087348 */ /* 0x000fea0003c00000 */
[----:B------:R0:W1:Y:S02]  /*14ea0*/  SHFL.UP P6, R14, R13, R12, R11 ;  /* 0x0400000c0d0e7389 */ /* 0x00006400000c000b */
[----:B01----:R-:W-:Y:S01]  /*14eb0*/  ENDCOLLECTIVE ;  /* 0x000000000000791b */ /* 0x003fe20003800000 */
.L_x_2590:
[----:B------:R-:W-:Y:S01]  /*14ec0*/  IMAD.MOV.U32 R12, RZ, RZ, 0x4 ;  /* 0x00000004ff0c7424 */ /* 0x000fe200078e00ff */
[----:B------:R-:W-:-:S04]  /*14ed0*/  SEL R3, R14, RZ, P2 ;  /* 0x000000ff0e037207 */ /* 0x000fc80001000000 */
[----:B------:R-:W-:-:S05]  /*14ee0*/  IADD3 R6, R4, R3, RZ ;  /* 0x0000000304067210 */ /* 0x000fca0007ffe0ff */
[----:B------:R-:W-:-:S07]  /*14ef0*/  IMAD.MOV.U32 R13, RZ, RZ, R6 ;  /* 0x000000ffff0d7224 */ /* 0x000fce00078e0006 */
[----:B------:R-:W-:Y:S05]  /*14f00*/  WARPSYNC.COLLECTIVE R15, `(.L_x_2591) ;  /* 0x000000000f087348 */ /* 0x000fea0003c00000 */
[----:B------:R0:W1:Y:S02]  /*14f10*/  SHFL.UP P6, R14, R13, R12, R11 ;  /* 0x0400000c0d0e7389 */ /* 0x00006400000c000b */
[----:B01----:R-:W-:Y:S01]  /*14f20*/  ENDCOLLECTIVE ;  /* 0x000000000000791b */ /* 0x003fe20003800000 */
.L_x_2591:
[----:B------:R-:W-:Y:S02]  /*14f30*/  MOV R12, 0x8 ;  /* 0x00000008000c7802 */ /* 0x000fe40000000f00 */
[----:B------:R-:W-:-:S05]  /*14f40*/  SEL R3, R14, RZ, P3 ;  /* 0x000000ff0e037207 */ /* 0x000fca0001800000 */
[----:B------:R-:W-:-:S04]  /*14f50*/  IMAD.IADD R2, R6, 0x1, R3 ;  /* 0x0000000106027824 */ /* 0x000fc800078e0203 */
[----:B------:R-:W-:-:S07]  /*14f60*/  IMAD.MOV.U32 R13, RZ, RZ, R2 ;  /* 0x000000ffff0d7224 */ /* 0x000fce00078e0002 */
[----:B------:R-:W-:Y:S05]  /*14f70*/  WARPSYNC.COLLECTIVE R15, `(.L_x_2592) ;  /* 0x000000000f087348 */ /* 0x000fea0003c00000 */
[----:B------:R0:W1:Y:S02]  /*14f80*/  SHFL.UP P6, R14, R13, R12, R11 ;  /* 0x0400000c0d0e7389 */ /* 0x00006400000c000b */
[----:B01----:R-:W-:Y:S01]  /*14f90*/  ENDCOLLECTIVE ;  /* 0x000000000000791b */ /* 0x003fe20003800000 */
.L_x_2592:
[----:B------:R-:W-:Y:S01]  /*14fa0*/  IMAD.MOV.U32 R12, RZ, RZ, 0x10 ;  /* 0x00000010ff0c7424 */ /* 0x000fe200078e00ff */
[----:B------:R-:W-:-:S05]  /*14fb0*/  SEL R3, R14, RZ, P4 ;  /* 0x000000ff0e037207 */ /* 0x000fca0002000000 */
[----:B------:R-:W-:-:S04]  /*14fc0*/  IMAD.IADD R3, R2, 0x1, R3 ;  /* 0x0000000102037824 */ /* 0x000fc800078e0203 */
[----:B------:R-:W-:-:S07]  /*14fd0*/  IMAD.MOV.U32 R13, RZ, RZ, R3 ;  /* 0x000000ffff0d7224 */ /* 0x000fce00078e0003 */
[----:B------:R-:W-:Y:S05]  /*14fe0*/  WARPSYNC.COLLECTIVE R15, `(.L_x_2593) ;  /* 0x000000000f087348 */ /* 0x000fea0003c00000 */
[----:B------:R0:W1:Y:S02]  /*14ff0*/  SHFL.UP P6, R14, R13, R12, R11 ;  /* 0x0400000c0d0e7389 */ /* 0x00006400000c000b */
[----:B01----:R-:W-:Y:S01]  /*15000*/  ENDCOLLECTIVE ;  /* 0x000000000000791b */ /* 0x003fe20003800000 */
.L_x_2593:
        /* <DEDUP_REMOVED lines=8> */
.L_x_2594:
[----:B------:R-:W-:Y:S05]  /*15090*/  BRA `(.L_x_2595) ;  /* 0xffffffb400207947 */ /* 0x000fea000383ffff */
.L_x_2460:
[----:B------:R-:W-:Y:S01]  /*150a0*/  BSSY B0, `(.L_x_2596) ;  /* 0x0000008000007945 */ /* 0x000fe20003800000 */
[----:B-----5:R-:W-:Y:S01]  /*150b0*/  IMAD.MOV.U32 R13, RZ, RZ, R17 ;  /* 0x000000ffff0d7224 */ /* 0x020fe200078e0011 */
[----:B------:R-:W-:Y:S01]  /*150c0*/  MOV R11, RZ ;  /* 0x000000ff000b7202 */ /* 0x000fe20000000f00 */
[----:B------:R-:W-:Y:S02]  /*150d0*/  IMAD.MOV.U32 R12, RZ, RZ, 0x1 ;  /* 0x00000001ff0c7424 */ /* 0x000fe400078e00ff */
[----:B------:R-:W-:-:S07]  /*150e0*/  IMAD.MOV.U32 R15, RZ, RZ, -0x1 ;  /* 0xffffffffff0f7424 */ /* 0x000fce00078e00ff */
[----:B0-----:R-:W-:Y:S05]  /*150f0*/  WARPSYNC.COLLECTIVE R15, `(.L_x_2597) ;  /* 0x000000000f087348 */ /* 0x001fea0003c00000 */
[----:B------:R1:W2:Y:S02]  /*15100*/  SHFL.UP P6, R14, R13, R12, R11 ;  /* 0x0400000c0d0e7389 */ /* 0x0002a400000c000b */
[----:B012---:R-:W-:Y:S01]  /*15110*/  ENDCOLLECTIVE ;  /* 0x000000000000791b */ /* 0x007fe20003800000 */
.L_x_2597:
[----:B------:R-:W-:Y:S05]  /*15120*/  BSYNC B0 ;  /* 0x0000000000007941 */ /* 0x000fea0003800000 */
.L_x_2596:
[----:B------:R-:W-:Y:S01]  /*15130*/  SEL R14, R14, RZ, P1 ;  /* 0x000000ff0e0e7207 */ /* 0x000fe20000800000 */
[----:B------:R-:W-:Y:S01]  /*15140*/  IMAD.MOV.U32 R12, RZ, RZ, 0x2 ;  /* 0x00000002ff0c7424 */ /* 0x000fe200078e00ff */
[----:B------:R-:W-:Y:S01]  /*15150*/  MOV R15, 0xffffffff ;  /* 0xffffffff000f7802 */ /* 0x000fe20000000f00 */
[----:B------:R-:W-:Y:S02]  /*15160*/  IMAD.MOV.U32 R11, RZ, RZ, RZ ;  /* 0x000000ffff0b7224 */ /* 0x000fe400078e00ff */
[----:B------:R-:W-:-:S07]  /*15170*/  IMAD.IADD R13, R17, 0x1, R14 ;  /* 0x00000001110d7824 */ /* 0x000fce00078e020e */
[----:B------:R-:W-:Y:S05]  /*15180*/  WARPSYNC.COLLECTIVE R15, `(.L_x_2598) ;  /* 0x000000000f087348 */ /* 0x000fea0003c00000 */
[----:B------:R0:W1:Y:S02]  /*15190*/  SHFL.UP P6, R14, R13, R12, R11 ;  /* 0x0400000c0d0e7389 */ /* 0x00006400000c000b */
[----:B01----:R-:W-:Y:S01]  /*151a0*/  ENDCOLLECTIVE ;  /* 0x000000000000791b */ /* 0x003fe20003800000 */
.L_x_2598:
[----:B------:R-:W-:Y:S01]  /*151b0*/  IMAD.MOV.U32 R12, RZ, RZ, 0x4 ;  /* 0x00000004ff0c7424 */ /* 0x000fe200078e00ff */
[----:B------:R-:W-:-:S05]  /*151c0*/  SEL R2, R14, RZ, P2 ;  /* 0x000000ff0e027207 */ /* 0x000fca0001000000 */
[----:B------:R-:W-:-:S04]  /*151d0*/  IMAD.IADD R2, R13, 0x1, R2 ;  /* 0x000000010d027824 */ /* 0x000fc800078e0202 */
[----:B------:R-:W-:-:S07]  /*151e0*/  IMAD.MOV.U32 R13, RZ, RZ, R2 ;  /* 0x000000ffff0d7224 */ /* 0x000fce00078e0002 */
[----:B------:R-:W-:Y:S05]  /*151f0*/  WARPSYNC.COLLECTIVE R15, `(.L_x_2599) ;  /* 0x000000000f087348 */ /* 0x000fea0003c00000 */
[----:B------:R0:W1:Y:S02]  /*15200*/  SHFL.UP P6, R14, R13, R12, R11 ;  /* 0x0400000c0d0e7389 */ /* 0x00006400000c000b */
[----:B01----:R-:W-:Y:S01]  /*15210*/  ENDCOLLECTIVE ;  /* 0x000000000000791b */ /* 0x003fe20003800000 */
.L_x_2599:
[----:B------:R-:W-:Y:S01]  /*15220*/  IMAD.MOV.U32 R12, RZ, RZ, 0x8 ;  /* 0x00000008ff0c7424 */ /* 0x000fe200078e00ff */
[----:B------:R-:W-:-:S05]  /*15230*/  SEL R3, R14, RZ, P3 ;  /* 0x000000ff0e037207 */ /* 0x000fca0001800000 */
[----:B------:R-:W-:-:S05]  /*15240*/  IMAD.IADD R3, R2, 0x1, R3 ;  /* 0x0000000102037824 */ /* 0x000fca00078e0203 */
[----:B------:R-:W-:-:S07]  /*15250*/  MOV R13, R3 ;  /* 0x00000003000d7202 */ /* 0x000fce0000000f00 */
[----:B------:R-:W-:Y:S05]  /*15260*/  WARPSYNC.COLLECTIVE R15, `(.L_x_2600) ;  /* 0x000000000f087348 */ /* 0x000fea0003c00000 */
[----:B------:R0:W1:Y:S02]  /*15270*/  SHFL.UP P6, R14, R13, R12, R11 ;  /* 0x0400000c0d0e7389 */ /* 0x00006400000c000b */
[----:B01----:R-:W-:Y:S01]  /*15280*/  ENDCOLLECTIVE ;  /* 0x000000000000791b */ /* 0x003fe20003800000 */
.L_x_2600:
[----:B------:R-:W-:Y:S01]  /*15290*/  IMAD.MOV.U32 R12, RZ, RZ, 0x10 ;  /* 0x00000010ff0c7424 */ /* 0x000fe200078e00ff */
[----:B------:R-:W-:-:S05]  /*152a0*/  SEL R4, R14, RZ, P4 ;  /* 0x000000ff0e047207 */ /* 0x000fca0002000000 */
[----:B------:R-:W-:-:S04]  /*152b0*/  IMAD.IADD R4, R3, 0x1, R4 ;  /* 0x0000000103047824 */ /* 0x000fc800078e0204 */
[----:B------:R-:W-:-:S07]  /*152c0*/  IMAD.MOV.U32 R13, RZ, RZ, R4 ;  /* 0x000000ffff0d7224 */ /* 0x000fce00078e0004 */
[----:B------:R-:W-:Y:S05]  /*152d0*/  WARPSYNC.COLLECTIVE R15, `(.L_x_2601) ;  /* 0x000000000f087348 */ /* 0x000fea0003c00000 */
[----:B------:R0:W1:Y:S02]  /*152e0*/  SHFL.UP P6, R14, R13, R12, R11 ;  /* 0x0400000c0d0e7389 */ /* 0x00006400000c000b */
[----:B01----:R-:W-:Y:S01]  /*152f0*/  ENDCOLLECTIVE ;  /* 0x000000000000791b */ /* 0x003fe20003800000 */
.L_x_2601:
        /* <DEDUP_REMOVED lines=8> */
.L_x_2602:
[----:B------:R-:W-:Y:S05]  /*15380*/  BRA `(.L_x_2603) ;  /* 0xffffffb400007947 */ /* 0x000fea000383ffff */
.L_x_2462:
[----:B------:R-:W-:Y:S01]  /*15390*/  BSSY B0, `(.L_x_2604) ;  /* 0x0000006000007945 */ /* 0x000fe20003800000 */
[----:B------:R-:W-:Y:S01]  /*153a0*/  PLOP3.LUT P6, PT, P6, PT, PT, 0x8, 0x0 ;  /* 0x000000000000781c */ /* 0x000fe200037ce170 */
[----:B------:R-:W-:-:S12]  /*153b0*/  IMAD.MOV.U32 R15, RZ, RZ, -0x1 ;  /* 0xffffffffff0f7424 */ /* 0x000fd800078e00ff */
[----:B0-----:R-:W-:Y:S05]  /*153c0*/  WARPSYNC.COLLECTIVE R15, `(.L_x_2605) ;  /* 0x000000000f087348 */ /* 0x001fea0003c00000 */
[----:B------:R-:W-:Y:S01]  /*153d0*/  VOTE.ANY R14, PT, P6 ;  /* 0x00000000000e7806 */ /* 0x000fe200030e0100 */
[----:B0-----:R-:W-:Y:S06]  /*153e0*/  ENDCOLLECTIVE ;  /* 0x000000000000791b */ /* 0x001fec0003800000 */
.L_x_2605:
[----:B------:R-:W-:Y:S05]  /*153f0*/  BSYNC B0 ;  /* 0x0000000000007941 */ /* 0x000fea0003800000 */
.L_x_2604:
        /* <DEDUP_REMOVED lines=9> */
.L_x_2606:
[----:B------:R-:W-:Y:S01]  /*15490*/  MOV R17, R14 ;  /* 0x0000000e00117202 */ /* 0x000fe20000000f00 */
[----:B------:R-:W-:Y:S06]  /*154a0*/  BRA `(.L_x_2607) ;  /* 0xffffffb000f07947 */ /* 0x000fec000383ffff */
.L_x_2464:
[----:B------:R-:W-:Y:S01]  /*154b0*/  BSSY B0, `(.L_x_2608) ;  /* 0x0000007000007945 */ /* 0x000fe20003800000 */
[----:B------:R-:W-:Y:S02]  /*154c0*/  IMAD.MOV.U32 R13, RZ, RZ, R3 ;  /* 0x000000ffff0d7224 */ /* 0x000fe400078e0003 */
[----:B------:R-:W-:Y:S02]  /*154d0*/  IMAD.MOV.U32 R11, RZ, RZ, 0x1f ;  /* 0x0000001fff0b7424 */ /* 0x000fe400078e00ff */
[----:B------:R-:W-:-:S07]  /*154e0*/  IMAD.MOV.U32 R15, RZ, RZ, -0x1 ;  /* 0xffffffffff0f7424 */ /* 0x000fce00078e00ff */
[----:B012---:R-:W-:Y:S05]  /*154f0*/  WARPSYNC.COLLECTIVE R15, `(.L_x_2609) ;  /* 0x000000000f087348 */ /* 0x007fea0003c00000 */
[----:B------:R3:W4:Y:S02]  /*15500*/  SHFL.IDX P6, R14, R13, R12, R11 ;  /* 0x0000000c0d0e7389 */ /* 0x00072400000c000b */
[----:B01234-:R-:W-:Y:S01]  /*15510*/  ENDCOLLECTIVE ;  /* 0x000000000000791b */ /* 0x01ffe20003800000 */
.L_x_2609:
[----:B------:R-:W-:Y:S05]  /*15520*/  BSYNC B0 ;  /* 0x0000000000007941 */ /* 0x000fea0003800000 */
.L_x_2608:
[----:B------:R-:W-:Y:S05]  /*15530*/  BRA `(.L_x_2463) ;  /* 0xffffffb000e87947 */ /* 0x000fea000383ffff */
.L_x_2468:
[----:B0-----:R0:W1:Y:S02]  /*15540*/  SYNCS.PHASECHK.TRANS64.TRYWAIT P0, [R5+URZ+0x16820], R0 ;  /* 0x01682000050075a7 */ /* 0x001064000800017f */
[----:B-1----:R-:W-:Y:S05]  /*15550*/  @!P0 NANOSLEEP.SYNCS 0x989680 ;  /* 0x009896800000895d */ /* 0x002fea0003900000 */
[----:B------:R-:W1:Y:S02]  /*15560*/  @!P0 SYNCS.PHASECHK.TRANS64 P0, [R5+URZ+0x16820], R0 ;  /* 0x01682000050085a7 */ /* 0x000e64000800007f */
[----:B-1----:R-:W-:Y:S05]  /*15570*/  @!P0 BRA `(.L_x_2468) ;  /* 0xfffffffc00f08947 */ /* 0x002fea000383ffff */
[----:B------:R-:W-:Y:S05]  /*15580*/  BRA `(.L_x_2610) ;  /* 0xffffffb800607947 */ /* 0x000fea000383ffff */
.L_x_2469:
[----:B------:R-:W1:Y:S01]  /*15590*/  S2R R2, SR_TID.X ;  /* 0x0000000000027919 */ /* 0x000e620000002100 */
[----:B------:R-:W-:Y:S01]  /*155a0*/  BSSY B0, `(.L_x_2611) ;  /* 0x000000a000007945 */ /* 0x000fe20003800000 */
[----:B------:R-:W-:Y:S01]  /*155b0*/  MOV R12, RZ ;  /* 0x000000ff000c7202 */ /* 0x000fe20000000f00 */
        /* <DEDUP_REMOVED lines=8> */
.L_x_2612:
[----:B------:R-:W-:Y:S05]  /*15640*/  BSYNC B0 ;  /* 0x0000000000007941 */ /* 0x000fea0003800000 */
.L_x_2611:
[----:B------:R-:W-:Y:S05]  /*15650*/  BRA `(.L_x_2613) ;  /* 0xffffffb800487947 */ /* 0x000fea000383ffff */
.L_x_2472:
[----:B------:R-:W-:Y:S01]  /*15660*/  BSSY B1, `(.L_x_2614) ;  /* 0x0000006000017945 */ /* 0x000fe20003800000 */
[----:B------:R-:W-:-:S07]  /*15670*/  IMAD.MOV.U32 R15, RZ, RZ, -0x1 ;  /* 0xffffffffff0f7424 */ /* 0x000fce00078e00ff */
[----:B0-2---:R-:W-:Y:S05]  /*15680*/  WARPSYNC.COLLECTIVE R15, `(.L_x_2615) ;  /* 0x000000000f0c7348 */ /* 0x005fea0003c00000 */
[----:B------:R-:W-:Y:S02]  /*15690*/  ELECT P6, UR62, PT ;  /* 0x00000000003e782f */ /* 0x000fe400038c0000 */
[----:B------:R-:W-:Y:S01]  /*156a0*/  MOV R14, UR62 ;  /* 0x0000003e000e7c02 */ /* 0x000fe20008000f00 */
[----:B0-2---:R-:W-:Y:S10]  /*156b0*/  ENDCOLLECTIVE ;  /* 0x000000000000791b */ /* 0x005ff40003800000 */
.L_x_2615:
[----:B------:R-:W-:Y:S05]  /*156c0*/  BSYNC B1 ;  /* 0x0000000000017941 */ /* 0x000fea0003800000 */
.L_x_2614:
[----:B------:R-:W-:Y:S05]  /*156d0*/  BRA `(.L_x_2616) ;  /* 0xffffffb800407947 */ /* 0x000fea000383ffff */
.L_x_2474:
[----:B0-----:R0:W1:Y:S02]  /*156e0*/  SYNCS.PHASECHK.TRANS64.TRYWAIT P1, [R3+URZ+0x16840], R2 ;  /* 0x01684002030075a7 */ /* 0x001064000802017f */
[----:B-1----:R-:W-:Y:S05]  /*156f0*/  @!P1 NANOSLEEP.SYNCS 0x989680 ;  /* 0x009896800000995d */ /* 0x002fea0003900000 */
[----:B------:R-:W1:Y:S02]  /*15700*/  @!P1 SYNCS.PHASECHK.TRANS64 P1, [R3+URZ+0x16840], R2 ;  /* 0x01684002030095a7 */ /* 0x000e64000802007f */
[----:B-1----:R-:W-:Y:S05]  /*15710*/  @!P1 BRA `(.L_x_2474) ;  /* 0xfffffffc00f09947 */ /* 0x002fea000383ffff */
[----:B------:R-:W-:Y:S05]  /*15720*/  BRA `(.L_x_2617) ;  /* 0xffffffb800607947 */ /* 0x000fea000383ffff */
.L_x_2476:
[----:B-1----:R1:W3:Y:S02]  /*15730*/  SYNCS.PHASECHK.TRANS64.TRYWAIT P1, [R25+URZ+0x16840], R0 ;  /* 0x01684000190075a7 */ /* 0x0022e4000802017f */
[----:B---3--:R-:W-:Y:S05]  /*15740*/  @!P1 NANOSLEEP.SYNCS 0x989680 ;  /* 0x009896800000995d */ /* 0x008fea0003900000 */
[----:B------:R-:W3:Y:S02]  /*15750*/  @!P1 SYNCS.PHASECHK.TRANS64 P1, [R25+URZ+0x16840], R0 ;  /* 0x01684000190095a7 */ /* 0x000ee4000802007f */
[----:B---3--:R-:W-:Y:S05]  /*15760*/  @!P1 BRA `(.L_x_2476) ;  /* 0xfffffffc00f09947 */ /* 0x008fea000383ffff */
[----:B------:R-:W-:Y:S05]  /*15770*/  BRA `(.L_x_2618) ;  /* 0xffffffb8006c7947 */ /* 0x000fea000383ffff */
.L_x_2478:
[----:B---3--:R3:W4:Y:S02]  /*15780*/  SYNCS.PHASECHK.TRANS64.TRYWAIT P1, [R3+URZ+0x16860], R2 ;  /* 0x01686002030075a7 */ /* 0x008724000802017f */
[----:B----4-:R-:W-:Y:S05]  /*15790*/  @!P1 NANOSLEEP.SYNCS 0x989680 ;  /* 0x009896800000995d */ /* 0x010fea0003900000 */
[----:B------:R-:W4:Y:S02]  /*157a0*/  @!P1 SYNCS.PHASECHK.TRANS64 P1, [R3+URZ+0x16860], R2 ;  /* 0x01686002030095a7 */ /* 0x000f24000802007f */
[----:B----4-:R-:W-:Y:S05]  /*157b0*/  @!P1 BRA `(.L_x_2478) ;  /* 0xfffffffc00f09947 */ /* 0x010fea000383ffff */
[----:B------:R-:W-:Y:S05]  /*157c0*/  BRA `(.L_x_2619) ;  /* 0xffffffb800687947 */ /* 0x000fea000383ffff */
.L_x_2620:
        /* <DEDUP_REMOVED lines=11> */
.L_x_3112:


//--------------------- .text._ZN7cutlass13device_kernelIN5flash11enable_sm90INS1_16FlashAttnFwdSm90INS1_25CollectiveMainloopFwdSm90ILi2EN4cute5tupleIJNS5_1CILi1EEES8_S8_EEENS6_IJNS7_ILi192EEENS7_ILi128EEENS7_ILi64EEEEEELi64ENS_6half_tEfNS_4arch4Sm90ELb1ELb0ELb1ELb1ELb1ELb1ELb0ELb1ELb1ELb1ELb0ELb0EEENS1_21CollectiveEpilogueFwdINS6_IJSA_SC_SB_EEES9_SE_SG_Li384ELb1ELb1ELb0ELb0EEENS1_36VarlenDynamicPersistentTileSchedulerILi192ELi128ELi384ELi128ELb0ELb1ELb1ELb1ELb1ELb1EEEEEEEEEvNT_6ParamsE --------------------------
	.section	.text._ZN7cutlass13device_kernelIN5flash11enable_sm90INS1_16FlashAttnFwdSm90INS1_25CollectiveMainloopFwdSm90ILi2EN4cute5tupleIJNS5_1CILi1EEES8_S8_EEENS6_IJNS7_ILi192EEENS7_ILi128EEENS7_ILi64EEEEEELi64ENS_6half_tEfNS_4arch4Sm90ELb1ELb0ELb1ELb1ELb1ELb1ELb0ELb1ELb1ELb1ELb0ELb0EEENS1_21CollectiveEpilogueFwdINS6_IJSA_SC_SB_EEES9_SE_SG_Li384ELb1ELb1ELb0ELb0EEENS1_36VarlenDynamicPersistentTileSchedulerILi192ELi128ELi384ELi128ELb0ELb1ELb1ELb1ELb1ELb1EEEEEEEEEvNT_6ParamsE,"ax",@progbits
	.align	128
.text._ZN7cutlass13device_kernelIN5flash11enable_sm90INS1_16FlashAttnFwdSm90INS1_25CollectiveMainloopFwdSm90ILi2EN4cute5tupleIJNS5_1CILi1EEES8_S8_EEENS6_IJNS7_ILi192EEENS7_ILi128EEENS7_ILi64EEEEEELi64ENS_6half_tEfNS_4arch4Sm90ELb1ELb0ELb1ELb1ELb1ELb1ELb0ELb1ELb1ELb1ELb0ELb0EEENS1_21CollectiveEpilogueFwdINS6_IJSA_SC_SB_EEES9_SE_SG_Li384ELb1ELb1ELb0ELb0EEENS1_36VarlenDynamicPersistentTileSchedulerILi192ELi128ELi384ELi128ELb0ELb1ELb1ELb1ELb1ELb1EEEEEEEEEvNT_6ParamsE:
        .type           _ZN7cutlass13device_kernelIN5flash11enable_sm90INS1_16FlashAttnFwdSm90INS1_25CollectiveMainloopFwdSm90ILi2EN4cute5tupleIJNS5_1CILi1EEES8_S8_EEENS6_IJNS7_ILi192EEENS7_ILi128EEENS7_ILi64EEEEEELi64ENS_6half_tEfNS_4arch4Sm90ELb1ELb0ELb1ELb1ELb1ELb1ELb0ELb1ELb1ELb1ELb0ELb0EEENS1_21CollectiveEpilogueFwdINS6_IJSA_SC_SB_EEES9_SE_SG_Li384ELb1ELb1ELb0ELb0EEENS1_36VarlenDynamicPersistentTileSchedulerILi192ELi128ELi384ELi128ELb0ELb1ELb1ELb1ELb1ELb1EEEEEEEEEvNT_6ParamsE,@function
        .size           _ZN7cutlass13device_kernelIN5flash11enable_sm90INS1_16FlashAttnFwdSm90INS1_25CollectiveMainloopFwdSm90ILi2EN4cute5tupleIJNS5_1CILi1EEES8_S8_EEENS6_IJNS7_ILi192EEENS7_ILi128EEENS7_ILi64EEEEEELi64ENS_6half_tEfNS_4arch4Sm90ELb1ELb0ELb1ELb1ELb1ELb1ELb0ELb1ELb1ELb1ELb0ELb0EEENS1_21CollectiveEpilogueFwdINS6_IJSA_SC_SB_EEES9_SE_SG_Li384ELb1ELb1ELb0ELb0EEENS1_36VarlenDynamicPersistentTileSchedulerILi192ELi128ELi384ELi128ELb0ELb1ELb1ELb1ELb1ELb1EEEEEEEEEvNT_6ParamsE,(.L_x_3113 - _ZN7cutlass13device_kernelIN5flash11enable_sm90INS1_16FlashAttnFwdSm90INS1_25CollectiveMainloopFwdSm90ILi2EN4cute5tupleIJNS5_1CILi1EEES8_S8_EEENS6_IJNS7_ILi192EEENS7_ILi128EEENS7_ILi64EEEEEELi64ENS_6half_tEfNS_4arch4Sm90ELb1ELb0ELb1ELb1ELb1ELb1ELb0ELb1ELb1ELb1ELb0ELb0EEENS1_21CollectiveEpilogueFwdINS6_IJSA_SC_SB_EEES9_SE_SG_Li384ELb1ELb1ELb0ELb0EEENS1_36VarlenDynamicPersistentTileSchedulerILi192ELi128ELi384ELi128ELb0ELb1ELb1ELb1ELb1ELb1EEEEEEEEEvNT_6ParamsE)
        .other          _ZN7cutlass13device_kernelIN5flash11enable_sm90INS1_16FlashAttnFwdSm90INS1_25CollectiveMainloopFwdSm90ILi2EN4cute5tupleIJNS5_1CILi1EEES8_S8_EEENS6_IJNS7_ILi192EEENS7_ILi128EEENS7_ILi64EEEEEELi64ENS_6half_tEfNS_4arch4Sm90ELb1ELb0ELb1ELb1ELb1ELb1ELb0ELb1ELb1ELb1ELb0ELb0EEENS1_21CollectiveEpilogueFwdINS6_IJSA_SC_SB_EEES9_SE_SG_Li384ELb1ELb1ELb0ELb0EEENS1_36VarlenDynamicPersistentTileSchedulerILi192ELi128ELi384ELi128ELb0ELb1ELb1ELb1ELb1ELb1EEEEEEEEEvNT_6ParamsE,@"STO_CUDA_ENTRY STV_DEFAULT"
_ZN7cutlass13device_kernelIN5flash11enable_sm90INS1_16FlashAttnFwdSm90INS1_25CollectiveMainloopFwdSm90ILi2EN4cute5tupleIJNS5_1CILi1EEES8_S8_EEENS6_IJNS7_ILi192EEENS7_ILi128EEENS7_ILi64EEEEEELi64ENS_6half_tEfNS_4arch4Sm90ELb1ELb0ELb1ELb1ELb1ELb1ELb0ELb1ELb1ELb1ELb0ELb0EEENS1_21CollectiveEpilogueFwdINS6_IJSA_SC_SB_EEES9_SE_SG_Li384ELb1ELb1ELb0ELb0EEENS1_36VarlenDynamicPersistentTileSchedulerILi192ELi128ELi384ELi128ELb0ELb1ELb1ELb1ELb1ELb1EEEEEEEEEvNT_6ParamsE:
[----:B------:R-:W0:Y:S02]  /*0000*/  LDC R1, c[0x0][0x28] ;  /* 0x00000a00ff017b82 */ /* 0x000e240000000800 */
[----:B0-----:R-:W-:Y:S01]  /*0010*/  VIADD R1, R1, 0xffffff90 ;  /* 0xffffff9001017836 */ /* 0x001fe20000000000 */
[----:B------:R-:W0:Y:S01]  /*0020*/  S2R R3, SR_TID.X ;  /* 0x0000000000037919 */ /* 0x000e220000002100 */
[----:B------:R-:W-:Y:S01]  /*0030*/  ELECT P0, URZ, PT ;  /* 0x00000000003f782f */ /* 0x000fe20003800000 */
[----:B------:R-:W-:Y:S01]  /*0040*/  BSSY B0, `(.L_x_2621) ;  /* 0x000000d000007945 */ /* 0x000fe20003800000 */
[----:B0-----:R-:W-:-:S05]  /*0050*/  SHF.R.U32.HI R0, RZ, 0x5, R3 ;  /* 0x00000005ff007819 */ /* 0x001fca0000011603 */
        /* <DEDUP_REMOVED lines=11> */
.L_x_2622:
[----:B------:R-:W-:Y:S05]  /*0110*/  BSYNC B0 ;  /* 0x0000000000007941 */ /* 0x000fea0003800000 */
.L_x_2621:
[----:B------:R-:W-:Y:S01]  /*0120*/  VOTEU.ANY UP0, P0 ;  /* 0x00000000003f7886 */ /* 0x000fe20000000100 */
[----:B------:R-:W0:Y:S01]  /*0130*/  SHFL.IDX PT, R2, R0, RZ, 0x1f ;  /* 0x00001fff00027589 */ /* 0x000e2200000e0000 */
[----:B------:R-:W-:Y:S01]  /*0140*/  UMOV UR4, 0x80 ;  /* 0x0000008000047882 */ /* 0x000fe20000000000 */
[----:B------:R-:W-:Y:S01]  /*0150*/  UMOV UR7, 0x180 ;  /* 0x0000018000077882 */ /* 0x000fe20000000000 */
[----:B------:R-:W-:Y:S01]  /*0160*/  SHF.R.U32.HI R3, RZ, 0x7, R3 ;  /* 0x00000007ff037819 */ /* 0x000fe20000011603 */
[----:B------:R-:W1:Y:S01]  /*0170*/  @UP0 S2UR UR8, SR_CgaCtaId ;  /* 0x00000000000809c3 */ /* 0x000e620000008800 */
[----:B------:R-:W-:Y:S01]  /*0180*/  @UP0 UMOV UR6, 0x400 ;  /* 0x0000040000060882 */ /* 0x000fe20000000000 */
[----:B------:R-:W-:-:S04]  /*0190*/  @UP0 UIADD3 UR4, -UR4, 0x100000, URZ ;  /* 0x0010000004040890 */ /* 0x000fc8000fffe13f */
[----:B------:R-:W-:Y:S02]  /*01a0*/  @UP0 USHF.L.U32 UR5, UR4, 0xb, URZ ;  /* 0x0000000b04050899 */ /* 0x000fe4000800063f */
[----:B------:R-:W-:Y:S01]  /*01b0*/  @UP0 USHF.L.U32 UR4, UR4, 0x1, URZ ;  /* 0x0000000104040899 */ /* 0x000fe2000800063f */
[----:B------:R-:W-:Y:S01]  /*01c0*/  VOTEU.ANY UP1, P0 ;  /* 0x00000000003f7886 */ /* 0x000fe20000020100 */
[----:B0-----:R-:W-:Y:S02]  /*01d0*/  ISETP.NE.AND P1, PT, R2, RZ, PT ;  /* 0x000000ff0200720c */ /* 0x001fe40003f25270 */
[----:B------:R0:W2:Y:S01]  /*01e0*/  SHFL.IDX PT, R2, R3, RZ, 0x1f ;  /* 0x00001fff03027589 */ /* 0x0000a200000e0000 */
[----:B-1----:R-:W-:Y:S02]  /*01f0*/  @UP0 ULEA UR8, UR8, UR6, 0x18 ;  /* 0x0000000608080291 */ /* 0x002fe4000f8ec03f */
[----:B------:R-:W-:-:S04]  /*0200*/  @UP0 UIADD3 UR6, -UR7, 0x100000, URZ ;  /* 0x0010000007060890 */ /* 0x000fc8000fffe13f */
[----:B------:R-:W-:Y:S02]  /*0210*/  @UP0 USHF.L.U32 UR7, UR6, 0xb, URZ ;  /* 0x0000000b06070899 */ /* 0x000fe4000800063f */
[----:B------:R-:W-:Y:S01]  /*0220*/  @UP0 USHF.L.U32 UR6, UR6, 0x1, URZ ;  /* 0x0000000106060899 */ /* 0x000fe2000800063f */
[----:B------:R-:W-:Y:S01]  /*0230*/  VOTEU.ANY UP0, P0 ;  /* 0x00000000003f7886 */ /* 0x000fe20000000100 */
[----:B------:R-:W1:Y:S04]  /*0240*/  FENCE.VIEW.ASYNC.S ;  /* 0x00000000000073c6 */ /* 0x000e680000000000 */
[----:B-1----:R0:W1:Y:S06]  /*0250*/  @UP0 SYNCS.EXCH.64 URZ, [UR8+0x16800], UR4 ;  /* 0x01680004083f05b2 */ /* 0x00206c0008000100 */
[----:B------:R0:W3:Y:S02]  /*0260*/  @UP1 SYNCS.EXCH.64 URZ, [UR8+0x16820], UR6 ;  /* 0x01682006083f15b2 */ /* 0x0000e40008000100 */
[----:B0-----:R-:W-:Y:S05]  /*0270*/  @P1 BRA `(.L_x_2623) ;  /* 0x0000000000481947 */ /* 0x001fea0003800000 */
[----:B------:R-:W0:Y:S01]  /*0280*/  S2UR UR5, SR_CgaCtaId ;  /* 0x00000000000579c3 */ /* 0x000e220000008800 */
        /* <DEDUP_REMOVED lines=15> */
[----:B------:R0:W0:Y:S01]  /*0380*/  SYNCS.EXCH.64 URZ, [UR8+0x16848], UR6 ;  /* 0x01684806083f75b2 */ /* 0x0000220008000100 */
[----:B------:R-:W-:Y:S01]  /*0390*/  NOP ;  /* 0x0000000000007918 */ /* 0x000fe20000000000 */
.L_x_2623:
[----:B------:R-:W5:Y:S01]  /*03a0*/  SHFL.IDX PT, R3, R0, RZ, 0x1f ;  /* 0x00001fff00037589 */ /* 0x000f6200000e0000 */
[----:B------:R-:W-:Y:S01]  /*03b0*/  NOP ;  /* 0x0000000000007918 */ /* 0x000fe20000000000 */
[----:B-----5:R-:W-:-:S13]  /*03c0*/  ISETP.NE.AND P0, PT, R3, RZ, PT ;  /* 0x000000ff0300720c */ /* 0x020fda0003f05270 */
        /* <DEDUP_REMOVED lines=17> */
[----:B------:R0:W0:Y:S01]  /*04e0*/  SYNCS.EXCH.64 URZ, [UR8+0x16868], UR6 ;  /* 0x01686806083f75b2 */ /* 0x0000220008000100 */
[----:B------:R-:W-:Y:S01]  /*04f0*/  NOP ;  /* 0x0000000000007918 */ /* 0x000fe20000000000 */
.L_x_2624:
[----:B------:R-:W5:Y:S01]  /*0500*/  SHFL.IDX PT, R3, R0, RZ, 0x1f ;  /* 0x00001fff00037589 */ /* 0x000f6200000e0000 */
[----:B------:R-:W-:Y:S01]  /*0510*/  NOP ;  /* 0x0000000000007918 */ /* 0x000fe20000000000 */
[----:B-----5:R-:W-:-:S13]  /*0520*/  ISETP.NE.AND P0, PT, R3, RZ, PT ;  /* 0x000000ff0300720c */ /* 0x020fda0003f05270 */
        /* <DEDUP_REMOVED lines=13> */
[----:B------:R0:W0:Y:S01]  /*0600*/  SYNCS.EXCH.64 URZ, [UR6+0x16888], UR4 ;  /* 0x01688804063f75b2 */ /* 0x0000220008000100 */
[----:B------:R-:W-:Y:S01]  /*0610*/  NOP ;  /* 0x0000000000007918 */ /* 0x000fe20000000000 */
.L_x_2625:
        /* <DEDUP_REMOVED lines=22> */
.L_x_2626:
        /* <DEDUP_REMOVED lines=22> */
.L_x_2627:
[----:B--2---:R-:W-:Y:S01]  /*08e0*/  ISETP.NE.AND P0, PT, R2, RZ, PT ;  /* 0x000000ff0200720c */ /* 0x004fe20003f05270 */
[----:B------:R-:W-:Y:S01]  /*08f0*/  IMAD.MOV.U32 R2, RZ, RZ, 0x1 ;  /* 0x00000001ff027424 */ /* 0x000fe200078e00ff */
[----:B------:R-:W-:Y:S01]  /*0900*/  NOP ;  /* 0x0000000000007918 */ /* 0x000fe20000000000 */
[----:B------:R-:W-:Y:S01]  /*0910*/  ULDC.64 UR40, c[0x0][0x208] ;  /* 0x0000820000287ab9 */ /* 0x000fe20000000a00 */
[----:B------:R-:W-:Y:S02]  /*0920*/  BSSY B9, `(.L_x_2628) ;  /* 0x000196c000097945 */ /* 0x000fe40003800000 */
[----:B------:R-:W-:-:S05]  /*0930*/  SEL R2, R2, 0x2, !P0 ;  /* 0x0000000202027807 */ /* 0x000fca0004000000 */
[----:B------:R2:W-:Y:S01]  /*0940*/  STL [R1+0x30], R2 ;  /* 0x0000300201007387 */ /* 0x0005e20000100800 */
[----:B01-34-:R-:W-:Y:S06]  /*0950*/  BAR.SYNC.DEFER_BLOCKING 0x0 ;  /* 0x0000000000007b1d */ /* 0x01bfec0000010000 */
[----:B------:R-:W-:Y:S05]  /*0960*/  @!P0 BRA `(.L_x_2629) ;  /* 0x00000128006c8947 */ /* 0x000fea0003800000 */
.L_x_2630:
[----:B------:R-:W-:-:S08]  /*0970*/  NOP ;  /* 0x0000000000007918 */ /* 0x000fd00000000000 */
[----:B------:R-:W0:Y:S02]  /*0980*/  USETMAXREG.TRY_ALLOC.CTAPOOL UP0, 0xa0 ;  /* 0x000000a0000079c8 */ /* 0x000e240008000600 */
[----:B0-----:R-:W-:-:S13]  /*0990*/  PLOP3.LUT P0, PT, PT, PT, UP0, 0x80, 0x0 ;  /* 0x000000000000781c */ /* 0x001fda0003f0f008 */
[----:B------:R-:W-:Y:S05]  /*09a0*/  @!P0 BRA `(.L_x_2630) ;  /* 0xfffffffc00f08947 */ /* 0x000fea000383ffff */
[----:B------:R-:W2:Y:S01]  /*09b0*/  S2R R0, SR_TID.X ;  /* 0x0000000000007919 */ /* 0x000ea20000002100 */
[----:B------:R-:W-:Y:S01]  /*09c0*/  ULDC UR4, c[0x0][0xc3c] ;  /* 0x00030f0000047ab9 */ /* 0x000fe20000000800 */
[----:B--2---:R-:W-:Y:S02]  /*09d0*/  SHF.R.U32.HI R2, RZ, 0x7, R0 ;  /* 0x00000007ff027819 */ /* 0x004fe40000011600 */
[----:B------:R-:W2:Y:S01]  /*09e0*/  LDL.LU R0, [R1+0x4] ;  /* 0x0000040001007983 */ /* 0x000ea20000300800 */
[----:B------:R-:W-:Y:S06]  /*09f0*/  BAR.ARV 0x8, 0x200 ;  /* 0x0208000000007b1d */ /* 0x000fec0000002000 */
[----:B------:R-:W-:Y:S01]  /*0a00*/  ISETP.NE.AND P0, PT, R2, 0x1, PT ;  /* 0x000000010200780c */ /* 0x000fe20003f05270 */
[----:B------:R-:W0:Y:S01]  /*0a10*/  S2R R3, SR_CgaCtaId ;  /* 0x0000000000037919 */ /* 0x000e220000008800 */
[----:B------:R-:W-:-:S11]  /*0a20*/  MOV R2, 0x400 ;  /* 0x0000040000027802 */ /* 0x000fd60000000f00 */
[----:B------:R-:W-:Y:S08]  /*0a30*/  @!P0 BAR.ARV 0x9, 0x100 ;  /* 0x0244000000008b1d */ /* 0x000ff00000002000 */
[----:B------:R-:W-:Y:S01]  /*0a40*/  BAR.SYNC.DEFER_BLOCKING 0x5, 0x200 ;  /* 0x0148000000007b1d */ /* 0x000fe20000010000 */
[----:B0-----:R-:W-:-:S05]  /*0a50*/  LEA R2, R3, R2, 0x18 ;  /* 0x0000000203027211 */ /* 0x001fca00078ec0ff */
[----:B------:R-:W0:Y:S02]  /*0a60*/  LDS.128 R32, [R2+0x168d0] ;  /* 0x0168d00002207984 */ /* 0x000e240000000c00 */
[----:B------:R-:W-:Y:S06]  /*0a70*/  BAR.ARV 0x4, 0x200 ;  /* 0x0108000000007b1d */ /* 0x000fec0000002000 */
[----:B--2---:R-:W-:-:S04]  /*0a80*/  LOP3.LUT R0, R0, 0xfffffffb, RZ, 0xc0, !PT ;  /* 0xfffffffb00007812 */ /* 0x004fc800078ec0ff */
[----:B------:R-:W-:Y:S02]  /*0a90*/  @P0 LOP3.LUT R0, R0, 0x4, RZ, 0xfc, !PT ;  /* 0x0000000400000812 */ /* 0x000fe400078efcff */
[----:B0-----:R-:W-:-:S03]  /*0aa0*/  ISETP.GE.AND P0, PT, R35, UR4, PT ;  /* 0x0000000423007c0c */ /* 0x001fc6000bf06270 */
[----:B------:R0:W-:Y:S10]  /*0ab0*/  STL [R1+0x4], R0 ;  /* 0x0000040001007387 */ /* 0x0001f40000100800 */
[----:B0-----:R-:W-:Y:S05]  /*0ac0*/  @P0 BRA `(.L_x_2631) ;  /* 0x0000019400440947 */ /* 0x001fea0003800000 */
[----:B------:R-:W2:Y:S01]  /*0ad0*/  LDL.LU R13, [R1+0x30] ;  /* 0x00003000010d7983 */ /* 0x000ea20000300800 */
[----:B------:R-:W0:Y:S02]  /*0ae0*/  S2R R0, SR_TID.X ;  /* 0x0000000000007919 */ /* 0x000e240000002100 */
[----:B0-----:R-:W-:-:S05]  /*0af0*/  VIADD R12, R0, 0xffffff80 ;  /* 0xffffff80000c7836 */ /* 0x001fca0000000000 */
[----:B------:R-:W-:-:S04]  /*0b00*/  SHF.R.S32.HI R0, RZ, 0x1f, R12 ;  /* 0x0000001fff007819 */ /* 0x000fc8000001140c */
[----:B------:R-:W-:-:S04]  /*0b10*/  LEA.HI R3, R0, R12, RZ, 0x7 ;  /* 0x0000000c00037211 */ /* 0x000fc800078f38ff */
[----:B------:R-:W-:-:S05]  /*0b20*/  LOP3.LUT R4, R3, 0xffffff80, RZ, 0xc0, !PT ;  /* 0xffffff8003047812 */ /* 0x000fca00078ec0ff */
[----:B------:R-:W-:Y:S01]  /*0b30*/  IMAD.IADD R11, R12, 0x1, -R4 ;  /* 0x000000010c0b7824 */ /* 0x000fe200078e0a04 */
[----:B------:R-:W-:-:S04]  /*0b40*/  LEA.HI R4, R0, R12, RZ, 0x4 ;  /* 0x0000000c00047211 */ /* 0x000fc800078f20ff */
[----:B------:R-:W-:Y:S02]  /*0b50*/  SHF.R.S32.HI R6, RZ, 0x1f, R11 ;  /* 0x0000001fff067819 */ /* 0x000fe4000001140b */
[----:B------:R-:W-:Y:S02]  /*0b60*/  SHF.R.S32.HI R7, RZ, 0x4, R4 ;  /* 0x00000004ff077819 */ /* 0x000fe40000011404 */
[----:B------:R-:W-:Y:S02]  /*0b70*/  LEA.HI R8, R6, R11, RZ, 0x2 ;  /* 0x0000000b06087211 */ /* 0x000fe400078f10ff */
[----:B------:R-:W-:Y:S02]  /*0b80*/  SHF.R.S32.HI R14, RZ, 0x7, R3 ;  /* 0x00000007ff0e7819 */ /* 0x000fe40000011403 */
[----:B------:R-:W-:Y:S02]  /*0b90*/  LOP3.LUT R3, R4, 0x3fffff0, RZ, 0xc0, !PT ;  /* 0x03fffff004037812 */ /* 0x000fe400078ec0ff */
[----:B------:R-:W-:-:S02]  /*0ba0*/  LEA.HI R5, R0, R12, RZ, 0x5 ;  /* 0x0000000c00057211 */ /* 0x000fc400078f28ff */
[----:B------:R-:W-:Y:S02]  /*0bb0*/  LEA.HI R4, R4, R7, RZ, 0x1 ;  /* 0x0000000704047211 */ /* 0x000fe400078f08ff */
[--C-:B------:R-:W-:Y:S02]  /*0bc0*/  SHF.R.S32.HI R9, RZ, 0x2, R8.reuse ;  /* 0x00000002ff097819 */ /* 0x100fe40000011408 */
[----:B------:R-:W-:Y:S02]  /*0bd0*/  SHF.R.S32.HI R10, RZ, 0x1f, R8 ;  /* 0x0000001fff0a7819 */ /* 0x000fe40000011408 */
[----:B------:R-:W-:Y:S02]  /*0be0*/  SHF.R.S32.HI R15, RZ, 0x5, R5 ;  /* 0x00000005ff0f7819 */ /* 0x000fe40000011405 */
[----:B------:R-:W-:Y:S02]  /*0bf0*/  IADD3 R3, R12, -R3, RZ ;  /* 0x800000030c037210 */ /* 0x000fe40007ffe0ff */
[----:B------:R-:W-:-:S02]  /*0c00*/  LOP3.LUT R4, R4, 0x1ffffffe, RZ, 0xc0, !PT ;  /* 0x1ffffffe04047812 */ /* 0x000fc400078ec0ff */
[----:B------:R-:W-:Y:S01]  /*0c10*/  LEA.HI R10, R10, R9, RZ, 0x3 ;  /* 0x000000090a0a7211 */ /* 0x000fe200078f18ff */
[----:B------:R-:W-:Y:S01]  /*0c20*/  IMAD.HI R5, R14, 0x55555556, RZ ;  /* 0x555555560e057827 */ /* 0x000fe200078e02ff */
[----:B------:R-:W-:Y:S02]  /*0c30*/  LEA.HI R6, R6, R11, RZ, 0x5 ;  /* 0x0000000b06067211 */ /* 0x000fe400078f28ff */
[----:B------:R-:W-:Y:S01]  /*0c40*/  LOP3.LUT R10, R10, 0xfffffff8, RZ, 0xc0, !PT ;  /* 0xfffffff80a0a7812 */ /* 0x000fe200078ec0ff */
[----:B------:R-:W-:Y:S02]  /*0c50*/  IMAD.IADD R4, R7, 0x1, -R4 ;  /* 0x0000000107047824 */ /* 0x000fe400078e0a04 */
[----:B------:R-:W-:Y:S01]  /*0c60*/  IMAD R3, R15, 0x10, R3 ;  /* 0x000000100f037824 */ /* 0x000fe200078e0203 */
[----:B------:R-:W-:Y:S01]  /*0c70*/  LEA.HI R5, R5, R5, RZ, 0x1 ;  /* 0x0000000505057211 */ /* 0x000fe200078f08ff */
[----:B------:R-:W-:Y:S01]  /*0c80*/  IMAD.IADD R9, R9, 0x1, -R10 ;  /* 0x0000000109097824 */ /* 0x000fe200078e0a0a */
[----:B------:R-:W-:-:S02]  /*0c90*/  SHF.R.S32.HI R6, RZ, 0x5, R6 ;  /* 0x00000005ff067819 */ /* 0x000fc40000011406 */
[----:B------:R-:W-:Y:S02]  /*0ca0*/  LEA R7, R3, R4, 0x3 ;  /* 0x0000000403077211 */ /* 0x000fe400078e18ff */
[-C--:B------:R-:W-:Y:S01]  /*0cb0*/  LEA.HI R3, R0, R12.reuse, RZ, 0x2 ;  /* 0x0000000c00037211 */ /* 0x080fe200078f10ff */
[----:B------:R-:W-:Y:S02]  /*0cc0*/  IMAD R5, R5, -0x3, R14 ;  /* 0xfffffffd05057824 */ /* 0x000fe400078e020e */
[----:B------:R-:W-:Y:S01]  /*0cd0*/  IMAD R6, R6, 0x10, R9 ;  /* 0x0000001006067824 */ /* 0x000fe200078e0209 */
[--C-:B------:R-:W-:Y:S02]  /*0ce0*/  SHF.R.S32.HI R23, RZ, 0x2, R3.reuse ;  /* 0x00000002ff177819 */ /* 0x100fe40000011403 */
[----:B------:R-:W-:Y:S01]  /*0cf0*/  SHF.R.S32.HI R4, RZ, 0x1f, R3 ;  /* 0x0000001fff047819 */ /* 0x000fe20000011403 */
[----:B------:R-:W-:Y:S01]  /*0d00*/  IMAD R10, R5, 0x40, R6 ;  /* 0x00000040050a7824 */ /* 0x000fe200078e0206 */
[----:B------:R-:W-:Y:S01]  /*0d10*/  LEA.HI R0, R0, R12, RZ, 0x3 ;  /* 0x0000000c00007211 */ /* 0x000fe200078f18ff */
[----:B------:R-:W-:Y:S01]  /*0d20*/  VIADD R6, R23, 0x60 ;  /* 0x0000006017067836 */ /* 0x000fe20000000000 */
[----:B------:R-:W-:-:S02]  /*0d30*/  LOP3.LUT R3, R3, 0xfffffffc, RZ, 0xc0, !PT ;  /* 0xfffffffc03037812 */ /* 0x000fc400078ec0ff */
[----:B------:R-:W-:Y:S02]  /*0d40*/  LEA.HI R4, R4, R23, RZ, 0x3 ;  /* 0x0000001704047211 */ /* 0x000fe400078f18ff */
[----:B------:R-:W-:Y:S02]  /*0d50*/  SHF.R.S32.HI R5, RZ, 0x3, R0 ;  /* 0x00000003ff057819 */ /* 0x000fe40000011400 */
[----:B------:R-:W-:Y:S01]  /*0d60*/  SHF.R.S32.HI R5, RZ, 0x1f, R6 ;  /* 0x0000001fff057819 */ /* 0x000fe20000011406 */
[----:B------:R-:W-:Y:S01]  /*0d70*/  IMAD.IADD R9, R12, 0x1, -R3 ;  /* 0x000000010c097824 */ /* 0x000fe200078e0a03 */
[----:B------:R-:W-:Y:S02]  /*0d80*/  LOP3.LUT R0, R0, 0xfffffff8, RZ, 0xc0, !PT ;  /* 0xfffffff800007812 */ /* 0x000fe400078ec0ff */
[----:B------:R-:W-:Y:S01]  /*0d90*/  LOP3.LUT R4, R4, 0xfffffff8, RZ, 0xc0, !PT ;  /* 0xfffffff804047812 */ /* 0x000fe200078ec0ff */
[----:B------:R-:W-:Y:S01]  /*0da0*/  IMAD.SHL.U32 R3, R6, 0x40, RZ ;  /* 0x0000004006037824 */ /* 0x000fe200078e00ff */
[----:B------:R-:W-:Y:S01]  /*0db0*/  LEA.HI R5, R5, R6, RZ, 0x3 ;  /* 0x0000000605057211 */ /* 0x000fe200078f18ff */
[----:B------:R-:W-:Y:S01]  /*0dc0*/  IMAD.IADD R0, R12, 0x1, -R0 ;  /* 0x000000010c007824 */ /* 0x000fe200078e0a00 */
[----:B------:R-:W-:Y:S01]  /*0dd0*/  LEA.HI R0, R9, R9, RZ, 0x1 ;  /* 0x0000000909007211 */ /* 0x000fe200078f08ff */
[----:B------:R-:W-:Y:S01]  /*0de0*/  IMAD.IADD R4, R23, 0x1, -R4 ;  /* 0x0000000117047824 */ /* 0x000fe200078e0a04 */
[----:B------:R-:W-:Y:S01]  /*0df0*/  LOP3.LUT R3, R3, 0x1c0, RZ, 0xc0, !PT ;  /* 0x000001c003037812 */ /* 0x000fe200078ec0ff */
[----:B------:R-:W-:Y:S01]  /*0e00*/  IMAD.SHL.U32 R152, R9, 0x4, RZ ;  /* 0x0000000409987824 */ /* 0x000fe200078e00ff */
[----:B------:R-:W-:Y:S01]  /*0e10*/  STL [R1+0x64], R10 ;  /* 0x0000640a01007387 */ /* 0x000fe20000100800 */
[----:B------:R-:W-:Y:S01]  /*0e20*/  IMAD.SHL.U32 R5, R5, 0x40, RZ ;  /* 0x0000004005057824 */ /* 0x000fe200078e00ff */
[----:B------:R-:W-:-:S02]  /*0e30*/  SHF.L.U32 R16, R9, 0x3, RZ ;  /* 0x0000000309107819 */ /* 0x000fc400000006ff */
[----:B------:R-:W-:Y:S01]  /*0e40*/  STL [R1+0x54], RZ ;  /* 0x000054ff01007387 */ /* 0x000fe20000100800 */
[----:B------:R-:W-:Y:S02]  /*0e50*/  LOP3.LUT R0, R0, 0x1ffffffe, RZ, 0xc0, !PT ;  /* 0x1ffffffe00007812 */ /* 0x000fe400078ec0ff */
[----:B------:R-:W-:Y:S01]  /*0e60*/  SHF.R.U32.HI R6, RZ, 0x3, R3 ;  /* 0x00000003ff067819 */ /* 0x000fe20000011603 */
[----:B------:R0:W-:Y:S01]  /*0e70*/  STL [R1+0x30], R4 ;  /* 0x0000300401007387 */ /* 0x0001e20000100800 */
[----:B------:R-:W-:Y:S02]  /*0e80*/  LOP3.LUT R3, R3, 0x38, R16, 0xf8, !PT ;  /* 0x0000003803037812 */ /* 0x000fe400078ef810 */
[----:B------:R-:W-:Y:S02]  /*0e90*/  LOP3.LUT R5, R5, 0xfffffe00, RZ, 0xc0, !PT ;  /* 0xfffffe0005057812 */ /* 0x000fe400078ec0ff */
[----:B------:R-:W-:Y:S01]  /*0ea0*/  LOP3.LUT R8, R8, 0x7ffffffc, RZ, 0xc0, !PT ;  /* 0x7ffffffc08087812 */ /* 0x000fe200078ec0ff */
[----:B------:R-:W-:Y:S01]  /*0eb0*/  IMAD.IADD R0, R9, 0x1, -R0 ;  /* 0x0000000109007824 */ /* 0x000fe200078e0a00 */
[----:B0-----:R-:W-:-:S02]  /*0ec0*/  IADD3 R4, R152, 0x10, RZ ;  /* 0x0000001098047810 */ /* 0x001fc40007ffe0ff */
[----:B------:R-:W-:Y:S02]  /*0ed0*/  LOP3.LUT R3, R5, R3, R6, 0xf6, !PT ;  /* 0x0000000305037212 */ /* 0x000fe400078ef606 */
[----:B------:R-:W-:Y:S01]  /*0ee0*/  SHF.R.S32.HI R6, RZ, 0x1f, R4 ;  /* 0x0000001fff067819 */ /* 0x000fe20000011404 */
[----:B------:R0:W-:Y:S01]  /*0ef0*/  STL [R1], R4 ;  /* 0x0000000401007387 */ /* 0x0001e20000100800 */
[----:B------:R-:W-:-:S03]  /*0f00*/  LEA R0, R0, R10, 0x3 ;  /* 0x0000000a00007211 */ /* 0x000fc600078e18ff */
[----:B------:R1:W-:Y:S01]  /*0f10*/  STL [R1+0x34], R5 ;  /* 0x0000340501007387 */ /* 0x0003e20000100800 */
[----:B------:R-:W-:Y:S02]  /*0f20*/  IMAD R3, R3, 0x2, R2 ;  /* 0x0000000203037824 */ /* 0x000fe400078e0202 */
[----:B0-----:R-:W-:Y:S02]  /*0f30*/  IMAD.SHL.U32 R4, R7, 0x8, RZ ;  /* 0x0000000807047824 */ /* 0x001fe400078e00ff */
[----:B-1----:R-:W-:Y:S01]  /*0f40*/  IMAD.IADD R5, R11, 0x1, -R8 ;  /* 0x000000010b057824 */ /* 0x002fe200078e0a08 */
[----:B------:R0:W-:Y:S04]  /*0f50*/  STL [R1+0x5c], R6 ;  /* 0x00005c0601007387 */ /* 0x0001e80000100800 */
[----:B------:R0:W-:Y:S04]  /*0f60*/  STL [R1+0x38], R5 ;  /* 0x0000380501007387 */ /* 0x0001e80000100800 */
[----:B------:R0:W-:Y:S04]  /*0f70*/  STL [R1+0x68], R4 ;  /* 0x0000680401007387 */ /* 0x0001e80000100800 */
[----:B------:R0:W-:Y:S04]  /*0f80*/  STL [R1+0x3c], R0 ;  /* 0x00003c0001007387 */ /* 0x0001e80000100800 */
[----:B------:R0:W-:Y:S01]  /*0f90*/  STL [R1+0x60], R3 ;  /* 0x0000600301007387 */ /* 0x0001e20000100800 */
[----:B------:R-:W-:Y:S01]  /*0fa0*/  VIADD R18, R16, 0x20 ;  /* 0x0000002010127836 */ /* 0x000fe20000000000 */
[----:B------:R-:W-:Y:S01]  /*0fb0*/  MOV R22, RZ ;  /* 0x000000ff00167202 */ /* 0x000fe20000000f00 */
[----:B------:R-:W-:Y:S01]  /*0fc0*/  IMAD.MOV.U32 R19, RZ, RZ, RZ ;  /* 0x000000ffff137224 */ /* 0x000fe200078e00ff */
[----:B------:R-:W-:Y:S01]  /*0fd0*/  SHF.R.S32.HI R17, RZ, 0x1f, R16 ;  /* 0x0000001fff117819 */ /* 0x000fe20000011410 */
[----:B------:R-:W-:Y:S01]  /*0fe0*/  IMAD.MOV.U32 R157, RZ, RZ, RZ ;  /* 0x000000ffff9d7224 */ /* 0x000fe200078e00ff */
[----:B------:R-:W-:Y:S01]  /*0ff0*/  SHF.R.S32.HI R155, RZ, 0x1f, R18 ;  /* 0x0000001fff9b7819 */ /* 0x000fe20000011412 */
[----:B------:R-:W-:Y:S01]  /*1000*/  IMAD.MOV.U32 R154, RZ, RZ, RZ ;  /* 0x000000ffff9a7224 */ /* 0x000fe200078e00ff */
[----:B0-2---:R-:W-:-:S07]  /*1010*/  LOP3.LUT R156, R13, 0x1, RZ, 0xfc, !PT ;  /* 0x000000010d9c7812 */ /* 0x005fce00078efcff */
.L_x_2776:
[----:B0-2--5:R-:W0:Y:S02]  /*1020*/  LDC.64 R4, c[0x0][0xc88] ;  /* 0x00032200ff047b82 */ /* 0x025e240000000a00 */
[----:B0-----:R-:W-:-:S05]  /*1030*/  IMAD.WIDE R4, R35, 0x4, R4 ;  /* 0x0000000423047825 */ /* 0x001fca00078e0204 */
[----:B----4-:R-:W2:Y:S01]  /*1040*/  LDG.E R0, desc[UR40][R4.64] ;  /* 0x0000002804007981 */ /* 0x010ea2000c1e1900 */
        /* <DEDUP_REMOVED lines=11> */
[C---:B------:R-:W-:Y:S01]  /*1100*/  @P1 LEA R6, P2, R0.reuse, UR4, 0x2 ;  /* 0x0000000400061c11 */ /* 0x040fe2000f8410ff */
[C---:B------:R-:W-:Y:S01]  /*1110*/  IMAD.SHL.U32 R36, R0.reuse, 0x4, RZ ;  /* 0x0000000400247824 */ /* 0x040fe200078e00ff */
[C-C-:B------:R-:W-:Y:S01]  /*1120*/  SHF.L.U64.HI R32, R0.reuse, 0x2, R3.reuse ;  /* 0x0000000200207819 */ /* 0x140fe20000010203 */
[----:B------:R0:W-:Y:S01]  /*1130*/  STL [R1+0x58], R3 ;  /* 0x0000580301007387 */ /* 0x0001e20000100800 */
[----:B------:R-:W-:-:S02]  /*1140*/  @P1 LEA.HI.X R7, R0, UR5, R3, 0x2, P2 ;  /* 0x0000000500071c11 */ /* 0x000fc400090f1403 */
[----:B------:R-:W-:Y:S01]  /*1150*/  ISETP.NE.U32.AND P2, PT, RZ, UR8, PT ;  /* 0x00000008ff007c0c */ /* 0x000fe2000bf45070 */
[----:B------:R-:W-:Y:S01]  /*1160*/  ULDC UR4, c[0x0][0x288] ;  /* 0x0000a20000047ab9 */ /* 0x000fe20000000800 */
[----:B------:R-:W-:Y:S01]  /*1170*/  IADD3 R8, P3, R36, UR6, RZ ;  /* 0x0000000624087c10 */ /* 0x000fe2000ff7e0ff */
[----:B-1----:R1:W-:Y:S01]  /*1180*/  STL [R1+0x48], R36 ;  /* 0x0000482401007387 */ /* 0x0023e20000100800 */
[----:B------:R-:W-:Y:S01]  /*1190*/  ISETP.NE.AND.EX P2, PT, RZ, UR9, PT, P2 ;  /* 0x00000009ff007c0c */ /* 0x000fe2000bf45320 */
[----:B0-----:R-:W-:Y:S01]  /*11a0*/  IMAD.MOV.U32 R3, RZ, RZ, RZ ;  /* 0x000000ffff037224 */ /* 0x001fe200078e00ff */
[----:B------:R-:W-:Y:S01]  /*11b0*/  IADD3.X R9, R32, UR7, RZ, P3, !PT ;  /* 0x0000000720097c10 */ /* 0x000fe20009ffe4ff */
[----:B------:R-:W-:Y:S01]  /*11c0*/  IMAD.U32 R10, RZ, RZ, UR4 ;  /* 0x00000004ff0a7e24 */ /* 0x000fe2000f8e00ff */
[----:B------:R-:W-:Y:S01]  /*11d0*/  ULDC.64 UR4, c[0x0][0x418] ;  /* 0x0001060000047ab9 */ /* 0x000fe20000000a00 */
[----:B------:R1:W-:Y:S04]  /*11e0*/  STL [R1+0x4c], R32 ;  /* 0x00004c2001007387 */ /* 0x0003e80000100800 */
[----:B------:R1:W5:Y:S04]  /*11f0*/  @P1 LDG.E R3, desc[UR40][R6.64] ;  /* 0x0000002806031981 */ /* 0x000368000c1e1900 */
[----:B------:R-:W-:Y:S01]  /*1200*/  @P2 IADD3 R4, P1, R36, UR8, RZ ;  /* 0x0000000824042c10 */ /* 0x000fe2000ff3e0ff */
[----:B------:R1:W5:Y:S03]  /*1210*/  @P0 LDG.E R31, desc[UR40][R8.64] ;  /* 0x00000028081f0981 */ /* 0x000366000c1e1900 */
[----:B------:R-:W-:-:S05]  /*1220*/  @P2 IADD3.X R5, R32, UR9, RZ, P1, !PT ;  /* 0x0000000920052c10 */ /* 0x000fca0008ffe4ff */
[----:B------:R-:W2:Y:S01]  /*1230*/  @P2 LDG.E R10, desc[UR40][R4.64] ;  /* 0x00000028040a2981 */ /* 0x000ea2000c1e1900 */
        /* <DEDUP_REMOVED lines=10> */
[----:B--2---:R1:W-:Y:S01]  /*12e0*/  STL [R1+0x10], R10 ;  /* 0x0000100a01007387 */ /* 0x0043e20000100800 */
[----:B------:R-:W-:Y:S05]  /*12f0*/  @P2 BRA `(.L_x_2632) ;  /* 0x0000000000282947 */ /* 0x000fea0003800000 */
[----:B------:R-:W-:Y:S02]  /*1300*/  ULDC.64 UR4, c[0x0][0xa00] ;  /* 0x0002800000047ab9 */ /* 0x000fe40000000a00 */
[----:B------:R-:W-:-:S04]  /*1310*/  ISETP.NE.U32.AND P1, PT, RZ, UR4, PT ;  /* 0x00000004ff007c0c */ /* 0x000fc8000bf25070 */
[----:B------:R-:W-:-:S13]  /*1320*/  ISETP.NE.AND.EX P1, PT, RZ, UR5, PT, P1 ;  /* 0x00000005ff007c0c */ /* 0x000fda000bf25310 */
[----:B------:R-:W-:Y:S05]  /*1330*/  @!P1 BRA `(.L_x_2632) ;  /* 0x0000000000189947 */ /* 0x000fea0003800000 */
[----:B------:R-:W0:Y:S02]  /*1340*/  LDC.64 R4, c[0x0][0xa00] ;  /* 0x00028000ff047b82 */ /* 0x000e240000000a00 */
[----:B0-----:R-:W-:-:S05]  /*1350*/  IMAD.WIDE R4, R28, 0x4, R4 ;  /* 0x000000041c047825 */ /* 0x001fca00078e0204 */
[----:B------:R-:W2:Y:S04]  /*1360*/  LDG.E R0, desc[UR40][R4.64] ;  /* 0x0000002804007981 */ /* 0x000ea8000c1e1900 */
[----:B-1----:R-:W2:Y:S02]  /*1370*/  LDG.E R7, desc[UR40][R4.64+0x4] ;  /* 0x0000042804077981 */ /* 0x002ea4000c1e1900 */
[----:B--2---:R-:W-:-:S05]  /*1380*/  IMAD.IADD R10, R7, 0x1, -R0 ;  /* 0x00000001070a7824 */ /* 0x004fca00078e0a00 */
[----:B------:R0:W-:Y:S02]  /*1390*/  STL [R1+0x10], R10 ;  /* 0x0000100a01007387 */ /* 0x0001e40000100800 */
.L_x_2632:
[----:B------:R-:W-:Y:S01]  /*13a0*/  ULDC.64 UR4, c[0x0][0xa20] ;  /* 0x0002880000047ab9 */ /* 0x000fe20000000a00 */
[----:B------:R2:W-:Y:S01]  /*13b0*/  STL [R1+0x40], R34 ;  /* 0x0000402201007387 */ /* 0x0005e20000100800 */
[----:B------:R-:W-:-:S04]  /*13c0*/  ISETP.NE.U32.AND P1, PT, RZ, UR4, PT ;  /* 0x00000004ff007c0c */ /* 0x000fc8000bf25070 */
[----:B------:R-:W-:-:S13]  /*13d0*/  ISETP.NE.AND.EX P1, PT, RZ, UR5, PT, P1 ;  /* 0x00000005ff007c0c */ /* 0x000fda000bf25310 */
[----:B--2---:R-:W-:Y:S05]  /*13e0*/  @!P1 BRA `(.L_x_2633) ;  /* 0x0000000000109947 */ /* 0x004fea0003800000 */
[----:B------:R-:W-:-:S04]  /*13f0*/  IADD3 R4, P0, R36, UR4, RZ ;  /* 0x0000000424047c10 */ /* 0x000fc8000ff1e0ff */
[----:B------:R-:W-:-:S05]  /*1400*/  IADD3.X R5, R32, UR5, RZ, P0, !PT ;  /* 0x0000000520057c10 */ /* 0x000fca00087fe4ff */
[----:B------:R2:W5:Y:S01]  /*1410*/  LDG.E R30, desc[UR40][R4.64] ;  /* 0x00000028041e7981 */ /* 0x000562000c1e1900 */
[----:B------:R-:W-:Y:S05]  /*1420*/  BRA `(.L_x_2634) ;  /* 0x0000000000107947 */ /* 0x000fea0003800000 */
.L_x_2633:
[----:B------:R-:W-:Y:S05]  /*1430*/  @!P0 BRA `(.L_x_2634) ;  /* 0x00000000000c8947 */ /* 0x000fea0003800000 */
[----:B------:R-:W2:Y:S04]  /*1440*/  LDG.E R5, desc[UR40][R8.64] ;  /* 0x0000002808057981 */ /* 0x000ea8000c1e1900 */
[----:B------:R-:W2:Y:S02]  /*1450*/  LDG.E R30, desc[UR40][R8.64+0x4] ;  /* 0x00000428081e7981 */ /* 0x000ea4000c1e1900 */
[----:B--2---:R-:W-:-:S07]  /*1460*/  IMAD.IADD R30, R30, 0x1, -R5 ;  /* 0x000000011e1e7824 */ /* 0x004fce00078e0a05 */
.L_x_2634:
[----:B------:R-:W-:Y:S01]  /*1470*/  ULDC.64 UR4, c[0x0][0xa10] ;  /* 0x0002840000047ab9 */ /* 0x000fe20000000a00 */
[----:B-1----:R-:W1:Y:S01]  /*1480*/  LDC R8, c[0x0][0x448] ;  /* 0x00011200ff087b82 */ /* 0x002e620000000800 */
[----:B------:R-:W-:-:S04]  /*1490*/  ISETP.NE.U32.AND P0, PT, RZ, UR4, PT ;  /* 0x00000004ff007c0c */ /* 0x000fc8000bf05070 */
[----:B------:R-:W-:Y:S01]  /*14a0*/  ISETP.NE.AND.EX P0, PT, RZ, UR5, PT, P0 ;  /* 0x00000005ff007c0c */ /* 0x000fe2000bf05300 */
[----:B------:R-:W-:-:S12]  /*14b0*/  ULDC.64 UR4, c[0x0][0xa30] ;  /* 0x00028c0000047ab9 */ /* 0x000fd80000000a00 */
[----:B--2---:R-:W2:Y:S02]  /*14c0*/  @P0 LDC.64 R4, c[0x0][0xa10] ;  /* 0x00028400ff040b82 */ /* 0x004ea40000000a00 */
[----:B--2---:R-:W-:-:S05]  /*14d0*/  @P0 IMAD.WIDE R4, R28, 0x4, R4 ;  /* 0x000000041c040825 */ /* 0x004fca00078e0204 */
[----:B------:R-:W2:Y:S04]  /*14e0*/  @P0 LDG.E R0, desc[UR40][R4.64] ;  /* 0x0000002804000981 */ /* 0x000ea8000c1e1900 */
[----:B------:R3:W2:Y:S01]  /*14f0*/  @P0 LDG.E R9, desc[UR40][R4.64+0x4] ;  /* 0x0000042804090981 */ /* 0x0006a2000c1e1900 */
[----:B------:R-:W-:Y:S02]  /*1500*/  ISETP.NE.U32.AND P1, PT, RZ, UR4, PT ;  /* 0x00000004ff007c0c */ /* 0x000fe4000bf25070 */
[----:B-----5:R-:W-:Y:S02]  /*1510*/  MOV R24, R30 ;  /* 0x0000001e00187202 */ /* 0x020fe40000000f00 */
[----:B------:R-:W-:-:S13]  /*1520*/  ISETP.NE.AND.EX P1, PT, RZ, UR5, PT, P1 ;  /* 0x00000005ff007c0c */ /* 0x000fda000bf25310 */
[----:B------:R-:W-:-:S04]  /*1530*/  @P1 IADD3 R6, P2, R36, UR4, RZ ;  /* 0x0000000424061c10 */ /* 0x000fc8000ff5e0ff */
[----:B------:R-:W-:-:S05]  /*1540*/  @P1 IADD3.X R7, R32, UR5, RZ, P2, !PT ;  /* 0x0000000520071c10 */ /* 0x000fca00097fe4ff */
[----:B------:R4:W5:Y:S01]  /*1550*/  @P1 LDG.E R24, desc[UR40][R6.64] ;  /* 0x0000002806181981 */ /* 0x000962000c1e1900 */
[----:B-1----:R-:W-:Y:S01]  /*1560*/  ISETP.NE.AND P1, PT, R8, 0x1, PT ;  /* 0x000000010800780c */ /* 0x002fe20003f25270 */
[----:B------:R-:W-:Y:S02]  /*1570*/  IMAD R12, R33, 0xc0, RZ ;  /* 0x000000c0210c7824 */ /* 0x000fe400078e02ff */
[----:B------:R-:W-:Y:S02]  /*1580*/  IMAD.IADD R8, R30, 0x1, -R3 ;  /* 0x000000011e087824 */ /* 0x000fe400078e0a03 */
[----:B---3--:R-:W-:Y:S01]  /*1590*/  VIADD R4, R12, 0xbf ;  /* 0x000000bf0c047836 */ /* 0x008fe20000000000 */
[----:B------:R1:W-:Y:S01]  /*15a0*/  STL [R1+0x24], R12 ;  /* 0x0000240c01007387 */ /* 0x0003e20000100800 */
[----:B------:R-:W-:-:S05]  /*15b0*/  IMAD.MOV R27, RZ, RZ, -R8 ;  /* 0x000000ffff1b7224 */ /* 0x000fca00078e0a08 */
[----:B------:R-:W-:Y:S01]  /*15c0*/  VIMNMX R27, RZ, R27, !PT ;  /* 0x0000001bff1b7248 */ /* 0x000fe20007fe0100 */
[----:B------:R-:W3:Y:S08]  /*15d0*/  @P1 LDC R11, c[0x0][0x44c] ;  /* 0x00011300ff0b1b82 */ /* 0x000ef00000000800 */
[----:B------:R-:W0:Y:S01]  /*15e0*/  @P1 LDC R5, c[0x0][0x450] ;  /* 0x00011400ff051b82 */ /* 0x000e220000000800 */
[----:B--2---:R-:W-:-:S02]  /*15f0*/  @P0 IMAD.IADD R29, R9, 0x1, -R0 ;  /* 0x00000001091d0824 */ /* 0x004fc400078e0a00 */
[----:B---3--:R-:W-:-:S04]  /*1600*/  @P1 IMAD.HI.U32 R0, R4, R11, RZ ;  /* 0x0000000b04001227 */ /* 0x008fc800078e00ff */
[----:B----4-:R-:W-:Y:S01]  /*1610*/  IMAD.IADD R6, R8, 0x1, R29 ;  /* 0x0000000108067824 */ /* 0x010fe200078e021d */
[----:B0-----:R-:W-:-:S04]  /*1620*/  @P1 SHF.R.U32.HI R4, RZ, R5, R0 ;  /* 0x00000005ff041219 */ /* 0x001fc80000011600 */
[C---:B------:R-:W-:Y:S01]  /*1630*/  IADD3 R83, R6.reuse, 0x80, -R10 ;  /* 0x0000008006537810 */ /* 0x040fe20007ffe80a */
[----:B------:R1:W-:Y:S01]  /*1640*/  STL [R1+0x1c], R6 ;  /* 0x00001c0601007387 */ /* 0x0003e20000100800 */
[----:B------:R-:W-:-:S03]  /*1650*/  IADD3 R0, R6, 0x7f, RZ ;  /* 0x0000007f06007810 */ /* 0x000fc60007ffe0ff */
[----:B------:R-:W-:Y:S01]  /*1660*/  IMAD.IADD R4, R83, 0x1, R4 ;  /* 0x0000000153047824 */ /* 0x000fe200078e0204 */
[----:B------:R-:W-:-:S04]  /*1670*/  SHF.R.S32.HI R3, RZ, 0x1f, R0 ;  /* 0x0000001fff037819 */ /* 0x000fc80000011400 */
[----:B------:R-:W-:Y:S02]  /*1680*/  SHF.R.S32.HI R5, RZ, 0x1f, R4 ;  /* 0x0000001fff057819 */ /* 0x000fe40000011404 */
[----:B------:R-:W-:Y:S02]  /*1690*/  LEA.HI R3, R3, R0, RZ, 0x7 ;  /* 0x0000000003037211 */ /* 0x000fe400078f38ff */
[----:B------:R-:W-:Y:S02]  /*16a0*/  LEA.HI R5, R5, R4, RZ, 0x7 ;  /* 0x0000000405057211 */ /* 0x000fe400078f38ff */
[----:B------:R-:W-:Y:S02]  /*16b0*/  SHF.R.S32.HI R84, RZ, 0x7, R3 ;  /* 0x00000007ff547819 */ /* 0x000fe40000011403 */
[----:B------:R-:W-:-:S04]  /*16c0*/  SHF.R.S32.HI R5, RZ, 0x7, R5 ;  /* 0x00000007ff057819 */ /* 0x000fc80000011405 */
[----:B------:R-:W-:-:S05]  /*16d0*/  VIMNMX R5, R84, R5, PT ;  /* 0x0000000554057248 */ /* 0x000fca0003fe0100 */
[----:B------:R-:W-:-:S05]  /*16e0*/  IMAD R0, R5, 0x80, -R8 ;  /* 0x0000008005007824 */ /* 0x000fca00078e0a08 */
[----:B------:R-:W-:-:S04]  /*16f0*/  VIMNMX R0, R0, R29, PT ;  /* 0x0000001d00007248 */ /* 0x000fc80003fe0100 */
[----:B------:R-:W-:Y:S02]  /*1700*/  ISETP.GT.AND P0, PT, R0, R27, PT ;  /* 0x0000001b0000720c */ /* 0x000fe40003f04270 */
[----:B------:R-:W-:-:S04]  /*1710*/  SHF.R.U32.HI R27, RZ, 0x7, R27 ;  /* 0x00000007ff1b7819 */ /* 0x000fc8000001161b */
[----:B------:R-:W-:-:S07]  /*1720*/  MOV R26, R27 ;  /* 0x0000001b001a7202 */ /* 0x000fce0000000f00 */
[----:B------:R-:W-:-:S05]  /*1730*/  @P0 VIADD R0, R0, 0x7f ;  /* 0x0000007f00000836 */ /* 0x000fca0000000000 */
[----:B------:R-:W-:-:S04]  /*1740*/  @P0 SHF.R.S32.HI R3, RZ, 0x1f, R0 ;  /* 0x0000001fff030819 */ /* 0x000fc80000011400 */
[----:B------:R-:W-:-:S04]  /*1750*/  @P0 LEA.HI R3, R3, R0, RZ, 0x7 ;  /* 0x0000000003030211 */ /* 0x000fc800078f38ff */
[----:B------:R-:W-:Y:S02]  /*1760*/  @P0 SHF.R.S32.HI R26, RZ, 0x7, R3 ;  /* 0x00000007ff1a0819 */ /* 0x000fe40000011403 */
[----:B------:R-:W-:Y:S02]  /*1770*/  PLOP3.LUT P0, PT, PT, PT, PT, 0x80, 0x0 ;  /* 0x000000000000781c */ /* 0x000fe40003f0f070 */
[----:B------:R-:W-:-:S13]  /*1780*/  ISETP.GT.AND P1, PT, R26, R27, PT ;  /* 0x0000001b1a00720c */ /* 0x000fda0003f24270 */
[----:B-1----:R-:W-:Y:S05]  /*1790*/  @!P1 BRA `(.L_x_2635) ;  /* 0x0000004000389947 */ /* 0x002fea0003800000 */
        /* <DEDUP_REMOVED lines=20> */
.L_x_2637:
[----:B------:R-:W-:Y:S05]  /*18e0*/  BSYNC B6 ;  /* 0x0000000000067941 */ /* 0x000fea0003800000 */
.L_x_2636:
        /* <DEDUP_REMOVED lines=20> */
.L_x_2639:
[----:B------:R-:W-:Y:S05]  /*1a30*/  BSYNC B6 ;  /* 0x0000000000067941 */ /* 0x000fea0003800000 */
.L_x_2638:
[----:B------:R-:W2:Y:S01]  /*1a40*/  LDL R35, [R1+0x30] ;  /* 0x0000300001237983 */ /* 0x000ea20000100800 */
[----:B------:R-:W-:Y:S01]  /*1a50*/  ULDC.64 UR4, c[0x0][0x9f8] ;  /* 0x00027e0000047ab9 */ /* 0x000fe20000000a00 */
[----:B------:R-:W0:Y:S01]  /*1a60*/  LDC.64 R4, c[0x0][0x3f8] ;  /* 0x0000fe00ff047b82 */ /* 0x000e220000000a00 */
[----:B------:R-:W-:Y:S01]  /*1a70*/  ISETP.NE.U32.AND P0, PT, RZ, UR4, PT ;  /* 0x00000004ff007c0c */ /* 0x000fe2000bf05070 */
[----:B------:R-:W3:Y:S03]  /*1a80*/  LDL.LU R14, [R1+0x4] ;  /* 0x00000400010e7983 */ /* 0x000ee60000300800 */
[----:B------:R-:W-:Y:S01]  /*1a90*/  ISETP.NE.AND.EX P0, PT, RZ, UR5, PT, P0 ;  /* 0x00000005ff007c0c */ /* 0x000fe2000bf05300 */
[----:B------:R-:W4:Y:S02]  /*1aa0*/  LDL R12, [R1+0x34] ;  /* 0x00003400010c7983 */ /* 0x000f240000100800 */
[----:B------:R-:W1:Y:S08]  /*1ab0*/  LDC R59, c[0x0][0x3f4] ;  /* 0x0000fd00ff3b7b82 */ /* 0x000e700000000800 */
[----:B------:R-:W1:Y:S02]  /*1ac0*/  LDC.64 R62, c[0x0][0x408] ;  /* 0x00010200ff3e7b82 */ /* 0x000e640000000a00 */
[----:B------:R-:W-:-:S04]  /*1ad0*/  @P0 IADD3 R6, P1, R36, UR4, RZ ;  /* 0x0000000424060c10 */ /* 0x000fc8000ff3e0ff */
[----:B------:R-:W-:-:S05]  /*1ae0*/  @P0 IADD3.X R7, R32, UR5, RZ, P1, !PT ;  /* 0x0000000520070c10 */ /* 0x000fca0008ffe4ff */
[----:B------:R0:W4:Y:S01]  /*1af0*/  @P0 LDG.E R28, desc[UR40][R6.64] ;  /* 0x00000028061c0981 */ /* 0x000122000c1e1900 */
[----:B------:R-:W1:Y:S01]  /*1b00*/  S2R R32, SR_TID.X ;  /* 0x0000000000207919 */ /* 0x000e620000002100 */
[----:B------:R-:W-:Y:S02]  /*1b10*/  SHF.R.S32.HI R3, RZ, 0x1f, R23 ;  /* 0x0000001fff037819 */ /* 0x000fe40000011417 */
[----:B------:R-:W-:-:S03]  /*1b20*/  SHF.R.S32.HI R153, RZ, 0x1f, R152 ;  /* 0x0000001fff997819 */ /* 0x000fc60000011498 */
[-C--:B0-----:R-:W-:Y:S01]  /*1b30*/  IMAD R0, R3, R4.reuse, RZ ;  /* 0x0000000403007224 */ /* 0x081fe200078e02ff */
[----:B-----5:R-:W-:Y:S01]  /*1b40*/  SHF.R.S32.HI R7, RZ, 0x1f, R24 ;  /* 0x0000001fff077819 */ /* 0x020fe20000011418 */
[----:B------:R-:W-:Y:S01]  /*1b50*/  IMAD.WIDE.U32 R8, R23, R4, R152 ;  /* 0x0000000417087225 */ /* 0x000fe200078e0098 */
[----:B-1----:R-:W-:-:S03]  /*1b60*/  ISETP.GE.AND P0, PT, R16, R59, PT ;  /* 0x0000003b1000720c */ /* 0x002fc60003f06270 */
[C---:B------:R-:W-:Y:S02]  /*1b70*/  IMAD R13, R23.reuse, R5, R0 ;  /* 0x00000005170d7224 */ /* 0x040fe400078e0200 */
[----:B------:R-:W-:-:S04]  /*1b80*/  IMAD.WIDE.U32 R10, R23, R4, R16 ;  /* 0x00000004170a7225 */ /* 0x000fc800078e0010 */
[----:B------:R-:W-:Y:S01]  /*1b90*/  IMAD R0, R3, R62, RZ ;  /* 0x0000003e03007224 */ /* 0x000fe200078e02ff */
[----:B------:R-:W-:Y:S01]  /*1ba0*/  IADD3 R36, R32, -0x80, RZ ;  /* 0xffffff8020247810 */ /* 0x000fe20007ffe0ff */
[----:B------:R-:W-:Y:S01]  /*1bb0*/  IMAD R6, R7, R4, RZ ;  /* 0x0000000407067224 */ /* 0x000fe200078e02ff */
[----:B------:R-:W-:Y:S01]  /*1bc0*/  SEL R3, R59, RZ, P0 ;  /* 0x000000ff3b037207 */ /* 0x000fe20000000000 */
[----:B------:R-:W-:Y:S02]  /*1bd0*/  IMAD.IADD R9, R9, 0x1, R13 ;  /* 0x0000000109097824 */ /* 0x000fe400078e020d */
[----:B------:R-:W-:Y:S02]  /*1be0*/  IMAD.IADD R11, R13, 0x1, R11 ;  /* 0x000000010d0b7824 */ /* 0x000fe400078e020b */
[-C--:B------:R-:W-:Y:S01]  /*1bf0*/  IMAD R7, R7, R62.reuse, RZ ;  /* 0x0000003e07077224 */ /* 0x080fe200078e02ff */
[----:B------:R-:W-:Y:S01]  /*1c00*/  IADD3 R3, R16, R3, RZ ;  /* 0x0000000310037210 */ /* 0x000fe20007ffe0ff */
[----:B------:R-:W-:Y:S01]  /*1c10*/  IMAD.WIDE.U32 R52, R23, R62, R152 ;  /* 0x0000003e17347225 */ /* 0x000fe200078e0098 */
[----:B------:R-:W-:-:S03]  /*1c20*/  SHF.L.U64.HI R66, R4, 0x7, R5 ;  /* 0x0000000704427819 */ /* 0x000fc60000010205 */
[C---:B------:R-:W-:Y:S02]  /*1c30*/  IMAD R15, R23.reuse, R63, R0 ;  /* 0x0000003f170f7224 */ /* 0x040fe400078e0200 */
[----:B------:R-:W-:Y:S01]  /*1c40*/  IMAD.WIDE.U32 R54, R23, R62, R16 ;  /* 0x0000003e17367225 */ /* 0x000fe200078e0010 */
[----:B------:R-:W-:-:S03]  /*1c50*/  SHF.L.U64.HI R64, R62, 0x7, R63 ;  /* 0x000000073e407819 */ /* 0x000fc6000001023f */
[----:B------:R-:W-:Y:S02]  /*1c60*/  IMAD.IADD R68, R31, 0x1, R30 ;  /* 0x000000011f447824 */ /* 0x000fe400078e021e */
[----:B------:R-:W-:Y:S01]  /*1c70*/  IMAD.WIDE.U32 R20, R24, R4, R8 ;  /* 0x0000000418147225 */ /* 0x000fe200078e0008 */
[----:B------:R-:W-:-:S03]  /*1c80*/  SHF.R.S32.HI R0, RZ, 0x1f, R3 ;  /* 0x0000001fff007819 */ /* 0x000fc60000011403 */
[----:B------:R-:W-:-:S04]  /*1c90*/  IMAD.WIDE.U32 R30, R24, R4, R10 ;  /* 0x00000004181e7225 */ /* 0x000fc800078e000a */
[----:B------:R-:W-:Y:S02]  /*1ca0*/  IMAD.SHL.U32 R65, R4, 0x80, RZ ;  /* 0x0000008004417824 */ /* 0x000fe400078e00ff */
[----:B------:R-:W-:Y:S02]  /*1cb0*/  IMAD R7, R24, R63, R7 ;  /* 0x0000003f18077224 */ /* 0x000fe400078e0207 */
[----:B------:R-:W-:Y:S02]  /*1cc0*/  IMAD.IADD R53, R53, 0x1, R15 ;  /* 0x0000000135357824 */ /* 0x000fe400078e020f */
[----:B------:R-:W-:Y:S01]  /*1cd0*/  IMAD.IADD R55, R15, 0x1, R55 ;  /* 0x000000010f377824 */ /* 0x000fe200078e0237 */
[----:B------:R-:W-:Y:S01]  /*1ce0*/  LEA.HI R0, R0, R3, RZ, 0x3 ;  /* 0x0000000300007211 */ /* 0x000fe200078f18ff */
[----:B------:R-:W-:-:S04]  /*1cf0*/  IMAD.WIDE.U32 R52, R24, R62, R52 ;  /* 0x0000003e18347225 */ /* 0x000fc800078e0034 */
[----:B------:R-:W-:-:S04]  /*1d00*/  IMAD.WIDE.U32 R54, R24, R62, R54 ;  /* 0x0000003e18367225 */ /* 0x000fc800078e0036 */
[----:B------:R-:W-:Y:S01]  /*1d10*/  IMAD R3, R24, R5, R6 ;  /* 0x0000000518037224 */ /* 0x000fe200078e0206 */
[----:B------:R-:W-:-:S03]  /*1d20*/  LOP3.LUT R6, R0, 0xfffffff8, RZ, 0xc0, !PT ;  /* 0xfffffff800067812 */ /* 0x000fc600078ec0ff */
[----:B------:R-:W-:Y:S01]  /*1d30*/  IMAD.IADD R56, R3, 0x1, R31 ;  /* 0x0000000103387824 */ /* 0x000fe200078e021f */
[----:B------:R-:W-:Y:S01]  /*1d40*/  IADD3 R57, R21, R3, RZ ;  /* 0x0000000315397210 */ /* 0x000fe20007ffe0ff */
[----:B------:R-:W-:Y:S01]  /*1d50*/  IMAD.SHL.U32 R62, R62, 0x80, RZ ;  /* 0x000000803e3e7824 */ /* 0x000fe200078e00ff */
[----:B------:R-:W-:Y:S01]  /*1d60*/  SHF.R.S32.HI R61, RZ, 0x1f, R34 ;  /* 0x0000001fff3d7819 */ /* 0x000fe20000011422 */
[----:B------:R-:W-:Y:S01]  /*1d70*/  IMAD.SHL.U32 R59, R59, 0x2, RZ ;  /* 0x000000023b3b7824 */ /* 0x000fe200078e00ff */
[C---:B--2---:R-:W-:Y:S01]  /*1d80*/  LOP3.LUT P1, RZ, R35.reuse, 0x4, RZ, 0xc0, !PT ;  /* 0x0000000423ff7812 */ /* 0x044fe2000782c0ff */
[----:B------:R-:W-:Y:S01]  /*1d90*/  IMAD.SHL.U32 R67, R35, 0x40, RZ ;  /* 0x0000004023437824 */ /* 0x000fe200078e00ff */
[----:B------:R-:W-:Y:S02]  /*1da0*/  SHF.R.U32.HI R35, RZ, 0x7, R32 ;  /* 0x00000007ff237819 */ /* 0x000fe40000011620 */
[----:B---3--:R-:W-:Y:S02]  /*1db0*/  LOP3.LUT R14, R14, 0xfffffffd, RZ, 0xc0, !PT ;  /* 0xfffffffd0e0e7812 */ /* 0x008fe400078ec0ff */
[----:B------:R-:W-:-:S04]  /*1dc0*/  SHF.R.S32.HI R32, RZ, 0x1f, R36 ;  /* 0x0000001fff207819 */ /* 0x000fc80000011424 */
[----:B------:R-:W-:-:S03]  /*1dd0*/  LEA.HI R32, R32, R36, RZ, 0x2 ;  /* 0x0000002420207211 */ /* 0x000fc600078f10ff */
[----:B------:R-:W-:Y:S02]  /*1de0*/  @P1 LOP3.LUT R14, R14, 0x2, RZ, 0xfc, !PT ;  /* 0x000000020e0e1812 */ /* 0x000fe400078efcff */
[----:B------:R-:W-:-:S03]  /*1df0*/  LOP3.LUT R32, R32, 0xfffffffc, RZ, 0xc0, !PT ;  /* 0xfffffffc20207812 */ /* 0x000fc600078ec0ff */
[----:B------:R0:W-:Y:S01]  /*1e00*/  STL [R1+0x4], R14 ;  /* 0x0000040e01007387 */ /* 0x0001e20000100800 */
[----:B------:R-:W-:Y:S01]  /*1e10*/  LOP3.LUT R67, R67, 0x1c0, RZ, 0xc0, !PT ;  /* 0x000001c043437812 */ /* 0x000fe200078ec0ff */
[----:B------:R-:W-:Y:S01]  /*1e20*/  IMAD.IADD R32, R36, 0x1, -R32 ;  /* 0x0000000124207824 */ /* 0x000fe200078e0a20 */
[----:B------:R-:W-:Y:S02]  /*1e30*/  ISETP.NE.AND P6, PT, R35, 0x1, PT ;  /* 0x000000012300780c */ /* 0x000fe40003fc5270 */
[----:B0-----:R-:W-:-:S04]  /*1e40*/  SHF.R.S32.HI R14, RZ, 0x1f, R36 ;  /* 0x0000001fff0e7819 */ /* 0x001fc80000011424 */
[----:B------:R-:W-:Y:S01]  /*1e50*/  LEA.HI R14, R14, R36, RZ, 0x5 ;  /* 0x000000240e0e7211 */ /* 0x000fe200078f28ff */
[----:B------:R-:W-:Y:S01]  /*1e60*/  VIADD R36, R23, 0x60 ;  /* 0x0000006017247836 */ /* 0x000fe20000000000 */
[----:B------:R-:W-:Y:S02]  /*1e70*/  SHF.R.U32.HI R63, RZ, 0x3, R67 ;  /* 0x00000003ff3f7819 */ /* 0x000fe40000011643 */
[----:B------:R-:W-:Y:S02]  /*1e80*/  LOP3.LUT R4, R67, 0x18, R16, 0xf8, !PT ;  /* 0x0000001843047812 */ /* 0x000fe400078ef810 */
[----:B------:R-:W-:Y:S02]  /*1e90*/  SHF.L.U32 R36, R36, 0x6, RZ ;  /* 0x0000000624247819 */ /* 0x000fe400000006ff */
[----:B------:R-:W-:Y:S02]  /*1ea0*/  LOP3.LUT R4, R4, R63, RZ, 0x3c, !PT ;  /* 0x0000003f04047212 */ /* 0x000fe400078e3cff */
[----:B------:R-:W-:Y:S01]  /*1eb0*/  SHF.R.S32.HI R14, RZ, 0x5, R14 ;  /* 0x00000005ff0e7819 */ /* 0x000fe2000001140e */
[----:B------:R-:W-:Y:S01]  /*1ec0*/  VIADD R82, R35, 0x8 ;  /* 0x0000000823527836 */ /* 0x000fe20000000000 */
[----:B------:R-:W-:Y:S01]  /*1ed0*/  LOP3.LUT R36, R36, 0x1c0, RZ, 0xc0, !PT ;  /* 0x000001c024247812 */ /* 0x000fe200078ec0ff */
[----:B------:R-:W-:-:S02]  /*1ee0*/  IMAD R60, R32, 0x60, R23 ;  /* 0x00000060203c7824 */ /* 0x000fc400078e0217 */
[----:B------:R-:W-:Y:S01]  /*1ef0*/  IMAD R58, R14, 0x200, R4 ;  /* 0x000002000e3a7824 */ /* 0x000fe200078e0204 */
[--C-:B------:R-:W-:Y:S01]  /*1f00*/  LOP3.LUT R4, R67, 0x38, R0.reuse, 0xf8, !PT ;  /* 0x0000003843047812 */ /* 0x100fe200078ef800 */
[----:B------:R-:W-:Y:S02]  /*1f10*/  IMAD.IADD R35, R53, 0x1, R7 ;  /* 0x0000000135237824 */ /* 0x000fe400078e0207 */
[----:B------:R-:W-:Y:S01]  /*1f20*/  IMAD.IADD R32, R7, 0x1, R55 ;  /* 0x0000000107207824 */ /* 0x000fe200078e0237 */
[--C-:B------:R-:W-:Y:S02]  /*1f30*/  SHF.R.S32.HI R7, RZ, 0x3, R0.reuse ;  /* 0x00000003ff077819 */ /* 0x100fe40000011400 */
[----:B------:R-:W-:Y:S01]  /*1f40*/  LOP3.LUT R0, R36, 0x38, R0, 0xf8, !PT ;  /* 0x0000003824007812 */ /* 0x000fe200078ef800 */
[----:B------:R-:W-:Y:S01]  /*1f50*/  VIADD R36, R23, 0x60 ;  /* 0x0000006017247836 */ /* 0x000fe20000000000 */
[----:B------:R-:W-:Y:S05]  /*1f60*/  @!P6 WARPSYNC.ALL ;  /* 0x000000000000e948 */ /* 0x000fea0003800000 */
[----:B------:R-:W-:Y:S01]  /*1f70*/  IMAD.SHL.U32 R36, R36, 0x40, RZ ;  /* 0x0000004024247824 */ /* 0x000fe200078e00ff */
[----:B------:R-:W-:Y:S01]  /*1f80*/  LOP3.LUT R3, R4, R63, RZ, 0x3c, !PT ;  /* 0x0000003f04037212 */ /* 0x000fe200078e3cff */
[----:B------:R-:W-:-:S03]  /*1f90*/  ULDC UR4, c[0x0][0x2f4] ;  /* 0x0000bd0000047ab9 */ /* 0x000fc60000000800 */
[----:B------:R-:W-:-:S04]  /*1fa0*/  LOP3.LUT R36, R36, 0x1c0, RZ, 0xc0, !PT ;  /* 0x000001c024247812 */ /* 0x000fc800078ec0ff */
[----:B------:R-:W-:-:S04]  /*1fb0*/  SHF.R.U32.HI R36, RZ, 0x3, R36 ;  /* 0x00000003ff247819 */ /* 0x000fc80000011624 */
[----:B------:R-:W-:Y:S01]  /*1fc0*/  LOP3.LUT R0, R0, R36, RZ, 0x3c, !PT ;  /* 0x0000002400007212 */ /* 0x000fe200078e3cff */
[----:B------:R-:W-:Y:S01]  /*1fd0*/  IMAD R3, R14, 0x200, R3 ;  /* 0x000002000e037824 */ /* 0x000fe200078e0203 */
[----:B------:R-:W-:Y:S01]  /*1fe0*/  @!P6 BAR.SYNC.DEFER_BLOCKING 0x9, 0x100 ;  /* 0x024400000000eb1d */ /* 0x000fe20000010000 */
[----:B------:R-:W-:Y:S02]  /*1ff0*/  ISETP.GE.AND P1, PT, R16, UR4, PT ;  /* 0x0000000410007c0c */ /* 0x000fe4000bf26270 */
[----:B------:R-:W-:Y:S01]  /*2000*/  ISETP.GE.AND P2, PT, R18, UR4, PT ;  /* 0x0000000412007c0c */ /* 0x000fe2000bf46270 */
[----:B----4-:R-:W-:Y:S01]  /*2010*/  IMAD.IADD R0, R12, 0x1, R0 ;  /* 0x000000010c007824 */ /* 0x010fe200078e0200 */
[----:B------:R-:W-:Y:S02]  /*2020*/  SHF.R.S32.HI R5, RZ, 0x1f, R28 ;  /* 0x0000001fff057819 */ /* 0x000fe4000001141c */
[----:B------:R-:W-:-:S09]  /*2030*/  SHF.R.S32.HI R4, RZ, 0x1f, R6 ;  /* 0x0000001fff047819 */ /* 0x000fd20000011406 */
.L_x_2695:
[----:B--2---:R-:W2:Y:S01]  /*2040*/  LDL R38, [R1+0x30] ;  /* 0x0000300001267983 */ /* 0x004ea20000100800 */
[----:B------:R-:W0:Y:S03]  /*2050*/  LDC R73, c[0x0][0x430] ;  /* 0x00010c00ff497b82 */ /* 0x000e260000000800 */
[----:B---34-:R-:W3:Y:S01]  /*2060*/  LDL.LU R37, [R1+0x4] ;  /* 0x0000040001257983 */ /* 0x018ee20000300800 */
[----:B------:R-:W-:Y:S02]  /*2070*/  IADD3 R26, R26, -0x1, RZ ;  /* 0xffffffff1a1a7810 */ /* 0x000fe40007ffe0ff */
[----:B------:R-:W-:Y:S02]  /*2080*/  MOV R72, RZ ;  /* 0x000000ff00487202 */ /* 0x000fe40000000f00 */
[----:B------:R-:W1:Y:S01]  /*2090*/  LDC R78, c[0x0][0x3f4] ;  /* 0x0000fd00ff4e7b82 */ /* 0x000e620000000800 */
[----:B------:R-:W-:-:S04]  /*20a0*/  IMAD R8, R26, 0x80, R60 ;  /* 0x000000801a087824 */ /* 0x000fc800078e023c */
[----:B------:R-:W-:Y:S01]  /*20b0*/  IMAD.IADD R36, R68, 0x1, R8 ;  /* 0x0000000144247824 */ /* 0x000fe200078e0208 */
[----:B------:R-:W-:-:S03]  /*20c0*/  ISETP.GE.AND P3, PT, R8, R29, PT ;  /* 0x0000001d0800720c */ /* 0x000fc60003f66270 */
[----:B------:R-:W-:Y:S01]  /*20d0*/  IMAD.MOV.U32 R12, RZ, RZ, R36 ;  /* 0x000000ffff0c7224 */ /* 0x000fe200078e0024 */
[----:B------:R-:W-:Y:S02]  /*20e0*/  ISETP.GT.OR P3, PT, R60, 0x7f, P3 ;  /* 0x0000007f3c00780c */ /* 0x000fe40001f64670 */
[----:B0-----:R-:W-:-:S11]  /*20f0*/  ISETP.NE.AND P4, PT, R73, 0x1, PT ;  /* 0x000000014900780c */ /* 0x001fd60003f85270 */
        /* <DEDUP_REMOVED lines=16> */
[----:B------:R-:W-:Y:S05]  /*2200*/  YIELD ;  /* 0x0000000000007946 */ /* 0x000fea0003800000 */
[C---:B------:R-:W-:Y:S01]  /*2210*/  VIADD R70, R10.reuse, 0x20 ;  /* 0x000000200a467836 */ /* 0x040fe20000000000 */
[----:B------:R-:W-:Y:S01]  /*2220*/  BSSY B0, `(.L_x_2640) ;  /* 0x0000305000007945 */ /* 0x000fe20003800000 */
[----:B------:R-:W-:Y:S01]  /*2230*/  IMAD.MOV R12, RZ, RZ, -R12 ;  /* 0x000000ffff0c7224 */ /* 0x000fe200078e0a0c */
[----:B------:R-:W-:-:S03]  /*2240*/  LEA R71, R10, R25, 0x1 ;  /* 0x000000190a477211 */ /* 0x000fc600078e08ff */
[----:B------:R-:W-:Y:S01]  /*2250*/  IMAD R73, R73, R12, R36 ;  /* 0x0000000c49497224 */ /* 0x000fe200078e0224 */
[----:B--2---:R-:W-:Y:S02]  /*2260*/  LOP3.LUT P5, RZ, R38, 0x4, RZ, 0xc0, !PT ;  /* 0x0000000426ff7812 */ /* 0x004fe400078ac0ff */
[----:B---3--:R-:W-:-:S04]  /*2270*/  LOP3.LUT R37, R37, 0xfffffffe, RZ, 0xc0, !PT ;  /* 0xfffffffe25257812 */ /* 0x008fc800078ec0ff */
[----:B------:R-:W-:Y:S02]  /*2280*/  @P3 LOP3.LUT R37, R37, 0x1, RZ, 0xfc, !PT ;  /* 0x0000000125253812 */ /* 0x000fe400078efcff */
[----:B------:R-:W-:-:S03]  /*2290*/  ISETP.GE.AND P3, PT, R78, 0x1, PT ;  /* 0x000000014e00780c */ /* 0x000fc60003f66270 */
[----:B------:R0:W-:Y:S02]  /*22a0*/  STL [R1+0x4], R37 ;  /* 0x0000042501007387 */ /* 0x0001e40000100800 */
[----:B------:R-:W-:-:S04]  /*22b0*/  @P5 VIADD R70, R10, 0xffffffe0 ;  /* 0xffffffe00a465836 */ /* 0x000fc80000000000 */
[----:B------:R-:W-:-:S04]  /*22c0*/  IMAD R70, R70, 0x2, R25 ;  /* 0x0000000246467824 */ /* 0x000fc800078e0219 */
[----:B0-----:R-:W-:Y:S05]  /*22d0*/  @!P3 BRA `(.L_x_2641) ;  /* 0x0000002800d4b947 */ /* 0x001fea0003800000 */
[----:B------:R-:W-:Y:S01]  /*22e0*/  SHF.R.S32.HI R74, RZ, 0x1f, R73 ;  /* 0x0000001fff4a7819 */ /* 0x000fe20000011449 */
[----:B------:R-:W-:Y:S01]  /*22f0*/  ULDC.64 UR4, c[0x0][0x300] ;  /* 0x0000c00000047ab9 */ /* 0x000fe20000000a00 */
[----:B-----5:R-:W-:Y:S01]  /*2300*/  SHF.R.S32.HI R75, RZ, 0x1f, R72 ;  /* 0x0000001fff4b7819 */ /* 0x020fe20000011448 */
[----:B------:R-:W-:-:S04]  /*2310*/  IMAD.WIDE.U32 R8, R73, UR4, RZ ;  /* 0x0000000449087c25 */ /* 0x000fc8000f8e00ff */
[----:B------:R-:W-:Y:S02]  /*2320*/  IMAD R10, R74, UR4, RZ ;  /* 0x000000044a0a7c24 */ /* 0x000fe4000f8e02ff */
[----:B------:R-:W-:Y:S02]  /*2330*/  IMAD R76, R26, -0x80, R29 ;  /* 0xffffff801a4c7824 */ /* 0x000fe400078e021d */
[----:B------:R-:W-:Y:S01]  /*2340*/  IMAD R11, R73, UR5, R10 ;  /* 0x00000005490b7c24 */ /* 0x000fe2000f8e020a */
[----:B------:R-:W-:Y:S01]  /*2350*/  ULDC.64 UR4, c[0x0][0x310] ;  /* 0x0000c40000047ab9 */ /* 0x000fe20000000a00 */
[----:B------:R-:W-:Y:S01]  /*2360*/  IMAD R10, R66, R26, RZ ;  /* 0x0000001a420a7224 */ /* 0x000fe200078e02ff */
[----:B------:R-:W-:Y:S01]  /*2370*/  VIMNMX R76, R76, 0x80, PT ;  /* 0x000000804c4c7848 */ /* 0x000fe20003fe0100 */
[----:B------:R-:W-:Y:S02]  /*2380*/  IMAD R13, R75, UR4, RZ ;  /* 0x000000044b0d7c24 */ /* 0x000fe4000f8e02ff */
[----:B------:R-:W-:-:S02]  /*2390*/  IMAD.IADD R9, R9, 0x1, R11 ;  /* 0x0000000109097824 */ /* 0x000fc400078e020b */
[C---:B------:R-:W-:Y:S02]  /*23a0*/  IMAD R13, R72.reuse, UR5, R13 ;  /* 0x00000005480d7c24 */ /* 0x040fe4000f8e020d */
[----:B------:R-:W-:Y:S01]  /*23b0*/  IMAD.WIDE.U32 R8, R72, UR4, R8 ;  /* 0x0000000448087c25 */ /* 0x000fe2000f8e0008 */
[----:B------:R-:W-:-:S03]  /*23c0*/  ULDC.64 UR4, c[0x0][0x308] ;  /* 0x0000c20000047ab9 */ /* 0x000fc60000000a00 */
[----:B------:R-:W-:Y:S02]  /*23d0*/  IMAD R11, R61, UR4, RZ ;  /* 0x000000043d0b7c24 */ /* 0x000fe4000f8e02ff */
[----:B------:R-:W-:Y:S02]  /*23e0*/  IMAD.IADD R9, R9, 0x1, R13 ;  /* 0x0000000109097824 */ /* 0x000fe400078e020d */
[C---:B------:R-:W-:Y:S02]  /*23f0*/  IMAD R11, R34.reuse, UR5, R11 ;  /* 0x00000005220b7c24 */ /* 0x040fe4000f8e020b */
[----:B------:R-:W-:Y:S01]  /*2400*/  IMAD.WIDE.U32 R86, R34, UR4, R8 ;  /* 0x0000000422567c25 */ /* 0x000fe2000f8e0008 */
[----:B------:R-:W-:Y:S01]  /*2410*/  ULDC.64 UR4, c[0x0][0x2e8] ;  /* 0x0000ba0000047ab9 */ /* 0x000fe20000000a00 */
[----:B------:R-:W-:Y:S02]  /*2420*/  SHF.R.S32.HI R8, RZ, 0x1f, R26 ;  /* 0x0000001fff087819 */ /* 0x000fe4000001141a */
[----:B------:R-:W-:Y:S01]  /*2430*/  IMAD.IADD R9, R87, 0x1, R11 ;  /* 0x0000000157097824 */ /* 0x000fe200078e020b */
[----:B------:R-:W-:Y:S01]  /*2440*/  LEA R85, P3, R86, UR4, 0x1 ;  /* 0x0000000456557c11 */ /* 0x000fe2000f8608ff */
[----:B------:R-:W-:Y:S01]  /*2450*/  ULDC.U8 UR4, c[0x0][0x410] ;  /* 0x0001040000047ab9 */ /* 0x000fe20000000000 */
[----:B------:R-:W-:-:S02]  /*2460*/  IMAD R13, R64, R26, RZ ;  /* 0x0000001a400d7224 */ /* 0x000fc400078e02ff */
[----:B------:R-:W-:Y:S01]  /*2470*/  LEA.HI.X R86, R86, UR5, R9, 0x1, P3 ;  /* 0x0000000556567c11 */ /* 0x000fe200098f0c09 */
[C---:B------:R-:W-:Y:S01]  /*2480*/  IMAD R77, R8.reuse, R65, R10 ;  /* 0x00000041084d7224 */ /* 0x040fe200078e020a */
[----:B------:R-:W-:Y:S01]  /*2490*/  ISETP.NE.AND P3, PT, RZ, UR4, PT ;  /* 0x00000004ff007c0c */ /* 0x000fe2000bf65270 */
[----:B------:R-:W-:Y:S02]  /*24a0*/  IMAD R13, R8, R62, R13 ;  /* 0x0000003e080d7224 */ /* 0x000fe400078e020d */
[----:B------:R-:W-:-:S04]  /*24b0*/  IMAD.WIDE.U32 R10, R65, R26, RZ ;  /* 0x0000001a410a7225 */ /* 0x000fc800078e00ff */
[----:B------:R-:W-:Y:S01]  /*24c0*/  IMAD.WIDE.U32 R8, R62, R26, RZ ;  /* 0x0000001a3e087225 */ /* 0x000fe200078e00ff */
[----:B------:R-:W-:-:S03]  /*24d0*/  IADD3 R77, R11, R77, RZ ;  /* 0x0000004d0b4d7210 */ /* 0x000fc60007ffe0ff */
[----:B------:R-:W-:Y:S02]  /*24e0*/  IMAD.IADD R69, R9, 0x1, R13 ;  /* 0x0000000109457824 */ /* 0x000fe400078e020d */
[----:B------:R-:W-:Y:S05]  /*24f0*/  @!P3 BRA `(.L_x_2642) ;  /* 0x000000140000b947 */ /* 0x000fea0003800000 */
[----:B------:R0:W5:Y:S01]  /*2500*/  LDL R80, [R1] ;  /* 0x0000000001507983 */ /* 0x0001620000100800 */
        /* <DEDUP_REMOVED lines=31> */
.L_x_2644:
[----:B------:R-:W-:Y:S05]  /*2700*/  BSYNC B1 ;  /* 0x0000000000017941 */ /* 0x000fea0003800000 */
.L_x_2643:
[----:B0-----:R-:W-:Y:S01]  /*2710*/  VIADD R12, R23, 0x60 ;  /* 0x00000060170c7836 */ /* 0x001fe20000000000 */
[----:B------:R-:W-:Y:S01]  /*2720*/  BSSY B1, `(.L_x_2645) ;  /* 0x0000021000017945 */ /* 0x000fe20003800000 */
[----:B-----5:R-:W-:Y:S01]  /*2730*/  MOV R15, R44 ;  /* 0x0000002c000f7202 */ /* 0x020fe20000000f00 */
[----:B------:R-:W-:Y:S02]  /*2740*/  IMAD.MOV.U32 R79, RZ, RZ, R45 ;  /* 0x000000ffff4f7224 */ /* 0x000fe400078e002d */
        /* <DEDUP_REMOVED lines=30> */
.L_x_2646:
[----:B------:R-:W-:Y:S05]  /*2930*/  BSYNC B1 ;  /* 0x0000000000017941 */ /* 0x000fea0003800000 */
.L_x_2645:
[----:B0-----:R-:W-:Y:S01]  /*2940*/  IMAD.MOV.U32 R8, RZ, RZ, R48 ;  /* 0x000000ffff087224 */ /* 0x001fe200078e0030 */
[----:B------:R-:W-:Y:S01]  /*2950*/  MOV R9, R49 ;  /* 0x0000003100097202 */ /* 0x000fe20000000f00 */
[----:B------:R-:W-:Y:S01]  /*2960*/  IMAD.MOV.U32 R10, RZ, RZ, R50 ;  /* 0x000000ffff0a7224 */ /* 0x000fe200078e0032 */
[----:B------:R-:W-:Y:S01]  /*2970*/  PRMT R89, R79, 0x7610, R89 ;  /* 0x000076104f597816 */ /* 0x000fe20000000059 */
[----:B------:R-:W-:Y:S01]  /*2980*/  IMAD.MOV.U32 R11, RZ, RZ, R51 ;  /* 0x000000ffff0b7224 */ /* 0x000fe200078e0033 */
[----:B------:R-:W-:Y:S01]  /*2990*/  PRMT R91, R8, 0x5410, R9 ;  /* 0x00005410085b7816 */ /* 0x000fe20000000009 */
[----:B------:R-:W-:Y:S01]  /*29a0*/  IMAD.MOV.U32 R9, RZ, RZ, R47 ;  /* 0x000000ffff097224 */ /* 0x000fe200078e002f */
[----:B------:R-:W-:Y:S01]  /*29b0*/  PRMT R90, R90, 0x5410, R15 ;  /* 0x000054105a5a7816 */ /* 0x000fe2000000000f */
[----:B------:R-:W-:Y:S01]  /*29c0*/  IMAD.MOV.U32 R8, RZ, RZ, R46 ;  /* 0x000000ffff087224 */ /* 0x000fe200078e002e */
[----:B------:R-:W-:Y:S02]  /*29d0*/  ISETP.NE.AND P5, PT, R156, 0x3, PT ;  /* 0x000000039c00780c */ /* 0x000fe40003fa5270 */
[----:B------:R-:W-:Y:S01]  /*29e0*/  PRMT R89, R89, 0x5410, R9 ;  /* 0x0000541059597816 */ /* 0x000fe20000000009 */
[----:B-----5:R-:W-:Y:S01]  /*29f0*/  IMAD.MOV.U32 R9, RZ, RZ, R37 ;  /* 0x000000ffff097224 */ /* 0x020fe200078e0025 */
[----:B------:R-:W-:Y:S01]  /*2a00*/  PRMT R93, R10, 0x5410, R11 ;  /* 0x000054100a5d7816 */ /* 0x000fe2000000000b */
[----:B------:R-:W-:Y:S01]  /*2a10*/  IMAD.MOV.U32 R10, RZ, RZ, R40 ;  /* 0x000000ffff0a7224 */ /* 0x000fe200078e0028 */
[----:B------:R-:W-:Y:S01]  /*2a20*/  PRMT R90, R8, 0x7610, R90 ;  /* 0x00007610085a7816 */ /* 0x000fe2000000005a */
[----:B------:R-:W-:Y:S01]  /*2a30*/  IMAD.MOV.U32 R11, RZ, RZ, R41 ;  /* 0x000000ffff0b7224 */ /* 0x000fe200078e0029 */
[----:B------:R-:W-:-:S04]  /*2a40*/  MOV R8, R36 ;  /* 0x0000002400087202 */ /* 0x000fc80000000f00 */
        /* <DEDUP_REMOVED lines=10> */
.L_x_2647:
[----:B------:R-:W-:Y:S01]  /*2af0*/  IMAD R69, R19, 0x8, R2 ;  /* 0x0000000813457824 */ /* 0x000fe200078e0202 */
[----:B------:R-:W-:Y:S01]  /*2b00*/  SHF.L.U32 R77, R157, 0x1f, RZ ;  /* 0x0000001f9d4d7819 */ /* 0x000fe200000006ff */
[----:B------:R-:W-:Y:S03]  /*2b10*/  BSSY B1, `(.L_x_2648) ;  /* 0x0000003000017945 */ /* 0x000fe60003800000 */
[----:B------:R-:W0:Y:S02]  /*2b20*/  SYNCS.PHASECHK.TRANS64.TRYWAIT P6, [R69+URZ+0x16890], R77 ;  /* 0x0168904d450075a7 */ /* 0x000e2400080c017f */
[----:B0-----:R-:W-:Y:S05]  /*2b30*/  @!P6 BRA `(.L_x_2649) ;  /* 0x000001740030e947 */ /* 0x001fea0003800000 */
.L_x_2891:
[----:B------:R-:W-:Y:S05]  /*2b40*/  BSYNC B1 ;  /* 0x0000000000017941 */ /* 0x000fea0003800000 */
.L_x_2648:
[----:B------:R-:W-:-:S03]  /*2b50*/  UMOV UR4, 0xffffffff ;  /* 0xffffffff00047882 */ /* 0x000fc60000000000 */
[----:B------:R-:W-:Y:S05]  /*2b60*/  BRA.DIV UR4, `(.L_x_2650) ;  /* 0x0000017604387947 */ /* 0x000fea000b800000 */
[----:B------:R1:W2:Y:S04]  /*2b70*/  SHFL.IDX PT, R79, R86, RZ, 0x1c1f ;  /* 0x001c1fff564f7589 */ /* 0x0002a800000e0000 */
[----:B------:R1:W3:Y:S02]  /*2b80*/  SHFL.IDX PT, R14, R85, RZ, 0x1c1f ;  /* 0x001c1fff550e7589 */ /* 0x0002e400000e0000 */
.L_x_2895:
        /* <DEDUP_REMOVED lines=13> */
[----:B------:R-:W-:Y:S01]  /*2c60*/  HADD2.F32 R11, -RZ, R9.H1_H1 ;  /* 0x30000009ff0b7230 */ /* 0x000fe20000004100 */
[----:B------:R-:W-:Y:S01]  /*2c70*/  SHF.R.U32.HI R51, RZ, 0x10, R51 ;  /* 0x00000010ff337819 */ /* 0x000fe20000011633 */
[----:B------:R-:W-:Y:S01]  /*2c80*/  HADD2.F32 R50, -RZ, R48.H0_H0 ;  /* 0x20000030ff327230 */ /* 0x000fe20000004100 */
[----:B------:R-:W-:Y:S01]  /*2c90*/  SHF.R.U32.HI R49, RZ, 0x10, R49 ;  /* 0x00000010ff317819 */ /* 0x000fe20000011631 */
[----:B------:R-:W-:Y:S02]  /*2ca0*/  HADD2.F32 R92, -RZ, R92.H0_H0 ;  /* 0x2000005cff5c7230 */ /* 0x000fe40000004100 */
[----:B------:R-:W-:Y:S02]  /*2cb0*/  HADD2.F32 R51, -RZ, R51.H0_H0 ;  /* 0x20000033ff337230 */ /* 0x000fe40000004100 */
[----:B------:R-:W-:-:S02]  /*2cc0*/  HADD2.F32 R9, -RZ, R9.H0_H0 ;  /* 0x20000009ff097230 */ /* 0x000fc40000004100 */
        /* <DEDUP_REMOVED lines=31> */
.L_x_2656:
[----:B------:R-:W-:Y:S05]  /*2ec0*/  BSYNC B3 ;  /* 0x0000000000037941 */ /* 0x000fea0003800000 */
.L_x_2655:
[----:B0-----:R4:W-:Y:S02]  /*2ed0*/  ST.E.128 desc[UR40][R12.64], R8 ;  /* 0x000000080c007985 */ /* 0x0019e4000c101d28 */
.L_x_2654:
[----:B------:R-:W-:Y:S05]  /*2ee0*/  BSYNC B2 ;  /* 0x0000000000027941 */ /* 0x000fea0003800000 */
.L_x_2653:
[----:B------:R-:W-:Y:S05]  /*2ef0*/  @P2 BRA `(.L_x_2652) ;  /* 0x0000000000c82947 */ /* 0x000fea0003800000 */
[----:B------:R-:W5:Y:S01]  /*2f00*/  LDL R15, [R1] ;  /* 0x00000000010f7983 */ /* 0x000f620000100800 */
[C---:B---34-:R-:W-:Y:S01]  /*2f10*/  LEA R12, P3, R18.reuse, R14, 0x1 ;  /* 0x0000000e120c7211 */ /* 0x058fe200078608ff */
[----:B------:R-:W-:Y:S02]  /*2f20*/  BSSY B2, `(.L_x_2657) ;  /* 0x000002e000027945 */ /* 0x000fe40003800000 */
[----:B------:R3:W4:Y:S01]  /*2f30*/  LDS.128 R8, [R70+0xe000] ;  /* 0x00e0000046087984 */ /* 0x0007220000000c00 */
[----:B--2---:R-:W-:Y:S02]  /*2f40*/  LEA.HI.X R13, R18, R79, R155, 0x1, P3 ;  /* 0x0000004f120d7211 */ /* 0x004fe400018f0c9b */
[----:B-----5:R-:W-:-:S13]  /*2f50*/  ISETP.GE.AND P3, PT, R15, R78, PT ;  /* 0x0000004e0f00720c */ /* 0x020fda0003f66270 */
[----:B---34-:R-:W-:Y:S05]  /*2f60*/  @P3 BRA `(.L_x_2658) ;  /* 0x0000000000a43947 */ /* 0x018fea0003800000 */
[--C-:B------:R-:W-:Y:S01]  /*2f70*/  SHF.R.U64 R44, R44, 0x10, R45.reuse ;  /* 0x000000102c2c7819 */ /* 0x100fe2000000122d */
[--C-:B------:R-:W-:Y:S01]  /*2f80*/  HADD2.F32 R15, -RZ, R11.reuse.H1_H1 ;  /* 0x3000000bff0f7230 */ /* 0x100fe20000004100 */
[----:B------:R-:W-:Y:S01]  /*2f90*/  SHF.R.U32.HI R49, RZ, 0x10, R45 ;  /* 0x00000010ff317819 */ /* 0x000fe2000001162d */
[----:B------:R-:W-:Y:S01]  /*2fa0*/  HADD2.F32 R11, -RZ, R11.H0_H0 ;  /* 0x2000000bff0b7230 */ /* 0x000fe20000004100 */
[--C-:B------:R-:W-:Y:S01]  /*2fb0*/  SHF.R.U64 R45, R46, 0x10, R47.reuse ;  /* 0x000000102e2d7819 */ /* 0x100fe2000000122f */
[----:B------:R-:W-:Y:S01]  /*2fc0*/  HADD2.F32 R44, -RZ, R44.H0_H0 ;  /* 0x2000002cff2c7230 */ /* 0x000fe20000004100 */
[----:B------:R-:W-:Y:S01]  /*2fd0*/  SHF.R.U32.HI R48, RZ, 0x10, R47 ;  /* 0x00000010ff307819 */ /* 0x000fe2000001162f */
[----:B------:R-:W-:Y:S01]  /*2fe0*/  HADD2.F32 R46, -RZ, R49.H0_H0 ;  /* 0x20000031ff2e7230 */ /* 0x000fe20000004100 */
[----:B------:R-:W-:Y:S01]  /*2ff0*/  MOV R14, R10 ;  /* 0x0000000a000e7202 */ /* 0x000fe20000000f00 */
[----:B------:R-:W-:Y:S02]  /*3000*/  HADD2.F32 R45, -RZ, R45.H0_H0 ;  /* 0x2000002dff2d7230 */ /* 0x000fe40000004100 */
[----:B------:R-:W-:-:S02]  /*3010*/  HADD2.F32 R48, -RZ, R48.H0_H0 ;  /* 0x20000030ff307230 */ /* 0x000fc40000004100 */
[--C-:B------:R-:W-:Y:S02]  /*3020*/  HADD2.F32 R10, -RZ, R9.reuse.H1_H1 ;  /* 0x30000009ff0a7230 */ /* 0x100fe40000004100 */
[----:B------:R-:W-:Y:S02]  /*3030*/  HADD2.F32 R9, -RZ, R9.H0_H0 ;  /* 0x20000009ff097230 */ /* 0x000fe40000004100 */
[-C--:B------:R-:W-:Y:S01]  /*3040*/  FMUL.FTZ R92, R15, R48.reuse ;  /* 0x000000300f5c7220 */ /* 0x080fe20000410000 */
[----:B------:R-:W-:Y:S01]  /*3050*/  FMUL.FTZ R48, R11, R48 ;  /* 0x000000300b307220 */ /* 0x000fe20000410000 */
[CC--:B------:R-:W-:Y:S01]  /*3060*/  FMUL.FTZ R50, R10.reuse, R45.reuse ;  /* 0x0000002d0a327220 */ /* 0x0c0fe20000410000 */
[----:B------:R-:W-:Y:S01]  /*3070*/  FMUL.FTZ R45, R9, R45 ;  /* 0x0000002d092d7220 */ /* 0x000fe20000410000 */
[----:B------:R-:W-:Y:S02]  /*3080*/  FFMA.FTZ R92, R11, R46, -R92 ;  /* 0x0000002e0b5c7223 */ /* 0x000fe4000001085c */
[----:B------:R-:W-:Y:S01]  /*3090*/  FFMA.FTZ R50, R9, R44, -R50 ;  /* 0x0000002c09327223 */ /* 0x000fe20000010832 */
[----:B------:R-:W-:Y:S01]  /*30a0*/  FFMA.FTZ R51, R15, R46, R48 ;  /* 0x0000002e0f337223 */ /* 0x000fe20000010030 */
[----:B------:R-:W-:Y:S01]  /*30b0*/  FFMA.FTZ R47, R10, R44, R45 ;  /* 0x0000002c0a2f7223 */ /* 0x000fe2000001002d */
[----:B------:R-:W-:-:S02]  /*30c0*/  HADD2.F32 R11, -RZ, R90.H1_H1 ;  /* 0x3000005aff0b7230 */ /* 0x000fc40000004100 */
[----:B------:R-:W-:Y:S02]  /*30d0*/  HADD2.F32 R90, -RZ, R90.H0_H0 ;  /* 0x2000005aff5a7230 */ /* 0x000fe40000004100 */
[----:B------:R-:W-:Y:S02]  /*30e0*/  HADD2.F32 R15, -RZ, R89.H1_H1 ;  /* 0x30000059ff0f7230 */ /* 0x000fe40000004100 */
[----:B------:R-:W-:Y:S02]  /*30f0*/  HADD2.F32 R9, -RZ, R8.H1_H1 ;  /* 0x30000008ff097230 */ /* 0x000fe40000004100 */
[----:B------:R-:W-:Y:S02]  /*3100*/  HADD2.F32 R10, -RZ, R14.H1_H1 ;  /* 0x3000000eff0a7230 */ /* 0x000fe40000004100 */
[----:B------:R-:W-:Y:S02]  /*3110*/  HADD2.F32 R8, -RZ, R8.H0_H0 ;  /* 0x20000008ff087230 */ /* 0x000fe40000004100 */
[----:B------:R-:W-:Y:S01]  /*3120*/  FMUL.FTZ R45, R9, R90 ;  /* 0x0000005a092d7220 */ /* 0x000fe20000410000 */
[----:B------:R-:W-:-:S02]  /*3130*/  HADD2.F32 R14, -RZ, R14.H0_H0 ;  /* 0x2000000eff0e7230 */ /* 0x000fc40000004100 */
        /* <DEDUP_REMOVED lines=12> */
.L_x_2658:
[----:B------:R-:W-:Y:S05]  /*3200*/  BSYNC B2 ;  /* 0x0000000000027941 */ /* 0x000fea0003800000 */
.L_x_2657:
[----:B------:R2:W-:Y:S02]  /*3210*/  ST.E.128 desc[UR40][R12.64], R8 ;  /* 0x000000080c007985 */ /* 0x0005e4000c101d28 */
.L_x_2652:
[----:B------:R-:W-:Y:S05]  /*3220*/  BSYNC B1 ;  /* 0x0000000000017941 */ /* 0x000fea0003800000 */
.L_x_2651:
[----:B------:R-:W-:-:S03]  /*3230*/  UMOV UR4, 0xffffffff ;  /* 0xffffffff00047882 */ /* 0x000fc60000000000 */
[----:B------:R-:W-:Y:S05]  /*3240*/  BRA.DIV UR4, `(.L_x_2659) ;  /* 0x0000016e04c87947 */ /* 0x000fea000b800000 */
[----:B------:R0:W0:Y:S04]  /*3250*/  SHFL.IDX PT, R45, R86, 0x1, 0x1c1f ;  /* 0x003c1f00562d7f89 */ /* 0x00002800000e0000 */
[----:B---3--:R3:W0:Y:S02]  /*3260*/  SHFL.IDX PT, R14, R85, 0x1, 0x1c1f ;  /* 0x003c1f00550e7f89 */ /* 0x00862400000e0000 */
.L_x_2899:
[----:B------:R-:W-:Y:S05]  /*3270*/  @P4 BRA `(.L_x_2660) ;  /* 0x0000001c00fc4947 */ /* 0x000fea0003800000 */
[----:B------:R-:W-:Y:S04]  /*3280*/  BSSY B1, `(.L_x_2661) ;  /* 0x0000033000017945 */ /* 0x000fe80003800000 */
[----:B------:R-:W-:Y:S05]  /*3290*/  @P1 BRA `(.L_x_2662) ;  /* 0x0000000000c41947 */ /* 0x000fea0003800000 */
[----:B--2-4-:R2:W4:Y:S01]  /*32a0*/  LDS.128 R8, [R71+0x11000] ;  /* 0x0110000047087984 */ /* 0x0145220000000c00 */
[C---:B0-----:R-:W-:Y:S01]  /*32b0*/  LEA R12, P3, R16.reuse, R14, 0x1 ;  /* 0x0000000e100c7211 */ /* 0x041fe200078608ff */
[----:B------:R-:W-:Y:S03]  /*32c0*/  BSSY B2, `(.L_x_2663) ;  /* 0x000002d000027945 */ /* 0x000fe60003800000 */
[----:B------:R-:W-:Y:S02]  /*32d0*/  LEA.HI.X R13, R16, R45, R17, 0x1, P3 ;  /* 0x0000002d100d7211 */ /* 0x000fe400018f0c11 */
[----:B------:R-:W-:-:S13]  /*32e0*/  ISETP.GE.AND P3, PT, R152, R78, PT ;  /* 0x0000004e9800720c */ /* 0x000fda0003f66270 */
[----:B--2---:R-:W-:Y:S05]  /*32f0*/  @P3 BRA `(.L_x_2664) ;  /* 0x0000000000a43947 */ /* 0x004fea0003800000 */
        /* <DEDUP_REMOVED lines=14> */
[----:B------:R-:W-:Y:S01]  /*33e0*/  FMUL.FTZ R43, R9, R43 ;  /* 0x0000002b092b7220 */ /* 0x000fe20000410000 */
[-C--:B------:R-:W-:Y:S01]  /*33f0*/  FMUL.FTZ R47, R11, R44.reuse ;  /* 0x0000002c0b2f7220 */ /* 0x080fe20000410000 */
[----:B------:R-:W-:Y:S01]  /*3400*/  FMUL.FTZ R48, R40, R44 ;  /* 0x0000002c28307220 */ /* 0x000fe20000410000 */
[-C--:B------:R-:W-:Y:S01]  /*3410*/  FFMA.FTZ R46, R9, R41.reuse, -R46 ;  /* 0x00000029092e7223 */ /* 0x080fe2000001082e */
[----:B------:R-:W-:Y:S01]  /*3420*/  FFMA.FTZ R43, R10, R41, R43 ;  /* 0x000000290a2b7223 */ /* 0x000fe2000001002b */
[----:B------:R-:W-:Y:S01]  /*3430*/  FFMA.FTZ R49, R40, R42, R47 ;  /* 0x0000002a28317223 */ /* 0x000fe2000001002f */
[----:B------:R-:W-:-:S02]  /*3440*/  HADD2.F32 R40, -RZ, R88.H0_H0 ;  /* 0x20000058ff287230 */ /* 0x000fc40000004100 */
[----:B------:R-:W-:Y:S01]  /*3450*/  FFMA.FTZ R48, R11, R42, -R48 ;  /* 0x0000002a0b307223 */ /* 0x000fe20000010830 */
[----:B------:R-:W-:Y:S02]  /*3460*/  HADD2.F32 R9, -RZ, R8.H1_H1 ;  /* 0x30000008ff097230 */ /* 0x000fe40000004100 */
[--C-:B------:R-:W-:Y:S02]  /*3470*/  HADD2.F32 R10, -RZ, R15.reuse.H1_H1 ;  /* 0x3000000fff0a7230 */ /* 0x100fe40000004100 */
[----:B------:R-:W-:Y:S02]  /*3480*/  HADD2.F32 R88, -RZ, R88.H1_H1 ;  /* 0x30000058ff587230 */ /* 0x000fe40000004100 */
[----:B------:R-:W-:Y:S01]  /*3490*/  FMUL.FTZ R41, R9, R40 ;  /* 0x0000002809297220 */ /* 0x000fe20000410000 */
[----:B------:R-:W-:Y:S02]  /*34a0*/  HADD2.F32 R8, -RZ, R8.H0_H0 ;  /* 0x20000008ff087230 */ /* 0x000fe40000004100 */
[----:B------:R-:W-:-:S02]  /*34b0*/  HADD2.F32 R15, -RZ, R15.H0_H0 ;  /* 0x2000000fff0f7230 */ /* 0x000fc40000004100 */
[----:B------:R-:W-:Y:S01]  /*34c0*/  FMUL.FTZ R42, R10, R88 ;  /* 0x000000580a2a7220 */ /* 0x000fe20000410000 */
        /* <DEDUP_REMOVED lines=12> */
.L_x_2664:
[----:B------:R-:W-:Y:S05]  /*3590*/  BSYNC B2 ;  /* 0x0000000000027941 */ /* 0x000fea0003800000 */
.L_x_2663:
[----:B----4-:R0:W-:Y:S02]  /*35a0*/  ST.E.128 desc[UR40][R12.64], R8 ;  /* 0x000000080c007985 */ /* 0x0101e4000c101d28 */
.L_x_2662:
[----:B------:R-:W-:Y:S05]  /*35b0*/  BSYNC B1 ;  /* 0x0000000000017941 */ /* 0x000fea0003800000 */
.L_x_2661:
[----:B------:R-:W-:Y:S05]  /*35c0*/  @P2 BRA `(.L_x_2660) ;  /* 0x0000001c00282947 */ /* 0x000fea0003800000 */
[----:B------:R-:W5:Y:S01]  /*35d0*/  LDL R15, [R1] ;  /* 0x00000000010f7983 */ /* 0x000f620000100800 */
[C---:B0-2-4-:R-:W-:Y:S01]  /*35e0*/  LEA R12, P3, R18.reuse, R14, 0x1 ;  /* 0x0000000e120c7211 */ /* 0x055fe200078608ff */
[----:B------:R-:W-:Y:S02]  /*35f0*/  BSSY B1, `(.L_x_2665) ;  /* 0x000002e000017945 */ /* 0x000fe40003800000 */
[----:B------:R0:W2:Y:S01]  /*3600*/  LDS.128 R8, [R70+0x11000] ;  /* 0x0110000046087984 */ /* 0x0000a20000000c00 */
[----:B------:R-:W-:Y:S02]  /*3610*/  LEA.HI.X R13, R18, R45, R155, 0x1, P3 ;  /* 0x0000002d120d7211 */ /* 0x000fe400018f0c9b */
[----:B-----5:R-:W-:-:S13]  /*3620*/  ISETP.GE.AND P3, PT, R15, R78, PT ;  /* 0x0000004e0f00720c */ /* 0x020fda0003f66270 */
[----:B0-2---:R-:W-:Y:S05]  /*3630*/  @P3 BRA `(.L_x_2666) ;  /* 0x0000000000a43947 */ /* 0x005fea0003800000 */
[--C-:B------:R-:W-:Y:S01]  /*3640*/  SHF.R.U64 R36, R36, 0x10, R37.reuse ;  /* 0x0000001024247819 */ /* 0x100fe20000001225 */
[----:B------:R-:W-:Y:S01]  /*3650*/  IMAD.MOV.U32 R14, RZ, RZ, R10 ;  /* 0x000000ffff0e7224 */ /* 0x000fe200078e000a */
        /* <DEDUP_REMOVED lines=39> */
.L_x_2666:
[----:B------:R-:W-:Y:S05]  /*38d0*/  BSYNC B1 ;  /* 0x0000000000017941 */ /* 0x000fea0003800000 */
.L_x_2665:
[----:B------:R0:W-:Y:S01]  /*38e0*/  ST.E.128 desc[UR40][R12.64], R8 ;  /* 0x000000080c007985 */ /* 0x0001e2000c101d28 */
[----:B------:R-:W-:Y:S05]  /*38f0*/  BRA `(.L_x_2660) ;  /* 0x00000018005c7947 */ /* 0x000fea0003800000 */
.L_x_2642:
[C---:B------:R-:W-:Y:S02]  /*3900*/  ISETP.GE.AND P3, PT, R23.reuse, R76, PT ;  /* 0x0000004c1700720c */ /* 0x040fe40003f66270 */
[----:B------:R-:W-:Y:S02]  /*3910*/  CS2R R38, SRZ ;  /* 0x0000000000267805 */ /* 0x000fe4000001ff00 */
[----:B------:R-:W-:Y:S02]  /*3920*/  IADD3 R44, R23, 0x60, RZ ;  /* 0x00000060172c7810 */ /* 0x000fe40007ffe0ff */
        /* <DEDUP_REMOVED lines=45> */
.L_x_2668:
[----:B------:R-:W-:Y:S05]  /*3c00*/  BSYNC B1 ;  /* 0x0000000000017941 */ /* 0x000fea0003800000 */
.L_x_2667:
[----:B-----5:R-:W-:Y:S01]  /*3c10*/  IMAD.MOV.U32 R9, RZ, RZ, R47 ;  /* 0x000000ffff097224 */ /* 0x020fe200078e002f */
[----:B------:R-:W-:Y:S01]  /*3c20*/  MOV R10, R44 ;  /* 0x0000002c000a7202 */ /* 0x000fe20000000f00 */
[----:B------:R-:W-:Y:S01]  /*3c30*/  IMAD.MOV.U32 R8, RZ, RZ, R46 ;  /* 0x000000ffff087224 */ /* 0x000fe200078e002e */
[----:B------:R-:W-:Y:S01]  /*3c40*/  ISETP.NE.AND P5, PT, R156, 0x3, PT ;  /* 0x000000039c00780c */ /* 0x000fe20003fa5270 */
        /* <DEDUP_REMOVED lines=25> */
[----:B------:R-:W-:Y:S02]  /*3de0*/  PRMT R97, R10, 0x7610, R97 ;  /* 0x000076100a617816 */ /* 0x000fe40000000061 */
[----:B------:R-:W-:Y:S01]  /*3df0*/  PRMT R101, R11, 0x7610, R101 ;  /* 0x000076100b657816 */ /* 0x000fe20000000065 */
[----:B------:R-:W-:Y:S06]  /*3e00*/  @!P5 BRA `(.L_x_2669) ;  /* 0x000000000004d947 */ /* 0x000fec0003800000 */
[----:B------:R-:W-:Y:S01]  /*3e10*/  BPT.TRAP 0x1 ;  /* 0x000000040000795c */ /* 0x000fe20000300000 */
.L_x_2669:
[----:B------:R-:W-:Y:S01]  /*3e20*/  IMAD R69, R19, 0x8, R2 ;  /* 0x0000000813457824 */ /* 0x000fe200078e0202 */
[----:B------:R-:W-:Y:S01]  /*3e30*/  SHF.L.U32 R77, R157, 0x1f, RZ ;  /* 0x0000001f9d4d7819 */ /* 0x000fe200000006ff */
[----:B------:R-:W1:Y:S01]  /*3e40*/  LDC R88, c[0x0][0x2f4] ;  /* 0x0000bd00ff587b82 */ /* 0x000e620000000800 */
[----:B------:R-:W-:Y:S02]  /*3e50*/  BSSY B1, `(.L_x_2670) ;  /* 0x0000003000017945 */ /* 0x000fe40003800000 */
[----:B------:R-:W2:Y:S02]  /*3e60*/  SYNCS.PHASECHK.TRANS64.TRYWAIT P4, [R69+URZ+0x16890], R77 ;  /* 0x0168904d450075a7 */ /* 0x000ea4000808017f */
[----:B--2---:R-:W-:Y:S05]  /*3e70*/  @!P4 BRA `(.L_x_2671) ;  /* 0x000001640004c947 */ /* 0x004fea0003800000 */
.L_x_2900:
[----:B------:R-:W-:Y:S05]  /*3e80*/  BSYNC B1 ;  /* 0x0000000000017941 */ /* 0x000fea0003800000 */
.L_x_2670:
[----:B------:R-:W-:Y:S01]  /*3e90*/  UMOV UR4, 0xffffffff ;  /* 0xffffffff00047882 */ /* 0x000fe20000000000 */
[----:B-1----:R-:W-:Y:S02]  /*3ea0*/  IADD3 R90, -R59, R88, RZ ;  /* 0x000000583b5a7210 */ /* 0x002fe40007ffe1ff */
[----:B------:R-:W-:Y:S05]  /*3eb0*/  BRA.DIV UR4, `(.L_x_2672) ;  /* 0x0000016604087947 */ /* 0x000fea000b800000 */
[----:B------:R1:W3:Y:S04]  /*3ec0*/  SHFL.IDX PT, R81, R86, RZ, 0x1c1f ;  /* 0x001c1fff56517589 */ /* 0x0002e800000e0000 */
[----:B------:R1:W4:Y:S02]  /*3ed0*/  SHFL.IDX PT, R80, R85, RZ, 0x1c1f ;  /* 0x001c1fff55507589 */ /* 0x00032400000e0000 */
.L_x_2904:
        /* <DEDUP_REMOVED lines=20> */
[----:B------:R-:W-:-:S05]  /*4020*/  IMAD R8, R10, 0x200, R8 ;  /* 0x000002000a087824 */ /* 0x000fca00078e0208 */
[----:B------:R-:W-:-:S05]  /*4030*/  LEA R11, R19, R8, 0xd ;  /* 0x00000008130b7211 */ /* 0x000fca00078e68ff */
        /* <DEDUP_REMOVED lines=10> */
[--C-:B------:R-:W-:Y:S01]  /*40e0*/  SHF.R.U64 R38, R38, 0x10, R39.reuse ;  /* 0x0000001026267819 */ /* 0x100fe20000001227 */
[----:B------:R-:W-:Y:S01]  /*40f0*/  HADD2.F32 R100, -RZ, R94.H0_H0 ;  /* 0x2000005eff647230 */ /* 0x000fe20000004100 */
[----:B------:R-:W-:Y:S02]  /*4100*/  SHF.R.U32.HI R40, RZ, 0x10, R39 ;  /* 0x00000010ff287819 */ /* 0x000fe40000011627 */
[----:B------:R-:W-:-:S02]  /*4110*/  SHF.R.U64 R39, R42, 0x10, R43 ;  /* 0x000000102a277819 */ /* 0x000fc4000000122b */
[----:B------:R-:W-:Y:S01]  /*4120*/  SHF.R.U32.HI R42, RZ, 0x10, R43 ;  /* 0x00000010ff2a7819 */ /* 0x000fe2000001162b */
[----:B---3--:R-:W-:Y:S01]  /*4130*/  IMAD.MOV.U32 R43, RZ, RZ, R13 ;  /* 0x000000ffff2b7224 */ /* 0x008fe200078e000d */
[----:B------:R-:W-:Y:S01]  /*4140*/  SHF.R.U32.HI R41, RZ, 0x10, R41 ;  /* 0x00000010ff297819 */ /* 0x000fe20000011629 */
[----:B0-----:R-:W-:Y:S02]  /*4150*/  IMAD.MOV.U32 R13, RZ, RZ, R11 ;  /* 0x000000ffff0d7224 */ /* 0x001fe400078e000b */
[----:B------:R-:W-:Y:S02]  /*4160*/  HADD2.F32 R11, -RZ, R9.H0_H0 ;  /* 0x20000009ff0b7230 */ /* 0x000fe40000004100 */
[--C-:B------:R-:W-:Y:S02]  /*4170*/  HADD2.F32 R96, -RZ, R43.reuse.H0_H0 ;  /* 0x2000002bff607230 */ /* 0x100fe40000004100 */
[----:B------:R-:W-:Y:S02]  /*4180*/  HADD2.F32 R43, -RZ, R43.H1_H1 ;  /* 0x3000002bff2b7230 */ /* 0x000fe40000004100 */
[----:B------:R-:W-:-:S02]  /*4190*/  HADD2.F32 R102, -RZ, R41.H0_H0 ;  /* 0x20000029ff667230 */ /* 0x000fc40000004100 */
[CC--:B------:R-:W-:Y:S01]  /*41a0*/  FMUL.FTZ R94, R96.reuse, R101.reuse ;  /* 0x00000065605e7220 */ /* 0x0c0fe20000410000 */
[----:B------:R-:W-:Y:S02]  /*41b0*/  HADD2.F32 R41, -RZ, R9.H1_H1 ;  /* 0x30000009ff297230 */ /* 0x000fe40000004100 */
[----:B------:R-:W-:Y:S01]  /*41c0*/  FMUL.FTZ R9, R11, R101 ;  /* 0x000000650b097220 */ /* 0x000fe20000410000 */
[-C--:B------:R-:W-:Y:S01]  /*41d0*/  FMUL.FTZ R104, R43, R102.reuse ;  /* 0x000000662b687220 */ /* 0x080fe20000410000 */
[-C--:B------:R-:W-:Y:S01]  /*41e0*/  FFMA.FTZ R11, R11, R99.reuse, -R94 ;  /* 0x000000630b0b7223 */ /* 0x080fe2000001085e */
[C---:B------:R-:W-:Y:S01]  /*41f0*/  FMUL.FTZ R102, R41.reuse, R102 ;  /* 0x0000006629667220 */ /* 0x040fe20000410000 */
[----:B------:R-:W-:Y:S01]  /*4200*/  FFMA.FTZ R9, R96, R99, R9 ;  /* 0x0000006360097223 */ /* 0x000fe20000010009 */
[-C--:B------:R-:W-:Y:S01]  /*4210*/  FFMA.FTZ R94, R41, R100.reuse, -R104 ;  /* 0x00000064295e7223 */ /* 0x080fe20000010868 */
[----:B------:R-:W-:Y:S02]  /*4220*/  HADD2.F32 R99, -RZ, R42.H0_H0 ;  /* 0x2000002aff637230 */ /* 0x000fe40000004100 */
[----:B------:R-:W-:Y:S01]  /*4230*/  FFMA.FTZ R96, R43, R100, R102 ;  /* 0x000000642b607223 */ /* 0x000fe20000010066 */
[----:B------:R-:W-:-:S02]  /*4240*/  HADD2.F32 R100, -RZ, R98.H0_H0 ;  /* 0x20000062ff647230 */ /* 0x000fc40000004100 */
[----:B------:R-:W-:Y:S01]  /*4250*/  HADD2.F32 R102, -RZ, R98.H1_H1 ;  /* 0x30000062ff667230 */ /* 0x000fe20000004100 */
[----:B------:R-:W-:Y:S01]  /*4260*/  F2FP.F16.F32.PACK_AB R11, R94, R11 ;  /* 0x0000000b5e0b723e */ /* 0x000fe200000000ff */
[--C-:B------:R-:W-:Y:S02]  /*4270*/  HADD2.F32 R43, -RZ, R15.reuse.H0_H0 ;  /* 0x2000000fff2b7230 */ /* 0x100fe40000004100 */
[----:B------:R-:W-:Y:S02]  /*4280*/  HADD2.F32 R98, -RZ, R15.H1_H1 ;  /* 0x3000000fff627230 */ /* 0x000fe40000004100 */
[--C-:B------:R-:W-:Y:S02]  /*4290*/  HADD2.F32 R15, -RZ, R13.reuse.H0_H0 ;  /* 0x2000000dff0f7230 */ /* 0x100fe40000004100 */
[----:B------:R-:W-:Y:S02]  /*42a0*/  HADD2.F32 R41, -RZ, R13.H1_H1 ;  /* 0x3000000dff297230 */ /* 0x000fe40000004100 */
[----:B------:R-:W-:Y:S01]  /*42b0*/  FMUL.FTZ R104, R98, R99 ;  /* 0x0000006362687220 */ /* 0x000fe20000410000 */
[----:B------:R-:W-:-:S02]  /*42c0*/  HADD2.F32 R42, -RZ, R40.H0_H0 ;  /* 0x20000028ff2a7230 */ /* 0x000fc40000004100 */
[-C--:B------:R-:W-:Y:S01]  /*42d0*/  FMUL.FTZ R40, R43, R102.reuse ;  /* 0x000000662b287220 */ /* 0x080fe20000410000 */
[----:B------:R-:W-:Y:S01]  /*42e0*/  FMUL.FTZ R102, R15, R102 ;  /* 0x000000660f667220 */ /* 0x000fe20000410000 */
[----:B------:R-:W-:Y:S02]  /*42f0*/  FMUL.FTZ R99, R41, R99 ;  /* 0x0000006329637220 */ /* 0x000fe40000410000 */
[-C--:B------:R-:W-:Y:S01]  /*4300*/  FFMA.FTZ R13, R15, R100.reuse, -R40 ;  /* 0x000000640f0d7223 */ /* 0x080fe20000010828 */
[----:B------:R-:W-:Y:S01]  /*4310*/  FFMA.FTZ R15, R43, R100, R102 ;  /* 0x000000642b0f7223 */ /* 0x000fe20000010066 */
[-C--:B------:R-:W-:Y:S01]  /*4320*/  FFMA.FTZ R40, R41, R42.reuse, -R104 ;  /* 0x0000002a29287223 */ /* 0x080fe20000010868 */
[----:B------:R-:W-:Y:S01]  /*4330*/  FFMA.FTZ R42, R98, R42, R99 ;  /* 0x0000002a622a7223 */ /* 0x000fe20000010063 */
[----:B------:R-:W-:Y:S02]  /*4340*/  HADD2.F32 R102, -RZ, R37.H0_H0 ;  /* 0x20000025ff667230 */ /* 0x000fe40000004100 */
[--C-:B------:R-:W-:Y:S01]  /*4350*/  HADD2.F32 R98, -RZ, R97.reuse.H1_H1 ;  /* 0x30000061ff627230 */ /* 0x100fe20000004100 */
[----:B------:R-:W-:Y:S01]  /*4360*/  F2FP.F16.F32.PACK_AB R40, R40, R13 ;  /* 0x0000000d2828723e */ /* 0x000fe200000000ff */
[----:B------:R-:W-:Y:S01]  /*4370*/  HADD2.F32 R100, -RZ, R97.H0_H0 ;  /* 0x20000061ff647230 */ /* 0x000fe20000004100 */
[----:B------:R-:W-:Y:S01]  /*4380*/  F2FP.F16.F32.PACK_AB R13, R96, R9 ;  /* 0x00000009600d723e */ /* 0x000fe200000000ff */
[----:B------:R-:W-:Y:S01]  /*4390*/  HADD2.F32 R43, -RZ, R12.H0_H0 ;  /* 0x2000000cff2b7230 */ /* 0x000fe20000004100 */
[----:B------:R-:W-:Y:S01]  /*43a0*/  MOV R9, R11 ;  /* 0x0000000b00097202 */ /* 0x000fe20000000f00 */
[----:B------:R-:W-:Y:S01]  /*43b0*/  HADD2.F32 R37, -RZ, R8.H0_H0 ;  /* 0x20000008ff257230 */ /* 0x000fe20000004100 */
[----:B------:R-:W-:Y:S01]  /*43c0*/  F2FP.F16.F32.PACK_AB R15, R42, R15 ;  /* 0x0000000f2a0f723e */ /* 0x000fe200000000ff */
[----:B------:R-:W-:-:S02]  /*43d0*/  HADD2.F32 R97, -RZ, R12.H1_H1 ;  /* 0x3000000cff617230 */ /* 0x000fc40000004100 */
[----:B------:R-:W-:Y:S02]  /*43e0*/  HADD2.F32 R41, -RZ, R8.H1_H1 ;  /* 0x30000008ff297230 */ /* 0x000fe40000004100 */
[-C--:B------:R-:W-:Y:S01]  /*43f0*/  FMUL.FTZ R8, R43, R100.reuse ;  /* 0x000000642b087220 */ /* 0x080fe20000410000 */
[----:B------:R-:W-:Y:S01]  /*4400*/  FMUL.FTZ R12, R37, R100 ;  /* 0x00000064250c7220 */ /* 0x000fe20000410000 */
[-C--:B------:R-:W-:Y:S01]  /*4410*/  FMUL.FTZ R100, R97, R102.reuse ;  /* 0x0000006661647220 */ /* 0x080fe20000410000 */
[----:B------:R-:W-:Y:S02]  /*4420*/  HADD2.F32 R99, -RZ, R39.H0_H0 ;  /* 0x20000027ff637230 */ /* 0x000fe40000004100 */
[----:B------:R-:W-:Y:S01]  /*4430*/  FMUL.FTZ R102, R41, R102 ;  /* 0x0000006629667220 */ /* 0x000fe20000410000 */
[----:B------:R-:W-:Y:S01]  /*4440*/  FFMA.FTZ R8, R37, R98, -R8 ;  /* 0x0000006225087223 */ /* 0x000fe20000010808 */
[----:B------:R-:W-:Y:S01]  /*4450*/  FFMA.FTZ R37, R41, R36, -R100 ;  /* 0x0000002429257223 */ /* 0x000fe20000010864 */
[----:B------:R-:W-:-:S02]  /*4460*/  HADD2.F32 R39, -RZ, R14.H0_H0 ;  /* 0x2000000eff277230 */ /* 0x000fc40000004100 */
[----:B------:R-:W-:Y:S01]  /*4470*/  FFMA.FTZ R41, R97, R36, R102 ;  /* 0x0000002461297223 */ /* 0x000fe20000010066 */
[--C-:B------:R-:W-:Y:S02]  /*4480*/  HADD2.F32 R97, -RZ, R95.reuse.H1_H1 ;  /* 0x3000005fff617230 */ /* 0x100fe40000004100 */
[----:B------:R-:W-:Y:S01]  /*4490*/  FFMA.FTZ R12, R43, R98, R12 ;  /* 0x000000622b0c7223 */ /* 0x000fe2000001000c */
[----:B------:R-:W-:Y:S01]  /*44a0*/  HADD2.F32 R36, -RZ, R10.H0_H0 ;  /* 0x2000000aff247230 */ /* 0x000fe20000004100 */
[----:B------:R-:W-:Y:S01]  /*44b0*/  F2FP.F16.F32.PACK_AB R8, R37, R8 ;  /* 0x000000082508723e */ /* 0x000fe200000000ff */
[----:B------:R-:W-:Y:S02]  /*44c0*/  HADD2.F32 R14, -RZ, R14.H1_H1 ;  /* 0x3000000eff0e7230 */ /* 0x000fe40000004100 */
[----:B------:R-:W-:Y:S01]  /*44d0*/  FMUL.FTZ R101, R39, R97 ;  /* 0x0000006127657220 */ /* 0x000fe20000410000 */
[----:B------:R-:W-:Y:S01]  /*44e0*/  HADD2.F32 R10, -RZ, R10.H1_H1 ;  /* 0x3000000aff0a7230 */ /* 0x000fe20000004100 */
[----:B------:R-:W-:Y:S01]  /*44f0*/  F2FP.F16.F32.PACK_AB R12, R41, R12 ;  /* 0x0000000c290c723e */ /* 0x000fe200000000ff */
[----:B------:R-:W-:-:S02]  /*4500*/  HADD2.F32 R43, -RZ, R95.H0_H0 ;  /* 0x2000005fff2b7230 */ /* 0x000fc40000004100 */
[----:B------:R-:W-:Y:S02]  /*4510*/  HADD2.F32 R95, -RZ, R38.H0_H0 ;  /* 0x20000026ff5f7230 */ /* 0x000fe40000004100 */
[----:B------:R-:W-:Y:S01]  /*4520*/  FMUL.FTZ R38, R36, R97 ;  /* 0x0000006124267220 */ /* 0x000fe20000410000 */
[-C--:B------:R-:W-:Y:S01]  /*4530*/  FMUL.FTZ R97, R14, R99.reuse ;  /* 0x000000630e617220 */ /* 0x080fe20000410000 */
[----:B------:R-:W-:Y:S01]  /*4540*/  FMUL.FTZ R99, R10, R99 ;  /* 0x000000630a637220 */ /* 0x000fe20000410000 */
[-C--:B------:R-:W-:Y:S01]  /*4550*/  FFMA.FTZ R101, R36, R43.reuse, -R101 ;  /* 0x0000002b24657223 */ /* 0x080fe20000010865 */
[----:B------:R-:W-:Y:S01]  /*4560*/  FFMA.FTZ R38, R39, R43, R38 ;  /* 0x0000002b27267223 */ /* 0x000fe20000010026 */
[-C--:B------:R-:W-:Y:S01]  /*4570*/  FFMA.FTZ R10, R10, R95.reuse, -R97 ;  /* 0x0000005f0a0a7223 */ /* 0x080fe20000010861 */
[----:B------:R-:W-:Y:S01]  /*4580*/  FFMA.FTZ R99, R14, R95, R99 ;  /* 0x0000005f0e637223 */ /* 0x000fe20000010063 */
[----:B------:R-:W-:-:S03]  /*4590*/  IMAD.MOV.U32 R11, RZ, RZ, R40 ;  /* 0x000000ffff0b7224 */ /* 0x000fc600078e0028 */
[----:B------:R-:W-:Y:S02]  /*45a0*/  F2FP.F16.F32.PACK_AB R10, R10, R101 ;  /* 0x000000650a0a723e */ /* 0x000fe400000000ff */
[----:B------:R-:W-:-:S07]  /*45b0*/  F2FP.F16.F32.PACK_AB R14, R99, R38 ;  /* 0x00000026630e723e */ /* 0x000fce00000000ff */
.L_x_2676:
[----:B------:R-:W-:Y:S05]  /*45c0*/  BSYNC B2 ;  /* 0x0000000000027941 */ /* 0x000fea0003800000 */
.L_x_2675:
[----:B------:R-:W-:Y:S01]  /*45d0*/  ISETP.GE.AND P4, PT, R87, R88, PT ;  /* 0x000000585700720c */ /* 0x000fe20003f86270 */
[----:B0-----:R0:W-:-:S12]  /*45e0*/  ST.E.128 desc[UR40][R78.64], R8 ;  /* 0x000000084e007985 */ /* 0x0011d8000c101d28 */
[----:B------:R-:W-:-:S05]  /*45f0*/  @!P4 IMAD.WIDE R80, R87, 0x2, R80 ;  /* 0x000000025750c825 */ /* 0x000fca00078e0250 */
[----:B---3--:R0:W-:Y:S02]  /*4600*/  @!P4 ST.E.128 desc[UR40][R80.64], R12 ;  /* 0x0000000c5000c985 */ /* 0x0081e4000c101d28 */
.L_x_2674:
[----:B------:R-:W-:Y:S05]  /*4610*/  BSYNC B1 ;  /* 0x0000000000017941 */ /* 0x000fea0003800000 */
.L_x_2673:
[----:B------:R-:W-:-:S03]  /*4620*/  UMOV UR4, 0xffffffff ;  /* 0xffffffff00047882 */ /* 0x000fc60000000000 */
[----:B------:R-:W-:Y:S05]  /*4630*/  BRA.DIV UR4, `(.L_x_2677) ;  /* 0x0000015e04747947 */ /* 0x000fea000b800000 */
[----:B------:R0:W0:Y:S04]  /*4640*/  SHFL.IDX PT, R39, R86, 0x1, 0x1c1f ;  /* 0x003c1f0056277f89 */ /* 0x00002800000e0000 */
[----:B------:R0:W0:Y:S02]  /*4650*/  SHFL.IDX PT, R38, R85, 0x1, 0x1c1f ;  /* 0x003c1f0055267f89 */ /* 0x00002400000e0000 */
.L_x_2908:
        /* <DEDUP_REMOVED lines=12> */
[----:B------:R-:W-:Y:S01]  /*4720*/  LEA.HI R90, R9, R90, RZ, 0x4 ;  /* 0x0000005a095a7211 */ /* 0x000fe200078f20ff */
[----:B------:R-:W-:Y:S01]  /*4730*/  IMAD R9, R19, 0x2000, R0 ;  /* 0x0000200013097824 */ /* 0x000fe200078e0200 */
[----:B------:R-:W-:-:S02]  /*4740*/  LOP3.LUT R11, R11, 0x1c0, RZ, 0xc0, !PT ;  /* 0x000001c00b0b7812 */ /* 0x000fc400078ec0ff */
[----:B------:R-:W-:Y:S01]  /*4750*/  LEA.HI.SX32 R41, R90, R7, 0x1c ;  /* 0x000000075a297211 */ /* 0x000fe200078fe2ff */
[----:B------:R-:W-:Y:S01]  /*4760*/  IMAD R9, R9, 0x2, R2 ;  /* 0x0000000209097824 */ /* 0x000fe200078e0202 */
[----:B------:R-:W-:Y:S02]  /*4770*/  LOP3.LUT R8, R8, 0x1c0, RZ, 0xc0, !PT ;  /* 0x000001c008087812 */ /* 0x000fe400078ec0ff */
[----:B------:R-:W-:Y:S01]  /*4780*/  SHF.R.U32.HI R11, RZ, 0x3, R11 ;  /* 0x00000003ff0b7819 */ /* 0x000fe2000001160b */
[----:B------:R-:W-:Y:S01]  /*4790*/  IMAD.SHL.U32 R41, R41, 0x8, RZ ;  /* 0x0000000829297824 */ /* 0x000fe200078e00ff */
[----:B------:R-:W-:-:S04]  /*47a0*/  LEA.HI.X R37, R6, R39, R4, 0x1, P4 ;  /* 0x0000002706257211 */ /* 0x000fc800020f0c04 */
[----:B------:R-:W-:-:S04]  /*47b0*/  LOP3.LUT R8, R8, 0x38, R41, 0xf8, !PT ;  /* 0x0000003808087812 */ /* 0x000fc800078ef829 */
[----:B------:R-:W-:-:S05]  /*47c0*/  LOP3.LUT R8, R8, R11, RZ, 0x3c, !PT ;  /* 0x0000000b08087212 */ /* 0x000fca00078e3cff */
[----:B-----5:R-:W-:-:S05]  /*47d0*/  IMAD.IADD R8, R10, 0x1, R8 ;  /* 0x000000010a087824 */ /* 0x020fca00078e0208 */
[----:B------:R-:W-:-:S05]  /*47e0*/  LEA R11, R19, R8, 0xd ;  /* 0x00000008130b7211 */ /* 0x000fca00078e68ff */
[----:B------:R-:W-:Y:S02]  /*47f0*/  IMAD R12, R11, 0x2, R2 ;  /* 0x000000020b0c7824 */ /* 0x000fe400078e0202 */
[----:B------:R-:W0:Y:S04]  /*4800*/  LDS.128 R8, [R9+0xe400] ;  /* 0x00e4000009087984 */ /* 0x000e280000000c00 */
[----:B------:R-:W0:Y:S01]  /*4810*/  LDS.128 R12, [R12+0xe400] ;  /* 0x00e400000c0c7984 */ /* 0x000e220000000c00 */
[----:B------:R-:W-:Y:S05]  /*4820*/  @P3 BRA `(.L_x_2679) ;  /* 0x00000004005c3947 */ /* 0x000fea0003800000 */
[--C-:B------:R-:W-:Y:S02]  /*4830*/  SHF.R.U64 R42, R44, 0x10, R45.reuse ;  /* 0x000000102c2a7819 */ /* 0x100fe4000000122d */
[----:B------:R-:W-:Y:S01]  /*4840*/  SHF.R.U32.HI R78, RZ, 0x10, R45 ;  /* 0x00000010ff4e7819 */ /* 0x000fe2000001162d */
[----:B0-----:R-:W-:Y:S01]  /*4850*/  IMAD.MOV.U32 R45, RZ, RZ, R8 ;  /* 0x000000ffff2d7224 */ /* 0x001fe200078e0008 */
[----:B------:R-:W-:Y:S01]  /*4860*/  SHF.R.U64 R44, R48, 0x10, R49 ;  /* 0x00000010302c7819 */ /* 0x000fe20000001231 */
[----:B------:R-:W-:Y:S01]  /*4870*/  IMAD.MOV.U32 R8, RZ, RZ, R13 ;  /* 0x000000ffff087224 */ /* 0x000fe200078e000d */
[----:B------:R-:W-:Y:S01]  /*4880*/  SHF.R.U32.HI R48, RZ, 0x10, R49 ;  /* 0x00000010ff307819 */ /* 0x000fe20000011631 */
[--C-:B------:R-:W-:Y:S01]  /*4890*/  HADD2.F32 R49, -RZ, R93.reuse.H0_H0 ;  /* 0x2000005dff317230 */ /* 0x100fe20000004100 */
[--C-:B------:R-:W-:Y:S01]  /*48a0*/  SHF.R.U64 R40, R46, 0x10, R47.reuse ;  /* 0x000000102e287819 */ /* 0x100fe2000000122f */
[----:B------:R-:W-:Y:S01]  /*48b0*/  HADD2.F32 R93, -RZ, R93.H1_H1 ;  /* 0x3000005dff5d7230 */ /* 0x000fe20000004100 */
[----:B------:R-:W-:Y:S01]  /*48c0*/  SHF.R.U32.HI R79, RZ, 0x10, R47 ;  /* 0x00000010ff4f7819 */ /* 0x000fe2000001162f */
[----:B------:R-:W-:Y:S01]  /*48d0*/  IMAD.MOV.U32 R47, RZ, RZ, R15 ;  /* 0x000000ffff2f7224 */ /* 0x000fe200078e000f */
[----:B------:R-:W-:Y:S01]  /*48e0*/  MOV R46, R12 ;  /* 0x0000000c002e7202 */ /* 0x000fe20000000f00 */
[--C-:B------:R-:W-:Y:S01]  /*48f0*/  HADD2.F32 R12, -RZ, R8.reuse.H0_H0 ;  /* 0x20000008ff0c7230 */ /* 0x100fe20000004100 */
[--C-:B------:R-:W-:Y:S01]  /*4900*/  SHF.R.U64 R43, R50, 0x10, R51.reuse ;  /* 0x00000010322b7819 */ /* 0x100fe20000001233 */
[----:B------:R-:W-:Y:S01]  /*4910*/  HADD2.F32 R15, -RZ, R8.H1_H1 ;  /* 0x30000008ff0f7230 */ /* 0x000fe20000004100 */
[----:B----4-:R-:W-:Y:S01]  /*4920*/  SHF.R.U32.HI R80, RZ, 0x10, R51 ;  /* 0x00000010ff507819 */ /* 0x010fe20000011633 */
[----:B------:R-:W-:-:S02]  /*4930*/  IMAD.MOV.U32 R13, RZ, RZ, R11 ;  /* 0x000000ffff0d7224 */ /* 0x000fc400078e000b */
[--C-:B------:R-:W-:Y:S02]  /*4940*/  HADD2.F32 R8, -RZ, R9.reuse.H0_H0 ;  /* 0x20000009ff087230 */ /* 0x100fe40000004100 */
[----:B------:R-:W-:Y:S02]  /*4950*/  HADD2.F32 R50, -RZ, R48.H0_H0 ;  /* 0x20000030ff327230 */ /* 0x000fe40000004100 */
[----:B------:R-:W-:Y:S02]  /*4960*/  HADD2.F32 R11, -RZ, R9.H1_H1 ;  /* 0x30000009ff0b7230 */ /* 0x000fe40000004100 */
[-C--:B------:R-:W-:Y:S01]  /*4970*/  FMUL.FTZ R9, R12, R93.reuse ;  /* 0x0000005d0c097220 */ /* 0x080fe20000410000 */
[----:B------:R-:W-:Y:S02]  /*4980*/  HADD2.F32 R48, -RZ, R78.H0_H0 ;  /* 0x2000004eff307230 */ /* 0x000fe40000004100 */
[C---:B------:R-:W-:Y:S01]  /*4990*/  FMUL.FTZ R93, R8.reuse, R93 ;  /* 0x0000005d085d7220 */ /* 0x040fe20000410000 */
[-C--:B------:R-:W-:Y:S01]  /*49a0*/  FMUL.FTZ R78, R15, R50.reuse ;  /* 0x000000320f4e7220 */ /* 0x080fe20000410000 */
[C---:B------:R-:W-:Y:S01]  /*49b0*/  FMUL.FTZ R50, R11.reuse, R50 ;  /* 0x000000320b327220 */ /* 0x040fe20000410000 */
[-C--:B------:R-:W-:Y:S01]  /*49c0*/  FFMA.FTZ R8, R8, R49.reuse, -R9 ;  /* 0x0000003108087223 */ /* 0x080fe20000010809 */
[----:B------:R-:W-:Y:S01]  /*49d0*/  FFMA.FTZ R9, R12, R49, R93 ;  /* 0x000000310c097223 */ /* 0x000fe2000001005d */
[-C--:B------:R-:W-:Y:S01]  /*49e0*/  FFMA.FTZ R11, R11, R48.reuse, -R78 ;  /* 0x000000300b0b7223 */ /* 0x080fe2000001084e */
[----:B------:R-:W-:Y:S01]  /*49f0*/  FFMA.FTZ R12, R15, R48, R50 ;  /* 0x000000300f0c7223 */ /* 0x000fe20000010032 */
[----:B------:R-:W-:-:S02]  /*4a00*/  HADD2.F32 R51, -RZ, R92.H1_H1 ;  /* 0x3000005cff337230 */ /* 0x000fc40000004100 */
[--C-:B------:R-:W-:Y:S01]  /*4a10*/  HADD2.F32 R48, -RZ, R47.reuse.H0_H0 ;  /* 0x2000002fff307230 */ /* 0x100fe20000004100 */
[----:B------:R-:W-:Y:S01]  /*4a20*/  F2FP.F16.F32.PACK_AB R11, R11, R8 ;  /* 0x000000080b0b723e */ /* 0x000fe200000000ff */
[----:B------:R-:W-:Y:S02]  /*4a30*/  HADD2.F32 R49, -RZ, R47.H1_H1 ;  /* 0x3000002fff317230 */ /* 0x000fe40000004100 */
[----:B------:R-:W-:Y:S02]  /*4a40*/  HADD2.F32 R15, -RZ, R13.H0_H0 ;  /* 0x2000000dff0f7230 */ /* 0x000fe40000004100 */
[-C--:B-1----:R-:W-:Y:S01]  /*4a50*/  FMUL.FTZ R86, R48, R51.reuse ;  /* 0x0000003330567220 */ /* 0x082fe20000410000 */
[----:B------:R-:W-:Y:S02]  /*4a60*/  HADD2.F32 R80, -RZ, R80.H0_H0 ;  /* 0x20000050ff507230 */ /* 0x000fe40000004100 */
[----:B------:R-:W-:Y:S02]  /*4a70*/  HADD2.F32 R50, -RZ, R89.H1_H1 ;  /* 0x30000059ff327230 */ /* 0x000fe40000004100 */
[----:B------:R-:W-:Y:S01]  /*4a80*/  FMUL.FTZ R51, R15, R51 ;  /* 0x000000330f337220 */ /* 0x000fe20000410000 */
[----:B------:R-:W-:-:S02]  /*4a90*/  HADD2.F32 R47, -RZ, R13.H1_H1 ;  /* 0x3000000dff2f7230 */ /* 0x000fc40000004100 */
[----:B------:R-:W-:Y:S01]  /*4aa0*/  FMUL.FTZ R90, R49, R80 ;  /* 0x00000050315a7220 */ /* 0x000fe20000410000 */
[----:B------:R-:W-:Y:S02]  /*4ab0*/  HADD2.F32 R78, -RZ, R79.H0_H0 ;  /* 0x2000004fff4e7230 */ /* 0x000fe40000004100 */
[-C--:B------:R-:W-:Y:S01]  /*4ac0*/  FFMA.FTZ R13, R15, R50.reuse, -R86 ;  /* 0x000000320f0d7223 */ /* 0x080fe20000010856 */
[----:B------:R-:W-:Y:S01]  /*4ad0*/  FFMA.FTZ R15, R48, R50, R51 ;  /* 0x00000032300f7223 */ /* 0x000fe20000010033 */
[C---:B------:R-:W-:Y:S01]  /*4ae0*/  FMUL.FTZ R80, R47.reuse, R80 ;  /* 0x000000502f507220 */ /* 0x040fe20000410000 */
[----:B------:R-:W-:Y:S02]  /*4af0*/  HADD2.F32 R92, -RZ, R92.H0_H0 ;  /* 0x2000005cff5c7230 */ /* 0x000fe40000004100 */
[-C--:B------:R-:W-:Y:S01]  /*4b00*/  FFMA.FTZ R90, R47, R78.reuse, -R90 ;  /* 0x0000004e2f5a7223 */ /* 0x080fe2000001085a */
[----:B------:R-:W-:Y:S02]  /*4b10*/  HADD2.F32 R48, -RZ, R44.H0_H0 ;  /* 0x2000002cff307230 */ /* 0x000fe40000004100 */
[----:B------:R-:W-:Y:S01]  /*4b20*/  FFMA.FTZ R80, R49, R78, R80 ;  /* 0x0000004e31507223 */ /* 0x000fe20000010050 */
[----:B------:R-:W-:-:S02]  /*4b30*/  HADD2.F32 R47, -RZ, R46.H0_H0 ;  /* 0x2000002eff2f7230 */ /* 0x000fc40000004100 */
[--C-:B------:R-:W-:Y:S01]  /*4b40*/  HADD2.F32 R44, -RZ, R45.reuse.H0_H0 ;  /* 0x2000002dff2c7230 */ /* 0x100fe20000004100 */
[----:B------:R-:W-:Y:S01]  /*4b50*/  F2FP.F16.F32.PACK_AB R90, R90, R13 ;  /* 0x0000000d5a5a723e */ /* 0x000fe200000000ff */
        /* <DEDUP_REMOVED lines=8> */
[----:B------:R-:W-:Y:S01]  /*4be0*/  F2FP.F16.F32.PACK_AB R13, R12, R9 ;  /* 0x000000090c0d723e */ /* 0x000fe200000000ff */
[-C--:B------:R-:W-:Y:S01]  /*4bf0*/  FFMA.FTZ R92, R47, R89.reuse, R92 ;  /* 0x000000592f5c7223 */ /* 0x080fe2000001005c */
[----:B------:R-:W-:Y:S02]  /*4c00*/  HADD2.F32 R47, -RZ, R43.H0_H0 ;  /* 0x2000002bff2f7230 */ /* 0x000fe40000004100 */
[----:B------:R-:W-:Y:S01]  /*4c10*/  FFMA.FTZ R49, R44, R89, -R49 ;  /* 0x000000592c317223 */ /* 0x000fe20000010831 */
[-C--:B------:R-:W-:Y:S01]  /*4c20*/  FFMA.FTZ R50, R45, R42.reuse, -R50 ;  /* 0x0000002a2d327223 */ /* 0x080fe20000010832 */
[----:B------:R-:W-:Y:S01]  /*4c30*/  FFMA.FTZ R51, R46, R42, R51 ;  /* 0x0000002a2e337223 */ /* 0x000fe20000010033 */
[----:B------:R-:W-:Y:S01]  /*4c40*/  HADD2.F32 R43, -RZ, R14.H0_H0 ;  /* 0x2000000eff2b7230 */ /* 0x000fe20000004100 */
[----:B------:R-:W-:Y:S01]  /*4c50*/  F2FP.F16.F32.PACK_AB R15, R80, R15 ;  /* 0x0000000f500f723e */ /* 0x000fe200000000ff */
[----:B------:R-:W-:Y:S01]  /*4c60*/  HADD2.F32 R44, -RZ, R91.H0_H0 ;  /* 0x2000005bff2c7230 */ /* 0x000fe20000004100 */
[----:B------:R-:W-:Y:S01]  /*4c70*/  F2FP.F16.F32.PACK_AB R8, R50, R49 ;  /* 0x000000313208723e */ /* 0x000fe200000000ff */
[----:B------:R-:W-:Y:S01]  /*4c80*/  HADD2.F32 R42, -RZ, R10.H0_H0 ;  /* 0x2000000aff2a7230 */ /* 0x000fe20000004100 */
[----:B------:R-:W-:Y:S01]  /*4c90*/  F2FP.F16.F32.PACK_AB R12, R51, R92 ;  /* 0x0000005c330c723e */ /* 0x000fe200000000ff */
[----:B------:R-:W-:-:S02]  /*4ca0*/  HADD2.F32 R14, -RZ, R14.H1_H1 ;  /* 0x3000000eff0e7230 */ /* 0x000fc40000004100 */
[----:B------:R-:W-:Y:S02]  /*4cb0*/  HADD2.F32 R91, -RZ, R91.H1_H1 ;  /* 0x3000005bff5b7230 */ /* 0x000fe40000004100 */
[----:B------:R-:W-:Y:S02]  /*4cc0*/  HADD2.F32 R10, -RZ, R10.H1_H1 ;  /* 0x3000000aff0a7230 */ /* 0x000fe40000004100 */
[----:B---3--:R-:W-:Y:S01]  /*4cd0*/  FMUL.FTZ R81, R14, R47 ;  /* 0x0000002f0e517220 */ /* 0x008fe20000410000 */
[----:B------:R-:W-:Y:S02]  /*4ce0*/  HADD2.F32 R45, -RZ, R40.H0_H0 ;  /* 0x20000028ff2d7230 */ /* 0x000fe40000004100 */
[-C--:B------:R-:W-:Y:S01]  /*4cf0*/  FMUL.FTZ R79, R43, R91.reuse ;  /* 0x0000005b2b4f7220 */ /* 0x080fe20000410000 */
[----:B------:R-:W-:Y:S01]  /*4d00*/  FMUL.FTZ R40, R42, R91 ;  /* 0x0000005b2a287220 */ /* 0x000fe20000410000 */
[----:B------:R-:W-:Y:S01]  /*4d10*/  FMUL.FTZ R47, R10, R47 ;  /* 0x0000002f0a2f7220 */ /* 0x000fe20000410000 */
[----:B------:R-:W-:-:S02]  /*4d20*/  IMAD.MOV.U32 R9, RZ, RZ, R11 ;  /* 0x000000ffff097224 */ /* 0x000fc400078e000b */
[-C--:B------:R-:W-:Y:S01]  /*4d30*/  FFMA.FTZ R79, R42, R44.reuse, -R79 ;  /* 0x0000002c2a4f7223 */ /* 0x080fe2000001084f */
[----:B------:R-:W-:Y:S01]  /*4d40*/  FFMA.FTZ R40, R43, R44, R40 ;  /* 0x0000002c2b287223 */ /* 0x000fe20000010028 */
[-C--:B------:R-:W-:Y:S01]  /*4d50*/  FFMA.FTZ R10, R10, R45.reuse, -R81 ;  /* 0x0000002d0a0a7223 */ /* 0x080fe20000010851 */
[----:B------:R-:W-:Y:S01]  /*4d60*/  FFMA.FTZ R47, R14, R45, R47 ;  /* 0x0000002d0e2f7223 */ /* 0x000fe2000001002f */
[----:B------:R-:W-:-:S03]  /*4d70*/  IMAD.MOV.U32 R11, RZ, RZ, R90 ;  /* 0x000000ffff0b7224 */ /* 0x000fc600078e005a */
[----:B------:R-:W-:Y:S02]  /*4d80*/  F2FP.F16.F32.PACK_AB R10, R10, R79 ;  /* 0x0000004f0a0a723e */ /* 0x000fe400000000ff */
[----:B------:R-:W-:-:S07]  /*4d90*/  F2FP.F16.F32.PACK_AB R14, R47, R40 ;  /* 0x000000282f0e723e */ /* 0x000fce00000000ff */
.L_x_2679:
[----:B------:R-:W-:Y:S05]  /*4da0*/  BSYNC B1 ;  /* 0x0000000000017941 */ /* 0x000fea0003800000 */
.L_x_2678:
[----:B------:R-:W-:Y:S01]  /*4db0*/  ISETP.GE.AND P3, PT, R41, R88, PT ;  /* 0x000000582900720c */ /* 0x000fe20003f66270 */
[----:B0-----:R0:W-:Y:S02]  /*4dc0*/  ST.E.128 desc[UR40][R36.64], R8 ;  /* 0x0000000824007985 */ /* 0x0011e4000c101d28 */
[----:B0-----:R-:W-:Y:S01]  /*4dd0*/  MOV R8, R38 ;  /* 0x0000002600087202 */ /* 0x001fe20000000f00 */
[----:B------:R-:W-:-:S09]  /*4de0*/  IMAD.MOV.U32 R9, RZ, RZ, R39 ;  /* 0x000000ffff097224 */ /* 0x000fd200078e0027 */
[----:B------:R-:W-:Y:S05]  /*4df0*/  @P3 BRA `(.L_x_2660) ;  /* 0x00000004001c3947 */ /* 0x000fea0003800000 */
[----:B------:R-:W-:-:S05]  /*4e00*/  IMAD.WIDE R8, R41, 0x2, R8 ;  /* 0x0000000229087825 */ /* 0x000fca00078e0208 */
[----:B------:R0:W-:Y:S01]  /*4e10*/  ST.E.128 desc[UR40][R8.64], R12 ;  /* 0x0000000c08007985 */ /* 0x0001e2000c101d28 */
[----:B------:R-:W-:Y:S05]  /*4e20*/  BRA `(.L_x_2660) ;  /* 0x0000000400107947 */ /* 0x000fea0003800000 */
.L_x_2641:
[----:B------:R-:W-:-:S13]  /*4e30*/  ISETP.NE.AND P5, PT, R156, 0x3, PT ;  /* 0x000000039c00780c */ /* 0x000fda0003fa5270 */
[----:B------:R-:W-:Y:S05]  /*4e40*/  @!P5 BRA `(.L_x_2680) ;  /* 0x000000000004d947 */ /* 0x000fea0003800000 */
[----:B------:R-:W-:Y:S01]  /*4e50*/  BPT.TRAP 0x1 ;  /* 0x000000040000795c */ /* 0x000fe20000300000 */
.L_x_2680:
[----:B------:R-:W-:Y:S01]  /*4e60*/  IMAD R69, R19, 0x8, R2 ;  /* 0x0000000813457824 */ /* 0x000fe200078e0202 */
[----:B------:R-:W-:Y:S01]  /*4e70*/  SHF.L.U32 R77, R157, 0x1f, RZ ;  /* 0x0000001f9d4d7819 */ /* 0x000fe200000006ff */
[----:B------:R-:W-:Y:S01]  /*4e80*/  BSSY B1, `(.L_x_2681) ;  /* 0x0000004000017945 */ /* 0x000fe20003800000 */
[----:B------:R-:W-:Y:S02]  /*4e90*/  SHF.R.S32.HI R74, RZ, 0x1f, R73 ;  /* 0x0000001fff4a7819 */ /* 0x000fe40000011449 */
[----:B------:R-:W0:Y:S02]  /*4ea0*/  SYNCS.PHASECHK.TRANS64.TRYWAIT P3, [R69+URZ+0x16890], R77 ;  /* 0x0168904d450075a7 */ /* 0x000e24000806017f */
[----:B0-----:R-:W-:Y:S05]  /*4eb0*/  @!P3 BRA `(.L_x_2682) ;  /* 0x0000015400a0b947 */ /* 0x001fea0003800000 */
.L_x_2909:
[----:B------:R-:W-:Y:S05]  /*4ec0*/  BSYNC B1 ;  /* 0x0000000000017941 */ /* 0x000fea0003800000 */
.L_x_2681:
        /* <DEDUP_REMOVED lines=27> */
.L_x_2913:
        /* <DEDUP_REMOVED lines=13> */
.L_x_2685:
[----:B------:R-:W-:Y:S05]  /*5150*/  BSYNC B1 ;  /* 0x0000000000017941 */ /* 0x000fea0003800000 */
.L_x_2684:
[----:B------:R-:W-:-:S03]  /*5160*/  UMOV UR4, 0xffffffff ;  /* 0xffffffff00047882 */ /* 0x000fc60000000000 */
[----:B------:R-:W-:Y:S05]  /*5170*/  BRA.DIV UR4, `(.L_x_2686) ;  /* 0x0000015604507947 */ /* 0x000fea000b800000 */
[----:B--2-4-:R2:W4:Y:S04]  /*5180*/  SHFL.IDX PT, R9, R38, 0x1, 0x1c1f ;  /* 0x003c1f0026097f89 */ /* 0x01452800000e0000 */
[----:B---3--:R2:W3:Y:S02]  /*5190*/  SHFL.IDX PT, R37, R36, 0x1, 0x1c1f ;  /* 0x003c1f0024257f89 */ /* 0x0084e400000e0000 */
.L_x_2917:
        /* <DEDUP_REMOVED lines=13> */
.L_x_2660:
[----:B------:R-:W-:Y:S05]  /*5270*/  BSYNC B0 ;  /* 0x0000000000007941 */ /* 0x000fea0003800000 */
.L_x_2640:
        /* <DEDUP_REMOVED lines=16> */
.L_x_2688:
[----:B------:R-:W-:Y:S05]  /*5380*/  BSYNC B0 ;  /* 0x0000000000007941 */ /* 0x000fea0003800000 */
.L_x_2687:
[----:B------:R-:W0:Y:S01]  /*5390*/  SYNCS.PHASECHK.TRANS64.TRYWAIT P4, [R69+URZ+0x168b0], R77 ;  /* 0x0168b04d450075a7 */ /* 0x000e22000808017f */
[----:B------:R-:W-:Y:S01]  /*53a0*/  ULDC UR36, c[0x0][0x2f4] ;  /* 0x0000bd0000247ab9 */ /* 0x000fe20000000800 */
[----:B------:R-:W-:Y:S04]  /*53b0*/  BSSY B0, `(.L_x_2689) ;  /* 0x0000002000007945 */ /* 0x000fe80003800000 */
[----:B0-----:R-:W-:Y:S05]  /*53c0*/  @!P4 BRA `(.L_x_2690) ;  /* 0x000001540008c947 */ /* 0x001fea0003800000 */
.L_x_2918:
[----:B------:R-:W-:Y:S05]  /*53d0*/  BSYNC B0 ;  /* 0x0000000000007941 */ /* 0x000fea0003800000 */
.L_x_2689:
[----:B------:R-:W-:Y:S01]  /*53e0*/  ULDC.64 UR4, c[0x0][0x328] ;  /* 0x0000ca0000047ab9 */ /* 0x000fe20000000a00 */
[----:B------:R-:W-:Y:S01]  /*53f0*/  IMAD.IADD R76, R76, 0x1, -R23 ;  /* 0x000000014c4c7824 */ /* 0x000fe200078e0a17 */
[----:B------:R-:W-:Y:S01]  /*5400*/  BSSY B0, `(.L_x_2691) ;  /* 0x0000020000007945 */ /* 0x000fe20003800000 */
[----:B------:R-:W-:Y:S02]  /*5410*/  IMAD R74, R74, UR4, RZ ;  /* 0x000000044a4a7c24 */ /* 0x000fe4000f8e02ff */
        /* <DEDUP_REMOVED lines=12> */
[----:B------:R-:W-:-:S04]  /*54e0*/  ULDC.64 UR4, c[0x0][0x318] ;  /* 0x0000c60000047ab9 */ /* 0x000fc80000000a00 */
[----:B------:R-:W-:Y:S02]  /*54f0*/  IADD3 R9, R9, R11, RZ ;  /* 0x0000000b09097210 */ /* 0x000fe40007ffe0ff */
[----:B-1----:R-:W-:-:S04]  /*5500*/  LEA R36, P4, R8, UR4, 0x1 ;  /* 0x0000000408247c11 */ /* 0x002fc8000f8808ff */
        /* <DEDUP_REMOVED lines=15> */
.L_x_2692:
[----:B------:R-:W-:Y:S05]  /*5600*/  BSYNC B0 ;  /* 0x0000000000007941 */ /* 0x000fea0003800000 */
.L_x_2691:
        /* <DEDUP_REMOVED lines=15> */
.L_x_2694:
[----:B------:R-:W-:Y:S05]  /*5700*/  BSYNC B0 ;  /* 0x0000000000007941 */ /* 0x000fea0003800000 */
.L_x_2693:
[----:B-1----:R-:W5:Y:S01]  /*5710*/  LDL R8, [R1+0x4] ;  /* 0x0000040001087983 */ /* 0x002f620000100800 */
[----:B0-----:R-:W-:Y:S02]  /*5720*/  @!P3 VIADD R69, R69, 0x168c0 ;  /* 0x000168c04545b836 */ /* 0x001fe40000000000 */
        /* <DEDUP_REMOVED lines=11> */
[----:B------:R-:W-:Y:S02]  /*57e0*/  SEL R19, R19, RZ, P3 ;  /* 0x000000ff13137207 */ /* 0x000fe40001800000 */
[----:B-----5:R-:W-:Y:S02]  /*57f0*/  LOP3.LUT P4, RZ, R8, 0x1, RZ, 0xc0, !PT ;  /* 0x0000000108ff7812 */ /* 0x020fe4000788c0ff */
[----:B------:R-:W-:-:S04]  /*5800*/  SEL R8, RZ, 0x1, P3 ;  /* 0x00000001ff087807 */ /* 0x000fc80001800000 */
[----:B------:R-:W-:-:S07]  /*5810*/  LOP3.LUT R157, R157, R8, RZ, 0x3c, !PT ;  /* 0x000000089d9d7212 */ /* 0x000fce00078e3cff */
[----:B0-----:R-:W-:Y:S05]  /*5820*/  @P4 BRA `(.L_x_2695) ;  /* 0xffffffc800044947 */ /* 0x001fea000383ffff */
[----:B---3--:R-:W0:Y:S01]  /*5830*/  S2R R9, SR_TID.X ;  /* 0x0000000000097919 */ /* 0x008e220000002100 */
[----:B------:R-:W-:Y:S02]  /*5840*/  PLOP3.LUT P0, PT, PT, PT, PT, 0x8, 0x0 ;  /* 0x000000000000781c */ /* 0x000fe40003f0e170 */
[----:B0-----:R-:W-:-:S04]  /*5850*/  SHF.R.U32.HI R9, RZ, 0x7, R9 ;  /* 0x00000007ff097819 */ /* 0x001fc80000011609 */
[----:B------:R-:W-:-:S13]  /*5860*/  ISETP.NE.AND P4, PT, R9, 0x1, PT ;  /* 0x000000010900780c */ /* 0x000fda0003f85270 */
[----:B------:R-:W-:Y:S06]  /*5870*/  @!P4 BAR.ARV 0x9, 0x100 ;  /* 0x024400000000cb1d */ /* 0x000fec0000002000 */
.L_x_2635:
[----:B------:R-:W3:Y:S01]  /*5880*/  LDL R5, [R1+0x24] ;  /* 0x0000240001057983 */ /* 0x000ee20000100800 */
[----:B------:R-:W0:Y:S01]  /*5890*/  LDC R0, c[0x0][0x448] ;  /* 0x00011200ff007b82 */ /* 0x000e220000000800 */
        /* <DEDUP_REMOVED lines=12> */
[----:B------:R-:W-:Y:S01]  /*5960*/  CS2R R14, SRZ ;  /* 0x00000000000e7805 */ /* 0x000fe2000001ff00 */
[----:B------:R-:W-:Y:S01]  /*5970*/  IMAD.MOV.U32 R94, RZ, RZ, RZ ;  /* 0x000000ffff5e7224 */ /* 0x000fe200078e00ff */
[----:B--2---:R-:W-:Y:S01]  /*5980*/  MOV R13, RZ ;  /* 0x000000ff000d7202 */ /* 0x004fe20000000f00 */
[----:B------:R-:W-:Y:S02]  /*5990*/  IMAD.MOV.U32 R25, RZ, RZ, RZ ;  /* 0x000000ffff197224 */ /* 0x000fe400078e00ff */
[----:B------:R-:W-:Y:S01]  /*59a0*/  IMAD.MOV.U32 R90, RZ, RZ, RZ ;  /* 0x000000ffff5a7224 */ /* 0x000fe200078e00ff */
[----:B0-----:R-:W-:-:S13]  /*59b0*/  ISETP.NE.AND P1, PT, R0, 0x1, PT ;  /* 0x000000010000780c */ /* 0x001fda0003f25270 */
[----:B------:R-:W0:Y:S08]  /*59c0*/  @P1 LDC R3, c[0x0][0x44c] ;  /* 0x00011300ff031b82 */ /* 0x000e300000000800 */
[----:B------:R-:W1:Y:S01]  /*59d0*/  @P1 LDC R4, c[0x0][0x450] ;  /* 0x00011400ff041b82 */ /* 0x000e620000000800 */
[----:B---3--:R-:W-:-:S04]  /*59e0*/  VIADD R0, R5, 0xbf ;  /* 0x000000bf05007836 */ /* 0x008fc80000000000 */
[----:B0-----:R-:W-:-:S05]  /*59f0*/  @P1 IMAD.HI.U32 R3, R0, R3, RZ ;  /* 0x0000000300031227 */ /* 0x001fca00078e00ff */
[----:B-1----:R-:W-:Y:S02]  /*5a00*/  @P1 SHF.R.U32.HI R0, RZ, R4, R3 ;  /* 0x00000004ff001219 */ /* 0x002fe40000011603 */
[----:B------:R-:W-:Y:S02]  /*5a10*/  PLOP3.LUT P1, PT, PT, PT, PT, 0x80, 0x0 ;  /* 0x000000000000781c */ /* 0x000fe40003f2f070 */
[----:B------:R-:W-:-:S04]  /*5a20*/  IADD3 R0, R83, R0, RZ ;  /* 0x0000000053007210 */ /* 0x000fc80007ffe0ff */
[----:B------:R-:W-:-:S04]  /*5a30*/  SHF.R.S32.HI R3, RZ, 0x1f, R0 ;  /* 0x0000001fff037819 */ /* 0x000fc80000011400 */
[----:B------:R-:W-:Y:S01]  /*5a40*/  LEA.HI R3, R3, R0, RZ, 0x7 ;  /* 0x0000000003037211 */ /* 0x000fe200078f38ff */
[----:B------:R-:W-:-:S03]  /*5a50*/  IMAD.MOV.U32 R0, RZ, RZ, RZ ;  /* 0x000000ffff007224 */ /* 0x000fc600078e00ff */
[----:B------:R-:W-:-:S04]  /*5a60*/  SHF.R.S32.HI R3, RZ, 0x7, R3 ;  /* 0x00000007ff037819 */ /* 0x000fc80000011403 */
[----:B------:R-:W-:Y:S01]  /*5a70*/  VIMNMX R88, R84, R3, PT ;  /* 0x0000000354587248 */ /* 0x000fe20003fe0100 */
[----:B------:R-:W-:-:S03]  /*5a80*/  IMAD.MOV.U32 R3, RZ, RZ, RZ ;  /* 0x000000ffff037224 */ /* 0x000fc600078e00ff */
[----:B------:R-:W-:Y:S01]  /*5a90*/  ISETP.GE.AND P2, PT, R88, 0x1, PT ;  /* 0x000000015800780c */ /* 0x000fe20003f46270 */
[----:B------:R-:W-:-:S12]  /*5aa0*/  @P0 BRA `(.L_x_2696) ;  /* 0x00000000000c0947 */ /* 0x000fd80003800000 */
[----:B------:R-:W0:Y:S01]  /*5ab0*/  FENCE.VIEW.ASYNC.G ;  /* 0x00000000000073c6 */ /* 0x000e220000000100 */
[----:B------:R-:W-:Y:S05]  /*5ac0*/  WARPSYNC.ALL ;  /* 0x0000000000007948 */ /* 0x000fea0003800000 */
[----:B0-----:R-:W-:Y:S06]  /*5ad0*/  BAR.ARV 0xc, 0x200 ;  /* 0x0308000000007b1d */ /* 0x001fec0000002000 */
.L_x_2696:
[----:B------:R-:W-:Y:S02]  /*5ae0*/  IMAD.MOV.U32 R12, RZ, RZ, RZ ;  /* 0x000000ffff0c7224 */ /* 0x000fe400078e00ff */
[----:B------:R-:W-:Y:S01]  /*5af0*/  IMAD.MOV.U32 R27, RZ, RZ, RZ ;  /* 0x000000ffff1b7224 */ /* 0x000fe200078e00ff */
        /* <DEDUP_REMOVED lines=10> */
.L_x_2921:
[----:B------:R-:W1:Y:S01]  /*5ba0*/  LDL R3, [R1+0x14] ;  /* 0x0000140001037983 */ /* 0x000e620000100800 */
[----:B------:R-:W-:Y:S01]  /*5bb0*/  BSSY B6, `(.L_x_2699) ;  /* 0x000001b000067945 */ /* 0x000fe20003800000 */
[----:B-1----:R-:W-:-:S05]  /*5bc0*/  IMAD.HI R0, R3, 0x55555556, RZ ;  /* 0x5555555603007827 */ /* 0x002fca00078e02ff */
[----:B------:R-:W-:-:S05]  /*5bd0*/  LEA.HI R0, R0, R0, RZ, 0x1 ;  /* 0x0000000000007211 */ /* 0x000fca00078f08ff */
[----:B------:R-:W-:Y:S01]  /*5be0*/  IMAD R0, R0, -0x3, R3 ;  /* 0xfffffffd00007824 */ /* 0x000fe200078e0203 */
[----:B------:R-:W-:-:S04]  /*5bf0*/  IADD3 R3, R2, 0x8400, RZ ;  /* 0x0000840002037810 */ /* 0x000fc80007ffe0ff */
[----:B------:R-:W-:Y:S01]  /*5c00*/  LOP3.LUT P0, RZ, R3, 0x3ff, RZ, 0xc0, !PT ;  /* 0x000003ff03ff7812 */ /* 0x000fe2000780c0ff */
[----:B------:R-:W-:-:S03]  /*5c10*/  IMAD R0, R0, 0x2000, R3 ;  /* 0x0000200000007824 */ /* 0x000fc600078e0203 */
[----:B------:R-:W-:Y:S02]  /*5c20*/  P2R R25, PR, RZ, 0x1 ;  /* 0x00000001ff197803 */ /* 0x000fe40000000000 */
[----:B------:R-:W-:-:S04]  /*5c30*/  SHF.R.U32.HI R0, RZ, 0x4, R0 ;  /* 0x00000004ff007819 */ /* 0x000fc80000011600 */
[----:B------:R-:W-:-:S03]  /*5c40*/  LOP3.LUT R30, R0, 0x3fff, RZ, 0xc0, !PT ;  /* 0x00003fff001e7812 */ /* 0x000fc600078ec0ff */
[----:B------:R-:W-:Y:S05]  /*5c50*/  @!P0 BRA `(.L_x_2700) ;  /* 0x0000000000408947 */ /* 0x000fea0003800000 */
[----:B------:R-:W-:Y:S01]  /*5c60*/  MOV R0, 0x0 ;  /* 0x0000000000007802 */ /* 0x000fe20000000f00 */
[----:B------:R-:W-:Y:S01]  /*5c70*/  ULDC.64 UR4, c[0x4][0x88] ;  /* 0x0100220000047ab9 */ /* 0x000fe20000000a00 */
[----:B------:R-:W-:Y:S01]  /*5c80*/  ULDC.64 UR6, c[0x4][0x90] ;  /* 0x0100240000067ab9 */ /* 0x000fe20000000a00 */
[----:B------:R-:W-:Y:S01]  /*5c90*/  IMAD.U32 R4, RZ, RZ, UR4 ;  /* 0x00000004ff047e24 */ /* 0x000fe2000f8e00ff */
[----:B0-----:R0:W1:Y:S01]  /*5ca0*/  LDC.64 R14, c[0x4][R0] ;  /* 0x01000000000e7b82 */ /* 0x0010620000000a00 */
        /* <DEDUP_REMOVED lines=10> */
[----:B-1--45:R-:W-:Y:S05]  /*5d50*/  CALL.ABS.NOINC R14 ;  /* 0x000000000e007343 */ /* 0x032fea0003c00000 */
.L_x_2700:
[----:B------:R-:W-:Y:S05]  /*5d60*/  BSYNC B6 ;  /* 0x0000000000067941 */ /* 0x000fea0003800000 */
.L_x_2699:
[----:B------:R-:W-:Y:S02]  /*5d70*/  ULDC UR4, c[0x0][0x3f4] ;  /* 0x0000fd0000047ab9 */ /* 0x000fe40000000800 */
[----:B------:R-:W-:-:S13]  /*5d80*/  ISETP.LT.AND P0, PT, RZ, UR4, PT ;  /* 0x00000004ff007c0c */ /* 0x000fda000bf01270 */
[----:B------:R-:W-:Y:S05]  /*5d90*/  @P0 BRA `(.L_x_2701) ;  /* 0x0000000000400947 */ /* 0x000fea0003800000 */
[----:B------:R-:W2:Y:S02]  /*5da0*/  LDL R20, [R1+0x54] ;  /* 0x0000540001147983 */ /* 0x000ea40000100800 */
[----:B--2---:R-:W-:-:S04]  /*5db0*/  LEA.HI R0, R20, R20, RZ, 0x1 ;  /* 0x0000001414007211 */ /* 0x004fc800078f08ff */
[----:B------:R-:W-:-:S05]  /*5dc0*/  LOP3.LUT R0, R0, 0xfffffffe, RZ, 0xc0, !PT ;  /* 0xfffffffe00007812 */ /* 0x000fca00078ec0ff */
[----:B------:R-:W-:-:S05]  /*5dd0*/  IMAD.IADD R0, R20, 0x1, -R0 ;  /* 0x0000000114007824 */ /* 0x000fca00078e0a00 */
[----:B------:R-:W-:-:S04]  /*5de0*/  SHF.L.U32 R3, R0, 0x1f, RZ ;  /* 0x0000001f00037819 */ /* 0x000fc800000006ff */
[----:B------:R1:W2:Y:S03]  /*5df0*/  SYNCS.PHASECHK.TRANS64.TRYWAIT P0, [R2+URZ+0x16800], R3 ;  /* 0x01680003020075a7 */ /* 0x0002a6000800017f */
[----:B--2---:R-:W-:Y:S05]  /*5e00*/  @!P0 NANOSLEEP.SYNCS 0x989680 ;  /* 0x009896800000895d */ /* 0x004fea0003900000 */
[----:B------:R-:W2:Y:S01]  /*5e10*/  @!P0 SYNCS.PHASECHK.TRANS64 P0, [R2+URZ+0x16800], R3 ;  /* 0x01680003020085a7 */ /* 0x000ea2000800007f */
[----:B------:R-:W-:Y:S04]  /*5e20*/  BSSY B0, `(.L_x_2702) ;  /* 0x0000006000007945 */ /* 0x000fe80003800000 */
[----:B--2---:R-:W-:Y:S05]  /*5e30*/  @P0 BRA `(.L_x_2703) ;  /* 0x0000000000100947 */ /* 0x004fea0003800000 */
.L_x_2704:
[----:B--2---:R2:W3:Y:S02]  /*5e40*/  SYNCS.PHASECHK.TRANS64.TRYWAIT P0, [R2+URZ+0x16800], R3 ;  /* 0x01680003020075a7 */ /* 0x0044e4000800017f */
[----:B---3--:R-:W-:Y:S05]  /*5e50*/  @!P0 NANOSLEEP.SYNCS 0x989680 ;  /* 0x009896800000895d */ /* 0x008fea0003900000 */
[----:B------:R-:W3:Y:S02]  /*5e60*/  @!P0 SYNCS.PHASECHK.TRANS64 P0, [R2+URZ+0x16800], R3 ;  /* 0x01680003020085a7 */ /* 0x000ee4000800007f */
[----:B---3--:R-:W-:Y:S05]  /*5e70*/  @!P0 BRA `(.L_x_2704) ;  /* 0xfffffffc00f08947 */ /* 0x008fea000383ffff */
.L_x_2703:
[----:B------:R-:W-:Y:S05]  /*5e80*/  BSYNC B0 ;  /* 0x0000000000007941 */ /* 0x000fea0003800000 */
.L_x_2702:
[----:B------:R-:W-:Y:S05]  /*5e90*/  BRA `(.L_x_2705) ;  /* 0x0000002c009c7947 */ /* 0x000fea0003800000 */
.L_x_2701:
        /* <DEDUP_REMOVED lines=11> */
[----:B------:R-:W-:Y:S02]  /*5f50*/  IMAD.IADD R29, R3, 0x1, R27 ;  /* 0x00000001031d7824 */ /* 0x000fe400078e021b */
[----:B------:R-:W-:Y:S01]  /*5f60*/  IMAD.IADD R31, R5, 0x1, R25 ;  /* 0x00000001051f7824 */ /* 0x000fe200078e0219 */
[----:B------:R-:W-:Y:S06]  /*5f70*/  @!P0 BRA `(.L_x_2707) ;  /* 0x0000000000408947 */ /* 0x000fec0003800000 */
[----:B------:R-:W-:Y:S01]  /*5f80*/  MOV R0, 0x0 ;  /* 0x0000000000007802 */ /* 0x000fe20000000f00 */
[----:B------:R-:W-:Y:S01]  /*5f90*/  ULDC.64 UR4, c[0x4][0x88] ;  /* 0x0100220000047ab9 */ /* 0x000fe20000000a00 */
[----:B------:R-:W-:Y:S01]  /*5fa0*/  ULDC.64 UR6, c[0x4][0x90] ;  /* 0x0100240000067ab9 */ /* 0x000fe20000000a00 */
[----:B------:R-:W-:Y:S01]  /*5fb0*/  MOV R4, UR4 ;  /* 0x0000000400047c02 */ /* 0x000fe20008000f00 */
        /* <DEDUP_REMOVED lines=11> */
[----:B-1--4-:R-:W-:Y:S05]  /*6070*/  CALL.ABS.NOINC R14 ;  /* 0x000000000e007343 */ /* 0x012fea0003c00000 */
.L_x_2707:
[----:B------:R-:W-:Y:S05]  /*6080*/  BSYNC B6 ;  /* 0x0000000000067941 */ /* 0x000fea0003800000 */
.L_x_2706:
[----:B------:R-:W2:Y:S01]  /*6090*/  LDL R20, [R1+0x24] ;  /* 0x0000240001147983 */ /* 0x000ea20000100800 */
[----:B------:R-:W-:Y:S01]  /*60a0*/  ULDC.U8 UR4, c[0x0][0x410] ;  /* 0x0001040000047ab9 */ /* 0x000fe20000000000 */
[----:B------:R-:W-:Y:S01]  /*60b0*/  BSSY B0, `(.L_x_2708) ;  /* 0x00002bd000007945 */ /* 0x000fe20003800000 */
[----:B------:R-:W-:Y:S01]  /*60c0*/  ISETP.NE.AND P0, PT, RZ, UR4, PT ;  /* 0x00000004ff007c0c */ /* 0x000fe2000bf05270 */
[----:B--2---:R-:W-:-:S12]  /*60d0*/  IMAD.IADD R39, R23, 0x1, R20 ;  /* 0x0000000117277824 */ /* 0x004fd800078e0214 */
[----:B------:R-:W-:Y:S05]  /*60e0*/  @!P0 BRA `(.L_x_2709) ;  /* 0x0000001400a88947 */ /* 0x000fea0003800000 */
[----:B------:R-:W1:Y:S01]  /*60f0*/  LDC R32, c[0x0][0x448] ;  /* 0x00011200ff207b82 */ /* 0x000e620000000800 */
[----:B------:R-:W2:Y:S01]  /*6100*/  S2R R20, SR_TID.X ;  /* 0x0000000000147919 */ /* 0x000ea20000002100 */
[----:B------:R-:W-:Y:S01]  /*6110*/  ULDC.64 UR4, c[0x0][0x3f8] ;  /* 0x0000fe0000047ab9 */ /* 0x000fe20000000a00 */
[----:B------:R-:W-:Y:S01]  /*6120*/  MOV R8, R26 ;  /* 0x0000001a00087202 */ /* 0x000fe20000000f00 */
[----:B------:R-:W-:Y:S01]  /*6130*/  ULDC.64 UR6, c[0x0][0x408] ;  /* 0x0001020000067ab9 */ /* 0x000fe20000000a00 */
[----:B------:R-:W-:Y:S02]  /*6140*/  IMAD.MOV.U32 R9, RZ, RZ, R29 ;  /* 0x000000ffff097224 */ /* 0x000fe400078e001d */
[----:B------:R-:W-:Y:S02]  /*6150*/  IMAD.MOV.U32 R10, RZ, RZ, R24 ;  /* 0x000000ffff0a7224 */ /* 0x000fe400078e0018 */
[----:B------:R-:W-:Y:S01]  /*6160*/  IMAD.MOV.U32 R11, RZ, RZ, R31 ;  /* 0x000000ffff0b7224 */ /* 0x000fe200078e001f */
[----:B-1----:R-:W-:Y:S01]  /*6170*/  ISETP.NE.AND P0, PT, R32, 0x1, PT ;  /* 0x000000012000780c */ /* 0x002fe20003f05270 */
[----:B--2---:R-:W-:-:S12]  /*6180*/  VIADD R21, R20, 0xffffff80 ;  /* 0xffffff8014157836 */ /* 0x004fd80000000000 */
[----:B------:R-:W1:Y:S01]  /*6190*/  @P0 LDC R0, c[0x0][0x44c] ;  /* 0x00011300ff000b82 */ /* 0x000e620000000800 */
[----:B------:R-:W-:-:S04]  /*61a0*/  SHF.R.S32.HI R20, RZ, 0x1f, R21 ;  /* 0x0000001fff147819 */ /* 0x000fc80000011415 */
[----:B------:R-:W-:-:S03]  /*61b0*/  LEA.HI R20, R20, R21, RZ, 0x2 ;  /* 0x0000001514147211 */ /* 0x000fc600078f10ff */
[----:B------:R-:W2:Y:S01]  /*61c0*/  @P0 LDC R5, c[0x0][0x450] ;  /* 0x00011400ff050b82 */ /* 0x000ea20000000800 */
[----:B------:R-:W-:-:S05]  /*61d0*/  LOP3.LUT R20, R20, 0xfffffffc, RZ, 0xc0, !PT ;  /* 0xfffffffc14147812 */ /* 0x000fca00078ec0ff */
[----:B------:R-:W-:-:S04]  /*61e0*/  IMAD.IADD R20, R21, 0x1, -R20 ;  /* 0x0000000115147824 */ /* 0x000fc800078e0a14 */
[----:B------:R-:W-:-:S04]  /*61f0*/  IMAD R3, R20, 0x60, R39 ;  /* 0x0000006014037824 */ /* 0x000fc800078e0227 */
[----:B-1----:R-:W-:-:S05]  /*6200*/  @P0 IMAD.HI.U32 R0, R3, R0, RZ ;  /* 0x0000000003000227 */ /* 0x002fca00078e00ff */
[----:B--2---:R-:W-:-:S04]  /*6210*/  @P0 SHF.R.U32.HI R3, RZ, R5, R0 ;  /* 0x00000005ff030219 */ /* 0x004fc80000011600 */
[----:B------:R-:W-:Y:S01]  /*6220*/  SHF.R.S32.HI R0, RZ, 0x1f, R3 ;  /* 0x0000001fff007819 */ /* 0x000fe20000011403 */
[----:B------:R-:W-:-:S04]  /*6230*/  IMAD.WIDE.U32 R8, R3, UR4, R8 ;  /* 0x0000000403087c25 */ /* 0x000fc8000f8e0008 */
[C---:B------:R-:W-:Y:S02]  /*6240*/  IMAD R4, R0.reuse, UR4, RZ ;  /* 0x0000000400047c24 */ /* 0x040fe4000f8e02ff */
[----:B------:R-:W-:Y:S02]  /*6250*/  IMAD R0, R0, UR6, RZ ;  /* 0x0000000600007c24 */ /* 0x000fe4000f8e02ff */
[C---:B------:R-:W-:Y:S01]  /*6260*/  IMAD R5, R3.reuse, UR5, R4 ;  /* 0x0000000503057c24 */ /* 0x040fe2000f8e0204 */
[----:B------:R-:W-:Y:S01]  /*6270*/  ULDC.64 UR4, c[0x0][0x3e8] ;  /* 0x0000fa0000047ab9 */ /* 0x000fe20000000a00 */
[----:B------:R-:W-:Y:S01]  /*6280*/  IMAD.WIDE.U32 R10, R3, UR6, R10 ;  /* 0x00000006030a7c25 */ /* 0x000fe2000f8e000a */
[----:B------:R-:W-:Y:S01]  /*6290*/  LEA R4, P0, R8, UR4, 0x1 ;  /* 0x0000000408047c11 */ /* 0x000fe2000f8008ff */
[----:B------:R-:W-:Y:S01]  /*62a0*/  UMOV UR4, 0xffffffff ;  /* 0xffffffff00047882 */ /* 0x000fe20000000000 */
[----:B------:R-:W-:Y:S01]  /*62b0*/  IADD3 R5, R9, R5, RZ ;  /* 0x0000000509057210 */ /* 0x000fe20007ffe0ff */
[----:B------:R-:W-:Y:S01]  /*62c0*/  IMAD R3, R3, UR7, R0 ;  /* 0x0000000703037c24 */ /* 0x000fe2000f8e0200 */
[----:B------:R-:W-:-:S02]  /*62d0*/  ULDC.64 UR6, c[0x0][0x400] ;  /* 0x0001000000067ab9 */ /* 0x000fc40000000a00 */
[----:B------:R-:W-:Y:S01]  /*62e0*/  LEA R7, P1, R10, UR6, 0x1 ;  /* 0x000000060a077c11 */ /* 0x000fe2000f8208ff */
[----:B------:R-:W-:Y:S01]  /*62f0*/  IMAD.IADD R3, R11, 0x1, R3 ;  /* 0x000000010b037824 */ /* 0x000fe200078e0203 */
[----:B------:R-:W-:-:S04]  /*6300*/  LEA.HI.X R6, R8, UR5, R5, 0x1, P0 ;  /* 0x0000000508067c11 */ /* 0x000fc800080f0c05 */
[----:B------:R-:W-:Y:S01]  /*6310*/  LEA.HI.X R8, R10, UR7, R3, 0x1, P1 ;  /* 0x000000070a087c11 */ /* 0x000fe200088f0c03 */
[----:B------:R-:W-:Y:S06]  /*6320*/  BRA.DIV UR4, `(.L_x_2710) ;  /* 0x0000014604847947 */ /* 0x000fec000b800000 */
[----:B------:R1:W2:Y:S04]  /*6330*/  SHFL.IDX PT, R3, R6, RZ, 0x1c1f ;  /* 0x001c1fff06037589 */ /* 0x0002a800000e0000 */
[----:B------:R1:W3:Y:S04]  /*6340*/  SHFL.IDX PT, R0, R4, RZ, 0x1c1f ;  /* 0x001c1fff04007589 */ /* 0x0002e800000e0000 */
[----:B------:R1:W1:Y:S04]  /*6350*/  SHFL.IDX PT, R5, R8, RZ, 0x1c1f ;  /* 0x001c1fff08057589 */ /* 0x00026800000e0000 */
[----:B0-----:R0:W0:Y:S02]  /*6360*/  SHFL.IDX PT, R14, R7, RZ, 0x1c1f ;  /* 0x001c1fff070e7589 */ /* 0x00102400000e0000 */
.L_x_2927:
[----:B------:R-:W5:Y:S01]  /*6370*/  LDL R9, [R1+0x10] ;  /* 0x0000100001097983 */ /* 0x000f620000100800 */
[----:B------:R-:W-:Y:S01]  /*6380*/  BSSY B1, `(.L_x_2711) ;  /* 0x0000020000017945 */ /* 0x000fe20003800000 */
[----:B------:R-:W-:Y:S02]  /*6390*/  CS2R R34, SRZ ;  /* 0x0000000000227805 */ /* 0x000fe4000001ff00 */
[----:B------:R-:W-:Y:S02]  /*63a0*/  CS2R R20, SRZ ;  /* 0x0000000000147805 */ /* 0x000fe4000001ff00 */
[----:B------:R-:W-:Y:S02]  /*63b0*/  CS2R R28, SRZ ;  /* 0x00000000001c7805 */ /* 0x000fe4000001ff00 */
[----:B------:R-:W-:Y:S01]  /*63c0*/  CS2R R24, SRZ ;  /* 0x0000000000187805 */ /* 0x000fe2000001ff00 */
[----:B-----5:R-:W-:-:S05]  /*63d0*/  IMAD R32, R9, R32, RZ ;  /* 0x0000002009207224 */ /* 0x020fca00078e02ff */
[----:B------:R-:W-:-:S13]  /*63e0*/  ISETP.GE.AND P0, PT, R39, R32, PT ;  /* 0x000000202700720c */ /* 0x000fda0003f06270 */
[----:B------:R-:W-:Y:S05]  /*63f0*/  @P0 BRA `(.L_x_2712) ;  /* 0x0000000000600947 */ /* 0x000fea0003800000 */
[----:B------:R-:W4:Y:S01]  /*6400*/  LDL R9, [R1] ;  /* 0x0000000001097983 */ /* 0x000f220000100800 */
[----:B------:R-:W-:-:S03]  /*6410*/  ULDC UR4, c[0x0][0x3f4] ;  /* 0x0000fd0000047ab9 */ /* 0x000fc60000000800 */
[----:B------:R-:W4:Y:S01]  /*6420*/  LDL R12, [R1+0x5c] ;  /* 0x00005c00010c7983 */ /* 0x000f220000100800 */
[----:B------:R-:W-:Y:S01]  /*6430*/  ISETP.GE.AND P2, PT, R152, UR4, PT ;  /* 0x0000000498007c0c */ /* 0x000fe2000bf46270 */
[----:B---3--:R-:W-:Y:S02]  /*6440*/  IMAD.MOV.U32 R10, RZ, RZ, R0 ;  /* 0x000000ffff0a7224 */ /* 0x008fe400078e0000 */
[----:B--2---:R-:W-:Y:S02]  /*6450*/  IMAD.MOV.U32 R11, RZ, RZ, R3 ;  /* 0x000000ffff0b7224 */ /* 0x004fe400078e0003 */
[----:B-1----:R-:W-:Y:S01]  /*6460*/  IMAD.MOV.U32 R15, RZ, RZ, R5 ;  /* 0x000000ffff0f7224 */ /* 0x002fe200078e0005 */
[----:B------:R-:W-:Y:S02]  /*6470*/  CS2R R28, SRZ ;  /* 0x00000000001c7805 */ /* 0x000fe4000001ff00 */
[----:B------:R-:W-:Y:S02]  /*6480*/  CS2R R34, SRZ ;  /* 0x0000000000227805 */ /* 0x000fe4000001ff00 */
[----:B------:R-:W-:-:S03]  /*6490*/  CS2R R24, SRZ ;  /* 0x0000000000187805 */ /* 0x000fc6000001ff00 */
[----:B------:R-:W-:-:S05]  /*64a0*/  @!P2 IMAD.WIDE R10, R152, 0x2, R10 ;  /* 0x00000002980aa825 */ /* 0x000fca00078e020a */
[----:B------:R1:W5:Y:S01]  /*64b0*/  @!P2 LD.E.64 R28, desc[UR40][R10.64] ;  /* 0x000000280a1ca980 */ /* 0x000362000c101b00 */
[----:B----4-:R-:W-:-:S13]  /*64c0*/  ISETP.GE.AND P3, PT, R9, UR4, PT ;  /* 0x0000000409007c0c */ /* 0x010fda000bf66270 */
[C---:B------:R-:W-:Y:S02]  /*64d0*/  @!P3 SHF.L.U32 R37, R9.reuse, 0x1, RZ ;  /* 0x000000010925b819 */ /* 0x040fe400000006ff */
[----:B------:R-:W-:Y:S02]  /*64e0*/  @!P3 SHF.L.U64.HI R20, R9, 0x1, R12 ;  /* 0x000000010914b819 */ /* 0x000fe4000001020c */
[-C--:B------:R-:W-:Y:S02]  /*64f0*/  @!P3 IADD3 R26, P0, R0, R37.reuse, RZ ;  /* 0x00000025001ab210 */ /* 0x080fe40007f1e0ff */
[----:B0-----:R-:W-:Y:S01]  /*6500*/  @!P3 IADD3 R36, P1, R14, R37, RZ ;  /* 0x000000250e24b210 */ /* 0x001fe20007f3e0ff */
[----:B------:R-:W-:-:S04]  /*6510*/  @!P2 IMAD.WIDE R12, R152, 0x2, R14 ;  /* 0x00000002980ca825 */ /* 0x000fc800078e020e */
[--C-:B------:R-:W-:Y:S01]  /*6520*/  @!P3 IMAD.X R27, R3, 0x1, R20.reuse, P0 ;  /* 0x00000001031bb824 */ /* 0x100fe200000e0614 */
[----:B------:R1:W5:Y:S01]  /*6530*/  @!P2 LD.E.64 R34, desc[UR40][R12.64] ;  /* 0x000000280c22a980 */ /* 0x000362000c101b00 */
[----:B------:R-:W-:Y:S01]  /*6540*/  @!P3 IMAD.X R37, R5, 0x1, R20, P1 ;  /* 0x000000010525b824 */ /* 0x000fe200008e0614 */
[----:B------:R-:W-:Y:S02]  /*6550*/  CS2R R20, SRZ ;  /* 0x0000000000147805 */ /* 0x000fe4000001ff00 */
[----:B------:R1:W5:Y:S04]  /*6560*/  @!P3 LD.E.64 R24, desc[UR40][R26.64] ;  /* 0x000000281a18b980 */ /* 0x000368000c101b00 */
[----:B------:R1:W5:Y:S02]  /*6570*/  @!P3 LD.E.64 R20, desc[UR40][R36.64] ;  /* 0x000000282414b980 */ /* 0x000364000c101b00 */
.L_x_2712:
[----:B------:R-:W-:Y:S05]  /*6580*/  BSYNC B1 ;  /* 0x0000000000017941 */ /* 0x000fea0003800000 */
.L_x_2711:
[----:B--2--5:R-:W-:Y:S01]  /*6590*/  IMAD.MOV.U32 R3, RZ, RZ, R35 ;  /* 0x000000ffff037224 */ /* 0x024fe200078e0023 */
[----:B---3--:R-:W-:Y:S01]  /*65a0*/  MOV R0, R34 ;  /* 0x0000002200007202 */ /* 0x008fe20000000f00 */
[----:B-1----:R-:W-:Y:S01]  /*65b0*/  IMAD.MOV.U32 R5, RZ, RZ, R20 ;  /* 0x000000ffff057224 */ /* 0x002fe200078e0014 */
[----:B------:R-:W-:Y:S01]  /*65c0*/  UMOV UR4, 0xffffffff ;  /* 0xffffffff00047882 */ /* 0x000fe20000000000 */
[----:B------:R-:W-:Y:S01]  /*65d0*/  IMAD.MOV.U32 R9, RZ, RZ, R21 ;  /* 0x000000ffff097224 */ /* 0x000fe200078e0015 */
[----:B------:R-:W-:Y:S02]  /*65e0*/  PRMT R40, R0, 0x7610, R40 ;  /* 0x0000761000287816 */ /* 0x000fe40000000028 */
[----:B------:R-:W-:Y:S02]  /*65f0*/  CS2R R26, SRZ ;  /* 0x00000000001a7805 */ /* 0x000fe4000001ff00 */
[----:B------:R-:W-:Y:S01]  /*6600*/  PRMT R45, R3, 0x5410, R5 ;  /* 0x00005410032d7816 */ /* 0x000fe20000000005 */
[----:B------:R-:W-:Y:S01]  /*6610*/  IMAD.MOV.U32 R3, RZ, RZ, R29 ;  /* 0x000000ffff037224 */ /* 0x000fe200078e001d */
[----:B------:R-:W-:Y:S01]  /*6620*/  PRMT R36, R36, 0x5410, R9 ;  /* 0x0000541024247816 */ /* 0x000fe20000000009 */
[----:B------:R-:W-:Y:S01]  /*6630*/  IMAD.MOV.U32 R5, RZ, RZ, R24 ;  /* 0x000000ffff057224 */ /* 0x000fe200078e0018 */
[----:B------:R-:W-:Y:S01]  /*6640*/  MOV R0, R28 ;  /* 0x0000001c00007202 */ /* 0x000fe20000000f00 */
[----:B------:R-:W-:-:S03]  /*6650*/  IMAD.MOV.U32 R9, RZ, RZ, R25 ;  /* 0x000000ffff097224 */ /* 0x000fc600078e0019 */
[----:B------:R-:W-:Y:S02]  /*6660*/  PRMT R40, R40, 0x5410, R0 ;  /* 0x0000541028287816 */ /* 0x000fe40000000000 */
[----:B------:R-:W-:Y:S02]  /*6670*/  PRMT R46, R3, 0x5410, R5 ;  /* 0x00005410032e7816 */ /* 0x000fe40000000005 */
[----:B------:R-:W-:Y:S01]  /*6680*/  PRMT R36, R9, 0x7610, R36 ;  /* 0x0000761009247816 */ /* 0x000fe20000000024 */
[----:B------:R-:W-:Y:S06]  /*6690*/  BRA.DIV UR4, `(.L_x_2713) ;  /* 0x0000014604187947 */ /* 0x000fec000b800000 */
[----:B------:R1:W2:Y:S04]  /*66a0*/  SHFL.IDX PT, R3, R6, 0x1, 0x1c1f ;  /* 0x003c1f0006037f89 */ /* 0x0002a800000e0000 */
[----:B------:R1:W3:Y:S04]  /*66b0*/  SHFL.IDX PT, R0, R4, 0x1, 0x1c1f ;  /* 0x003c1f0004007f89 */ /* 0x0002e800000e0000 */
[----:B------:R1:W1:Y:S04]  /*66c0*/  SHFL.IDX PT, R5, R8, 0x1, 0x1c1f ;  /* 0x003c1f0008057f89 */ /* 0x00026800000e0000 */
[----:B0-----:R0:W0:Y:S02]  /*66d0*/  SHFL.IDX PT, R14, R7, 0x1, 0x1c1f ;  /* 0x003c1f00070e7f89 */ /* 0x00102400000e0000 */
.L_x_2933:
[----:B-1----:R-:W5:Y:S04]  /*66e0*/  LDL R6, [R1+0x54] ;  /* 0x0000540001067983 */ /* 0x002f680000100800 */
[----:B------:R-:W4:Y:S01]  /*66f0*/  LDL R41, [R1+0x30] ;  /* 0x0000300001297983 */ /* 0x000f220000100800 */
[----:B------:R-:W-:Y:S01]  /*6700*/  IADD3 R39, R39, 0x60, RZ ;  /* 0x0000006027277810 */ /* 0x000fe20007ffe0ff */
[----:B------:R-:W-:Y:S01]  /*6710*/  BSSY B1, `(.L_x_2714) ;  /* 0x0000023000017945 */ /* 0x000fe20003800000 */
[----:B------:R-:W-:Y:S02]  /*6720*/  CS2R R10, SRZ ;  /* 0x00000000000a7805 */ /* 0x000fe4000001ff00 */
[----:B------:R-:W-:Y:S02]  /*6730*/  CS2R R12, SRZ ;  /* 0x00000000000c7805 */ /* 0x000fe4000001ff00 */
[----:B------:R-:W-:-:S02]  /*6740*/  ISETP.GE.AND P0, PT, R39, R32, PT ;  /* 0x000000202700720c */ /* 0x000fc40003f06270 */
[----:B------:R-:W-:Y:S02]  /*6750*/  CS2R R8, SRZ ;  /* 0x0000000000087805 */ /* 0x000fe4000001ff00 */
[----:B-----5:R-:W-:-:S04]  /*6760*/  LEA.HI R4, R6, R6, RZ, 0x1 ;  /* 0x0000000606047211 */ /* 0x020fc800078f08ff */
[----:B------:R-:W-:Y:S01]  /*6770*/  LOP3.LUT R4, R4, 0xfffffffe, RZ, 0xc0, !PT ;  /* 0xfffffffe04047812 */ /* 0x000fe200078ec0ff */
[----:B----4-:R-:W-:-:S04]  /*6780*/  IMAD.SHL.U32 R31, R41, 0x40, RZ ;  /* 0x00000040291f7824 */ /* 0x010fc800078e00ff */
[----:B------:R-:W-:-:S05]  /*6790*/  IMAD.IADD R4, R6, 0x1, -R4 ;  /* 0x0000000106047824 */ /* 0x000fca00078e0a04 */
[----:B------:R-:W-:Y:S01]  /*67a0*/  SHF.L.U32 R37, R4, 0x1f, RZ ;  /* 0x0000001f04257819 */ /* 0x000fe200000006ff */
[----:B------:R-:W-:Y:S06]  /*67b0*/  @P0 BRA `(.L_x_2715) ;  /* 0x0000000000600947 */ /* 0x000fec0003800000 */
[----:B------:R-:W4:Y:S01]  /*67c0*/  LDL R15, [R1] ;  /* 0x00000000010f7983 */ /* 0x000f220000100800 */
[----:B------:R-:W-:-:S03]  /*67d0*/  ULDC UR4, c[0x0][0x3f4] ;  /* 0x0000fd0000047ab9 */ /* 0x000fc60000000800 */
[----:B------:R-:W4:Y:S01]  /*67e0*/  LDL R38, [R1+0x5c] ;  /* 0x00005c0001267983 */ /* 0x000f220000100800 */
[----:B------:R-:W-:Y:S01]  /*67f0*/  ISETP.GE.AND P2, PT, R152, UR4, PT ;  /* 0x0000000498007c0c */ /* 0x000fe2000bf46270 */
[----:B---3--:R-:W-:Y:S01]  /*6800*/  IMAD.MOV.U32 R6, RZ, RZ, R0 ;  /* 0x000000ffff067224 */ /* 0x008fe200078e0000 */
[----:B0-2---:R-:W-:Y:S02]  /*6810*/  MOV R7, R3 ;  /* 0x0000000300077202 */ /* 0x005fe40000000f00 */
[----:B------:R-:W-:Y:S02]  /*6820*/  CS2R R12, SRZ ;  /* 0x00000000000c7805 */ /* 0x000fe4000001ff00 */
[----:B------:R-:W-:-:S07]  /*6830*/  CS2R R26, SRZ ;  /* 0x00000000001a7805 */ /* 0x000fce000001ff00 */
[----:B------:R-:W-:-:S05]  /*6840*/  @!P2 IMAD.WIDE R6, R152, 0x2, R6 ;  /* 0x000000029806a825 */ /* 0x000fca00078e0206 */
[----:B------:R1:W5:Y:S01]  /*6850*/  @!P2 LD.E.64 R12, desc[UR40][R6.64] ;  /* 0x00000028060ca980 */ /* 0x000362000c101b00 */
[----:B----4-:R-:W-:-:S13]  /*6860*/  ISETP.GE.AND P3, PT, R15, UR4, PT ;  /* 0x000000040f007c0c */ /* 0x010fda000bf66270 */
[C---:B------:R-:W-:Y:S01]  /*6870*/  @!P3 IMAD.SHL.U32 R9, R15.reuse, 0x2, RZ ;  /* 0x000000020f09b824 */ /* 0x040fe200078e00ff */
[----:B------:R-:W-:Y:S01]  /*6880*/  @!P3 SHF.L.U64.HI R10, R15, 0x1, R38 ;  /* 0x000000010f0ab819 */ /* 0x000fe20000010226 */
[----:B------:R-:W-:-:S03]  /*6890*/  IMAD.MOV.U32 R15, RZ, RZ, R5 ;  /* 0x000000ffff0f7224 */ /* 0x000fc600078e0005 */
[-C--:B------:R-:W-:Y:S02]  /*68a0*/  @!P3 IADD3 R38, P0, R0, R9.reuse, RZ ;  /* 0x000000090026b210 */ /* 0x080fe40007f1e0ff */
[----:B------:R-:W-:Y:S02]  /*68b0*/  @!P3 IADD3 R4, P1, R14, R9, RZ ;  /* 0x000000090e04b210 */ /* 0x000fe40007f3e0ff */
[----:B------:R-:W-:Y:S01]  /*68c0*/  CS2R R8, SRZ ;  /* 0x0000000000087805 */ /* 0x000fe2000001ff00 */
[----:B------:R-:W-:Y:S01]  /*68d0*/  @!P3 IMAD.X R39, R3, 0x1, R10, P0 ;  /* 0x000000010327b824 */ /* 0x000fe200000e060a */
[----:B------:R-:W-:Y:S02]  /*68e0*/  @!P3 IADD3.X R5, R5, R10, RZ, P1, !PT ;  /* 0x0000000a0505b210 */ /* 0x000fe40000ffe4ff */
[----:B------:R-:W-:Y:S01]  /*68f0*/  CS2R R10, SRZ ;  /* 0x00000000000a7805 */ /* 0x000fe2000001ff00 */
[----:B------:R-:W-:Y:S01]  /*6900*/  @!P2 IMAD.WIDE R14, R152, 0x2, R14 ;  /* 0x00000002980ea825 */ /* 0x000fe200078e020e */
[----:B------:R1:W5:Y:S04]  /*6910*/  @!P3 LD.E.64 R8, desc[UR40][R38.64] ;  /* 0x000000282608b980 */ /* 0x000368000c101b00 */
[----:B------:R1:W5:Y:S04]  /*6920*/  @!P2 LD.E.64 R26, desc[UR40][R14.64] ;  /* 0x000000280e1aa980 */ /* 0x000368000c101b00 */
[----:B------:R1:W5:Y:S02]  /*6930*/  @!P3 LD.E.64 R10, desc[UR40][R4.64] ;  /* 0x00000028040ab980 */ /* 0x000364000c101b00 */
.L_x_2715:
[----:B------:R-:W-:Y:S05]  /*6940*/  BSYNC B1 ;  /* 0x0000000000017941 */ /* 0x000fea0003800000 */
.L_x_2714:
[----:B01----:R-:W0:Y:S01]  /*6950*/  S2R R7, SR_TID.X ;  /* 0x0000000000077919 */ /* 0x003e220000002100 */
[----:B------:R-:W1:Y:S01]  /*6960*/  SYNCS.PHASECHK.TRANS64.TRYWAIT P0, [R2+URZ+0x16800], R37 ;  /* 0x01680025020075a7 */ /* 0x000e62000800017f */
[----:B------:R-:W-:Y:S01]  /*6970*/  LOP3.LUT R31, R31, 0x1c0, RZ, 0xc0, !PT ;  /* 0x000001c01f1f7812 */ /* 0x000fe200078ec0ff */
[----:B--2--5:R-:W-:Y:S01]  /*6980*/  IMAD.MOV.U32 R3, RZ, RZ, R26 ;  /* 0x000000ffff037224 */ /* 0x024fe200078e001a */
[----:B------:R-:W-:Y:S01]  /*6990*/  MOV R5, R11 ;  /* 0x0000000b00057202 */ /* 0x000fe20000000f00 */
[----:B------:R-:W-:Y:S01]  /*69a0*/  IMAD.MOV.U32 R4, RZ, RZ, R10 ;  /* 0x000000ffff047224 */ /* 0x000fe200078e000a */
[----:B---3--:R-:W-:Y:S01]  /*69b0*/  LOP3.LUT R0, R31, 0x18, R16, 0xf8, !PT ;  /* 0x000000181f007812 */ /* 0x008fe200078ef810 */
[----:B------:R-:W-:Y:S01]  /*69c0*/  IMAD R32, R33, -0xc0, R32 ;  /* 0xffffff4021207824 */ /* 0x000fe200078e0220 */
[----:B------:R-:W-:Y:S01]  /*69d0*/  SHF.R.U32.HI R31, RZ, 0x3, R31 ;  /* 0x00000003ff1f7819 */ /* 0x000fe2000001161f */
[----:B------:R-:W-:Y:S01]  /*69e0*/  IMAD.MOV.U32 R6, RZ, RZ, R12 ;  /* 0x000000ffff067224 */ /* 0x000fe200078e000c */
[----:B------:R-:W-:Y:S01]  /*69f0*/  PRMT R47, R3, 0x7610, R47 ;  /* 0x00007610032f7816 */ /* 0x000fe2000000002f */
[----:B------:R-:W-:Y:S01]  /*6a00*/  IMAD.MOV.U32 R3, RZ, RZ, R27 ;  /* 0x000000ffff037224 */ /* 0x000fe200078e001b */
[----:B------:R-:W-:Y:S01]  /*6a10*/  LOP3.LUT R0, R0, R31, RZ, 0x3c, !PT ;  /* 0x0000001f00007212 */ /* 0x000fe200078e3cff */
[----:B------:R-:W-:Y:S01]  /*6a20*/  BSSY B1, `(.L_x_2716) ;  /* 0x0000015000017945 */ /* 0x000fe20003800000 */
[----:B------:R-:W-:Y:S01]  /*6a30*/  PRMT R14, R4, 0x5410, R5 ;  /* 0x00005410040e7816 */ /* 0x000fe20000000005 */
[----:B------:R-:W-:Y:S01]  /*6a40*/  IMAD.MOV.U32 R4, RZ, RZ, R8 ;  /* 0x000000ffff047224 */ /* 0x000fe200078e0008 */
[----:B------:R-:W-:Y:S01]  /*6a50*/  PRMT R31, R3, 0x7610, R31 ;  /* 0x00007610031f7816 */ /* 0x000fe2000000001f */
[----:B------:R-:W-:Y:S01]  /*6a60*/  IMAD.MOV.U32 R5, RZ, RZ, R9 ;  /* 0x000000ffff057224 */ /* 0x000fe200078e0009 */
[----:B------:R-:W-:-:S02]  /*6a70*/  VIMNMX R32, R32, 0xc0, PT ;  /* 0x000000c020207848 */ /* 0x000fc40003fe0100 */
[----:B------:R-:W-:Y:S02]  /*6a80*/  PRMT R15, R4, 0x7610, R15 ;  /* 0x00007610040f7816 */ /* 0x000fe4000000000f */
[----:B------:R-:W-:Y:S02]  /*6a90*/  PRMT R47, R47, 0x5410, R6 ;  /* 0x000054102f2f7816 */ /* 0x000fe40000000006 */
[----:B------:R-:W-:Y:S02]  /*6aa0*/  LOP3.LUT P2, RZ, R41, 0x4, RZ, 0xc0, !PT ;  /* 0x0000000429ff7812 */ /* 0x000fe4000784c0ff */
[----:B------:R-:W-:Y:S01]  /*6ab0*/  ISETP.GE.AND P1, PT, R23, R32, PT ;  /* 0x000000201700720c */ /* 0x000fe20003f26270 */
[----:B0-----:R-:W-:-:S05]  /*6ac0*/  VIADD R38, R7, 0xffffff80 ;  /* 0xffffff8007267836 */ /* 0x001fca0000000000 */
[----:B------:R-:W-:-:S04]  /*6ad0*/  SHF.R.S32.HI R7, RZ, 0x1f, R38 ;  /* 0x0000001fff077819 */ /* 0x000fc80000011426 */
[----:B------:R-:W-:-:S04]  /*6ae0*/  LEA.HI R7, R7, R38, RZ, 0x5 ;  /* 0x0000002607077211 */ /* 0x000fc800078f28ff */
[----:B------:R-:W-:-:S05]  /*6af0*/  SHF.R.S32.HI R7, RZ, 0x5, R7 ;  /* 0x00000005ff077819 */ /* 0x000fca0000011407 */
[----:B------:R-:W-:Y:S01]  /*6b00*/  IMAD R3, R7, 0x200, R0 ;  /* 0x0000020007037824 */ /* 0x000fe200078e0200 */
[----:B------:R-:W-:-:S03]  /*6b10*/  MOV R0, R13 ;  /* 0x0000000d00007202 */ /* 0x000fc60000000f00 */
[----:B------:R-:W-:Y:S01]  /*6b20*/  IMAD R3, R3, 0x2, R2 ;  /* 0x0000000203037824 */ /* 0x000fe200078e0202 */
[----:B------:R-:W-:-:S03]  /*6b30*/  PRMT R31, R31, 0x5410, R0 ;  /* 0x000054101f1f7816 */ /* 0x000fc60000000000 */
[C---:B------:R-:W-:Y:S01]  /*6b40*/  VIADD R0, R3.reuse, 0x8440 ;  /* 0x0000844003007836 */ /* 0x040fe20000000000 */
[----:B------:R-:W-:Y:S01]  /*6b50*/  IADD3 R4, R3, 0x8400, RZ ;  /* 0x0000840003047810 */ /* 0x000fe20007ffe0ff */
[----:B-1----:R-:W-:Y:S06]  /*6b60*/  @!P0 BRA `(.L_x_2717) ;  /* 0x0000014000548947 */ /* 0x002fec0003800000 */
.L_x_2934:
[----:B------:R-:W-:Y:S05]  /*6b70*/  BSYNC B1 ;  /* 0x0000000000017941 */ /* 0x000fea0003800000 */
.L_x_2716:
[----:B------:R-:W-:Y:S01]  /*6b80*/  BSSY B1, `(.L_x_2718) ;  /* 0x0000060000017945 */ /* 0x000fe20003800000 */
[----:B------:R-:W-:Y:S01]  /*6b90*/  PRMT R15, R15, 0x5410, R5 ;  /* 0x000054100f0f7816 */ /* 0x000fe20000000005 */
[----:B------:R-:W-:Y:S02]  /*6ba0*/  @P2 VIADD R0, R4, 0xffffffc0 ;  /* 0xffffffc004002836 */ /* 0x000fe40000000000 */
[----:B------:R-:W-:Y:S05]  /*6bb0*/  @P1 BRA `(.L_x_2719) ;  /* 0x0000000400701947 */ /* 0x000fea0003800000 */
[----:B------:R-:W2:Y:S01]  /*6bc0*/  LDL R6, [R1] ;  /* 0x0000000001067983 */ /* 0x000ea20000100800 */
[----:B------:R-:W1:Y:S01]  /*6bd0*/  LDC R5, c[0x0][0x3f4] ;  /* 0x0000fd00ff057b82 */ /* 0x000e620000000800 */
[----:B------:R-:W-:Y:S01]  /*6be0*/  BSSY B2, `(.L_x_2720) ;  /* 0x000002e000027945 */ /* 0x000fe20003800000 */
[-C--:B-1----:R-:W-:Y:S02]  /*6bf0*/  ISETP.GE.AND P0, PT, R152, R5.reuse, PT ;  /* 0x000000059800720c */ /* 0x082fe40003f06270 */
[----:B--2---:R-:W-:-:S11]  /*6c00*/  ISETP.GE.AND P1, PT, R6, R5, PT ;  /* 0x000000050600720c */ /* 0x004fd60003f26270 */
[----:B------:R-:W-:Y:S05]  /*6c10*/  @P0 BRA `(.L_x_2721) ;  /* 0x0000000000a80947 */ /* 0x000fea0003800000 */
[----:B------:R-:W1:Y:S01]  /*6c20*/  LDS.128 R4, [R3+0x8400] ;  /* 0x0084000003047984 */ /* 0x000e620000000c00 */
[----:B0-----:R-:W-:Y:S01]  /*6c30*/  SHF.R.U32.HI R37, RZ, 0x10, R29 ;  /* 0x00000010ff257819 */ /* 0x001fe2000001161d */
[--C-:B------:R-:W-:Y:S01]  /*6c40*/  HADD2.F32 R38, -RZ, R40.reuse.H0_H0 ;  /* 0x20000028ff267230 */ /* 0x100fe20000004100 */
[--C-:B------:R-:W-:Y:S02]  /*6c50*/  SHF.R.U32.HI R39, RZ, 0x10, R35.reuse ;  /* 0x00000010ff277819 */ /* 0x100fe40000011623 */
[----:B------:R-:W-:Y:S01]  /*6c60*/  SHF.R.U64 R43, R34, 0x10, R35 ;  /* 0x00000010222b7819 */ /* 0x000fe20000001223 */
[----:B------:R-:W-:Y:S01]  /*6c70*/  HADD2.F32 R37, -RZ, R37.H0_H0 ;  /* 0x20000025ff257230 */ /* 0x000fe20000004100 */
[----:B------:R-:W-:Y:S01]  /*6c80*/  SHF.R.U64 R44, R28, 0x10, R29 ;  /* 0x000000101c2c7819 */ /* 0x000fe2000000121d */
[----:B------:R-:W-:Y:S02]  /*6c90*/  HADD2.F32 R39, -RZ, R39.H0_H0 ;  /* 0x20000027ff277230 */ /* 0x000fe40000004100 */
[----:B------:R-:W-:-:S02]  /*6ca0*/  HADD2.F32 R35, -RZ, R40.H1_H1 ;  /* 0x30000028ff237230 */ /* 0x000fc40000004100 */
[--C-:B-1----:R-:W-:Y:S02]  /*6cb0*/  HADD2.F32 R33, -RZ, R7.reuse.H0_H0 ;  /* 0x20000007ff217230 */ /* 0x102fe40000004100 */
[----:B------:R-:W-:Y:S02]  /*6cc0*/  HADD2.F32 R34, -RZ, R7.H1_H1 ;  /* 0x30000007ff227230 */ /* 0x000fe40000004100 */
[--C-:B------:R-:W-:Y:S02]  /*6cd0*/  HADD2.F32 R7, -RZ, R4.reuse.H0_H0 ;  /* 0x20000004ff077230 */ /* 0x100fe40000004100 */
[----:B------:R-:W-:Y:S02]  /*6ce0*/  HADD2.F32 R4, -RZ, R4.H1_H1 ;  /* 0x30000004ff047230 */ /* 0x000fe40000004100 */
[C---:B------:R-:W-:Y:S01]  /*6cf0*/  FMUL.FTZ R40, R34.reuse, R39 ;  /* 0x0000002722287220 */ /* 0x040fe20000410000 */
[----:B------:R-:W-:Y:S01]  /*6d00*/  FMUL.FTZ R42, R34, R37 ;  /* 0x00000025222a7220 */ /* 0x000fe20000410000 */
[----:B------:R-:W-:-:S02]  /*6d10*/  HADD2.F32 R28, -RZ, R6.H0_H0 ;  /* 0x20000006ff1c7230 */ /* 0x000fc40000004100 */
[CC--:B------:R-:W-:Y:S01]  /*6d20*/  FMUL.FTZ R34, R4.reuse, R38.reuse ;  /* 0x0000002604227220 */ /* 0x0c0fe20000410000 */
[C---:B------:R-:W-:Y:S01]  /*6d30*/  FFMA.FTZ R41, R33.reuse, R37, -R40 ;  /* 0x0000002521297223 */ /* 0x040fe20000010828 */
[----:B------:R-:W-:Y:S02]  /*6d40*/  HADD2.F32 R29, -RZ, R6.H1_H1 ;  /* 0x30000006ff1d7230 */ /* 0x000fe40000004100 */
[----:B------:R-:W-:Y:S01]  /*6d50*/  FFMA.FTZ R42, R33, R39, R42 ;  /* 0x00000027212a7223 */ /* 0x000fe2000001002a */
[-C--:B------:R-:W-:Y:S01]  /*6d60*/  FMUL.FTZ R40, R4, R35.reuse ;  /* 0x0000002304287220 */ /* 0x080fe20000410000 */
[C---:B------:R-:W-:Y:S01]  /*6d70*/  FFMA.FTZ R37, R7.reuse, R35, -R34 ;  /* 0x0000002307257223 */ /* 0x040fe20000010822 */
[----:B------:R-:W-:Y:S02]  /*6d80*/  HADD2.F32 R6, -RZ, R5.H0_H0 ;  /* 0x20000005ff067230 */ /* 0x000fe40000004100 */
[----:B------:R-:W-:Y:S02]  /*6d90*/  HADD2.F32 R35, -RZ, R45.H0_H0 ;  /* 0x2000002dff237230 */ /* 0x000fe40000004100 */
[----:B------:R-:W-:Y:S01]  /*6da0*/  FFMA.FTZ R40, R7, R38, R40 ;  /* 0x0000002607287223 */ /* 0x000fe20000010028 */
[----:B------:R-:W-:-:S02]  /*6db0*/  HADD2.F32 R33, -RZ, R46.H0_H0 ;  /* 0x2000002eff217230 */ /* 0x000fc40000004100 */
[----:B------:R-:W-:Y:S02]  /*6dc0*/  HADD2.F32 R5, -RZ, R5.H1_H1 ;  /* 0x30000005ff057230 */ /* 0x000fe40000004100 */
[C---:B------:R-:W-:Y:S01]  /*6dd0*/  FMUL.FTZ R39, R29.reuse, R35 ;  /* 0x000000231d277220 */ /* 0x040fe20000410000 */
[----:B------:R-:W-:Y:S02]  /*6de0*/  HADD2.F32 R34, -RZ, R43.H0_H0 ;  /* 0x2000002bff227230 */ /* 0x000fe40000004100 */
[-C--:B------:R-:W-:Y:S01]  /*6df0*/  FMUL.FTZ R38, R29, R33.reuse ;  /* 0x000000211d267220 */ /* 0x080fe20000410000 */
[----:B------:R-:W-:Y:S02]  /*6e00*/  HADD2.F32 R4, -RZ, R44.H0_H0 ;  /* 0x2000002cff047230 */ /* 0x000fe40000004100 */
[C---:B------:R-:W-:Y:S01]  /*6e10*/  FFMA.FTZ R39, R28.reuse, R33, -R39 ;  /* 0x000000211c277223 */ /* 0x040fe20000010827 */
[C---:B------:R-:W-:Y:S01]  /*6e20*/  FMUL.FTZ R7, R5.reuse, R34 ;  /* 0x0000002205077220 */ /* 0x040fe20000410000 */
[----:B------:R-:W-:Y:S01]  /*6e30*/  FFMA.FTZ R38, R28, R35, R38 ;  /* 0x000000231c267223 */ /* 0x000fe20000010026 */
[----:B------:R-:W-:-:S02]  /*6e40*/  FMUL.FTZ R29, R5, R4 ;  /* 0x00000004051d7220 */ /* 0x000fc40000410000 */
[----:B------:R-:W-:Y:S01]  /*6e50*/  FFMA.FTZ R5, R6, R4, -R7 ;  /* 0x0000000406057223 */ /* 0x000fe20000010807 */
[----:B------:R-:W-:Y:S01]  /*6e60*/  F2FP.F16.F32.PACK_AB R7, R42, R41 ;  /* 0x000000292a07723e */ /* 0x000fe200000000ff */
[----:B------:R-:W-:Y:S01]  /*6e70*/  FFMA.FTZ R34, R6, R34, R29 ;  /* 0x0000002206227223 */ /* 0x000fe2000001001d */
[----:B------:R-:W-:Y:S02]  /*6e80*/  F2FP.F16.F32.PACK_AB R6, R38, R39 ;  /* 0x000000272606723e */ /* 0x000fe400000000ff */
[----:B------:R-:W-:Y:S02]  /*6e90*/  F2FP.F16.F32.PACK_AB R4, R40, R37 ;  /* 0x000000252804723e */ /* 0x000fe400000000ff */
[----:B------:R-:W-:-:S05]  /*6ea0*/  F2FP.F16.F32.PACK_AB R5, R34, R5 ;  /* 0x000000052205723e */ /* 0x000fca00000000ff */
[----:B------:R1:W-:Y:S02]  /*6eb0*/  STS.128 [R3+0x8400], R4 ;  /* 0x0084000403007388 */ /* 0x0003e40000000c00 */
.L_x_2721:
[----:B------:R-:W-:Y:S05]  /*6ec0*/  BSYNC B2 ;  /* 0x0000000000027941 */ /* 0x000fea0003800000 */
.L_x_2720:
[----:B------:R-:W-:Y:S05]  /*6ed0*/  @P1 BRA `(.L_x_2719) ;  /* 0x0000000000a81947 */ /* 0x000fea0003800000 */
[----:B-1----:R-:W1:Y:S01]  /*6ee0*/  LDS.128 R4, [R0] ;  /* 0x0000000000047984 */ /* 0x002e620000000c00 */
[----:B------:R-:W-:Y:S01]  /*6ef0*/  SHF.R.U32.HI R34, RZ, 0x10, R21 ;  /* 0x00000010ff227819 */ /* 0x000fe20000011615 */
[----:B------:R-:W-:Y:S01]  /*6f00*/  HADD2.F32 R28, -RZ, R46.H1_H1 ;  /* 0x3000002eff1c7230 */ /* 0x000fe20000004100 */
[--C-:B------:R-:W-:Y:S01]  /*6f10*/  SHF.R.U32.HI R29, RZ, 0x10, R25.reuse ;  /* 0x00000010ff1d7819 */ /* 0x100fe20000011619 */
[----:B------:R-:W-:Y:S01]  /*6f20*/  HADD2.F32 R33, -RZ, R45.H1_H1 ;  /* 0x3000002dff217230 */ /* 0x000fe20000004100 */
[----:B------:R-:W-:Y:S01]  /*6f30*/  SHF.R.U64 R39, R24, 0x10, R25 ;  /* 0x0000001018277819 */ /* 0x000fe20000001219 */
[----:B------:R-:W-:Y:S01]  /*6f40*/  HADD2.F32 R34, -RZ, R34.H0_H0 ;  /* 0x20000022ff227230 */ /* 0x000fe20000004100 */
[----:B0-----:R-:W-:Y:S01]  /*6f50*/  SHF.R.U64 R37, R20, 0x10, R21 ;  /* 0x0000001014257819 */ /* 0x001fe20000001215 */
[----:B------:R-:W-:Y:S02]  /*6f60*/  HADD2.F32 R29, -RZ, R29.H0_H0 ;  /* 0x2000001dff1d7230 */ /* 0x000fe40000004100 */
[----:B-1----:R-:W-:-:S02]  /*6f70*/  HADD2.F32 R25, -RZ, R7.H1_H1 ;  /* 0x30000007ff197230 */ /* 0x002fc40000004100 */
        /* <DEDUP_REMOVED lines=9> */
[--C-:B------:R-:W-:Y:S02]  /*7010*/  HADD2.F32 R25, -RZ, R36.reuse.H1_H1 ;  /* 0x30000024ff197230 */ /* 0x100fe40000004100 */
[----:B------:R-:W-:Y:S01]  /*7020*/  FFMA.FTZ R35, R24, R29, -R35 ;  /* 0x0000001d18237223 */ /* 0x000fe20000010823 */
[--C-:B------:R-:W-:Y:S02]  /*7030*/  HADD2.F32 R6, -RZ, R5.reuse.H0_H0 ;  /* 0x20000005ff067230 */ /* 0x100fe40000004100 */
[-C--:B------:R-:W-:Y:S01]  /*7040*/  FMUL.FTZ R34, R4, R28.reuse ;  /* 0x0000001c04227220 */ /* 0x080fe20000410000 */
[----:B------:R-:W-:Y:S02]  /*7050*/  HADD2.F32 R36, -RZ, R36.H0_H0 ;  /* 0x20000024ff247230 */ /* 0x000fe40000004100 */
[----:B------:R-:W-:Y:S01]  /*7060*/  FFMA.FTZ R38, R7, R28, -R38 ;  /* 0x0000001c07267223 */ /* 0x000fe20000010826 */
[----:B------:R-:W-:-:S02]  /*7070*/  HADD2.F32 R5, -RZ, R5.H1_H1 ;  /* 0x30000005ff057230 */ /* 0x000fc40000004100 */
[----:B------:R-:W-:Y:S01]  /*7080*/  FFMA.FTZ R33, R7, R33, R34 ;  /* 0x0000002107217223 */ /* 0x000fe20000010022 */
[----:B------:R-:W-:Y:S02]  /*7090*/  HADD2.F32 R24, -RZ, R37.H0_H0 ;  /* 0x20000025ff187230 */ /* 0x000fe40000004100 */
[CC--:B------:R-:W-:Y:S01]  /*70a0*/  FMUL.FTZ R29, R21.reuse, R25.reuse ;  /* 0x00000019151d7220 */ /* 0x0c0fe20000410000 */
[----:B------:R-:W-:Y:S02]  /*70b0*/  HADD2.F32 R4, -RZ, R39.H0_H0 ;  /* 0x20000027ff047230 */ /* 0x000fe40000004100 */
[----:B------:R-:W-:Y:S01]  /*70c0*/  FMUL.FTZ R28, R21, R36 ;  /* 0x00000024151c7220 */ /* 0x000fe20000410000 */
        /* <DEDUP_REMOVED lines=11> */
.L_x_2719:
[----:B------:R-:W-:Y:S05]  /*7180*/  BSYNC B1 ;  /* 0x0000000000017941 */ /* 0x000fea0003800000 */
.L_x_2718:
[----:B-12---:R-:W-:-:S05]  /*7190*/  VIADD R4, R23, 0x60 ;  /* 0x0000006017047836 */ /* 0x006fca0000000000 */
[----:B------:R-:W-:-:S13]  /*71a0*/  ISETP.GE.AND P0, PT, R4, R32, PT ;  /* 0x000000200400720c */ /* 0x000fda0003f06270 */
        /* <DEDUP_REMOVED lines=8> */
[----:B------:R-:W-:Y:S01]  /*7230*/  SHF.R.U32.HI R25, RZ, 0x10, R13 ;  /* 0x00000010ff197819 */ /* 0x000fe2000001160d */
[--C-:B------:R-:W-:Y:S01]  /*7240*/  HADD2.F32 R24, -RZ, R47.reuse.H1_H1 ;  /* 0x3000002fff187230 */ /* 0x100fe20000004100 */
[--C-:B------:R-:W-:Y:S01]  /*7250*/  SHF.R.U64 R33, R26, 0x10, R27.reuse ;  /* 0x000000101a217819 */ /* 0x100fe2000000121b */
[----:B------:R-:W-:Y:S01]  /*7260*/  HADD2.F32 R26, -RZ, R47.H0_H0 ;  /* 0x2000002fff1a7230 */ /* 0x000fe20000004100 */
[----:B------:R-:W-:Y:S01]  /*7270*/  SHF.R.U32.HI R27, RZ, 0x10, R27 ;  /* 0x00000010ff1b7819 */ /* 0x000fe2000001161b */
[----:B------:R-:W-:Y:S01]  /*7280*/  HADD2.F32 R25, -RZ, R25.H0_H0 ;  /* 0x20000019ff197230 */ /* 0x000fe20000004100 */
[----:B------:R-:W-:-:S03]  /*7290*/  SHF.R.U64 R35, R12, 0x10, R13 ;  /* 0x000000100c237819 */ /* 0x000fc6000000120d */
[----:B------:R-:W-:Y:S02]  /*72a0*/  HADD2.F32 R27, -RZ, R27.H0_H0 ;  /* 0x2000001bff1b7230 */ /* 0x000fe40000004100 */
[--C-:B-1----:R-:W-:Y:S02]  /*72b0*/  HADD2.F32 R21, -RZ, R7.reuse.H1_H1 ;  /* 0x30000007ff157230 */ /* 0x102fe40000004100 */
[----:B------:R-:W-:Y:S02]  /*72c0*/  HADD2.F32 R20, -RZ, R7.H0_H0 ;  /* 0x20000007ff147230 */ /* 0x000fe40000004100 */
[--C-:B------:R-:W-:Y:S02]  /*72d0*/  HADD2.F32 R7, -RZ, R4.reuse.H0_H0 ;  /* 0x20000004ff077230 */ /* 0x100fe40000004100 */
[C---:B------:R-:W-:Y:S01]  /*72e0*/  FMUL.FTZ R32, R21.reuse, R25 ;  /* 0x0000001915207220 */ /* 0x040fe20000410000 */
[----:B------:R-:W-:Y:S02]  /*72f0*/  HADD2.F32 R4, -RZ, R4.H1_H1 ;  /* 0x30000004ff047230 */ /* 0x000fe40000004100 */
[----:B------:R-:W-:Y:S01]  /*7300*/  FMUL.FTZ R29, R21, R27 ;  /* 0x0000001b151d7220 */ /* 0x000fe20000410000 */
[----:B------:R-:W-:-:S02]  /*7310*/  HADD2.F32 R12, -RZ, R6.H0_H0 ;  /* 0x20000006ff0c7230 */ /* 0x000fc40000004100 */
[----:B------:R-:W-:Y:S01]  /*7320*/  FFMA.FTZ R34, R20, R27, R32 ;  /* 0x0000001b14227223 */ /* 0x000fe20000010020 */
[----:B------:R-:W-:Y:S02]  /*7330*/  HADD2.F32 R13, -RZ, R6.H1_H1 ;  /* 0x30000006ff0d7230 */ /* 0x000fe40000004100 */
[----:B------:R-:W-:Y:S01]  /*7340*/  FMUL.FTZ R28, R4, R26 ;  /* 0x0000001a041c7220 */ /* 0x000fe20000410000 */
[----:B------:R-:W-:Y:S02]  /*7350*/  HADD2.F32 R21, -RZ, R31.H0_H0 ;  /* 0x2000001fff157230 */ /* 0x000fe40000004100 */
[----:B------:R-:W-:Y:S01]  /*7360*/  FFMA.FTZ R29, R20, R25, -R29 ;  /* 0x00000019141d7223 */ /* 0x000fe2000001081d */
[----:B------:R-:W-:Y:S02]  /*7370*/  HADD2.F32 R6, -RZ, R5.H0_H0 ;  /* 0x20000005ff067230 */ /* 0x000fe40000004100 */
[----:B------:R-:W-:Y:S01]  /*7380*/  FMUL.FTZ R32, R4, R24 ;  /* 0x0000001804207220 */ /* 0x000fe20000410000 */
[----:B------:R-:W-:-:S02]  /*7390*/  HADD2.F32 R31, -RZ, R31.H1_H1 ;  /* 0x3000001fff1f7230 */ /* 0x000fc40000004100 */
[C---:B------:R-:W-:Y:S01]  /*73a0*/  FFMA.FTZ R28, R7.reuse, R24, -R28 ;  /* 0x00000018071c7223 */ /* 0x040fe2000001081c */
[----:B------:R-:W-:Y:S02]  /*73b0*/  HADD2.F32 R5, -RZ, R5.H1_H1 ;  /* 0x30000005ff057230 */ /* 0x000fe40000004100 */
        /* <DEDUP_REMOVED lines=16> */
.L_x_2724:
[----:B------:R-:W-:Y:S05]  /*74c0*/  BSYNC B1 ;  /* 0x0000000000017941 */ /* 0x000fea0003800000 */
.L_x_2723:
[----:B------:R-:W-:Y:S05]  /*74d0*/  @P1 BRA `(.L_x_2722) ;  /* 0x0000001400e81947 */ /* 0x000fea0003800000 */
[----:B-1----:R-:W1:Y:S01]  /*74e0*/  LDS.128 R4, [R0+0x3000] ;  /* 0x0030000000047984 */ /* 0x002e620000000c00 */
        /* <DEDUP_REMOVED lines=10> */
[--C-:B-1----:R-:W-:Y:S02]  /*7590*/  HADD2.F32 R10, -RZ, R7.reuse.H1_H1 ;  /* 0x30000007ff0a7230 */ /* 0x102fe40000004100 */
        /* <DEDUP_REMOVED lines=31> */
.L_x_2709:
[----:B------:R-:W1:Y:S01]  /*7790*/  S2R R0, SR_TID.X ;  /* 0x0000000000007919 */ /* 0x000e620000002100 */
[----:B------:R-:W2:Y:S01]  /*77a0*/  LDC R32, c[0x0][0x448] ;  /* 0x00011200ff207b82 */ /* 0x000ea20000000800 */
[----:B------:R-:W-:Y:S01]  /*77b0*/  ULDC.64 UR4, c[0x0][0x3f8] ;  /* 0x0000fe0000047ab9 */ /* 0x000fe20000000a00 */
[----:B------:R-:W-:Y:S01]  /*77c0*/  ULDC.64 UR6, c[0x0][0x408] ;  /* 0x0001020000067ab9 */ /* 0x000fe20000000a00 */
[----:B------:R-:W-:Y:S01]  /*77d0*/  MOV R6, R24 ;  /* 0x0000001800067202 */ /* 0x000fe20000000f00 */
[----:B------:R-:W-:Y:S02]  /*77e0*/  IMAD.MOV.U32 R4, RZ, RZ, R26 ;  /* 0x000000ffff047224 */ /* 0x000fe400078e001a */
[----:B------:R-:W-:Y:S01]  /*77f0*/  IMAD.MOV.U32 R7, RZ, RZ, R31 ;  /* 0x000000ffff077224 */ /* 0x000fe200078e001f */
[----:B--2---:R-:W-:Y:S02]  /*7800*/  ISETP.NE.AND P0, PT, R32, 0x1, PT ;  /* 0x000000012000780c */ /* 0x004fe40003f05270 */
[----:B-1----:R-:W-:-:S04]  /*7810*/  IADD3 R0, R0, -0x80, RZ ;  /* 0xffffff8000007810 */ /* 0x002fc80007ffe0ff */
[----:B------:R-:W-:-:S07]  /*7820*/  SHF.R.S32.HI R3, RZ, 0x1f, R0 ;  /* 0x0000001fff037819 */ /* 0x000fce0000011400 */
[----:B------:R-:W1:Y:S01]  /*7830*/  @P0 LDC R5, c[0x0][0x450] ;  /* 0x00011400ff050b82 */ /* 0x000e620000000800 */
[----:B------:R-:W-:-:S04]  /*7840*/  LEA.HI R3, R3, R0, RZ, 0x2 ;  /* 0x0000000003037211 */ /* 0x000fc800078f10ff */
[----:B------:R-:W-:-:S05]  /*7850*/  LOP3.LUT R3, R3, 0xfffffffc, RZ, 0xc0, !PT ;  /* 0xfffffffc03037812 */ /* 0x000fca00078ec0ff */
[----:B------:R-:W-:Y:S02]  /*7860*/  IMAD.IADD R3, R0, 0x1, -R3 ;  /* 0x0000000100037824 */ /* 0x000fe400078e0a03 */
[----:B------:R-:W2:Y:S02]  /*7870*/  @P0 LDC R0, c[0x0][0x44c] ;  /* 0x00011300ff000b82 */ /* 0x000ea40000000800 */
[----:B------:R-:W-:-:S04]  /*7880*/  IMAD R3, R3, 0x60, R39 ;  /* 0x0000006003037824 */ /* 0x000fc800078e0227 */
[----:B--2---:R-:W-:-:S05]  /*7890*/  @P0 IMAD.HI.U32 R0, R3, R0, RZ ;  /* 0x0000000003000227 */ /* 0x004fca00078e00ff */
[----:B-1----:R-:W-:Y:S01]  /*78a0*/  @P0 SHF.R.U32.HI R3, RZ, R5, R0 ;  /* 0x00000005ff030219 */ /* 0x002fe20000011600 */
        /* <DEDUP_REMOVED lines=18> */
[----:B------:R-:W2:Y:S01]  /*79d0*/  LDL R6, [R1+0x10] ;  /* 0x0000100001067983 */ /* 0x000ea20000100800 */
[----:B------:R-:W1:Y:S03]  /*79e0*/  LDC R43, c[0x0][0x3f4] ;  /* 0x0000fd00ff2b7b82 */ /* 0x000e660000000800 */
[----:B------:R-:W3:Y:S04]  /*79f0*/  SHFL.IDX PT, R3, R25, RZ, 0x1c1f ;  /* 0x001c1fff19037589 */ /* 0x000ee800000e0000 */
[----:B------:R-:W5:Y:S04]  /*7a00*/  SHFL.IDX PT, R0, R26, RZ, 0x1c1f ;  /* 0x001c1fff1a007589 */ /* 0x000f6800000e0000 */
[----:B0-----:R-:W0:Y:S04]  /*7a10*/  SHFL.IDX PT, R14, R27, RZ, 0x1c1f ;  /* 0x001c1fff1b0e7589 */ /* 0x001e2800000e0000 */
[----:B------:R-:W4:Y:S01]  /*7a20*/  SHFL.IDX PT, R4, R24, RZ, 0x1c1f ;  /* 0x001c1fff18047589 */ /* 0x000f2200000e0000 */
[----:B-1----:R-:W-:Y:S01]  /*7a30*/  ISETP.GE.AND P0, PT, R16, R43, PT ;  /* 0x0000002b1000720c */ /* 0x002fe20003f06270 */
[----:B--2---:R-:W-:-:S05]  /*7a40*/  IMAD R32, R6, R32, RZ ;  /* 0x0000002006207224 */ /* 0x004fca00078e02ff */
[----:B------:R-:W-:-:S13]  /*7a50*/  ISETP.GE.OR P1, PT, R39, R32, P0 ;  /* 0x000000202700720c */ /* 0x000fda0000726670 */
[C---:B------:R-:W-:Y:S02]  /*7a60*/  @!P1 SHF.L.U32 R5, R16.reuse, 0x1, RZ ;  /* 0x0000000110059819 */ /* 0x040fe400000006ff */
[----:B------:R-:W-:Y:S02]  /*7a70*/  @!P1 SHF.L.U64.HI R21, R16, 0x1, R17 ;  /* 0x0000000110159819 */ /* 0x000fe40000010211 */
[----:B---3--:R-:W-:-:S05]  /*7a80*/  @!P1 IADD3 R6, P2, R3, R5, RZ ;  /* 0x0000000503069210 */ /* 0x008fca0007f5e0ff */
[----:B-----5:R-:W-:-:S05]  /*7a90*/  @!P1 IMAD.X R7, R0, 0x1, R21, P2 ;  /* 0x0000000100079824 */ /* 0x020fca00010e0615 */
[----:B------:R-:W2:Y:S01]  /*7aa0*/  @!P1 LD.E.128 R8, desc[UR40][R6.64] ;  /* 0x0000002806089980 */ /* 0x000ea2000c101d00 */
[----:B0-----:R-:W-:-:S05]  /*7ab0*/  @!P1 IADD3 R14, P2, R14, R5, RZ ;  /* 0x000000050e0e9210 */ /* 0x001fca0007f5e0ff */
[----:B----4-:R-:W-:-:S04]  /*7ac0*/  @!P1 IMAD.X R3, R4, 0x1, R21, P2 ;  /* 0x0000000104039824 */ /* 0x010fc800010e0615 */
[----:B------:R-:W-:-:S05]  /*7ad0*/  @!P1 IMAD.MOV.U32 R15, RZ, RZ, R3 ;  /* 0x000000ffff0f9224 */ /* 0x000fca00078e0003 */
[----:B------:R0:W3:Y:S01]  /*7ae0*/  @!P1 LD.E.128 R4, desc[UR40][R14.64] ;  /* 0x000000280e049980 */ /* 0x0000e2000c101d00 */
[----:B------:R-:W-:Y:S02]  /*7af0*/  CS2R R34, SRZ ;  /* 0x0000000000227805 */ /* 0x000fe4000001ff00 */
[----:B------:R-:W-:Y:S02]  /*7b00*/  CS2R R36, SRZ ;  /* 0x0000000000247805 */ /* 0x000fe4000001ff00 */
[----:B------:R-:W-:Y:S01]  /*7b10*/  CS2R R28, SRZ ;  /* 0x00000000001c7805 */ /* 0x000fe2000001ff00 */
[----:B------:R-:W1:Y:S01]  /*7b20*/  SHFL.IDX PT, R24, R24, 0x1, 0x1c1f ;  /* 0x003c1f0018187f89 */ /* 0x000e6200000e0000 */
[----:B------:R-:W-:-:S03]  /*7b30*/  CS2R R20, SRZ ;  /* 0x0000000000147805 */ /* 0x000fc6000001ff00 */
[----:B0-----:R0:W4:Y:S01]  /*7b40*/  SHFL.IDX PT, R14, R27, 0x1, 0x1c1f ;  /* 0x003c1f001b0e7f89 */ /* 0x00112200000e0000 */
[----:B--2---:R-:W-:Y:S01]  /*7b50*/  @!P1 MOV R34, R8 ;  /* 0x0000000800229202 */ /* 0x004fe20000000f00 */
[----:B------:R-:W-:Y:S01]  /*7b60*/  @!P1 IMAD.MOV.U32 R35, RZ, RZ, R9 ;  /* 0x000000ffff239224 */ /* 0x000fe200078e0009 */
[----:B------:R-:W-:Y:S01]  /*7b70*/  @!P1 MOV R36, R10 ;  /* 0x0000000a00249202 */ /* 0x000fe20000000f00 */
[----:B------:R-:W-:Y:S02]  /*7b80*/  @!P1 IMAD.MOV.U32 R37, RZ, RZ, R11 ;  /* 0x000000ffff259224 */ /* 0x000fe400078e000b */
[----:B------:R-:W-:Y:S02]  /*7b90*/  IMAD.MOV.U32 R0, RZ, RZ, R34 ;  /* 0x000000ffff007224 */ /* 0x000fe400078e0022 */
[----:B------:R-:W-:Y:S02]  /*7ba0*/  IMAD.MOV.U32 R3, RZ, RZ, R35 ;  /* 0x000000ffff037224 */ /* 0x000fe400078e0023 */
[----:B------:R-:W-:Y:S01]  /*7bb0*/  IMAD.MOV.U32 R8, RZ, RZ, R36 ;  /* 0x000000ffff087224 */ /* 0x000fe200078e0024 */
[----:B------:R-:W-:Y:S01]  /*7bc0*/  PRMT R42, R0, 0x7610, R42 ;  /* 0x00007610002a7816 */ /* 0x000fe2000000002a */
[----:B------:R-:W-:Y:S01]  /*7bd0*/  IMAD.MOV.U32 R9, RZ, RZ, R37 ;  /* 0x000000ffff097224 */ /* 0x000fe200078e0025 */
[----:B------:R-:W-:Y:S01]  /*7be0*/  PRMT R45, R45, 0x5410, R3 ;  /* 0x000054102d2d7816 */ /* 0x000fe20000000003 */
[----:B------:R0:W2:Y:S01]  /*7bf0*/  SHFL.IDX PT, R0, R26, 0x1, 0x1c1f ;  /* 0x003c1f001a007f89 */ /* 0x0000a200000e0000 */
[----:B---3--:R-:W-:Y:S01]  /*7c00*/  @!P1 IMAD.MOV.U32 R29, RZ, RZ, R5 ;  /* 0x000000ffff1d9224 */ /* 0x008fe200078e0005 */
[----:B------:R-:W-:-:S02]  /*7c10*/  @!P1 MOV R28, R4 ;  /* 0x00000004001c9202 */ /* 0x000fc40000000f00 */
[----:B------:R0:W3:Y:S01]  /*7c20*/  SHFL.IDX PT, R3, R25, 0x1, 0x1c1f ;  /* 0x003c1f0019037f89 */ /* 0x0000e200000e0000 */
[----:B------:R-:W-:Y:S01]  /*7c30*/  @!P1 IMAD.MOV.U32 R20, RZ, RZ, R6 ;  /* 0x000000ffff149224 */ /* 0x000fe200078e0006 */
[----:B------:R-:W-:Y:S01]  /*7c40*/  PRMT R31, R8, 0x5410, R9 ;  /* 0x00005410081f7816 */ /* 0x000fe20000000009 */
[----:B------:R-:W-:Y:S01]  /*7c50*/  @!P1 IMAD.MOV.U32 R21, RZ, RZ, R7 ;  /* 0x000000ffff159224 */ /* 0x000fe200078e0007 */
[----:B------:R-:W-:Y:S01]  /*7c60*/  MOV R4, R28 ;  /* 0x0000001c00047202 */ /* 0x000fe20000000f00 */
[----:B------:R-:W-:Y:S02]  /*7c70*/  IMAD.MOV.U32 R5, RZ, RZ, R29 ;  /* 0x000000ffff057224 */ /* 0x000fe400078e001d */
[----:B------:R-:W-:Y:S02]  /*7c80*/  IMAD.MOV.U32 R6, RZ, RZ, R20 ;  /* 0x000000ffff067224 */ /* 0x000fe400078e0014 */
[----:B------:R-:W-:Y:S01]  /*7c90*/  IMAD.MOV.U32 R7, RZ, RZ, R21 ;  /* 0x000000ffff077224 */ /* 0x000fe200078e0015 */
[----:B------:R-:W-:-:S02]  /*7ca0*/  PRMT R45, R5, 0x7610, R45 ;  /* 0x00007610052d7816 */ /* 0x000fc4000000002d */
[----:B------:R-:W-:Y:S02]  /*7cb0*/  PRMT R56, R4, 0x5410, R6 ;  /* 0x0000541004387816 */ /* 0x000fe40000000006 */
[----:B------:R-:W-:Y:S02]  /*7cc0*/  CS2R R4, SRZ ;  /* 0x0000000000047805 */ /* 0x000fe4000001ff00 */
[----:B01--4-:R-:W-:-:S07]  /*7cd0*/  PRMT R42, R42, 0x5410, R7 ;  /* 0x000054102a2a7816 */ /* 0x013fce0000000007 */
.L_x_2944:
[----:B------:R-:W4:Y:S01]  /*7ce0*/  LDL R7, [R1+0x54] ;  /* 0x0000540001077983 */ /* 0x000f220000100800 */
[----:B------:R-:W-:Y:S01]  /*7cf0*/  IADD3 R39, R39, 0x60, RZ ;  /* 0x0000006027277810 */ /* 0x000fe20007ffe0ff */
[----:B------:R-:W-:Y:S01]  /*7d00*/  BSSY B1, `(.L_x_2726) ;  /* 0x0000016000017945 */ /* 0x000fe20003800000 */
[----:B------:R-:W-:Y:S02]  /*7d10*/  CS2R R8, SRZ ;  /* 0x0000000000087805 */ /* 0x000fe4000001ff00 */
[----:B------:R-:W-:Y:S02]  /*7d20*/  CS2R R10, SRZ ;  /* 0x00000000000a7805 */ /* 0x000fe4000001ff00 */
[----:B------:R-:W-:Y:S02]  /*7d30*/  ISETP.GE.AND P1, PT, R39, R32, PT ;  /* 0x000000202700720c */ /* 0x000fe40003f26270 */
[----:B----4-:R-:W-:-:S04]  /*7d40*/  LEA.HI R6, R7, R7, RZ, 0x1 ;  /* 0x0000000707067211 */ /* 0x010fc800078f08ff */
[----:B------:R-:W-:-:S05]  /*7d50*/  LOP3.LUT R6, R6, 0xfffffffe, RZ, 0xc0, !PT ;  /* 0xfffffffe06067812 */ /* 0x000fca00078ec0ff */
[----:B------:R-:W-:Y:S01]  /*7d60*/  IMAD.IADD R13, R7, 0x1, -R6 ;  /* 0x00000001070d7824 */ /* 0x000fe200078e0a06 */
[----:B------:R-:W-:-:S04]  /*7d70*/  CS2R R6, SRZ ;  /* 0x0000000000067805 */ /* 0x000fc8000001ff00 */
[----:B------:R-:W-:Y:S01]  /*7d80*/  SHF.L.U32 R13, R13, 0x1f, RZ ;  /* 0x0000001f0d0d7819 */ /* 0x000fe200000006ff */
[----:B------:R-:W-:Y:S06]  /*7d90*/  @P1 BRA `(.L_x_2727) ;  /* 0x0000000000301947 */ /* 0x000fec0003800000 */
[----:B------:R-:W-:Y:S02]  /*7da0*/  CS2R R6, SRZ ;  /* 0x0000000000067805 */ /* 0x000fe4000001ff00 */
[----:B------:R-:W-:Y:S02]  /*7db0*/  CS2R R8, SRZ ;  /* 0x0000000000087805 */ /* 0x000fe4000001ff00 */
[----:B------:R-:W-:Y:S01]  /*7dc0*/  CS2R R10, SRZ ;  /* 0x00000000000a7805 */ /* 0x000fe2000001ff00 */
[----:B------:R-:W-:Y:S06]  /*7dd0*/  @P0 BRA `(.L_x_2727) ;  /* 0x0000000000200947 */ /* 0x000fec0003800000 */
[C---:B------:R-:W-:Y:S01]  /*7de0*/  IMAD.SHL.U32 R4, R16.reuse, 0x2, RZ ;  /* 0x0000000210047824 */ /* 0x040fe200078e00ff */
[----:B------:R-:W-:-:S04]  /*7df0*/  SHF.L.U64.HI R5, R16, 0x1, R17 ;  /* 0x0000000110057819 */ /* 0x000fc80000010211 */
[-C--:B---3--:R-:W-:Y:S02]  /*7e00*/  IADD3 R8, P1, R3, R4.reuse, RZ ;  /* 0x0000000403087210 */ /* 0x088fe40007f3e0ff */
[----:B------:R-:W-:-:S03]  /*7e10*/  IADD3 R4, P2, R14, R4, RZ ;  /* 0x000000040e047210 */ /* 0x000fc60007f5e0ff */
[----:B--2---:R-:W-:Y:S01]  /*7e20*/  IMAD.X R9, R0, 0x1, R5, P1 ;  /* 0x0000000100097824 */ /* 0x004fe200008e0605 */
[----:B------:R-:W-:-:S05]  /*7e30*/  IADD3.X R5, R24, R5, RZ, P2, !PT ;  /* 0x0000000518057210 */ /* 0x000fca00017fe4ff */
[----:B------:R-:W5:Y:S04]  /*7e40*/  LD.E.128 R8, desc[UR40][R8.64] ;  /* 0x0000002808087980 */ /* 0x000f68000c101d00 */
[----:B------:R-:W5:Y:S02]  /*7e50*/  LD.E.128 R4, desc[UR40][R4.64] ;  /* 0x0000002804047980 */ /* 0x000f64000c101d00 */
.L_x_2727:
[----:B------:R-:W-:Y:S05]  /*7e60*/  BSYNC B1 ;  /* 0x0000000000017941 */ /* 0x000fea0003800000 */
.L_x_2726:
[----:B------:R-:W0:Y:S01]  /*7e70*/  SYNCS.PHASECHK.TRANS64.TRYWAIT P1, [R2+URZ+0x16800], R13 ;  /* 0x0168000d020075a7 */ /* 0x000e22000802017f */
[----:B------:R-:W-:Y:S01]  /*7e80*/  IMAD R32, R33, -0xc0, R32 ;  /* 0xffffff4021207824 */ /* 0x000fe200078e0220 */
[----:B------:R-:W-:Y:S01]  /*7e90*/  BSSY B1, `(.L_x_2728) ;  /* 0x0000012000017945 */ /* 0x000fe20003800000 */
[C---:B------:R-:W-:Y:S02]  /*7ea0*/  VIADD R12, R23.reuse, 0x60 ;  /* 0x00000060170c7836 */ /* 0x040fe40000000000 */
[----:B---3-5:R-:W-:Y:S01]  /*7eb0*/  IMAD.MOV.U32 R3, RZ, RZ, R5 ;  /* 0x000000ffff037224 */ /* 0x028fe200078e0005 */
[----:B------:R-:W-:Y:S01]  /*7ec0*/  VIMNMX R32, R32, 0xc0, PT ;  /* 0x000000c020207848 */ /* 0x000fe20003fe0100 */
[----:B--2---:R-:W-:Y:S02]  /*7ed0*/  IMAD.MOV.U32 R0, RZ, RZ, R4 ;  /* 0x000000ffff007224 */ /* 0x004fe400078e0004 */
[----:B------:R-:W-:Y:S01]  /*7ee0*/  IMAD.MOV.U32 R14, RZ, RZ, R9 ;  /* 0x000000ffff0e7224 */ /* 0x000fe200078e0009 */
[----:B------:R-:W-:-:S02]  /*7ef0*/  ISETP.GE.OR P2, PT, R23, R32, P0 ;  /* 0x000000201700720c */ /* 0x000fc40000746670 */
[----:B------:R-:W-:Y:S01]  /*7f00*/  ISETP.GE.OR P0, PT, R12, R32, P0 ;  /* 0x000000200c00720c */ /* 0x000fe20000706670 */
[----:B------:R-:W-:Y:S01]  /*7f10*/  IMAD.MOV.U32 R12, RZ, RZ, R8 ;  /* 0x000000ffff0c7224 */ /* 0x000fe200078e0008 */
[----:B------:R-:W-:Y:S01]  /*7f20*/  PRMT R41, R3, 0x7610, R41 ;  /* 0x0000761003297816 */ /* 0x000fe20000000029 */
[----:B------:R-:W-:Y:S01]  /*7f30*/  IMAD.MOV.U32 R3, RZ, RZ, R7 ;  /* 0x000000ffff037224 */ /* 0x000fe200078e0007 */
[----:B------:R-:W-:Y:S02]  /*7f40*/  PRMT R40, R40, 0x5410, R0 ;  /* 0x0000541028287816 */ /* 0x000fe40000000000 */
[----:B------:R-:W-:Y:S02]  /*7f50*/  MOV R0, R6 ;  /* 0x0000000600007202 */ /* 0x000fe40000000f00 */
[----:B------:R-:W-:Y:S02]  /*7f60*/  PRMT R40, R12, 0x7610, R40 ;  /* 0x000076100c287816 */ /* 0x000fe40000000028 */
[----:B------:R-:W-:-:S02]  /*7f70*/  PRMT R39, R3, 0x5410, R0 ;  /* 0x0000541003277816 */ /* 0x000fc40000000000 */
[----:B------:R-:W-:Y:S02]  /*7f80*/  PRMT R41, R41, 0x5410, R14 ;  /* 0x0000541029297816 */ /* 0x000fe4000000000e */
[----:B------:R-:W-:Y:S01]  /*7f90*/  IADD3 R32, R16, R43, RZ ;  /* 0x0000002b10207210 */ /* 0x000fe20007ffe0ff */
[----:B0-----:R-:W-:Y:S06]  /*7fa0*/  @!P1 BRA `(.L_x_2729) ;  /* 0x0000013000c49947 */ /* 0x001fec0003800000 */
.L_x_2945:
[----:B------:R-:W-:Y:S05]  /*7fb0*/  BSYNC B1 ;  /* 0x0000000000017941 */ /* 0x000fea0003800000 */
.L_x_2728:
[----:B------:R-:W-:Y:S01]  /*7fc0*/  BSSY B1, `(.L_x_2730) ;  /* 0x0000069000017945 */ /* 0x000fe20003800000 */
[----:B------:R-:W-:Y:S01]  /*7fd0*/  IMAD.MOV.U32 R0, RZ, RZ, R10 ;  /* 0x000000ffff007224 */ /* 0x000fe200078e000a */
[----:B------:R-:W-:Y:S01]  /*7fe0*/  LOP3.LUT R32, R32, 0x38, RZ, 0xc0, !PT ;  /* 0x0000003820207812 */ /* 0x000fe200078ec0ff */
[----:B------:R-:W-:Y:S01]  /*7ff0*/  IMAD.MOV.U32 R3, RZ, RZ, R11 ;  /* 0x000000ffff037224 */ /* 0x000fe200078e000b */
[----:B------:R-:W-:Y:S06]  /*8000*/  @P2 BRA `(.L_x_2731) ;  /* 0x0000000400902947 */ /* 0x000fec0003800000 */
[----:B------:R-:W2:Y:S01]  /*8010*/  LDL R12, [R1+0x30] ;  /* 0x00003000010c7983 */ /* 0x000ea20000100800 */
[----:B------:R-:W1:Y:S02]  /*8020*/  S2R R14, SR_TID.X ;  /* 0x00000000000e7919 */ /* 0x000e640000002100 */
[----:B-1----:R-:W-:-:S05]  /*8030*/  VIADD R14, R14, 0xffffff80 ;  /* 0xffffff800e0e7836 */ /* 0x002fca0000000000 */
[----:B------:R-:W-:-:S04]  /*8040*/  SHF.R.S32.HI R25, RZ, 0x1f, R14 ;  /* 0x0000001fff197819 */ /* 0x000fc8000001140e */
[----:B------:R-:W-:-:S04]  /*8050*/  LEA.HI R25, R25, R14, RZ, 0x5 ;  /* 0x0000000e19197211 */ /* 0x000fc800078f28ff */
[----:B------:R-:W-:Y:S01]  /*8060*/  SHF.R.S32.HI R25, RZ, 0x5, R25 ;  /* 0x00000005ff197819 */ /* 0x000fe20000011419 */
[--C-:B------:R-:W-:Y:S01]  /*8070*/  HADD2.F32 R43, -RZ, R45.reuse.H1_H1 ;  /* 0x3000002dff2b7230 */ /* 0x100fe20000004100 */
[----:B------:R-:W-:Y:S01]  /*8080*/  SHF.R.U64 R55, R34, 0x10, R35 ;  /* 0x0000001022377819 */ /* 0x000fe20000001223 */
[----:B------:R-:W-:Y:S01]  /*8090*/  HADD2.F32 R45, -RZ, R45.H0_H0 ;  /* 0x2000002dff2d7230 */ /* 0x000fe20000004100 */
[----:B------:R-:W-:Y:S02]  /*80a0*/  SHF.R.U32.HI R44, RZ, 0x10, R29 ;  /* 0x00000010ff2c7819 */ /* 0x000fe4000001161d */
[----:B------:R-:W-:Y:S02]  /*80b0*/  SHF.R.U64 R51, R20, 0x10, R21 ;  /* 0x0000001014337819 */ /* 0x000fe40000001215 */
[----:B------:R-:W-:Y:S01]  /*80c0*/  SHF.R.U32.HI R46, RZ, 0x10, R35 ;  /* 0x00000010ff2e7819 */ /* 0x000fe20000011623 */
[----:B------:R-:W-:Y:S01]  /*80d0*/  HADD2.F32 R44, -RZ, R44.H0_H0 ;  /* 0x2000002cff2c7230 */ /* 0x000fe20000004100 */
[----:B------:R-:W-:-:S02]  /*80e0*/  SHF.R.U64 R54, R36, 0x10, R37 ;  /* 0x0000001024367819 */ /* 0x000fc40000001225 */
[----:B------:R-:W-:Y:S02]  /*80f0*/  SHF.R.U32.HI R50, RZ, 0x10, R21 ;  /* 0x00000010ff327819 */ /* 0x000fe40000011615 */
[----:B------:R-:W-:Y:S02]  /*8100*/  SHF.R.U64 R53, R28, 0x10, R29 ;  /* 0x000000101c357819 */ /* 0x000fe4000000121d */
[----:B------:R-:W-:Y:S02]  /*8110*/  SHF.R.U32.HI R52, RZ, 0x10, R37 ;  /* 0x00000010ff347819 */ /* 0x000fe40000011625 */
[----:B--2---:R-:W-:-:S04]  /*8120*/  SHF.L.U32 R12, R12, 0x6, RZ ;  /* 0x000000060c0c7819 */ /* 0x004fc800000006ff */
[----:B0-----:R-:W-:-:S04]  /*8130*/  LOP3.LUT R13, R12, 0x1c0, RZ, 0xc0, !PT ;  /* 0x000001c00c0d7812 */ /* 0x001fc800078ec0ff */
[----:B------:R-:W-:Y:S02]  /*8140*/  LOP3.LUT R12, R13, 0x38, R16, 0xf8, !PT ;  /* 0x000000380d0c7812 */ /* 0x000fe400078ef810 */
[----:B------:R-:W-:-:S04]  /*8150*/  SHF.R.U32.HI R15, RZ, 0x3, R13 ;  /* 0x00000003ff0f7819 */ /* 0x000fc8000001160d */
[----:B------:R-:W-:Y:S02]  /*8160*/  LOP3.LUT R12, R12, R15, RZ, 0x3c, !PT ;  /* 0x0000000f0c0c7212 */ /* 0x000fe400078e3cff */
[----:B------:R-:W-:-:S03]  /*8170*/  LOP3.LUT R24, R15, R32, R13, 0x1e, !PT ;  /* 0x000000200f187212 */ /* 0x000fc600078e1e0d */
[C---:B------:R-:W-:Y:S02]  /*8180*/  IMAD R33, R25.reuse, 0x200, R12 ;  /* 0x0000020019217824 */ /* 0x040fe400078e020c */
[----:B------:R-:W-:-:S05]  /*8190*/  IMAD R25, R25, 0x200, R24 ;  /* 0x0000020019197824 */ /* 0x000fca00078e0218 */
[----:B------:R-:W-:Y:S01]  /*81a0*/  LEA R38, R25, R2, 0x1 ;  /* 0x0000000219267211 */ /* 0x000fe200078e08ff */
[----:B------:R-:W-:-:S04]  /*81b0*/  IMAD R33, R33, 0x2, R2 ;  /* 0x0000000221217824 */ /* 0x000fc800078e0202 */
        /* <DEDUP_REMOVED lines=73> */
.L_x_2731:
[----:B------:R-:W-:Y:S05]  /*8650*/  BSYNC B1 ;  /* 0x0000000000017941 */ /* 0x000fea0003800000 */
.L_x_2730:
[----:B------:R-:W-:Y:S01]  /*8660*/  PRMT R34, R0, 0x5410, R3 ;  /* 0x0000541000227816 */ /* 0x000fe20000000003 */
[----:B------:R-:W-:Y:S06]  /*8670*/  @P0 BRA `(.L_x_2722) ;  /* 0x0000000400800947 */ /* 0x000fec0003800000 */
[----:B------:R-:W2:Y:S01]  /*8680*/  LDL R20, [R1+0x34] ;  /* 0x0000340001147983 */ /* 0x000ea20000100800 */
[C---:B-1----:R-:W-:Y:S02]  /*8690*/  VIADD R12, R23.reuse, 0x60 ;  /* 0x00000060170c7836 */ /* 0x042fe40000000000 */
[----:B0-----:R-:W-:Y:S01]  /*86a0*/  VIADD R13, R23, 0x60 ;  /* 0x00000060170d7836 */ /* 0x001fe20000000000 */
[----:B------:R-:W3:Y:S01]  /*86b0*/  LDL R43, [R1+0x60] ;  /* 0x00006000012b7983 */ /* 0x000ee20000100800 */
[----:B------:R-:W-:-:S03]  /*86c0*/  IMAD.SHL.U32 R12, R12, 0x40, RZ ;  /* 0x000000400c0c7824 */ /* 0x000fc600078e00ff */
[----:B------:R-:W-:Y:S02]  /*86d0*/  SHF.L.U32 R13, R13, 0x6, RZ ;  /* 0x000000060d0d7819 */ /* 0x000fe400000006ff */
[----:B------:R-:W-:Y:S02]  /*86e0*/  LOP3.LUT R12, R12, 0x1c0, RZ, 0xc0, !PT ;  /* 0x000001c00c0c7812 */ /* 0x000fe400078ec0ff */
[----:B------:R-:W-:Y:S02]  /*86f0*/  LOP3.LUT R13, R13, 0x1c0, RZ, 0xc0, !PT ;  /* 0x000001c00d0d7812 */ /* 0x000fe400078ec0ff */
[----:B------:R-:W-:-:S04]  /*8700*/  SHF.R.U32.HI R12, RZ, 0x3, R12 ;  /* 0x00000003ff0c7819 */ /* 0x000fc8000001160c */
[----:B------:R-:W-:Y:S02]  /*8710*/  LOP3.LUT R32, R12, R32, R13, 0x1e, !PT ;  /* 0x000000200c207212 */ /* 0x000fe400078e1e0d */
[--C-:B------:R-:W-:Y:S02]  /*8720*/  SHF.R.U64 R38, R10, 0x10, R11.reuse ;  /* 0x000000100a267819 */ /* 0x100fe4000000120b */
[----:B------:R-:W-:Y:S01]  /*8730*/  SHF.R.U32.HI R36, RZ, 0x10, R11 ;  /* 0x00000010ff247819 */ /* 0x000fe2000001160b */
[--C-:B------:R-:W-:Y:S01]  /*8740*/  HADD2.F32 R11, -RZ, R41.reuse.H1_H1 ;  /* 0x30000029ff0b7230 */ /* 0x100fe20000004100 */
[----:B------:R-:W-:Y:S01]  /*8750*/  SHF.R.U64 R42, R8, 0x10, R9 ;  /* 0x00000010082a7819 */ /* 0x000fe20000001209 */
[----:B------:R-:W-:Y:S01]  /*8760*/  HADD2.F32 R41, -RZ, R41.H0_H0 ;  /* 0x20000029ff297230 */ /* 0x000fe20000004100 */
[----:B------:R-:W-:Y:S02]  /*8770*/  SHF.R.U64 R37, R4, 0x10, R5 ;  /* 0x0000001004257819 */ /* 0x000fe40000001205 */
[----:B------:R-:W-:-:S02]  /*8780*/  SHF.R.U32.HI R28, RZ, 0x10, R9 ;  /* 0x00000010ff1c7819 */ /* 0x000fc40000011609 */
[--C-:B------:R-:W-:Y:S02]  /*8790*/  SHF.R.U64 R35, R6, 0x10, R7.reuse ;  /* 0x0000001006237819 */ /* 0x100fe40000001207 */
[----:B------:R-:W-:Y:S01]  /*87a0*/  SHF.R.U32.HI R33, RZ, 0x10, R7 ;  /* 0x00000010ff217819 */ /* 0x000fe20000011607 */
[----:B--2---:R-:W-:-:S04]  /*87b0*/  IMAD.IADD R3, R20, 0x1, R32 ;  /* 0x0000000114037824 */ /* 0x004fc800078e0220 */
[----:B------:R-:W-:Y:S01]  /*87c0*/  IMAD R3, R3, 0x2, R2 ;  /* 0x0000000203037824 */ /* 0x000fe200078e0202 */
[----:B---3--:R-:W0:Y:S04]  /*87d0*/  LDS.128 R12, [R43+0x8400] ;  /* 0x008400002b0c7984 */ /* 0x008e280000000c00 */
[----:B------:R-:W1:Y:S01]  /*87e0*/  LDS.128 R24, [R3+0x8400] ;  /* 0x0084000003187984 */ /* 0x000e620000000c00 */
[----:B------:R-:W-:-:S05]  /*87f0*/  SHF.R.U32.HI R20, RZ, 0x10, R5 ;  /* 0x00000010ff147819 */ /* 0x000fca0000011605 */
[----:B------:R-:W-:Y:S02]  /*8800*/  HADD2.F32 R20, -RZ, R20.H0_H0 ;  /* 0x20000014ff147230 */ /* 0x000fe40000004100 */
[----:B0-----:R-:W-:Y:S02]  /*8810*/  HADD2.F32 R4, -RZ, R13.H0_H0 ;  /* 0x2000000dff047230 */ /* 0x001fe40000004100 */
[--C-:B-1----:R-:W-:Y:S02]  /*8820*/  HADD2.F32 R8, -RZ, R25.reuse.H0_H0 ;  /* 0x20000019ff087230 */ /* 0x102fe40000004100 */
[----:B------:R-:W-:-:S03]  /*8830*/  HADD2.F32 R25, -RZ, R25.H1_H1 ;  /* 0x30000019ff197230 */ /* 0x000fc60000004100 */
[C---:B------:R-:W-:Y:S01]  /*8840*/  FMUL.FTZ R21, R8.reuse, R41 ;  /* 0x0000002908157220 */ /* 0x040fe20000410000 */
[-C--:B------:R-:W-:Y:S01]  /*8850*/  FMUL.FTZ R31, R8, R11.reuse ;  /* 0x0000000b081f7220 */ /* 0x080fe20000410000 */
[----:B------:R-:W-:Y:S02]  /*8860*/  HADD2.F32 R13, -RZ, R13.H1_H1 ;  /* 0x3000000dff0d7230 */ /* 0x000fe40000004100 */
[----:B------:R-:W-:Y:S01]  /*8870*/  FFMA.FTZ R29, R4, R11, -R21 ;  /* 0x0000000b041d7223 */ /* 0x000fe20000010815 */
[----:B------:R-:W-:Y:S02]  /*8880*/  HADD2.F32 R8, -RZ, R28.H0_H0 ;  /* 0x2000001cff087230 */ /* 0x000fe40000004100 */
[----:B------:R-:W-:Y:S01]  /*8890*/  FMUL.FTZ R28, R25, R20 ;  /* 0x00000014191c7220 */ /* 0x000fe20000410000 */
[----:B------:R-:W-:Y:S02]  /*88a0*/  HADD2.F32 R11, -RZ, R40.H1_H1 ;  /* 0x30000028ff0b7230 */ /* 0x000fe40000004100 */
[----:B------:R-:W-:-:S02]  /*88b0*/  HADD2.F32 R7, -RZ, R24.H0_H0 ;  /* 0x20000018ff077230 */ /* 0x000fc40000004100 */
[----:B------:R-:W-:Y:S02]  /*88c0*/  HADD2.F32 R40, -RZ, R40.H0_H0 ;  /* 0x20000028ff287230 */ /* 0x000fe40000004100 */
[----:B------:R-:W-:Y:S01]  /*88d0*/  FFMA.FTZ R31, R4, R41, R31 ;  /* 0x00000029041f7223 */ /* 0x000fe2000001001f */
[----:B------:R-:W-:Y:S02]  /*88e0*/  HADD2.F32 R0, -RZ, R12.H0_H0 ;  /* 0x2000000cff007230 */ /* 0x000fe40000004100 */
[-C--:B------:R-:W-:Y:S01]  /*88f0*/  FMUL.FTZ R4, R25, R8.reuse ;  /* 0x0000000819047220 */ /* 0x080fe20000410000 */
[----:B------:R-:W-:Y:S01]  /*8900*/  FFMA.FTZ R32, R13, R8, -R28 ;  /* 0x000000080d207223 */ /* 0x000fe2000001081c */
[----:B------:R-:W-:Y:S02]  /*8910*/  HADD2.F32 R9, -RZ, R26.H0_H0 ;  /* 0x2000001aff097230 */ /* 0x000fe40000004100 */
[----:B------:R-:W-:Y:S01]  /*8920*/  FMUL.FTZ R21, R7, R11 ;  /* 0x0000000b07157220 */ /* 0x000fe20000410000 */
[----:B------:R-:W-:-:S02]  /*8930*/  HADD2.F32 R8, -RZ, R39.H1_H1 ;  /* 0x30000027ff087230 */ /* 0x000fc40000004100 */
[----:B------:R-:W-:Y:S01]  /*8940*/  FMUL.FTZ R28, R7, R40 ;  /* 0x00000028071c7220 */ /* 0x000fe20000410000 */
[----:B------:R-:W-:Y:S01]  /*8950*/  FFMA.FTZ R20, R13, R20, R4 ;  /* 0x000000140d147223 */ /* 0x000fe20000010004 */
[----:B------:R-:W-:Y:S02]  /*8960*/  HADD2.F32 R5, -RZ, R14.H0_H0 ;  /* 0x2000000eff057230 */ /* 0x000fe40000004100 */
[C---:B------:R-:W-:Y:S01]  /*8970*/  FFMA.FTZ R21, R0.reuse, R40, -R21 ;  /* 0x0000002800157223 */ /* 0x040fe20000010815 */
[--C-:B------:R-:W-:Y:S02]  /*8980*/  HADD2.F32 R4, -RZ, R34.reuse.H0_H0 ;  /* 0x20000022ff047230 */ /* 0x100fe40000004100 */
[----:B------:R-:W-:Y:S01]  /*8990*/  FFMA.FTZ R28, R0, R11, R28 ;  /* 0x0000000b001c7223 */ /* 0x000fe2000001001c */
[----:B------:R-:W-:Y:S01]  /*89a0*/  FMUL.FTZ R0, R9, R8 ;  /* 0x0000000809007220 */ /* 0x000fe20000410000 */
[----:B------:R-:W-:Y:S02]  /*89b0*/  HADD2.F32 R10, -RZ, R27.H0_H0 ;  /* 0x2000001bff0a7230 */ /* 0x000fe40000004100 */
[----:B------:R-:W-:-:S02]  /*89c0*/  HADD2.F32 R7, -RZ, R34.H1_H1 ;  /* 0x30000022ff077230 */ /* 0x000fc40000004100 */
[----:B------:R-:W-:Y:S02]  /*89d0*/  HADD2.F32 R39, -RZ, R39.H0_H0 ;  /* 0x20000027ff277230 */ /* 0x000fe40000004100 */
[-C--:B------:R-:W-:Y:S01]  /*89e0*/  FFMA.FTZ R25, R5, R4.reuse, -R0 ;  /* 0x0000000405197223 */ /* 0x080fe20000010800 */
[----:B------:R-:W-:Y:S02]  /*89f0*/  HADD2.F32 R6, -RZ, R15.H0_H0 ;  /* 0x2000000fff067230 */ /* 0x000fe40000004100 */
[----:B------:R-:W-:Y:S01]  /*8a00*/  FMUL.FTZ R34, R9, R4 ;  /* 0x0000000409227220 */ /* 0x000fe20000410000 */
[----:B------:R-:W-:Y:S02]  /*8a10*/  HADD2.F32 R0, -RZ, R36.H0_H0 ;  /* 0x20000024ff007230 */ /* 0x000fe40000004100 */
[C---:B------:R-:W-:Y:S01]  /*8a20*/  FMUL.FTZ R9, R10.reuse, R39 ;  /* 0x000000270a097220 */ /* 0x040fe20000410000 */
[----:B------:R-:W-:Y:S02]  /*8a30*/  HADD2.F32 R27, -RZ, R27.H1_H1 ;  /* 0x3000001bff1b7230 */ /* 0x000fe40000004100 */
[----:B------:R-:W-:Y:S01]  /*8a40*/  FMUL.FTZ R36, R10, R7 ;  /* 0x000000070a247220 */ /* 0x000fe20000410000 */
[----:B------:R-:W-:-:S02]  /*8a50*/  HADD2.F32 R4, -RZ, R33.H0_H0 ;  /* 0x20000021ff047230 */ /* 0x000fc40000004100 */
[----:B------:R-:W-:Y:S01]  /*8a60*/  FFMA.FTZ R10, R5, R8, R34 ;  /* 0x00000008050a7223 */ /* 0x000fe20000010022 */
[----:B------:R-:W-:Y:S02]  /*8a70*/  HADD2.F32 R15, -RZ, R15.H1_H1 ;  /* 0x3000000fff0f7230 */ /* 0x000fe40000004100 */
[C---:B------:R-:W-:Y:S01]  /*8a80*/  FFMA.FTZ R8, R6.reuse, R7, -R9 ;  /* 0x0000000706087223 */ /* 0x040fe20000010809 */
[----:B------:R-:W-:Y:S01]  /*8a90*/  FFMA.FTZ R36, R6, R39, R36 ;  /* 0x0000002706247223 */ /* 0x000fe20000010024 */
[----:B------:R-:W-:Y:S02]  /*8aa0*/  HADD2.F32 R24, -RZ, R24.H1_H1 ;  /* 0x30000018ff187230 */ /* 0x000fe40000004100 */
[C---:B------:R-:W-:Y:S01]  /*8ab0*/  FMUL.FTZ R34, R27.reuse, R4 ;  /* 0x000000041b227220 */ /* 0x040fe20000410000 */
[----:B------:R-:W-:Y:S02]  /*8ac0*/  HADD2.F32 R26, -RZ, R26.H1_H1 ;  /* 0x3000001aff1a7230 */ /* 0x000fe40000004100 */
[----:B------:R-:W-:Y:S01]  /*8ad0*/  FMUL.FTZ R6, R27, R0 ;  /* 0x000000001b067220 */ /* 0x000fe20000410000 */
[----:B------:R-:W-:-:S02]  /*8ae0*/  HADD2.F32 R9, -RZ, R37.H0_H0 ;  /* 0x20000025ff097230 */ /* 0x000fc40000004100 */
[----:B------:R-:W-:Y:S02]  /*8af0*/  HADD2.F32 R11, -RZ, R35.H0_H0 ;  /* 0x20000023ff0b7230 */ /* 0x000fe40000004100 */
[----:B------:R-:W-:Y:S02]  /*8b00*/  HADD2.F32 R5, -RZ, R42.H0_H0 ;  /* 0x2000002aff057230 */ /* 0x000fe40000004100 */
[----:B------:R-:W-:Y:S02]  /*8b10*/  HADD2.F32 R7, -RZ, R38.H0_H0 ;  /* 0x20000026ff077230 */ /* 0x000fe40000004100 */
[C---:B------:R-:W-:Y:S01]  /*8b20*/  FFMA.FTZ R27, R15.reuse, R0, -R34 ;  /* 0x000000000f1b7223 */ /* 0x040fe20000010822 */
[----:B------:R-:W-:Y:S02]  /*8b30*/  HADD2.F32 R12, -RZ, R12.H1_H1 ;  /* 0x3000000cff0c7230 */ /* 0x000fe40000004100 */
[----:B------:R-:W-:Y:S01]  /*8b40*/  FFMA.FTZ R33, R15, R4, R6 ;  /* 0x000000040f217223 */ /* 0x000fe20000010006 */
[----:B------:R-:W-:-:S02]  /*8b50*/  HADD2.F32 R14, -RZ, R14.H1_H1 ;  /* 0x3000000eff0e7230 */ /* 0x000fc40000004100 */
        /* <DEDUP_REMOVED lines=8> */
[----:B------:R-:W-:Y:S02]  /*8be0*/  F2FP.F16.F32.PACK_AB R7, R27, R8 ;  /* 0x000000081b07723e */ /* 0x000fe400000000ff */
[----:B------:R-:W-:-:S02]  /*8bf0*/  F2FP.F16.F32.PACK_AB R5, R32, R29 ;  /* 0x0000001d2005723e */ /* 0x000fc400000000ff */
[----:B------:R-:W-:Y:S02]  /*8c00*/  F2FP.F16.F32.PACK_AB R4, R4, R21 ;  /* 0x000000150404723e */ /* 0x000fe400000000ff */
[----:B------:R-:W-:Y:S02]  /*8c10*/  F2FP.F16.F32.PACK_AB R6, R6, R25 ;  /* 0x000000190606723e */ /* 0x000fe400000000ff */
[----:B------:R-:W-:Y:S02]  /*8c20*/  F2FP.F16.F32.PACK_AB R11, R33, R36 ;  /* 0x00000024210b723e */ /* 0x000fe400000000ff */
[----:B------:R-:W-:Y:S02]  /*8c30*/  F2FP.F16.F32.PACK_AB R9, R20, R31 ;  /* 0x0000001f1409723e */ /* 0x000fe400000000ff */
[----:B------:R-:W-:Y:S02]  /*8c40*/  F2FP.F16.F32.PACK_AB R8, R13, R28 ;  /* 0x0000001c0d08723e */ /* 0x000fe400000000ff */
[----:B------:R-:W-:Y:S01]  /*8c50*/  F2FP.F16.F32.PACK_AB R10, R15, R10 ;  /* 0x0000000a0f0a723e */ /* 0x000fe200000000ff */
[----:B------:R3:W-:Y:S04]  /*8c60*/  STS.128 [R43+0x8400], R4 ;  /* 0x008400042b007388 */ /* 0x0007e80000000c00 */
[----:B------:R3:W-:Y:S02]  /*8c70*/  STS.128 [R3+0x8400], R8 ;  /* 0x0084000803007388 */ /* 0x0007e40000000c00 */
.L_x_2722:
[----:B------:R-:W-:Y:S05]  /*8c80*/  BSYNC B0 ;  /* 0x0000000000007941 */ /* 0x000fea0003800000 */
.L_x_2708:
        /* <DEDUP_REMOVED lines=8> */
.L_x_2705:
[----:B------:R-:W-:-:S13]  /*8d10*/  ISETP.NE.AND P0, PT, R156, 0x3, PT ;  /* 0x000000039c00780c */ /* 0x000fda0003f05270 */
[----:B------:R-:W-:Y:S05]  /*8d20*/  @!P0 BRA `(.L_x_2732) ;  /* 0x0000000000048947 */ /* 0x000fea0003800000 */
[----:B------:R-:W-:Y:S01]  /*8d30*/  BPT.TRAP 0x1 ;  /* 0x000000040000795c */ /* 0x000fe20000300000 */
.L_x_2732:
[----:B--2---:R-:W-:Y:S01]  /*8d40*/  IMAD R0, R22, 0x8, R2 ;  /* 0x0000000816007824 */ /* 0x004fe200078e0202 */
[----:B-1-3--:R-:W-:-:S04]  /*8d50*/  SHF.L.U32 R7, R154, 0x1f, RZ ;  /* 0x0000001f9a077819 */ /* 0x00afc800000006ff */
[----:B------:R1:W2:Y:S01]  /*8d60*/  SYNCS.PHASECHK.TRANS64.TRYWAIT P1, [R0+URZ+0x16830], R7 ;  /* 0x01683007000075a7 */ /* 0x0002a2000802017f */
[----:B------:R-:W-:Y:S05]  /*8d70*/  @!P0 BRA `(.L_x_2733) ;  /* 0x0000000000048947 */ /* 0x000fea0003800000 */
[----:B------:R-:W-:Y:S01]  /*8d80*/  BPT.TRAP 0x1 ;  /* 0x000000040000795c */ /* 0x000fe20000300000 */
.L_x_2733:
[----:B------:R-:W-:Y:S01]  /*8d90*/  IADD3 R3, R2, 0xe400, RZ ;  /* 0x0000e40002037810 */ /* 0x000fe20007ffe0ff */
[----:B------:R-:W-:Y:S01]  /*8da0*/  IMAD.MOV.U32 R5, RZ, RZ, 0x40000040 ;  /* 0x40000040ff057424 */ /* 0x000fe200078e00ff */
[----:B------:R-:W-:Y:S02]  /*8db0*/  LOP3.LUT R4, R30, 0x10000, RZ, 0xfc, !PT ;  /* 0x000100001e047812 */ /* 0x000fe400078efcff */
[----:B------:R-:W-:-:S04]  /*8dc0*/  SHF.R.U32.HI R3, RZ, 0x4, R3 ;  /* 0x00000004ff037819 */ /* 0x000fc80000011603 */
[----:B------:R-:W-:-:S04]  /*8dd0*/  LOP3.LUT R3, R3, 0x3fff, RZ, 0xc0, !PT ;  /* 0x00003fff03037812 */ /* 0x000fc800078ec0ff */
[----:B------:R-:W-:-:S05]  /*8de0*/  LOP3.LUT R3, R3, 0x10000, RZ, 0xfc, !PT ;  /* 0x0001000003037812 */ /* 0x000fca00078efcff */
[----:B------:R3:W-:Y:S01]  /*8df0*/  STL [R1+0x18], R3 ;  /* 0x0000180301007387 */ /* 0x0007e20000100800 */
[----:B--2---:R-:W-:Y:S05]  /*8e00*/  @P1 BRA `(.L_x_2734) ;  /* 0x0000000000081947 */ /* 0x004fea0003800000 */
[----:B------:R-:W2:Y:S02]  /*8e10*/  SYNCS.PHASECHK.TRANS64.TRYWAIT P1, [R0+URZ+0x16830], R7 ;  /* 0x01683007000075a7 */ /* 0x000ea4000802017f */
[----:B--2---:R-:W-:Y:S05]  /*8e20*/  @!P1 BRA `(.L_x_2735) ;  /* 0x0000012400389947 */ /* 0x004fea0003800000 */
.L_x_2734:
[----:B---3--:R-:W3:Y:S01]  /*8e30*/  LDL R3, [R1+0x18] ;  /* 0x0000180001037983 */ /* 0x008ee20000100800 */
[----:B-12---:R-:W-:Y:S01]  /*8e40*/  IMAD.MOV.U32 R7, RZ, RZ, 0x40000040 ;  /* 0x40000040ff077424 */ /* 0x006fe200078e00ff */
[----:B------:R-:W-:Y:S05]  /*8e50*/  WARPSYNC.ALL ;  /* 0x0000000000007948 */ /* 0x000fea0003800000 */
[C---:B------:R-:W-:Y:S01]  /*8e60*/  R2UR UR4, R4.reuse ;  /* 0x00000000040472ca */ /* 0x040fe200000e0000 */
[----:B0---45:R-:W-:Y:S01]  /*8e70*/  WARPGROUP.ARRIVE ;  /* 0x00000000000079c5 */ /* 0x031fe20000000000 */
[----:B------:R-:W-:Y:S01]  /*8e80*/  R2UR UR5, R5 ;  /* 0x00000000050572ca */ /* 0x000fe200000e0000 */
[----:B------:R-:W-:Y:S01]  /*8e90*/  IMAD.MOV.U32 R11, RZ, RZ, 0x40000040 ;  /* 0x40000040ff0b7424 */ /* 0x000fe200078e00ff */
[----:B------:R-:W-:Y:S01]  /*8ea0*/  R2UR UR7, R7 ;  /* 0x00000000070772ca */ /* 0x000fe200000e0000 */
[----:B------:R-:W-:Y:S01]  /*8eb0*/  IMAD.MOV.U32 R9, RZ, RZ, 0x40000040 ;  /* 0x40000040ff097424 */ /* 0x000fe200078e00ff */
[C---:B------:R-:W-:Y:S01]  /*8ec0*/  IADD3 R10, R4.reuse, 0x2, RZ ;  /* 0x00000002040a7810 */ /* 0x040fe20007ffe0ff */
[----:B------:R-:W-:Y:S01]  /*8ed0*/  IMAD.MOV.U32 R21, RZ, RZ, 0x40000040 ;  /* 0x40000040ff157424 */ /* 0x000fe200078e00ff */
[C---:B------:R-:W-:Y:S01]  /*8ee0*/  IADD3 R20, R4.reuse, 0x4, RZ ;  /* 0x0000000404147810 */ /* 0x040fe20007ffe0ff */
[----:B------:R-:W-:Y:S01]  /*8ef0*/  IMAD.MOV.U32 R15, RZ, RZ, 0x40000040 ;  /* 0x40000040ff0f7424 */ /* 0x000fe200078e00ff */
[----:B------:R-:W-:Y:S01]  /*8f00*/  IADD3 R14, R4, 0x6, RZ ;  /* 0x00000006040e7810 */ /* 0x000fe20007ffe0ff */
[----:B------:R-:W-:Y:S01]  /*8f10*/  IMAD.MOV.U32 R7, RZ, RZ, 0x40000040 ;  /* 0x40000040ff077424 */ /* 0x000fe200078e00ff */
[----:B------:R0:W-:Y:S01]  /*8f20*/  STL.64 [R1+0x8], R10 ;  /* 0x0000080a01007387 */ /* 0x0001e20000100a00 */
[----:B---3--:R-:W-:-:S04]  /*8f30*/  IMAD R6, R22, 0x400, R3 ;  /* 0x0000040016067824 */ /* 0x008fc800078e0203 */
        /* <DEDUP_REMOVED lines=30> */
.L_x_2736:
[----:B------:R-:W2:Y:S01]  /*9120*/  LDL.LU R92, [R1+0x4] ;  /* 0x00000400015c7983 */ /* 0x000ea20000300800 */
[----:B------:R-:W-:Y:S01]  /*9130*/  ULDC UR4, c[0x0][0x9d8] ;  /* 0x0002760000047ab9 */ /* 0x000fe20000000800 */
[----:B------:R-:W0:Y:S01]  /*9140*/  LDC R93, c[0x0][0x448] ;  /* 0x00011200ff5d7b82 */ /* 0x000e220000000800 */
[----:B------:R-:W-:Y:S01]  /*9150*/  ULDC UR5, c[0x0][0x988] ;  /* 0x0002620000057ab9 */ /* 0x000fe20000000800 */
[----:B------:R-:W3:Y:S04]  /*9160*/  LDL R90, [R1+0x3c] ;  /* 0x00003c00015a7983 */ /* 0x000ee80000100800 */
[----:B------:R-:W3:Y:S01]  /*9170*/  LDL R100, [R1+0x24] ;  /* 0x0000240001647983 */ /* 0x000ee20000100800 */
[----:B------:R-:W-:Y:S01]  /*9180*/  FMUL.FTZ R11, R36, UR4 ;  /* 0x00000004240b7c20 */ /* 0x000fe20008410000 */
[----:B------:R-:W-:Y:S01]  /*9190*/  FMUL.FTZ R36, R39, UR4 ;  /* 0x0000000427247c20 */ /* 0x000fe20008410000 */
[----:B------:R-:W-:Y:S01]  /*91a0*/  FMUL.FTZ R6, R25, UR4 ;  /* 0x0000000419067c20 */ /* 0x000fe20008410000 */
[----:B------:R-:W4:Y:S01]  /*91b0*/  LDL R96, [R1+0x1c] ;  /* 0x00001c0001607983 */ /* 0x000f220000100800 */
[----:B------:R-:W-:Y:S01]  /*91c0*/  FMUL.FTZ R91, R34, UR4 ;  /* 0x00000004225b7c20 */ /* 0x000fe20008410000 */
[----:B------:R-:W-:Y:S01]  /*91d0*/  FMUL.FTZ R12, R37, UR4 ;  /* 0x00000004250c7c20 */ /* 0x000fe20008410000 */
[----:B------:R-:W-:Y:S01]  /*91e0*/  FMUL.FTZ R111, R26, UR4 ;  /* 0x000000041a6f7c20 */ /* 0x000fe20008410000 */
[----:B------:R-:W5:Y:S01]  /*91f0*/  LDL R39, [R1+0x38] ;  /* 0x0000380001277983 */ /* 0x000f620000100800 */
[----:B------:R-:W-:Y:S01]  /*9200*/  FMUL.FTZ R107, R27, UR4 ;  /* 0x000000041b6b7c20 */ /* 0x000fe20008410000 */
[----:B------:R-:W-:Y:S01]  /*9210*/  FMUL.FTZ R89, R35, UR4 ;  /* 0x0000000423597c20 */ /* 0x000fe20008410000 */
[----:B------:R-:W-:Y:S01]  /*9220*/  FMUL.FTZ R105, R30, UR4 ;  /* 0x000000041e697c20 */ /* 0x000fe20008410000 */
[----:B------:R-:W5:Y:S01]  /*9230*/  LDL R98, [R1+0x10] ;  /* 0x0000100001627983 */ /* 0x000f620000100800 */
[----:B------:R-:W1:Y:S01]  /*9240*/  MUFU.TANH R111, R111 ;  /* 0x0000006f006f7308 */ /* 0x000e620000002400 */
[----:B------:R-:W-:Y:S01]  /*9250*/  FMUL.FTZ R3, R24, UR4 ;  /* 0x0000000418037c20 */ /* 0x000fe20008410000 */
[----:B------:R-:W-:Y:S01]  /*9260*/  FMUL.FTZ R24, R31, UR4 ;  /* 0x000000041f187c20 */ /* 0x000fe20008410000 */
[----:B------:R-:W-:Y:S01]  /*9270*/  FMUL.FTZ R38, R38, UR4 ;  /* 0x0000000426267c20 */ /* 0x000fe20008410000 */
[----:B------:R-:W-:Y:S01]  /*9280*/  FMUL.FTZ R13, R40, UR4 ;  /* 0x00000004280d7c20 */ /* 0x000fe20008410000 */
[----:B0-----:R-:W-:Y:S01]  /*9290*/  ISETP.NE.AND P4, PT, R93, 0x1, PT ;  /* 0x000000015d00780c */ /* 0x001fe20003f85270 */
        /* <DEDUP_REMOVED lines=12> */
[----:B------:R-:W1:Y:S01]  /*9360*/  @P4 LDC R25, c[0x0][0x44c] ;  /* 0x00011300ff194b82 */ /* 0x000e620000000800 */
[----:B------:R-:W-:Y:S01]  /*9370*/  FMUL.FTZ R62, R62, UR4 ;  /* 0x000000043e3e7c20 */ /* 0x000fe20008410000 */
[----:B------:R-:W-:-:S04]  /*9380*/  FMUL.FTZ R9, R32, UR4 ;  /* 0x0000000420097c20 */ /* 0x000fc80008410000 */
[----:B------:R-:W0:Y:S02]  /*9390*/  MUFU.TANH R24, R24 ;  /* 0x0000001800187308 */ /* 0x000e240000002400 */
[----:B------:R-:W0:Y:S06]  /*93a0*/  @P4 LDC R34, c[0x0][0x450] ;  /* 0x00011400ff224b82 */ /* 0x000e2c0000000800 */
[----:B------:R-:W5:Y:S08]  /*93b0*/  MUFU.TANH R91, R91 ;  /* 0x0000005b005b7308 */ /* 0x000f700000002400 */
[----:B------:R-:W5:Y:S08]  /*93c0*/  MUFU.TANH R89, R89 ;  /* 0x0000005900597308 */ /* 0x000f700000002400 */
[----:B------:R-:W5:Y:S08]  /*93d0*/  MUFU.TANH R38, R38 ;  /* 0x0000002600267308 */ /* 0x000f700000002400 */
[----:B------:R-:W5:Y:S08]  /*93e0*/  MUFU.TANH R36, R36 ;  /* 0x0000002400247308 */ /* 0x000f700000002400 */
[----:B------:R-:W5:Y:S01]  /*93f0*/  MUFU.TANH R40, R40 ;  /* 0x0000002800287308 */ /* 0x000f620000002400 */
[----:B------:R-:W-:-:S07]  /*9400*/  FMUL.FTZ R48, R50, UR4 ;  /* 0x0000000432307c20 */ /* 0x000fce0008410000 */
[----:B------:R-:W5:Y:S01]  /*9410*/  MUFU.TANH R42, R42 ;  /* 0x0000002a002a7308 */ /* 0x000f620000002400 */
[----:B------:R-:W-:Y:S01]  /*9420*/  FMUL.FTZ R50, R51, UR4 ;  /* 0x0000000433327c20 */ /* 0x000fe20008410000 */
[----:B------:R-:W-:-:S06]  /*9430*/  FMUL.FTZ R31, R52, UR4 ;  /* 0x00000004341f7c20 */ /* 0x000fcc0008410000 */
[----:B------:R-:W5:Y:S01]  /*9440*/  MUFU.TANH R44, R44 ;  /* 0x0000002c002c7308 */ /* 0x000f620000002400 */
[----:B------:R-:W-:Y:S01]  /*9450*/  FMUL.FTZ R52, R54, UR4 ;  /* 0x0000000436347c20 */ /* 0x000fe20008410000 */
[----:B------:R-:W-:-:S06]  /*9460*/  FMUL.FTZ R28, R45, UR4 ;  /* 0x000000042d1c7c20 */ /* 0x000fcc0008410000 */
        /* <DEDUP_REMOVED lines=8> */
[----:B------:R-:W5:Y:S08]  /*94f0*/  MUFU.TANH R52, R52 ;  /* 0x0000003400347308 */ /* 0x000f700000002400 */
[----:B------:R-:W5:Y:S01]  /*9500*/  MUFU.TANH R54, R54 ;  /* 0x0000003600367308 */ /* 0x000f620000002400 */
[----:B------:R-:W-:Y:S01]  /*9510*/  FMUL.FTZ R32, R53, UR4 ;  /* 0x0000000435207c20 */ /* 0x000fe20008410000 */
[----:B------:R-:W-:-:S06]  /*9520*/  FMUL.FTZ R93, R63, UR4 ;  /* 0x000000043f5d7c20 */ /* 0x000fcc0008410000 */
[----:B------:R-:W5:Y:S08]  /*9530*/  MUFU.TANH R56, R56 ;  /* 0x0000003800387308 */ /* 0x000f700000002400 */
[----:B------:R-:W5:Y:S08]  /*9540*/  MUFU.TANH R58, R58 ;  /* 0x0000003a003a7308 */ /* 0x000f700000002400 */
[----:B------:R-:W5:Y:S08]  /*9550*/  MUFU.TANH R62, R62 ;  /* 0x0000003e003e7308 */ /* 0x000f700000002400 */
[----:B------:R-:W-:Y:S01]  /*9560*/  MUFU.TANH R93, R93 ;  /* 0x0000005d005d7308 */ /* 0x000fe20000002400 */
[----:B------:R-:W-:Y:S01]  /*9570*/  FMUL.FTZ R75, R75, UR4 ;  /* 0x000000044b4b7c20 */ /* 0x000fe20008410000 */
[----:B--2---:R-:W-:Y:S01]  /*9580*/  LOP3.LUT R92, R92, 0xfffffffe, RZ, 0xc0, !PT ;  /* 0xfffffffe5c5c7812 */ /* 0x004fe200078ec0ff */
[----:B------:R-:W-:Y:S01]  /*9590*/  FMUL.FTZ R78, R78, UR4 ;  /* 0x000000044e4e7c20 */ /* 0x000fe20008410000 */
[----:B------:R-:W-:Y:S01]  /*95a0*/  FMUL.FTZ R82, R82, UR4 ;  /* 0x0000000452527c20 */ /* 0x000fe20008410000 */
[----:B------:R-:W-:Y:S01]  /*95b0*/  FMUL.FTZ R86, R86, UR4 ;  /* 0x0000000456567c20 */ /* 0x000fe20008410000 */
[----:B------:R-:W-:-:S02]  /*95c0*/  @P4 LOP3.LUT R92, R92, 0x1, RZ, 0xfc, !PT ;  /* 0x000000015c5c4812 */ /* 0x000fc400078efcff */
[----:B------:R-:W-:Y:S03]  /*95d0*/  MUFU.TANH R3, R3 ;  /* 0x0000000300037308 */ /* 0x000fe60000002400 */
[----:B------:R3:W-:Y:S05]  /*95e0*/  STL [R1+0x4], R92 ;  /* 0x0000045c01007387 */ /* 0x0007ea0000100800 */
[----:B------:R-:W-:Y:S01]  /*95f0*/  MUFU.TANH R6, R6 ;  /* 0x0000000600067308 */ /* 0x000fe20000002400 */
[----:B---3--:R-:W-:-:S07]  /*9600*/  IADD3 R92, R90, R100, RZ ;  /* 0x000000645a5c7210 */ /* 0x008fce0007ffe0ff */
[----:B------:R-:W-:Y:S01]  /*9610*/  MUFU.TANH R7, R7 ;  /* 0x0000000700077308 */ /* 0x000fe20000002400 */
[----:B-1----:R-:W-:-:S05]  /*9620*/  @P4 IMAD.HI.U32 R25, R92, R25, RZ ;  /* 0x000000195c194227 */ /* 0x002fca00078e00ff */
[----:B0-----:R-:W-:Y:S01]  /*9630*/  @P4 SHF.R.U32.HI R92, RZ, R34, R25 ;  /* 0x00000022ff5c4219 */ /* 0x001fe20000011619 */
[----:B------:R-:W-:Y:S01]  /*9640*/  IMAD.MOV.U32 R25, RZ, RZ, -0x80 ;  /* 0xffffff80ff197424 */ /* 0x000fe200078e00ff */
[----:B------:R-:W-:Y:S03]  /*9650*/  MUFU.TANH R8, R8 ;  /* 0x0000000800087308 */ /* 0x000fe60000002400 */
[----:B------:R-:W0:Y:S01]  /*9660*/  SHFL.IDX PT, R37, R92, 0x1, 0x1c1f ;  /* 0x003c1f005c257f89 */ /* 0x000e2200000e0000 */
[----:B------:R-:W-:-:S04]  /*9670*/  IMAD R25, R88, R25, 0x80 ;  /* 0x0000008058197424 */ /* 0x000fc800078e0219 */
[----:B------:R-:W-:Y:S01]  /*9680*/  VIADD R35, R25, 0x1 ;  /* 0x0000000119237836 */ /* 0x000fe20000000000 */
[----:B------:R-:W-:Y:S01]  /*9690*/  MUFU.TANH R9, R9 ;  /* 0x0000000900097308 */ /* 0x000fe20000002400 */
[----:B----4-:R-:W-:Y:S02]  /*96a0*/  IMAD.IADD R90, R96, 0x1, R25 ;  /* 0x00000001605a7824 */ /* 0x010fe400078e0219 */
[C---:B-----5:R-:W-:Y:S02]  /*96b0*/  IMAD R35, R39.reuse, -0x2, R35 ;  /* 0xfffffffe27237824 */ /* 0x060fe400078e0223 */
[----:B------:R-:W-:-:S03]  /*96c0*/  IMAD R90, R39, -0x2, R90 ;  /* 0xfffffffe275a7824 */ /* 0x000fc600078e025a */
[----:B------:R-:W-:Y:S01]  /*96d0*/  IADD3 R109, -R98, R35, R96 ;  /* 0x00000023626d7210 */ /* 0x000fe20007ffe160 */
[----:B------:R-:W-:Y:S08]  /*96e0*/  MUFU.TANH R10, R10 ;  /* 0x0000000a000a7308 */ /* 0x000ff00000002400 */
[----:B------:R-:W-:Y:S01]  /*96f0*/  MUFU.TANH R11, R11 ;  /* 0x0000000b000b7308 */ /* 0x000fe20000002400 */
[----:B0-----:R-:W-:-:S04]  /*9700*/  VIADDMNMX R25, R37, R109, R90, PT ;  /* 0x0000006d25197246 */ /* 0x001fc8000380015a */
[C---:B------:R-:W-:Y:S02]  /*9710*/  ISETP.GT.AND P1, PT, R25.reuse, RZ, PT ;  /* 0x000000ff1900720c */ /* 0x040fe40003f24270 */
[C---:B------:R-:W-:Y:S01]  /*9720*/  ISETP.GT.AND P2, PT, R25.reuse, 0x1, PT ;  /* 0x000000011900780c */ /* 0x040fe20003f44270 */
[----:B------:R-:W-:Y:S01]  /*9730*/  MUFU.TANH R12, R12 ;  /* 0x0000000c000c7308 */ /* 0x000fe20000002400 */
[----:B------:R-:W-:Y:S02]  /*9740*/  ISETP.GT.AND P3, PT, R25, 0x8, PT ;  /* 0x000000081900780c */ /* 0x000fe40003f64270 */
[----:B------:R-:W-:Y:S02]  /*9750*/  FSEL R111, R111, -INF , P1 ;  /* 0xff8000006f6f7808 */ /* 0x000fe40000800000 */
[----:B------:R-:W-:Y:S02]  /*9760*/  FSEL R107, R107, -INF , P2 ;  /* 0xff8000006b6b7808 */ /* 0x000fe40001000000 */
[----:B------:R-:W-:Y:S01]  /*9770*/  ISETP.GT.AND P1, PT, R25, 0x9, PT ;  /* 0x000000091900780c */ /* 0x000fe20003f24270 */
[----:B------:R-:W-:Y:S01]  /*9780*/  MUFU.TANH R13, R13 ;  /* 0x0000000d000d7308 */ /* 0x000fe20000002400 */
[----:B------:R-:W-:-:S02]  /*9790*/  FSEL R105, R105, -INF , P3 ;  /* 0xff80000069697808 */ /* 0x000fc40001800000 */
[----:B------:R-:W-:Y:S02]  /*97a0*/  FMNMX.FTZ R94, R111, R107, !PT ;  /* 0x0000006b6f5e7209 */ /* 0x000fe40007810000 */
[----:B------:R-:W-:Y:S02]  /*97b0*/  ISETP.GT.AND P2, PT, R25, 0x10, PT ;  /* 0x000000101900780c */ /* 0x000fe40003f44270 */
[----:B------:R-:W-:Y:S01]  /*97c0*/  FSEL R35, R24, -INF , P1 ;  /* 0xff80000018237808 */ /* 0x000fe20000800000 */
[----:B------:R-:W-:Y:S01]  /*97d0*/  MUFU.TANH R26, R26 ;  /* 0x0000001a001a7308 */ /* 0x000fe20000002400 */
[----:B------:R-:W-:Y:S02]  /*97e0*/  FMNMX.FTZ R94, R105, R94, !PT ;  /* 0x0000005e695e7209 */ /* 0x000fe40007810000 */
[----:B------:R-:W-:Y:S02]  /*97f0*/  ISETP.GT.AND P1, PT, R25, 0x11, PT ;  /* 0x000000111900780c */ /* 0x000fe40003f24270 */
[----:B------:R-:W-:-:S02]  /*9800*/  FSEL R39, R91, -INF , P2 ;  /* 0xff8000005b277808 */ /* 0x000fc40001000000 */
[----:B------:R-:W-:Y:S01]  /*9810*/  FMNMX.FTZ R94, R35, R94, !PT ;  /* 0x0000005e235e7209 */ /* 0x000fe20007810000 */
[----:B------:R-:W-:Y:S01]  /*9820*/  MUFU.TANH R27, R27 ;  /* 0x0000001b001b7308 */ /* 0x000fe20000002400 */
[----:B------:R-:W-:Y:S02]  /*9830*/  ISETP.GT.AND P2, PT, R25, 0x18, PT ;  /* 0x000000181900780c */ /* 0x000fe40003f44270 */
[----:B------:R-:W-:Y:S02]  /*9840*/  FSEL R37, R89, -INF , P1 ;  /* 0xff80000059257808 */ /* 0x000fe40000800000 */
[----:B------:R-:W-:Y:S02]  /*9850*/  FMNMX.FTZ R94, R39, R94, !PT ;  /* 0x0000005e275e7209 */ /* 0x000fe40007810000 */
        /* <DEDUP_REMOVED lines=10> */
[----:B------:R-:W-:Y:S02]  /*9900*/  FMNMX.FTZ R94, R41, R94, !PT ;  /* 0x0000005e295e7209 */ /* 0x000fe40007810000 */
[----:B------:R-:W-:Y:S02]  /*9910*/  ISETP.GT.AND P2, PT, R25, 0x28, PT ;  /* 0x000000281900780c */ /* 0x000fe40003f44270 */
[----:B------:R-:W-:Y:S02]  /*9920*/  FSEL R45, R42, -INF , P1 ;  /* 0xff8000002a2d7808 */ /* 0x000fe40000800000 */
        /* <DEDUP_REMOVED lines=12> */
[----:B------:R-:W-:Y:S01]  /*99f0*/  FMNMX.FTZ R94, R55, R94, !PT ;  /* 0x0000005e375e7209 */ /* 0x000fe20007810000 */
[----:B------:R-:W-:Y:S01]  /*9a00*/  FMUL.FTZ R34, R57, UR4 ;  /* 0x0000000439227c20 */ /* 0x000fe20008410000 */
[----:B------:R-:W-:Y:S01]  /*9a10*/  ISETP.GT.AND P1, PT, R25, 0x39, PT ;  /* 0x000000391900780c */ /* 0x000fe20003f24270 */
[----:B------:R-:W-:Y:S01]  /*9a20*/  FMUL.FTZ R24, R66, UR4 ;  /* 0x0000000442187c20 */ /* 0x000fe20008410000 */
[----:B------:R-:W-:-:S02]  /*9a30*/  FSEL R57, R52, -INF , P2 ;  /* 0xff80000034397808 */ /* 0x000fc40001000000 */
[----:B------:R-:W-:Y:S01]  /*9a40*/  FMNMX.FTZ R94, R53, R94, !PT ;  /* 0x0000005e355e7209 */ /* 0x000fe20007810000 */
[----:B------:R-:W-:Y:S01]  /*9a50*/  FMUL.FTZ R89, R67, UR4 ;  /* 0x0000000443597c20 */ /* 0x000fe20008410000 */
[----:B------:R-:W-:Y:S02]  /*9a60*/  ISETP.GT.AND P2, PT, R25, 0x40, PT ;  /* 0x000000401900780c */ /* 0x000fe40003f44270 */
[----:B------:R-:W-:Y:S02]  /*9a70*/  FSEL R59, R54, -INF , P1 ;  /* 0xff800000363b7808 */ /* 0x000fe40000800000 */
[----:B------:R-:W-:Y:S01]  /*9a80*/  FMNMX.FTZ R94, R57, R94, !PT ;  /* 0x0000005e395e7209 */ /* 0x000fe20007810000 */
[----:B------:R-:W0:Y:S01]  /*9a90*/  MUFU.TANH R24, R24 ;  /* 0x0000001800187308 */ /* 0x000e220000002400 */
[----:B------:R-:W-:Y:S01]  /*9aa0*/  ISETP.GT.AND P1, PT, R25, 0x41, PT ;  /* 0x000000411900780c */ /* 0x000fe20003f24270 */
[----:B------:R-:W-:Y:S01]  /*9ab0*/  FMUL.FTZ R36, R70, UR4 ;  /* 0x0000000446247c20 */ /* 0x000fe20008410000 */
[----:B------:R-:W-:-:S02]  /*9ac0*/  FSEL R67, R56, -INF , P2 ;  /* 0xff80000038437808 */ /* 0x000fc40001000000 */
[----:B------:R-:W-:Y:S01]  /*9ad0*/  FMNMX.FTZ R94, R59, R94, !PT ;  /* 0x0000005e3b5e7209 */ /* 0x000fe20007810000 */
[----:B------:R-:W-:Y:S01]  /*9ae0*/  FMUL.FTZ R91, R71, UR4 ;  /* 0x00000004475b7c20 */ /* 0x000fe20008410000 */
[----:B------:R-:W-:Y:S01]  /*9af0*/  ISETP.GT.AND P2, PT, R25, 0x48, PT ;  /* 0x000000481900780c */ /* 0x000fe20003f44270 */
[----:B------:R-:W1:Y:S01]  /*9b00*/  MUFU.TANH R89, R89 ;  /* 0x0000005900597308 */ /* 0x000e620000002400 */
[----:B------:R-:W-:Y:S02]  /*9b10*/  FSEL R63, R58, -INF , P1 ;  /* 0xff8000003a3f7808 */ /* 0x000fe40000800000 */
[----:B------:R-:W-:Y:S01]  /*9b20*/  FMNMX.FTZ R94, R67, R94, !PT ;  /* 0x0000005e435e7209 */ /* 0x000fe20007810000 */
[----:B------:R-:W-:Y:S01]  /*9b30*/  FMUL.FTZ R38, R74, UR4 ;  /* 0x000000044a267c20 */ /* 0x000fe20008410000 */
[----:B------:R-:W-:Y:S02]  /*9b40*/  ISETP.GT.AND P1, PT, R25, 0x49, PT ;  /* 0x000000491900780c */ /* 0x000fe40003f24270 */
[----:B------:R-:W-:Y:S01]  /*9b50*/  FSEL R71, R62, -INF , P2 ;  /* 0xff8000003e477808 */ /* 0x000fe20001000000 */
[----:B------:R-:W2:Y:S01]  /*9b60*/  MUFU.TANH R36, R36 ;  /* 0x0000002400247308 */ /* 0x000ea20000002400 */
[----:B------:R-:W-:-:S02]  /*9b70*/  FMNMX.FTZ R94, R63, R94, !PT ;  /* 0x0000005e3f5e7209 */ /* 0x000fc40007810000 */
[----:B------:R-:W-:Y:S02]  /*9b80*/  ISETP.GT.AND P2, PT, R25, 0x50, PT ;  /* 0x000000501900780c */ /* 0x000fe40003f44270 */
[----:B------:R-:W-:-:S03]  /*9b90*/  FMNMX.FTZ R94, R71, R94, !PT ;  /* 0x0000005e475e7209 */ /* 0x000fc60007810000 */
[----:B------:R-:W3:Y:S01]  /*9ba0*/  MUFU.TANH R91, R91 ;  /* 0x0000005b005b7308 */ /* 0x000ee20000002400 */
[----:B------:R-:W-:Y:S01]  /*9bb0*/  FMUL.FTZ R40, R79, UR4 ;  /* 0x000000044f287c20 */ /* 0x000fe20008410000 */
[----:B0-----:R-:W-:-:S06]  /*9bc0*/  FSEL R79, R24, -INF , P2 ;  /* 0xff800000184f7808 */ /* 0x001fcc0001000000 */
[----:B------:R0:W-:Y:S01]  /*9bd0*/  MUFU.TANH R95, R75 ;  /* 0x0000004b005f7308 */ /* 0x0001e20000002400 */
[----:B------:R-:W-:Y:S02]  /*9be0*/  ISETP.GT.AND P2, PT, R25, 0x58, PT ;  /* 0x000000581900780c */ /* 0x000fe40003f44270 */
[----:B0-----:R-:W-:-:S05]  /*9bf0*/  FSEL R75, R93, -INF , P1 ;  /* 0xff8000005d4b7808 */ /* 0x001fca0000800000 */
[----:B------:R-:W0:Y:S01]  /*9c00*/  MUFU.TANH R38, R38 ;  /* 0x0000002600267308 */ /* 0x000e220000002400 */
[----:B------:R-:W-:Y:S02]  /*9c10*/  ISETP.GT.AND P1, PT, R25, 0x51, PT ;  /* 0x000000511900780c */ /* 0x000fe40003f24270 */
[----:B------:R-:W-:Y:S02]  /*9c20*/  FMNMX.FTZ R94, R75, R94, !PT ;  /* 0x0000005e4b5e7209 */ /* 0x000fe40007810000 */
[----:B-1----:R-:W-:Y:S02]  /*9c30*/  FSEL R89, R89, -INF , P1 ;  /* 0xff80000059597808 */ /* 0x002fe40000800000 */
[----:B------:R-:W-:Y:S01]  /*9c40*/  FMNMX.FTZ R94, R79, R94, !PT ;  /* 0x0000005e4f5e7209 */ /* 0x000fe20007810000 */
[----:B------:R-:W1:Y:S01]  /*9c50*/  MUFU.TANH R78, R78 ;  /* 0x0000004e004e7308 */ /* 0x000e620000002400 */
[----:B------:R-:W-:Y:S01]  /*9c60*/  FMUL.FTZ R24, R83, UR4 ;  /* 0x0000000453187c20 */ /* 0x000fe20008410000 */
[----:B------:R-:W-:-:S02]  /*9c70*/  ISETP.GT.AND P1, PT, R25, 0x59, PT ;  /* 0x000000591900780c */ /* 0x000fc40003f24270 */
[----:B--2---:R-:W-:Y:S02]  /*9c80*/  FSEL R83, R36, -INF , P2 ;  /* 0xff80000024537808 */ /* 0x004fe40001000000 */
[----:B------:R-:W-:Y:S02]  /*9c90*/  FMNMX.FTZ R94, R89, R94, !PT ;  /* 0x0000005e595e7209 */ /* 0x000fe40007810000 */
[----:B------:R-:W2:Y:S01]  /*9ca0*/  MUFU.TANH R40, R40 ;  /* 0x0000002800287308 */ /* 0x000ea20000002400 */
[----:B------:R-:W-:Y:S02]  /*9cb0*/  ISETP.GT.AND P2, PT, R25, 0x60, PT ;  /* 0x000000601900780c */ /* 0x000fe40003f44270 */
[----:B---3--:R-:W-:Y:S02]  /*9cc0*/  FSEL R91, R91, -INF , P1 ;  /* 0xff8000005b5b7808 */ /* 0x008fe40000800000 */
[----:B------:R-:W-:Y:S02]  /*9cd0*/  FMNMX.FTZ R94, R83, R94, !PT ;  /* 0x0000005e535e7209 */ /* 0x000fe40007810000 */
[----:B------:R-:W-:Y:S01]  /*9ce0*/  ISETP.GT.AND P1, PT, R25, 0x61, PT ;  /* 0x000000611900780c */ /* 0x000fe20003f24270 */
[----:B------:R-:W3:Y:S01]  /*9cf0*/  MUFU.TANH R82, R82 ;  /* 0x0000005200527308 */ /* 0x000ee20000002400 */
[----:B0-----:R-:W-:-:S02]  /*9d00*/  FSEL R93, R38, -INF , P2 ;  /* 0xff800000265d7808 */ /* 0x001fc40001000000 */
[----:B------:R-:W-:Y:S02]  /*9d10*/  FMNMX.FTZ R94, R91, R94, !PT ;  /* 0x0000005e5b5e7209 */ /* 0x000fe40007810000 */
[----:B------:R-:W-:Y:S02]  /*9d20*/  ISETP.GT.AND P2, PT, R25, 0x68, PT ;  /* 0x000000681900780c */ /* 0x000fe40003f44270 */
[----:B------:R-:W-:Y:S01]  /*9d30*/  FSEL R95, R95, -INF , P1 ;  /* 0xff8000005f5f7808 */ /* 0x000fe20000800000 */
[----:B------:R0:W4:Y:S01]  /*9d40*/  MUFU.TANH R101, R24 ;  /* 0x0000001800657308 */ /* 0x0001220000002400 */
[----:B------:R-:W-:Y:S02]  /*9d50*/  FMNMX.FTZ R94, R93, R94, !PT ;  /* 0x0000005e5d5e7209 */ /* 0x000fe40007810000 */
[----:B------:R-:W-:Y:S02]  /*9d60*/  ISETP.GT.AND P1, PT, R25, 0x69, PT ;  /* 0x000000691900780c */ /* 0x000fe40003f24270 */
[----:B------:R-:W-:Y:S01]  /*9d70*/  FMNMX.FTZ R94, R95, R94, !PT ;  /* 0x0000005e5f5e7209 */ /* 0x000fe20007810000 */
[----:B0-----:R-:W-:-:S02]  /*9d80*/  FMUL.FTZ R24, R87, UR4 ;  /* 0x0000000457187c20 */ /* 0x001fc40008410000 */
[----:B------:R-:W0:Y:S01]  /*9d90*/  MUFU.TANH R86, R86 ;  /* 0x0000005600567308 */ /* 0x000e220000002400 */
[----:B-1----:R-:W-:Y:S02]  /*9da0*/  FSEL R87, R78, -INF , P2 ;  /* 0xff8000004e577808 */ /* 0x002fe40001000000 */
[----:B------:R-:W-:Y:S02]  /*9db0*/  ISETP.GT.AND P2, PT, R25, 0x70, PT ;  /* 0x000000701900780c */ /* 0x000fe40003f44270 */
[----:B--2---:R-:W-:Y:S02]  /*9dc0*/  FSEL R97, R40, -INF , P1 ;  /* 0xff80000028617808 */ /* 0x004fe40000800000 */
[----:B------:R-:W-:Y:S01]  /*9dd0*/  FMNMX.FTZ R94, R87, R94, !PT ;  /* 0x0000005e575e7209 */ /* 0x000fe20007810000 */
[----:B------:R-:W1:Y:S01]  /*9de0*/  MUFU.TANH R24, R24 ;  /* 0x0000001800187308 */ /* 0x000e620000002400 */
[----:B------:R-:W-:Y:S02]  /*9df0*/  ISETP.GT.AND P1, PT, R25, 0x71, PT ;  /* 0x000000711900780c */ /* 0x000fe40003f24270 */
[----:B---3--:R-:W-:-:S02]  /*9e00*/  FSEL R99, R82, -INF , P2 ;  /* 0xff80000052637808 */ /* 0x008fc40001000000 */
[----:B------:R-:W-:Y:S02]  /*9e10*/  FMNMX.FTZ R94, R97, R94, !PT ;  /* 0x0000005e615e7209 */ /* 0x000fe40007810000 */
[----:B------:R-:W-:Y:S02]  /*9e20*/  ISETP.GT.AND P2, PT, R25, 0x78, PT ;  /* 0x000000781900780c */ /* 0x000fe40003f44270 */
[----:B----4-:R-:W-:Y:S02]  /*9e30*/  FSEL R101, R101, -INF , P1 ;  /* 0xff80000065657808 */ /* 0x010fe40000800000 */
[----:B------:R-:W-:Y:S02]  /*9e40*/  FMNMX.FTZ R94, R99, R94, !PT ;  /* 0x0000005e635e7209 */ /* 0x000fe40007810000 */
[----:B------:R-:W-:Y:S02]  /*9e50*/  ISETP.GT.AND P1, PT, R25, 0x79, PT ;  /* 0x000000791900780c */ /* 0x000fe40003f24270 */
[----:B0-----:R-:W-:-:S02]  /*9e60*/  FSEL R103, R86, -INF , P2 ;  /* 0xff80000056677808 */ /* 0x001fc40001000000 */
[----:B------:R-:W-:Y:S01]  /*9e70*/  FMNMX.FTZ R94, R101, R94, !PT ;  /* 0x0000005e655e7209 */ /* 0x000fe20007810000 */
[----:B------:R-:W-:Y:S01]  /*9e80*/  FMUL.FTZ R38, R61, UR4 ;  /* 0x000000043d267c20 */ /* 0x000fe20008410000 */
[----:B-1----:R-:W-:Y:S02]  /*9e90*/  FSEL R61, R24, -INF , P1 ;  /* 0xff800000183d7808 */ /* 0x002fe40000800000 */
[----:B------:R-:W-:-:S04]  /*9ea0*/  FMNMX.FTZ R94, R103, R94, !PT ;  /* 0x0000005e675e7209 */ /* 0x000fc80007810000 */
[----:B------:R-:W-:-:S05]  /*9eb0*/  FMNMX.FTZ R94, R61, R94, !PT ;  /* 0x0000005e3d5e7209 */ /* 0x000fca0007810000 */
[----:B------:R-:W0:Y:S01]  /*9ec0*/  SHFL.BFLY PT, R25, R94, 0x2, 0x1f ;  /* 0x0c401f005e197f89 */ /* 0x000e2200000e0000 */
[----:B------:R-:W-:-:S03]  /*9ed0*/  FMUL.FTZ R40, R64, UR4 ;  /* 0x0000000440287c20 */ /* 0x000fc60008410000 */
[----:B------:R-:W1:Y:S01]  /*9ee0*/  SHFL.IDX PT, R64, R92, RZ, 0x1c1f ;  /* 0x001c1fff5c407589 */ /* 0x000e6200000e0000 */
[----:B0-----:R-:W-:-:S05]  /*9ef0*/  FMNMX.FTZ R24, R94, R25, !PT ;  /* 0x000000195e187209 */ /* 0x001fca0007810000 */
[----:B------:R-:W0:Y:S01]  /*9f00*/  SHFL.BFLY PT, R25, R24, 0x1, 0x1f ;  /* 0x0c201f0018197f89 */ /* 0x000e2200000e0000 */
[----:B------:R-:W-:Y:S01]  /*9f10*/  FMUL.FTZ R36, R60, UR4 ;  /* 0x000000043c247c20 */ /* 0x000fe20008410000 */
[----:B-1----:R-:W-:-:S04]  /*9f20*/  VIADDMNMX R64, R64, R109, R90, PT ;  /* 0x0000006d40407246 */ /* 0x002fc8000380015a */
[C---:B------:R-:W-:Y:S02]  /*9f30*/  ISETP.GT.AND P2, PT, R64.reuse, 0x1, PT ;  /* 0x000000014000780c */ /* 0x040fe40003f44270 */
[----:B------:R-:W-:Y:S02]  /*9f40*/  ISETP.GT.AND P3, PT, R64, 0x8, PT ;  /* 0x000000084000780c */ /* 0x000fe40003f64270 */
[----:B0-----:R-:W-:Y:S02]  /*9f50*/  FMNMX.FTZ R25, R24, R25, !PT ;  /* 0x0000001918197209 */ /* 0x001fe40007810000 */
[----:B------:R-:W-:Y:S01]  /*9f60*/  MOV R24, UR5 ;  /* 0x0000000500187c02 */ /* 0x000fe20008000f00 */
[----:B------:R-:W-:Y:S01]  /*9f70*/  FMUL.FTZ R44, R68, UR4 ;  /* 0x00000004442c7c20 */ /* 0x000fe20008410000 */
[----:B------:R-:W-:Y:S01]  /*9f80*/  FSETP.NEU.FTZ.AND P1, PT, R25, -INF , PT ;  /* 0xff8000001900780b */ /* 0x000fe20003f3d000 */
[----:B------:R-:W-:Y:S01]  /*9f90*/  FMUL.FTZ R46, R69, UR4 ;  /* 0x00000004452e7c20 */ /* 0x000fe20008410000 */
[----:B------:R-:W-:Y:S01]  /*9fa0*/  FSEL R6, R6, -INF , P2 ;  /* 0xff80000006067808 */ /* 0x000fe20001000000 */
[----:B------:R-:W-:Y:S01]  /*9fb0*/  FMUL.FTZ R60, R25, R24 ;  /* 0x00000018193c7220 */ /* 0x000fe20000410000 */
[----:B------:R-:W-:Y:S01]  /*9fc0*/  FMUL.FTZ R50, R73, UR4 ;  /* 0x0000000449327c20 */ /* 0x000fe20008410000 */
[----:B------:R-:W-:Y:S01]  /*9fd0*/  FMUL.FTZ R54, R77, UR4 ;  /* 0x000000044d367c20 */ /* 0x000fe20008410000 */
[----:B------:R-:W0:Y:S08]  /*9fe0*/  MUFU.TANH R30, R30 ;  /* 0x0000001e001e7308 */ /* 0x000e300000002400 */
[----:B------:R-:W1:Y:S01]  /*9ff0*/  MUFU.TANH R31, R31 ;  /* 0x0000001f001f7308 */ /* 0x000e620000002400 */
[----:B------:R-:W-:-:S07]  /*a000*/  FSEL R60, R60, RZ, P1 ;  /* 0x000000ff3c3c7208 */ /* 0x000fce0000800000 */
[----:B------:R-:W2:Y:S01]  /*a010*/  MUFU.TANH R32, R32 ;  /* 0x0000002000207308 */ /* 0x000ea20000002400 */
[----:B------:R-:W-:-:S07]  /*a020*/  ISETP.GT.AND P1, PT, R64, RZ, PT ;  /* 0x000000ff4000720c */ /* 0x000fce0003f24270 */
[----:B------:R-:W3:Y:S01]  /*a030*/  MUFU.TANH R33, R33 ;  /* 0x0000002100217308 */ /* 0x000ee20000002400 */
[----:B------:R-:W-:-:S07]  /*a040*/  FSEL R3, R3, -INF , P1 ;  /* 0xff80000003037808 */ /* 0x000fce0000800000 */
[----:B------:R-:W4:Y:S01]  /*a050*/  MUFU.TANH R34, R34 ;  /* 0x0000002200227308 */ /* 0x000f220000002400 */
[----:B------:R-:W-:Y:S01]  /*a060*/  ISETP.GT.AND P1, PT, R64, 0x9, PT ;  /* 0x000000094000780c */ /* 0x000fe20003f24270 */
[----:B------:R-:W-:Y:S01]  /*a070*/  FMUL.FTZ R42, R65, UR4 ;  /* 0x00000004412a7c20 */ /* 0x000fe20008410000 */
[----:B------:R-:W-:Y:S01]  /*a080*/  FSEL R69, R7, -INF , P3 ;  /* 0xff80000007457808 */ /* 0x000fe20001800000 */
[----:B------:R-:W-:Y:S01]  /*a090*/  FMUL.FTZ R48, R72, UR4 ;  /* 0x0000000448307c20 */ /* 0x000fe20008410000 */
[----:B------:R-:W-:Y:S01]  /*a0a0*/  FMNMX.FTZ R68, R3, R6, !PT ;  /* 0x0000000603447209 */ /* 0x000fe20007810000 */
[----:B------:R-:W-:Y:S01]  /*a0b0*/  FMUL.FTZ R58, R81, UR4 ;  /* 0x00000004513a7c20 */ /* 0x000fe20008410000 */
[----:B------:R-:W-:Y:S01]  /*a0c0*/  ISETP.GT.AND P2, PT, R64, 0x10, PT ;  /* 0x000000104000780c */ /* 0x000fe20003f44270 */
[----:B------:R-:W5:Y:S01]  /*a0d0*/  MUFU.TANH R36, R36 ;  /* 0x0000002400247308 */ /* 0x000f620000002400 */
[----:B------:R-:W-:Y:S01]  /*a0e0*/  FSEL R73, R8, -INF , P1 ;  /* 0xff80000008497808 */ /* 0x000fe20000800000 */
[----:B------:R-:W-:Y:S01]  /*a0f0*/  FMUL.FTZ R52, R76, UR4 ;  /* 0x000000044c347c20 */ /* 0x000fe20008410000 */
[----:B------:R-:W-:Y:S01]  /*a100*/  FMNMX.FTZ R68, R69, R68, !PT ;  /* 0x0000004445447209 */ /* 0x000fe20007810000 */
[----:B------:R-:W-:Y:S01]  /*a110*/  FMUL.FTZ R56, R80, UR4 ;  /* 0x0000000450387c20 */ /* 0x000fe20008410000 */
[----:B------:R-:W-:Y:S01]  /*a120*/  ISETP.GT.AND P1, PT, R64, 0x11, PT ;  /* 0x000000114000780c */ /* 0x000fe20003f24270 */
[----:B------:R-:W-:Y:S01]  /*a130*/  FMUL.FTZ R62, R84, UR4 ;  /* 0x00000004543e7c20 */ /* 0x000fe20008410000 */
[----:B------:R-:W-:Y:S01]  /*a140*/  FSEL R9, R9, -INF , P2 ;  /* 0xff80000009097808 */ /* 0x000fe20001000000 */
[----:B------:R-:W5:Y:S01]  /*a150*/  MUFU.TANH R38, R38 ;  /* 0x0000002600267308 */ /* 0x000f620000002400 */
[----:B------:R-:W-:Y:S01]  /*a160*/  FMNMX.FTZ R68, R73, R68, !PT ;  /* 0x0000004449447209 */ /* 0x000fe20007810000 */
[----:B------:R-:W5:Y:S01]  /*a170*/  S2R R102, SR_CgaCtaId ;  /* 0x0000000000667919 */ /* 0x000f620000008800 */
[----:B------:R-:W-:Y:S01]  /*a180*/  ISETP.GT.AND P2, PT, R64, 0x18, PT ;  /* 0x000000184000780c */ /* 0x000fe20003f44270 */
[----:B------:R-:W-:Y:S01]  /*a190*/  VIADD R0, R0, 0x16840 ;  /* 0x0001684000007836 */ /* 0x000fe20000000000 */
[----:B------:R-:W-:Y:S01]  /*a1a0*/  FSEL R77, R10, -INF , P1 ;  /* 0xff8000000a4d7808 */ /* 0x000fe20000800000 */
[----:B------:R-:W-:Y:S01]  /*a1b0*/  ULDC UR5, c[0x0][0x9d8] ;  /* 0x0002760000057ab9 */ /* 0x000fe20000000800 */
[----:B------:R-:W-:-:S02]  /*a1c0*/  FMNMX.FTZ R68, R9, R68, !PT ;  /* 0x0000004409447209 */ /* 0x000fc40007810000 */
[C---:B------:R-:W-:Y:S02]  /*a1d0*/  ISETP.GT.AND P1, PT, R64.reuse, 0x19, PT ;  /* 0x000000194000780c */ /* 0x040fe40003f24270 */
[----:B------:R-:W-:Y:S02]  /*a1e0*/  FSEL R11, R11, -INF , P2 ;  /* 0xff8000000b0b7808 */ /* 0x000fe40001000000 */
[----:B------:R-:W-:Y:S01]  /*a1f0*/  FMNMX.FTZ R68, R77, R68, !PT ;  /* 0x000000444d447209 */ /* 0x000fe20007810000 */
[----:B------:R-:W-:Y:S01]  /*a200*/  FFMA.FTZ R8, R35, R24, -R60 ;  /* 0x0000001823087223 */ /* 0x000fe2000001083c */
[----:B------:R-:W-:Y:S02]  /*a210*/  ISETP.GT.AND P2, PT, R64, 0x20, PT ;  /* 0x000000204000780c */ /* 0x000fe40003f44270 */
[----:B------:R-:W-:Y:S02]  /*a220*/  FSEL R35, R12, -INF , P1 ;  /* 0xff8000000c237808 */ /* 0x000fe40000800000 */
        /* <DEDUP_REMOVED lines=20> */
[----:B0-----:R-:W-:Y:S02]  /*a370*/  FSEL R43, R30, -INF , P1 ;  /* 0xff8000001e2b7808 */ /* 0x001fe40000800000 */
[----:B------:R-:W-:-:S02]  /*a380*/  FMNMX.FTZ R68, R29, R68, !PT ;  /* 0x000000441d447209 */ /* 0x000fc40007810000 */
[C---:B------:R-:W-:Y:S02]  /*a390*/  ISETP.GT.AND P1, PT, R64.reuse, 0x39, PT ;  /* 0x000000394000780c */ /* 0x040fe40003f24270 */
[----:B-1----:R-:W-:Y:S02]  /*a3a0*/  FSEL R31, R31, -INF , P2 ;  /* 0xff8000001f1f7808 */ /* 0x002fe40001000000 */
[----:B------:R-:W-:Y:S01]  /*a3b0*/  FMNMX.FTZ R68, R43, R68, !PT ;  /* 0x000000442b447209 */ /* 0x000fe20007810000 */
[----:B------:R-:W-:Y:S01]  /*a3c0*/  FFMA.FTZ R12, R41, R24, -R60 ;  /* 0x00000018290c7223 */ /* 0x000fe2000001083c */
[----:B------:R-:W-:Y:S02]  /*a3d0*/  ISETP.GT.AND P2, PT, R64, 0x40, PT ;  /* 0x000000404000780c */ /* 0x000fe40003f44270 */
[----:B--2---:R-:W-:Y:S02]  /*a3e0*/  FSEL R41, R32, -INF , P1 ;  /* 0xff80000020297808 */ /* 0x004fe40000800000 */
[----:B------:R-:W-:Y:S01]  /*a3f0*/  FMNMX.FTZ R68, R31, R68, !PT ;  /* 0x000000441f447209 */ /* 0x000fe20007810000 */
[----:B------:R-:W0:Y:S01]  /*a400*/  MUFU.TANH R40, R40 ;  /* 0x0000002800287308 */ /* 0x000e220000002400 */
[----:B------:R-:W-:-:S02]  /*a410*/  ISETP.GT.AND P1, PT, R64, 0x41, PT ;  /* 0x000000414000780c */ /* 0x000fc40003f24270 */
[----:B---3--:R-:W-:Y:S02]  /*a420*/  FSEL R33, R33, -INF , P2 ;  /* 0xff80000021217808 */ /* 0x008fe40001000000 */
[----:B------:R-:W-:Y:S01]  /*a430*/  FMNMX.FTZ R68, R41, R68, !PT ;  /* 0x0000004429447209 */ /* 0x000fe20007810000 */
[--C-:B------:R-:W-:Y:S01]  /*a440*/  FFMA.FTZ R141, R47, R24, -R60.reuse ;  /* 0x000000182f8d7223 */ /* 0x100fe2000001083c */
[----:B------:R-:W-:Y:S01]  /*a450*/  ISETP.GT.AND P2, PT, R64, 0x48, PT ;  /* 0x000000484000780c */ /* 0x000fe20003f44270 */
[----:B------:R-:W1:Y:S01]  /*a460*/  MUFU.TANH R42, R42 ;  /* 0x0000002a002a7308 */ /* 0x000e620000002400 */
[----:B----4-:R-:W-:Y:S02]  /*a470*/  FSEL R47, R34, -INF , P1 ;  /* 0xff800000222f7808 */ /* 0x010fe40000800000 */
[----:B------:R-:W-:Y:S01]  /*a480*/  FMNMX.FTZ R68, R33, R68, !PT ;  /* 0x0000004421447209 */ /* 0x000fe20007810000 */
[----:B------:R-:W-:Y:S01]  /*a490*/  FFMA.FTZ R26, R45, R24, -R60 ;  /* 0x000000182d1a7223 */ /* 0x000fe2000001083c */
[----:B------:R-:W-:-:S02]  /*a4a0*/  ISETP.GT.AND P1, PT, R64, 0x49, PT ;  /* 0x000000494000780c */ /* 0x000fc40003f24270 */
[----:B-----5:R-:W-:Y:S01]  /*a4b0*/  FSEL R45, R36, -INF , P2 ;  /* 0xff800000242d7808 */ /* 0x020fe20001000000 */
[----:B------:R-:W2:Y:S01]  /*a4c0*/  MUFU.TANH R44, R44 ;  /* 0x0000002c002c7308 */ /* 0x000ea20000002400 */
[----:B------:R-:W-:Y:S02]  /*a4d0*/  FMNMX.FTZ R68, R47, R68, !PT ;  /* 0x000000442f447209 */ /* 0x000fe40007810000 */
[----:B------:R-:W-:Y:S02]  /*a4e0*/  ISETP.GT.AND P2, PT, R64, 0x50, PT ;  /* 0x000000504000780c */ /* 0x000fe40003f44270 */
[----:B------:R-:W-:Y:S02]  /*a4f0*/  FSEL R81, R38, -INF , P1 ;  /* 0xff80000026517808 */ /* 0x000fe40000800000 */
[----:B------:R-:W-:Y:S01]  /*a500*/  FMNMX.FTZ R68, R45, R68, !PT ;  /* 0x000000442d447209 */ /* 0x000fe20007810000 */
[----:B------:R-:W3:Y:S01]  /*a510*/  MUFU.TANH R46, R46 ;  /* 0x0000002e002e7308 */ /* 0x000ee20000002400 */
[----:B------:R-:W-:Y:S01]  /*a520*/  FFMA.FTZ R143, R51, R24, -R60 ;  /* 0x00000018338f7223 */ /* 0x000fe2000001083c */
[----:B------:R-:W-:-:S02]  /*a530*/  ISETP.GT.AND P1, PT, R64, 0x51, PT ;  /* 0x000000514000780c */ /* 0x000fc40003f24270 */
[----:B0-----:R-:W-:Y:S02]  /*a540*/  FSEL R51, R40, -INF , P2 ;  /* 0xff80000028337808 */ /* 0x001fe40001000000 */
[----:B------:R-:W-:Y:S02]  /*a550*/  FMNMX.FTZ R68, R81, R68, !PT ;  /* 0x0000004451447209 */ /* 0x000fe40007810000 */
[----:B------:R-:W0:Y:S01]  /*a560*/  MUFU.TANH R48, R48 ;  /* 0x0000003000307308 */ /* 0x000e220000002400 */
[----:B------:R-:W-:Y:S01]  /*a570*/  FMUL.FTZ R65, R85, UR4 ;  /* 0x0000000455417c20 */ /* 0x000fe20008410000 */
[----:B------:R-:W-:Y:S01]  /*a580*/  ISETP.GT.AND P2, PT, R64, 0x58, PT ;  /* 0x000000584000780c */ /* 0x000fe20003f44270 */
[----:B------:R-:W-:Y:S01]  /*a590*/  FFMA.FTZ R28, R49, R24, -R60 ;  /* 0x00000018311c7223 */ /* 0x000fe2000001083c */
[----:B-1----:R-:W-:-:S04]  /*a5a0*/  FSEL R85, R42, -INF , P1 ;  /* 0xff8000002a557808 */ /* 0x002fc80000800000 */
[----:B------:R-:W1:Y:S01]  /*a5b0*/  MUFU.TANH R50, R50 ;  /* 0x0000003200327308 */ /* 0x000e620000002400 */
[----:B------:R-:W-:Y:S01]  /*a5c0*/  FMNMX.FTZ R68, R51, R68, !PT ;  /* 0x0000004433447209 */ /* 0x000fe20007810000 */
[----:B------:R-:W-:Y:S01]  /*a5d0*/  FFMA.FTZ R151, R105, R24, -R60 ;  /* 0x0000001869977223 */ /* 0x000fe2000001083c */
[----:B------:R-:W-:-:S05]  /*a5e0*/  ISETP.GT.AND P1, PT, R64, 0x59, PT ;  /* 0x000000594000780c */ /* 0x000fca0003f24270 */
[----:B------:R-:W4:Y:S01]  /*a5f0*/  MUFU.TANH R52, R52 ;  /* 0x0000003400347308 */ /* 0x000f220000002400 */
[----:B--2---:R-:W-:Y:S01]  /*a600*/  FSEL R49, R44, -INF , P2 ;  /* 0xff8000002c317808 */ /* 0x004fe20001000000 */
[----:B------:R-:W-:Y:S01]  /*a610*/  FFMA.FTZ R137, R55, R24, -R60 ;  /* 0x0000001837897223 */ /* 0x000fe2000001083c */
[----:B------:R-:W-:-:S05]  /*a620*/  FMNMX.FTZ R68, R85, R68, !PT ;  /* 0x0000004455447209 */ /* 0x000fca0007810000 */
[----:B------:R-:W2:Y:S01]  /*a630*/  MUFU.TANH R54, R54 ;  /* 0x0000003600367308 */ /* 0x000ea20000002400 */
[----:B------:R-:W-:Y:S01]  /*a640*/  ISETP.GT.AND P2, PT, R64, 0x60, PT ;  /* 0x000000604000780c */ /* 0x000fe20003f44270 */
[----:B------:R-:W-:Y:S01]  /*a650*/  FFMA.FTZ R66, R107, R24, -R60 ;  /* 0x000000186b427223 */ /* 0x000fe2000001083c */
[----:B---3--:R-:W-:-:S05]  /*a660*/  FSEL R105, R46, -INF , P1 ;  /* 0xff8000002e697808 */ /* 0x008fca0000800000 */
[----:B------:R-:W3:Y:S01]  /*a670*/  MUFU.TANH R56, R56 ;  /* 0x0000003800387308 */ /* 0x000ee20000002400 */
[----:B------:R-:W-:-:S07]  /*a680*/  FMNMX.FTZ R68, R49, R68, !PT ;  /* 0x0000004431447209 */ /* 0x000fce0007810000 */
[----:B------:R-:W5:Y:S01]  /*a690*/  MUFU.TANH R58, R58 ;  /* 0x0000003a003a7308 */ /* 0x000f620000002400 */
[----:B------:R-:W-:-:S07]  /*a6a0*/  ISETP.GT.AND P1, PT, R64, 0x61, PT ;  /* 0x000000614000780c */ /* 0x000fce0003f24270 */
[----:B------:R-:W5:Y:S01]  /*a6b0*/  MUFU.TANH R62, R62 ;  /* 0x0000003e003e7308 */ /* 0x000f620000002400 */
[----:B0-----:R-:W-:Y:S01]  /*a6c0*/  FSEL R55, R48, -INF , P2 ;  /* 0xff80000030377808 */ /* 0x001fe20001000000 */
[--C-:B------:R-:W-:Y:S01]  /*a6d0*/  FFMA.FTZ R139, R57, R24, -R60.reuse ;  /* 0x00000018398b7223 */ /* 0x100fe2000001083c */
[----:B------:R-:W-:Y:S01]  /*a6e0*/  FMNMX.FTZ R68, R105, R68, !PT ;  /* 0x0000004469447209 */ /* 0x000fe20007810000 */
[-CC-:B------:R-:W-:Y:S01]  /*a6f0*/  FFMA.FTZ R149, R111, R24.reuse, -R60.reuse ;  /* 0x000000186f957223 */ /* 0x180fe2000001083c */
[----:B------:R-:W-:Y:S01]  /*a700*/  ISETP.GT.AND P2, PT, R64, 0x68, PT ;  /* 0x000000684000780c */ /* 0x000fe20003f44270 */
[--C-:B------:R-:W-:Y:S01]  /*a710*/  FFMA.FTZ R30, R63, R24, -R60.reuse ;  /* 0x000000183f1e7223 */ /* 0x100fe2000001083c */
[----:B-1----:R-:W-:Y:S01]  /*a720*/  FSEL R107, R50, -INF , P1 ;  /* 0xff800000326b7808 */ /* 0x002fe20000800000 */
[----:B------:R-:W-:Y:S01]  /*a730*/  MUFU.EX2 R8, R8 ;  /* 0x0000000800087308 */ /* 0x000fe20000000800 */
[----:B------:R-:W-:Y:S01]  /*a740*/  FMNMX.FTZ R68, R55, R68, !PT ;  /* 0x0000004437447209 */ /* 0x000fe20007810000 */
[----:B------:R-:W-:Y:S01]  /*a750*/  FFMA.FTZ R44, R53, R24, -R60 ;  /* 0x00000018352c7223 */ /* 0x000fe2000001083c */
[----:B------:R-:W-:-:S02]  /*a760*/  ISETP.GT.AND P1, PT, R64, 0x69, PT ;  /* 0x000000694000780c */ /* 0x000fc40003f24270 */
[----:B------:R-:W-:-:S03]  /*a770*/  PRMT R0, R102, 0x654, R0 ;  /* 0x0000065466007816 */ /* 0x000fc60000000000 */
[----:B------:R-:W-:Y:S01]  /*a780*/  MUFU.EX2 R145, R145 ;  /* 0x0000009100917308 */ /* 0x000fe20000000800 */
[----:B----4-:R-:W-:-:S07]  /*a790*/  FSEL R53, R52, -INF , P2 ;  /* 0xff80000034357808 */ /* 0x010fce0001000000 */
[----:B------:R-:W-:Y:S01]  /*a7a0*/  MUFU.EX2 R10, R10 ;  /* 0x0000000a000a7308 */ /* 0x000fe20000000800 */
[----:B------:R-:W-:-:S07]  /*a7b0*/  FMNMX.FTZ R68, R107, R68, !PT ;  /* 0x000000446b447209 */ /* 0x000fce0007810000 */
[----:B------:R-:W-:Y:S01]  /*a7c0*/  MUFU.EX2 R147, R147 ;  /* 0x0000009300937308 */ /* 0x000fe20000000800 */
[----:B------:R-:W-:-:S07]  /*a7d0*/  ISETP.GT.AND P2, PT, R64, 0x70, PT ;  /* 0x000000704000780c */ /* 0x000fce0003f44270 */
[----:B------:R-:W-:Y:S01]  /*a7e0*/  MUFU.EX2 R12, R12 ;  /* 0x0000000c000c7308 */ /* 0x000fe20000000800 */
[----:B--2---:R-:W-:-:S07]  /*a7f0*/  FSEL R109, R54, -INF , P1 ;  /* 0xff800000366d7808 */ /* 0x004fce0000800000 */
[----:B------:R-:W-:Y:S01]  /*a800*/  MUFU.EX2 R141, R141 ;  /* 0x0000008d008d7308 */ /* 0x000fe20000000800 */
[----:B------:R-:W-:-:S07]  /*a810*/  FMNMX.FTZ R68, R53, R68, !PT ;  /* 0x0000004435447209 */ /* 0x000fce0007810000 */
[----:B------:R-:W-:Y:S01]  /*a820*/  MUFU.EX2 R26, R26 ;  /* 0x0000001a001a7308 */ /* 0x000fe20000000800 */
[----:B------:R-:W-:-:S07]  /*a830*/  ISETP.GT.AND P1, PT, R64, 0x71, PT ;  /* 0x000000714000780c */ /* 0x000fce0003f24270 */
[----:B------:R-:W-:Y:S01]  /*a840*/  MUFU.EX2 R143, R143 ;  /* 0x0000008f008f7308 */ /* 0x000fe20000000800 */
[----:B---3--:R-:W-:Y:S01]  /*a850*/  FSEL R57, R56, -INF , P2 ;  /* 0xff80000038397808 */ /* 0x008fe20001000000 */
[--C-:B------:R-:W-:Y:S01]  /*a860*/  FFMA.FTZ R133, R67, R24, -R60.reuse ;  /* 0x0000001843857223 */ /* 0x100fe2000001083c */
[----:B------:R-:W-:Y:S01]  /*a870*/  FMNMX.FTZ R68, R109, R68, !PT ;  /* 0x000000446d447209 */ /* 0x000fe20007810000 */
[-CC-:B------:R-:W-:Y:S01]  /*a880*/  FFMA.FTZ R135, R71, R24.reuse, -R60.reuse ;  /* 0x0000001847877223 */ /* 0x180fe2000001083c */
[-CC-:B------:R-:W-:Y:S01]  /*a890*/  FFMA.FTZ R40, R75, R24.reuse, -R60.reuse ;  /* 0x000000184b287223 */ /* 0x180fe2000001083c */
[-CC-:B------:R-:W-:Y:S01]  /*a8a0*/  FFMA.FTZ R129, R79, R24.reuse, -R60.reuse ;  /* 0x000000184f817223 */ /* 0x180fe2000001083c */
[-CC-:B------:R-:W-:Y:S01]  /*a8b0*/  FFMA.FTZ R32, R89, R24.reuse, -R60.reuse ;  /* 0x0000001859207223 */ /* 0x180fe2000001083c */
[----:B------:R-:W0:Y:S01]  /*a8c0*/  MUFU.TANH R65, R65 ;  /* 0x0000004100417308 */ /* 0x000e220000002400 */
[----:B------:R-:W-:Y:S01]  /*a8d0*/  ISETP.GT.AND P2, PT, R64, 0x78, PT ;  /* 0x000000784000780c */ /* 0x000fe20003f44270 */
[--C-:B------:R-:W-:Y:S01]  /*a8e0*/  FFMA.FTZ R46, R59, R24, -R60.reuse ;  /* 0x000000183b2e7223 */ /* 0x100fe2000001083c */
[----:B-----5:R-:W-:Y:S01]  /*a8f0*/  FSEL R111, R58, -INF , P1 ;  /* 0xff8000003a6f7808 */ /* 0x020fe20000800000 */
[----:B------:R-:W1:Y:S01]  /*a900*/  @P4 LDC R50, c[0x0][0x450] ;  /* 0x00011400ff324b82 */ /* 0x000e620000000800 */
[----:B------:R-:W-:Y:S01]  /*a910*/  FMNMX.FTZ R68, R57, R68, !PT ;  /* 0x0000004439447209 */ /* 0x000fe20007810000 */
[-CC-:B------:R-:W-:Y:S01]  /*a920*/  FFMA.FTZ R131, R83, R24.reuse, -R60.reuse ;  /* 0x0000001853837223 */ /* 0x180fe2000001083c */
[----:B------:R-:W-:Y:S01]  /*a930*/  ISETP.GT.AND P1, PT, R64, 0x79, PT ;  /* 0x000000794000780c */ /* 0x000fe20003f24270 */
[-CC-:B------:R-:W-:Y:S01]  /*a940*/  FFMA.FTZ R34, R91, R24.reuse, -R60.reuse ;  /* 0x000000185b227223 */ /* 0x180fe2000001083c */
[----:B------:R-:W-:Y:S01]  /*a950*/  FSEL R59, R62, -INF , P2 ;  /* 0xff8000003e3b7808 */ /* 0x000fe20001000000 */
[--C-:B------:R-:W-:Y:S01]  /*a960*/  FFMA.FTZ R125, R93, R24, -R60.reuse ;  /* 0x000000185d7d7223 */ /* 0x100fe2000001083c */
[----:B------:R-:W-:Y:S01]  /*a970*/  FMNMX.FTZ R68, R111, R68, !PT ;  /* 0x000000446f447209 */ /* 0x000fe20007810000 */
[----:B------:R-:W-:Y:S01]  /*a980*/  MUFU.EX2 R149, R149 ;  /* 0x0000009500957308 */ /* 0x000fe20000000800 */
[----:B------:R2:W-:Y:S01]  /*a990*/  SYNCS.ARRIVE.TRANS64.RED.A1T0 RZ, [R0+URZ], RZ ;  /* 0x000000ff00ff79a7 */ /* 0x0005e2000810043f */
[--C-:B------:R-:W-:Y:S01]  /*a9a0*/  FFMA.FTZ R36, R95, R24, -R60.reuse ;  /* 0x000000185f247223 */ /* 0x100fe2000001083c */
[----:B------:R-:W-:Y:S01]  /*a9b0*/  FMNMX.FTZ R68, R59, R68, !PT ;  /* 0x000000443b447209 */ /* 0x000fe20007810000 */
[-CC-:B------:R-:W-:Y:S01]  /*a9c0*/  FFMA.FTZ R127, R87, R24.reuse, -R60.reuse ;  /* 0x00000018577f7223 */ /* 0x180fe2000001083c */
[----:B0-----:R-:W-:Y:S01]  /*a9d0*/  FSEL R65, R65, -INF , P1 ;  /* 0xff80000041417808 */ /* 0x001fe20000800000 */
[-CC-:B------:R-:W-:Y:S01]  /*a9e0*/  FFMA.FTZ R38, R97, R24.reuse, -R60.reuse ;  /* 0x0000001861267223 */ /* 0x180fe2000001083c */
[-CC-:B------:R-:W-:Y:S01]  /*a9f0*/  FFMA.FTZ R121, R99, R24.reuse, -R60.reuse ;  /* 0x0000001863797223 */ /* 0x180fe2000001083c */
[----:B------:R-:W-:Y:S01]  /*aa00*/  FFMA.FTZ R123, R103, R24, -R60 ;  /* 0x00000018677b7223 */ /* 0x000fe2000001083c */
[----:B------:R-:W-:Y:S01]  /*aa10*/  FMNMX.FTZ R68, R65, R68, !PT ;  /* 0x0000004441447209 */ /* 0x000fe20007810000 */
[----:B------:R-:W-:-:S04]  /*aa20*/  ULDC UR4, c[0x0][0x9d8] ;  /* 0x0002760000047ab9 */ /* 0x000fc80000000800 */
[----:B------:R-:W0:Y:S02]  /*aa30*/  SHFL.BFLY PT, R7, R68, 0x2, 0x1f ;  /* 0x0c401f0044077f89 */ /* 0x000e2400000e0000 */
[----:B0-----:R-:W-:-:S05]  /*aa40*/  FMNMX.FTZ R42, R68, R7, !PT ;  /* 0x00000007442a7209 */ /* 0x001fca0007810000 */
[----:B------:R-:W0:Y:S02]  /*aa50*/  SHFL.BFLY PT, R7, R42, 0x1, 0x1f ;  /* 0x0c201f002a077f89 */ /* 0x000e2400000e0000 */
[----:B0-----:R-:W-:-:S04]  /*aa60*/  FMNMX.FTZ R7, R42, R7, !PT ;  /* 0x000000072a077209 */ /* 0x001fc80007810000 */
[C---:B------:R-:W-:Y:S01]  /*aa70*/  FSETP.NEU.FTZ.AND P1, PT, R7.reuse, -INF , PT ;  /* 0xff8000000700780b */ /* 0x040fe20003f3d000 */
[----:B------:R-:W-:-:S05]  /*aa80*/  FMUL.FTZ R48, R7, R24 ;  /* 0x0000001807307220 */ /* 0x000fca0000410000 */
[----:B------:R-:W-:-:S05]  /*aa90*/  FSEL R48, R48, RZ, P1 ;  /* 0x000000ff30307208 */ /* 0x000fca0000800000 */
[-CC-:B------:R-:W-:Y:S01]  /*aaa0*/  FFMA.FTZ R140, R13, R24.reuse, -R48.reuse ;  /* 0x000000180d8c7223 */ /* 0x180fe20000010830 */
[-CC-:B------:R-:W-:Y:S02]  /*aab0*/  FFMA.FTZ R13, R39, R24.reuse, -R48.reuse ;  /* 0x00000018270d7223 */ /* 0x180fe40000010830 */
[----:B------:R-:W0:Y:S01]  /*aac0*/  @P4 LDC R39, c[0x0][0x44c] ;  /* 0x00011300ff274b82 */ /* 0x000e220000000800 */
[-CC-:B------:R-:W-:Y:S01]  /*aad0*/  FFMA.FTZ R148, R3, R24.reuse, -R48.reuse ;  /* 0x0000001803947223 */ /* 0x180fe20000010830 */
[-CC-:B------:R-:W-:Y:S01]  /*aae0*/  FFMA.FTZ R3, R6, R24.reuse, -R48.reuse ;  /* 0x0000001806037223 */ /* 0x180fe20000010830 */
[-CC-:B------:R-:W-:Y:S01]  /*aaf0*/  FFMA.FTZ R150, R69, R24.reuse, -R48.reuse ;  /* 0x0000001845967223 */ /* 0x180fe20000010830 */
[----:B------:R-:W-:Y:S01]  /*ab00*/  MUFU.EX2 R66, R66 ;  /* 0x0000004200427308 */ /* 0x000fe20000000800 */
[-CC-:B------:R-:W-:Y:S01]  /*ab10*/  FFMA.FTZ R63, R73, R24.reuse, -R48.reuse ;  /* 0x00000018493f7223 */ /* 0x180fe20000010830 */
[----:B------:R-:W-:-:S06]  /*ab20*/  FFMA.FTZ R144, R9, R24, -R48 ;  /* 0x0000001809907223 */ /* 0x000fcc0000010830 */
[----:B------:R-:W-:Y:S08]  /*ab30*/  MUFU.EX2 R148, R148 ;  /* 0x0000009400947308 */ /* 0x000ff00000000800 */
[----:B------:R-:W3:Y:S01]  /*ab40*/  MUFU.EX2 R3, R3 ;  /* 0x0000000300037308 */ /* 0x000ee20000000800 */
[----:B------:R-:W-:-:S07]  /*ab50*/  FFMA.FTZ R9, R77, R24, -R48 ;  /* 0x000000184d097223 */ /* 0x000fce0000010830 */
[----:B------:R-:W4:Y:S08]  /*ab60*/  MUFU.EX2 R150, R150 ;  /* 0x0000009600967308 */ /* 0x000f300000000800 */
[----:B------:R-:W5:Y:S01]  /*ab70*/  MUFU.EX2 R151, R151 ;  /* 0x0000009700977308 */ /* 0x000f620000000800 */
[----:B------:R-:W-:-:S07]  /*ab80*/  FFMA.FTZ R146, R11, R24, -R48 ;  /* 0x000000180b927223 */ /* 0x000fce0000010830 */
[----:B------:R-:W5:Y:S01]  /*ab90*/  MUFU.EX2 R63, R63 ;  /* 0x0000003f003f7308 */ /* 0x000f620000000800 */
[----:B------:R-:W-:Y:S01]  /*aba0*/  FFMA.FTZ R142, R27, R24, -R48 ;  /* 0x000000181b8e7223 */ /* 0x000fe20000010830 */
[----:B0-----:R-:W-:-:S04]  /*abb0*/  @P4 IMAD.HI.U32 R39, R100, R39, RZ ;  /* 0x0000002764274227 */ /* 0x001fc800078e00ff */
[-C--:B------:R-:W-:Y:S02]  /*abc0*/  FFMA.FTZ R27, R37, R24.reuse, -R48 ;  /* 0x00000018251b7223 */ /* 0x080fe40000010830 */
[----:B------:R-:W0:Y:S01]  /*abd0*/  MUFU.EX2 R144, R144 ;  /* 0x0000009000907308 */ /* 0x000e220000000800 */
[----:B---3--:R-:W-:Y:S01]  /*abe0*/  FADD.FTZ R37, R148, R3 ;  /* 0x0000000394257221 */ /* 0x008fe20000010000 */
[----:B--2---:R-:W-:Y:S01]  /*abf0*/  FADD.FTZ R0, R149, R66 ;  /* 0x0000004295007221 */ /* 0x004fe20000010000 */
[----:B------:R-:W-:Y:S01]  /*ac00*/  FFMA.FTZ R11, R35, R24, -R48 ;  /* 0x00000018230b7223 */ /* 0x000fe20000010830 */
[----:B------:R-:W-:-:S04]  /*ac10*/  IMAD.MOV.U32 R6, RZ, RZ, R100 ;  /* 0x000000ffff067224 */ /* 0x000fc800078e0064 */
[----:B------:R-:W2:Y:S01]  /*ac20*/  MUFU.EX2 R9, R9 ;  /* 0x0000000900097308 */ /* 0x000ea20000000800 */
[----:B-1----:R-:W-:Y:S01]  /*ac30*/  @P4 SHF.R.U32.HI R6, RZ, R50, R39 ;  /* 0x00000032ff064219 */ /* 0x002fe20000011627 */
[----:B----4-:R-:W-:Y:S01]  /*ac40*/  FADD.FTZ R50, R150, R37 ;  /* 0x0000002596327221 */ /* 0x010fe20000010000 */
[----:B-----5:R-:W-:-:S05]  /*ac50*/  FADD.FTZ R37, R151, R0 ;  /* 0x0000000097257221 */ /* 0x020fca0000010000 */
[----:B------:R-:W1:Y:S01]  /*ac60*/  MUFU.EX2 R146, R146 ;  /* 0x0000009200927308 */ /* 0x000e620000000800 */
[----:B------:R-:W-:Y:S01]  /*ac70*/  FADD.FTZ R39, R63, R50 ;  /* 0x000000323f277221 */ /* 0x000fe20000010000 */
[----:B------:R-:W-:Y:S01]  /*ac80*/  FADD.FTZ R0, R8, R37 ;  /* 0x0000002508007221 */ /* 0x000fe20000010000 */
[-CC-:B------:R-:W-:Y:S01]  /*ac90*/  FFMA.FTZ R138, R31, R24.reuse, -R48.reuse ;  /* 0x000000181f8a7223 */ /* 0x180fe20000010830 */
[----:B------:R-:W-:-:S04]  /*aca0*/  FFMA.FTZ R31, R41, R24, -R48 ;  /* 0x00000018291f7223 */ /* 0x000fc80000010830 */
[----:B------:R-:W3:Y:S01]  /*acb0*/  MUFU.EX2 R11, R11 ;  /* 0x0000000b000b7308 */ /* 0x000ee20000000800 */
[----:B0-----:R-:W-:Y:S01]  /*acc0*/  FADD.FTZ R50, R144, R39 ;  /* 0x0000002790327221 */ /* 0x001fe20000010000 */
[----:B------:R-:W-:Y:S01]  /*acd0*/  FADD.FTZ R41, R145, R0 ;  /* 0x0000000091297221 */ /* 0x000fe20000010000 */
[-CC-:B------:R-:W-:Y:S01]  /*ace0*/  FFMA.FTZ R136, R29, R24.reuse, -R48.reuse ;  /* 0x000000181d887223 */ /* 0x180fe20000010830 */
[----:B------:R-:W-:-:S04]  /*acf0*/  FFMA.FTZ R29, R43, R24, -R48 ;  /* 0x000000182b1d7223 */ /* 0x000fc80000010830 */
[----:B------:R-:W0:Y:S01]  /*ad00*/  MUFU.EX2 R140, R140 ;  /* 0x0000008c008c7308 */ /* 0x000e220000000800 */
[----:B--2---:R-:W-:Y:S01]  /*ad10*/  FADD.FTZ R43, R9, R50 ;  /* 0x00000032092b7221 */ /* 0x004fe20000010000 */
[----:B------:R-:W-:-:S06]  /*ad20*/  FADD.FTZ R0, R10, R41 ;  /* 0x000000290a007221 */ /* 0x000fcc0000010000 */
[----:B------:R-:W2:Y:S01]  /*ad30*/  MUFU.EX2 R13, R13 ;  /* 0x0000000d000d7308 */ /* 0x000ea20000000800 */
[----:B-1----:R-:W-:Y:S01]  /*ad40*/  FADD.FTZ R50, R146, R43 ;  /* 0x0000002b92327221 */ /* 0x002fe20000010000 */
[----:B------:R-:W-:Y:S01]  /*ad50*/  FADD.FTZ R43, R147, R0 ;  /* 0x00000000932b7221 */ /* 0x000fe20000010000 */
[----:B------:R-:W-:-:S05]  /*ad60*/  FFMA.FTZ R134, R45, R24, -R48 ;  /* 0x000000182d867223 */ /* 0x000fca0000010830 */
[----:B------:R-:W1:Y:S01]  /*ad70*/  MUFU.EX2 R142, R142 ;  /* 0x0000008e008e7308 */ /* 0x000e620000000800 */
[----:B---3--:R-:W-:Y:S01]  /*ad80*/  FADD.FTZ R45, R11, R50 ;  /* 0x000000320b2d7221 */ /* 0x008fe20000010000 */
[----:B------:R-:W-:-:S06]  /*ad90*/  FADD.FTZ R0, R12, R43 ;  /* 0x0000002b0c007221 */ /* 0x000fcc0000010000 */
[----:B------:R-:W-:Y:S01]  /*ada0*/  MUFU.EX2 R28, R28 ;  /* 0x0000001c001c7308 */ /* 0x000fe20000000800 */
[----:B0-----:R-:W-:Y:S01]  /*adb0*/  FADD.FTZ R50, R140, R45 ;  /* 0x0000002d8c327221 */ /* 0x001fe20000010000 */
[----:B------:R-:W-:-:S06]  /*adc0*/  FADD.FTZ R43, R141, R0 ;  /* 0x000000008d2b7221 */ /* 0x000fcc0000010000 */
[----:B------:R-:W0:Y:S01]  /*add0*/  MUFU.EX2 R27, R27 ;  /* 0x0000001b001b7308 */ /* 0x000e220000000800 */
[----:B--2---:R-:W-:Y:S01]  /*ade0*/  FADD.FTZ R45, R13, R50 ;  /* 0x000000320d2d7221 */ /* 0x004fe20000010000 */
[----:B------:R-:W-:-:S06]  /*adf0*/  FADD.FTZ R0, R26, R43 ;  /* 0x0000002b1a007221 */ /* 0x000fcc0000010000 */
[----:B------:R-:W-:Y:S08]  /*ae00*/  MUFU.EX2 R137, R137 ;  /* 0x0000008900897308 */ /* 0x000ff00000000800 */
[----:B------:R-:W2:Y:S01]  /*ae10*/  MUFU.EX2 R136, R136 ;  /* 0x0000008800887308 */ /* 0x000ea20000000800 */
[----:B-1----:R-:W-:Y:S01]  /*ae20*/  FADD.FTZ R50, R142, R45 ;  /* 0x0000002d8e327221 */ /* 0x002fe20000010000 */
[----:B------:R-:W-:-:S06]  /*ae30*/  FADD.FTZ R43, R143, R0 ;  /* 0x000000008f2b7221 */ /* 0x000fcc0000010000 */
[----:B------:R-:W-:Y:S01]  /*ae40*/  MUFU.EX2 R44, R44 ;  /* 0x0000002c002c7308 */ /* 0x000fe20000000800 */
[----:B------:R-:W-:-:S07]  /*ae50*/  FFMA.FTZ R132, R33, R24, -R48 ;  /* 0x0000001821847223 */ /* 0x000fce0000010830 */
[----:B------:R-:W1:Y:S01]  /*ae60*/  MUFU.EX2 R29, R29 ;  /* 0x0000001d001d7308 */ /* 0x000e620000000800 */
[----:B0-----:R-:W-:Y:S01]  /*ae70*/  FADD.FTZ R45, R27, R50 ;  /* 0x000000321b2d7221 */ /* 0x001fe20000010000 */
[----:B------:R-:W-:-:S06]  /*ae80*/  FADD.FTZ R0, R28, R43 ;  /* 0x0000002b1c007221 */ /* 0x000fcc0000010000 */
[----:B------:R-:W-:Y:S01]  /*ae90*/  MUFU.EX2 R139, R139 ;  /* 0x0000008b008b7308 */ /* 0x000fe20000000800 */
[----:B------:R-:W-:-:S07]  /*aea0*/  FFMA.FTZ R33, R47, R24, -R48 ;  /* 0x000000182f217223 */ /* 0x000fce0000010830 */
        /* <DEDUP_REMOVED lines=10> */
[----:B------:R-:W-:Y:S01]  /*af50*/  F2FP.F16.F32.PACK_AB R151, R8, R151 ;  /* 0x000000970897723e */ /* 0x000fe200000000ff */
[----:B0-----:R-:W-:Y:S01]  /*af60*/  FADD.FTZ R8, R138, R45 ;  /* 0x0000002d8a087221 */ /* 0x001fe20000010000 */
[----:B------:R-:W-:-:S05]  /*af70*/  FADD.FTZ R43, R139, R0 ;  /* 0x000000008b2b7221 */ /* 0x000fca0000010000 */
[----:B------:R-:W-:Y:S01]  /*af80*/  MUFU.EX2 R30, R30 ;  /* 0x0000001e001e7308 */ /* 0x000fe20000000800 */
[----:B------:R-:W-:-:S07]  /*af90*/  FFMA.FTZ R128, R51, R24, -R48 ;  /* 0x0000001833807223 */ /* 0x000fce0000010830 */
[----:B------:R-:W0:Y:S01]  /*afa0*/  MUFU.EX2 R33, R33 ;  /* 0x0000002100217308 */ /* 0x000e220000000800 */
[----:B--2---:R-:W-:Y:S01]  /*afb0*/  FADD.FTZ R45, R31, R8 ;  /* 0x000000081f2d7221 */ /* 0x004fe20000010000 */
[----:B------:R-:W-:-:S06]  /*afc0*/  FADD.FTZ R0, R46, R43 ;  /* 0x0000002b2e007221 */ /* 0x000fcc0000010000 */
[----:B------:R-:W-:Y:S01]  /*afd0*/  MUFU.EX2 R135, R135 ;  /* 0x0000008700877308 */ /* 0x000fe20000000800 */
[----:B------:R-:W-:-:S07]  /*afe0*/  FFMA.FTZ R37, R85, R24, -R48 ;  /* 0x0000001855257223 */ /* 0x000fce0000010830 */
        /* <DEDUP_REMOVED lines=11> */
[----:B------:R-:W-:Y:S01]  /*b0a0*/  F2FP.F16.F32.PACK_AB R148, R3, R148 ;  /* 0x000000940394723e */ /* 0x000fe200000000ff */
[----:B--2---:R-:W-:Y:S01]  /*b0b0*/  FADD.FTZ R8, R134, R45 ;  /* 0x0000002d86087221 */ /* 0x004fe20000010000 */
[----:B------:R-:W-:-:S05]  /*b0c0*/  FADD.FTZ R3, R135, R0 ;  /* 0x0000000087037221 */ /* 0x000fca0000010000 */
[----:B------:R-:W-:Y:S01]  /*b0d0*/  MUFU.EX2 R32, R32 ;  /* 0x0000002000207308 */ /* 0x000fe20000000800 */
[----:B------:R-:W-:-:S07]  /*b0e0*/  FFMA.FTZ R124, R55, R24, -R48 ;  /* 0x00000018377c7223 */ /* 0x000fce0000010830 */
[----:B------:R-:W2:Y:S01]  /*b0f0*/  MUFU.EX2 R37, R37 ;  /* 0x0000002500257308 */ /* 0x000ea20000000800 */
[----:B------:R-:W-:Y:S01]  /*b100*/  F2FP.F16.F32.PACK_AB R144, R9, R144 ;  /* 0x000000900990723e */ /* 0x000fe200000000ff */
[----:B-1----:R-:W-:Y:S01]  /*b110*/  FADD.FTZ R9, R35, R8 ;  /* 0x0000000823097221 */ /* 0x002fe20000010000 */
[----:B------:R-:W-:-:S05]  /*b120*/  FADD.FTZ R0, R40, R3 ;  /* 0x0000000328007221 */ /* 0x000fca0000010000 */
        /* <DEDUP_REMOVED lines=8> */
[----:B------:R-:W-:Y:S01]  /*b1b0*/  IADD3 R6, R6, R96, -R98 ;  /* 0x0000006006067210 */ /* 0x000fe20007ffe862 */
[----:B--2---:R-:W-:Y:S01]  /*b1c0*/  FADD.FTZ R9, R37, R8 ;  /* 0x0000000825097221 */ /* 0x004fe20000010000 */
[----:B------:R-:W-:-:S05]  /*b1d0*/  FADD.FTZ R0, R32, R3 ;  /* 0x0000000320007221 */ /* 0x000fca0000010000 */
[----:B------:R-:W-:Y:S08]  /*b1e0*/  MUFU.EX2 R125, R125 ;  /* 0x0000007d007d7308 */ /* 0x000ff00000000800 */
[----:B------:R-:W2:Y:S01]  /*b1f0*/  MUFU.EX2 R124, R124 ;  /* 0x0000007c007c7308 */ /* 0x000ea20000000800 */
[----:B------:R-:W-:Y:S01]  /*b200*/  FFMA.FTZ R109, R109, R24, -R48 ;  /* 0x000000186d6d7223 */ /* 0x000fe20000010830 */
[----:B------:R-:W-:Y:S01]  /*b210*/  SHF.R.S32.HI R47, RZ, 0x1f, R6 ;  /* 0x0000001fff2f7819 */ /* 0x000fe20000011406 */
[----:B-1----:R-:W-:-:S05]  /*b220*/  FADD.FTZ R8, R130, R9 ;  /* 0x0000000982087221 */ /* 0x002fca0000010000 */
[----:B------:R-:W-:Y:S01]  /*b230*/  MUFU.EX2 R36, R36 ;  /* 0x0000002400247308 */ /* 0x000fe20000000800 */
[----:B------:R-:W-:Y:S01]  /*b240*/  FADD.FTZ R3, R131, R0 ;  /* 0x0000000083037221 */ /* 0x000fe20000010000 */
[----:B------:R-:W-:-:S06]  /*b250*/  FFMA.FTZ R57, R57, R24, -R48 ;  /* 0x0000001839397223 */ /* 0x000fcc0000010830 */
[----:B------:R-:W1:Y:S01]  /*b260*/  MUFU.EX2 R41, R41 ;  /* 0x0000002900297308 */ /* 0x000e620000000800 */
[----:B------:R-:W-:Y:S01]  /*b270*/  LEA.HI R6, R47, R6, RZ, 0x7 ;  /* 0x000000062f067211 */ /* 0x000fe200078f38ff */
[----:B0-----:R-:W-:Y:S01]  /*b280*/  FADD.FTZ R9, R39, R8 ;  /* 0x0000000827097221 */ /* 0x001fe20000010000 */
[----:B------:R-:W-:-:S05]  /*b290*/  FADD.FTZ R0, R34, R3 ;  /* 0x0000000322007221 */ /* 0x000fca0000010000 */
[----:B------:R-:W-:Y:S01]  /*b2a0*/  MUFU.EX2 R127, R127 ;  /* 0x0000007f007f7308 */ /* 0x000fe20000000800 */
[----:B------:R-:W-:-:S07]  /*b2b0*/  FFMA.FTZ R42, R101, R24, -R60 ;  /* 0x00000018652a7223 */ /* 0x000fce000001083c */
[----:B------:R-:W0:Y:S01]  /*b2c0*/  MUFU.EX2 R53, R53 ;  /* 0x0000003500357308 */ /* 0x000e220000000800 */
[----:B------:R-:W-:Y:S01]  /*b2d0*/  FFMA.FTZ R111, R111, R24, -R48 ;  /* 0x000000186f6f7223 */ /* 0x000fe20000010830 */
[----:B------:R-:W-:Y:S01]  /*b2e0*/  SHF.R.S32.HI R6, RZ, 0x7, R6 ;  /* 0x00000007ff067819 */ /* 0x000fe20000011406 */
[----:B--2---:R-:W-:-:S05]  /*b2f0*/  FADD.FTZ R8, R124, R9 ;  /* 0x000000097c087221 */ /* 0x004fca0000010000 */
[----:B------:R-:W-:Y:S01]  /*b300*/  MUFU.EX2 R38, R38 ;  /* 0x0000002600267308 */ /* 0x000fe20000000800 */
[----:B------:R-:W-:Y:S01]  /*b310*/  FADD.FTZ R3, R125, R0 ;  /* 0x000000007d037221 */ /* 0x000fe20000010000 */
[----:B------:R-:W-:-:S06]  /*b320*/  FFMA.FTZ R59, R59, R24, -R48 ;  /* 0x000000183b3b7223 */ /* 0x000fcc0000010830 */
[----:B------:R-:W2:Y:S01]  /*b330*/  MUFU.EX2 R126, R109 ;  /* 0x0000006d007e7308 */ /* 0x000ea20000000800 */
[----:B------:R-:W-:Y:S01]  /*b340*/  VIMNMX R51, RZ, R6, !PT ;  /* 0x00000006ff337248 */ /* 0x000fe20007fe0100 */
[----:B-1----:R-:W-:Y:S01]  /*b350*/  FADD.FTZ R8, R41, R8 ;  /* 0x0000000829087221 */ /* 0x002fe20000010000 */
[----:B------:R-:W-:-:S05]  /*b360*/  FADD.FTZ R0, R36, R3 ;  /* 0x0000000324007221 */ /* 0x000fca0000010000 */
[----:B------:R-:W-:Y:S01]  /*b370*/  MUFU.EX2 R121, R121 ;  /* 0x0000007900797308 */ /* 0x000fe20000000800 */
[-C--:B------:R-:W-:Y:S01]  /*b380*/  FFMA.FTZ R60, R61, R24.reuse, -R60 ;  /* 0x000000183d3c7223 */ /* 0x080fe2000001083c */
[----:B------:R-:W-:-:S06]  /*b390*/  FFMA.FTZ R48, R65, R24, -R48 ;  /* 0x0000001841307223 */ /* 0x000fcc0000010830 */
[----:B------:R-:W1:Y:S01]  /*b3a0*/  MUFU.EX2 R57, R57 ;  /* 0x0000003900397308 */ /* 0x000e620000000800 */
[----:B------:R-:W-:Y:S01]  /*b3b0*/  F2FP.F16.F32.PACK_AB R147, R12, R147 ;  /* 0x000000930c93723e */ /* 0x000fe200000000ff */
[----:B0-----:R-:W-:Y:S01]  /*b3c0*/  FADD.FTZ R3, R53, R8 ;  /* 0x0000000835037221 */ /* 0x001fe20000010000 */
[----:B------:R-:W-:-:S05]  /*b3d0*/  FADD.FTZ R9, R127, R0 ;  /* 0x000000007f097221 */ /* 0x000fca0000010000 */
[----:B------:R-:W-:Y:S01]  /*b3e0*/  MUFU.EX2 R42, R42 ;  /* 0x0000002a002a7308 */ /* 0x000fe20000000800 */
[----:B------:R-:W-:Y:S01]  /*b3f0*/  VIADD R12, R88, 0xfffffffe ;  /* 0xfffffffe580c7836 */ /* 0x000fe20000000000 */
[----:B------:R0:W-:Y:S06]  /*b400*/  STL [R1+0x20], R51 ;  /* 0x0000203301007387 */ /* 0x0001ec0000100800 */
[----:B------:R-:W3:Y:S01]  /*b410*/  MUFU.EX2 R120, R111 ;  /* 0x0000006f00787308 */ /* 0x000ee20000000800 */
[----:B--2---:R-:W-:Y:S01]  /*b420*/  FADD.FTZ R0, R126, R3 ;  /* 0x000000037e007221 */ /* 0x004fe20000010000 */
[----:B------:R-:W-:-:S06]  /*b430*/  FADD.FTZ R8, R38, R9 ;  /* 0x0000000926087221 */ /* 0x000fcc0000010000 */
[----:B------:R-:W-:Y:S01]  /*b440*/  MUFU.EX2 R123, R123 ;  /* 0x0000007b007b7308 */ /* 0x000fe20000000800 */
[----:B------:R-:W-:-:S07]  /*b450*/  ISETP.GE.AND P1, PT, R12, R51, PT ;  /* 0x000000330c00720c */ /* 0x000fce0003f26270 */
[----:B------:R-:W2:Y:S01]  /*b460*/  MUFU.EX2 R59, R59 ;  /* 0x0000003b003b7308 */ /* 0x000ea20000000800 */
[----:B-1----:R-:W-:Y:S01]  /*b470*/  FADD.FTZ R3, R57, R0 ;  /* 0x0000000039037221 */ /* 0x002fe20000010000 */
[----:B------:R-:W-:-:S06]  /*b480*/  FADD.FTZ R9, R121, R8 ;  /* 0x0000000879097221 */ /* 0x000fcc0000010000 */
[----:B------:R-:W1:Y:S08]  /*b490*/  MUFU.EX2 R48, R48 ;  /* 0x0000003000307308 */ /* 0x000e700000000800 */
[----:B------:R-:W4:Y:S01]  /*b4a0*/  MUFU.EX2 R60, R60 ;  /* 0x0000003c003c7308 */ /* 0x000f220000000800 */
[----:B---3--:R-:W-:Y:S01]  /*b4b0*/  FADD.FTZ R0, R120, R3 ;  /* 0x0000000378007221 */ /* 0x008fe20000010000 */
[----:B------:R-:W-:-:S03]  /*b4c0*/  FADD.FTZ R8, R42, R9 ;  /* 0x000000092a087221 */ /* 0x000fc60000010000 */
[----:B--2---:R-:W-:Y:S01]  /*b4d0*/  FADD.FTZ R3, R59, R0 ;  /* 0x000000003b037221 */ /* 0x004fe20000010000 */
[----:B------:R-:W-:Y:S01]  /*b4e0*/  FADD.FTZ R9, R123, R8 ;  /* 0x000000087b097221 */ /* 0x000fe20000010000 */
[----:B------:R-:W-:Y:S02]  /*b4f0*/  F2FP.F16.F32.PACK_AB R149, R66, R149 ;  /* 0x000000954295723e */ /* 0x000fe400000000ff */
[----:B------:R-:W-:Y:S02]  /*b500*/  CS2R R118, SRZ ;  /* 0x0000000000767805 */ /* 0x000fe4000001ff00 */
[----:B------:R-:W-:Y:S01]  /*b510*/  F2FP.F16.F32.PACK_AB R145, R10, R145 ;  /* 0x000000910a91723e */ /* 0x000fe200000000ff */
[----:B-1----:R-:W-:Y:S01]  /*b520*/  FADD.FTZ R3, R48, R3 ;  /* 0x0000000330037221 */ /* 0x002fe20000010000 */
[----:B------:R-:W-:Y:S02]  /*b530*/  F2FP.F16.F32.PACK_AB R141, R26, R141 ;  /* 0x0000008d1a8d723e */ /* 0x000fe400000000ff */
[----:B------:R-:W-:-:S02]  /*b540*/  CS2R R116, SRZ ;  /* 0x0000000000747805 */ /* 0x000fc4000001ff00 */
[----:B------:R-:W-:Y:S02]  /*b550*/  F2FP.F16.F32.PACK_AB R143, R28, R143 ;  /* 0x0000008f1c8f723e */ /* 0x000fe400000000ff */
[----:B------:R-:W-:Y:S02]  /*b560*/  CS2R R114, SRZ ;  /* 0x0000000000727805 */ /* 0x000fe4000001ff00 */
[----:B------:R-:W-:Y:S02]  /*b570*/  F2FP.F16.F32.PACK_AB R137, R44, R137 ;  /* 0x000000892c89723e */ /* 0x000fe400000000ff */
[----:B------:R-:W-:Y:S02]  /*b580*/  CS2R R112, SRZ ;  /* 0x0000000000707805 */ /* 0x000fe4000001ff00 */
[----:B------:R-:W-:Y:S01]  /*b590*/  F2FP.F16.F32.PACK_AB R139, R46, R139 ;  /* 0x0000008b2e8b723e */ /* 0x000fe200000000ff */
[----:B----4-:R-:W-:Y:S01]  /*b5a0*/  FADD.FTZ R0, R60, R9 ;  /* 0x000000093c007221 */ /* 0x010fe20000010000 */
[----:B------:R-:W-:-:S02]  /*b5b0*/  F2FP.F16.F32.PACK_AB R150, R63, R150 ;  /* 0x000000963f96723e */ /* 0x000fc400000000ff */
[----:B------:R-:W-:Y:S02]  /*b5c0*/  CS2R R110, SRZ ;  /* 0x00000000006e7805 */ /* 0x000fe4000001ff00 */
[----:B------:R-:W-:Y:S02]  /*b5d0*/  F2FP.F16.F32.PACK_AB R146, R11, R146 ;  /* 0x000000920b92723e */ /* 0x000fe400000000ff */
[----:B------:R-:W-:Y:S02]  /*b5e0*/  CS2R R108, SRZ ;  /* 0x00000000006c7805 */ /* 0x000fe4000001ff00 */
[----:B------:R-:W-:Y:S02]  /*b5f0*/  F2FP.F16.F32.PACK_AB R140, R13, R140 ;  /* 0x0000008c0d8c723e */ /* 0x000fe400000000ff */
[----:B------:R-:W-:Y:S02]  /*b600*/  CS2R R106, SRZ ;  /* 0x00000000006a7805 */ /* 0x000fe4000001ff00 */
        /* <DEDUP_REMOVED lines=27> */
[----:B------:R-:W-:Y:S01]  /*b7c0*/  F2FP.F16.F32.PACK_AB R123, R60, R123 ;  /* 0x0000007b3c7b723e */ /* 0x000fe200000000ff */
[----:B0-----:R-:W-:Y:S06]  /*b7d0*/  @!P1 BRA `(.L_x_2737) ;  /* 0x0000003000549947 */ /* 0x001fec0003800000 */
[----:B------:R-:W-:Y:S01]  /*b7e0*/  MOV R10, R25 ;  /* 0x00000019000a7202 */ /* 0x000fe20000000f00 */
[----:B------:R-:W-:Y:S01]  /*b7f0*/  IMAD.MOV.U32 R11, RZ, RZ, R7 ;  /* 0x000000ffff0b7224 */ /* 0x000fe200078e0007 */
[----:B------:R-:W-:Y:S01]  /*b800*/  MOV R119, RZ ;  /* 0x000000ff00777202 */ /* 0x000fe20000000f00 */
[----:B------:R-:W-:Y:S02]  /*b810*/  IMAD.MOV.U32 R6, RZ, RZ, R154 ;  /* 0x000000ffff067224 */ /* 0x000fe400078e009a */
[----:B------:R-:W-:-:S07]  /*b820*/  IMAD.MOV.U32 R13, RZ, RZ, R22 ;  /* 0x000000ffff0d7224 */ /* 0x000fce00078e0016 */
.L_x_2749:
        /* <DEDUP_REMOVED lines=9> */
.L_x_2739:
        /* <DEDUP_REMOVED lines=8> */
.L_x_2740:
[----:B------:R-:W-:Y:S04]  /*b940*/  BSSY B0, `(.L_x_2738) ;  /* 0x0000004000007945 */ /* 0x000fe80003800000 */
[----:B-1----:R-:W-:Y:S05]  /*b950*/  @P2 BRA `(.L_x_2741) ;  /* 0x0000000000082947 */ /* 0x002fea0003800000 */
[----:B------:R-:W1:Y:S02]  /*b960*/  SYNCS.PHASECHK.TRANS64.TRYWAIT P2, [R7+URZ+0x16830], R8 ;  /* 0x01683008070075a7 */ /* 0x000e64000804017f */
[----:B-1----:R-:W-:Y:S05]  /*b970*/  @!P2 BRA `(.L_x_2742) ;  /* 0x000000f80078a947 */ /* 0x002fea0003800000 */
.L_x_2741:
[----:B------:R-:W-:Y:S05]  /*b980*/  BSYNC B0 ;  /* 0x0000000000007941 */ /* 0x000fea0003800000 */
.L_x_2738:
        /* <DEDUP_REMOVED lines=9> */
[----:B------:R-:W-:Y:S02]  /*ba20*/  VIADD R7, R7, 0x8 ;  /* 0x0000000807077836 */ /* 0x000fe40000000000 */
[----:B------:R-:W-:Y:S01]  /*ba30*/  IMAD.MOV.U32 R27, RZ, RZ, 0x40000040 ;  /* 0x40000040ff1b7424 */ /* 0x000fe200078e00ff */
[----:B------:R-:W-:Y:S01]  /*ba40*/  R2UR UR8, R4 ;  /* 0x00000000040872ca */ /* 0x000fe200000e0000 */
[----:B------:R-:W-:Y:S01]  /*ba50*/  IMAD.MOV.U32 R25, RZ, RZ, 0x40000040 ;  /* 0x40000040ff197424 */ /* 0x000fe200078e00ff */
[----:B------:R-:W-:Y:S02]  /*ba60*/  R2UR UR9, R5 ;  /* 0x00000000050972ca */ /* 0x000fe400000e0000 */
[----:B------:R-:W-:Y:S02]  /*ba70*/  R2UR UR11, R27 ;  /* 0x000000001b0b72ca */ /* 0x000fe400000e0000 */
[----:B------:R-:W-:Y:S02]  /*ba80*/  R2UR UR15, R25 ;  /* 0x00000000190f72ca */ /* 0x000fe400000e0000 */
[----:B------:R-:W-:Y:S01]  /*ba90*/  R2UR UR23, R27 ;  /* 0x000000001b1772ca */ /* 0x000fe200000e0000 */
[----:B------:R0:W-:Y:S01]  /*baa0*/  BAR.SYNC.DEFER_BLOCKING R7, 0x100 ;  /* 0x000400070000751d */ /* 0x0001e20000010000 */
[----:B--2---:R-:W-:-:S04]  /*bab0*/  LEA R26, R22, R8, 0xa ;  /* 0x00000008161a7211 */ /* 0x004fc800078e50ff */
[----:B------:R-:W-:-:S04]  /*bac0*/  IADD3 R8, R26, 0x4, RZ ;  /* 0x000000041a087810 */ /* 0x000fc80007ffe0ff */
        /* <DEDUP_REMOVED lines=28> */
.L_x_2744:
[----:B------:R-:W-:Y:S02]  /*bc90*/  SHF.L.U32 R6, R6, 0x1f, RZ ;  /* 0x0000001f06067819 */ /* 0x000fe400000006ff */
[----:B------:R-:W-:-:S04]  /*bca0*/  LEA R7, R13, R2, 0x3 ;  /* 0x000000020d077211 */ /* 0x000fc800078e18ff */
[----:B------:R0:W1:Y:S01]  /*bcb0*/  SYNCS.PHASECHK.TRANS64.TRYWAIT P1, [R7+URZ+0x16850], R6 ;  /* 0x01685006070075a7 */ /* 0x000062000802017f */
[----:B------:R-:W-:Y:S05]  /*bcc0*/  @!P0 BRA `(.L_x_2745) ;  /* 0x0000000000048947 */ /* 0x000fea0003800000 */
[----:B------:R-:W-:Y:S01]  /*bcd0*/  BPT.TRAP 0x1 ;  /* 0x000000040000795c */ /* 0x000fe20000300000 */
.L_x_2745:
[----:B-1----:R-:W-:Y:S05]  /*bce0*/  @P1 BRA `(.L_x_2743) ;  /* 0x0000000000081947 */ /* 0x002fea0003800000 */
[----:B------:R-:W1:Y:S02]  /*bcf0*/  SYNCS.PHASECHK.TRANS64.TRYWAIT P1, [R7+URZ+0x16850], R6 ;  /* 0x01685006070075a7 */ /* 0x000e64000802017f */
[----:B-1----:R-:W-:Y:S05]  /*bd00*/  @!P1 BRA `(.L_x_2746) ;  /* 0x000000f400a89947 */ /* 0x002fea0003800000 */
.L_x_2743:
        /* <DEDUP_REMOVED lines=9> */
[----:B------:R-:W-:-:S05]  /*bda0*/  IMAD R6, R13, 0x400, R6 ;  /* 0x000004000d067824 */ /* 0x000fca00078e0206 */
[C---:B------:R-:W-:Y:S02]  /*bdb0*/  R2UR UR6, R6.reuse ;  /* 0x00000000060672ca */ /* 0x040fe400000e0000 */
[----:B------:R-:W-:-:S11]  /*bdc0*/  IADD3 R8, R6, 0x80, RZ ;  /* 0x0000008006087810 */ /* 0x000fd60007ffe0ff */
[----:B------:R-:W-:Y:S01]  /*bdd0*/  HGMMA.64x64x16.F32 R88, R148, gdesc[UR4].tnspB, R88, gsb0 ;  /* 0x40e0000494587df0 */ /* 0x000fe20008000858 */
[----:B------:R-:W-:Y:S01]  /*bde0*/  R2UR UR6, R8 ;  /* 0x00000000080672ca */ /* 0x000fe200000e0000 */
[----:B------:R-:W-:Y:S01]  /*bdf0*/  VIADD R8, R6, 0x100 ;  /* 0x0000010006087836 */ /* 0x000fe20000000000 */
[----:B------:R-:W-:Y:S01]  /*be00*/  R2UR UR7, R9 ;  /* 0x00000000090772ca */ /* 0x000fe200000e0000 */
[----:B------:R-:W-:Y:S01]  /*be10*/  IMAD.MOV.U32 R9, RZ, RZ, 0x40000040 ;  /* 0x40000040ff097424 */ /* 0x000fe200078e00ff */
[----:B------:R-:W-:Y:S02]  /*be20*/  WARPGROUP.DEPBAR.LE gsb0, 0x0 ;  /* 0x00008000000079c5 */ /* 0x000fe40000010000 */
[----:B------:R-:W-:-:S06]  /*be30*/  WARPGROUP.ARRIVE ;  /* 0x00000000000079c5 */ /* 0x000fcc0000000000 */
[----:B------:R-:W0:Y:S03]  /*be40*/  S2R R150, SR_TID.X ;  /* 0x0000000000967919 */ /* 0x000e260000002100 */
[----:B------:R-:W-:Y:S01]  /*be50*/  HGMMA.64x64x16.F32 R88, R144, gdesc[UR4].tnspB, R88, gsb0 ;  /* 0x40e0000490587df0 */ /* 0x000fe20008000858 */
[----:B------:R-:W-:Y:S02]  /*be60*/  R2UR UR6, R8 ;  /* 0x00000000080672ca */ /* 0x000fe400000e0000 */
[----:B------:R-:W-:Y:S01]  /*be70*/  R2UR UR7, R9 ;  /* 0x00000000090772ca */ /* 0x000fe200000e0000 */
[----:B------:R-:W-:Y:S01]  /*be80*/  IMAD.MOV.U32 R9, RZ, RZ, 0x40000040 ;  /* 0x40000040ff097424 */ /* 0x000fe200078e00ff */
[----:B------:R-:W-:Y:S02]  /*be90*/  IADD3 R8, R6, 0x180, RZ ;  /* 0x0000018006087810 */ /* 0x000fe40007ffe0ff */
[----:B0-----:R-:W-:-:S02]  /*bea0*/  SHF.R.U32.HI R151, RZ, 0x7, R150 ;  /* 0x00000007ff977819 */ /* 0x001fc40000011696 */
        /* <DEDUP_REMOVED lines=42> */
.L_x_2747:
[----:B------:R-:W2:Y:S01]  /*c150*/  LDL R9, [R1+0x24] ;  /* 0x0000240001097983 */ /* 0x000ea20000100800 */
[----:B0-----:R-:W0:Y:S03]  /*c160*/  LDC R6, c[0x0][0x448] ;  /* 0x00011200ff067b82 */ /* 0x001e260000000800 */
[----:B------:R-:W2:Y:S04]  /*c170*/  LDL R8, [R1+0x3c] ;  /* 0x00003c0001087983 */ /* 0x000ea80000100800 */
[----:B------:R-:W3:Y:S04]  /*c180*/  LDL R122, [R1+0x38] ;  /* 0x00003800017a7983 */ /* 0x000ee80000100800 */
[----:B------:R-:W4:Y:S04]  /*c190*/  LDL R127, [R1+0x1c] ;  /* 0x00001c00017f7983 */ /* 0x000f280000100800 */
[----:B------:R-:W4:Y:S01]  /*c1a0*/  LDL R123, [R1+0x10] ;  /* 0x00001000017b7983 */ /* 0x000f220000100800 */
[----:B0-----:R-:W-:-:S13]  /*c1b0*/  ISETP.NE.AND P1, PT, R6, 0x1, PT ;  /* 0x000000010600780c */ /* 0x001fda0003f25270 */
[----:B------:R-:W0:Y:S08]  /*c1c0*/  @P1 LDC R7, c[0x0][0x44c] ;  /* 0x00011300ff071b82 */ /* 0x000e300000000800 */
[----:B------:R-:W1:Y:S01]  /*c1d0*/  @P1 LDC R6, c[0x0][0x450] ;  /* 0x00011400ff061b82 */ /* 0x000e620000000800 */
[----:B------:R-:W-:Y:S01]  /*c1e0*/  FMUL.FTZ R137, R51, UR5 ;  /* 0x0000000533897c20 */ /* 0x000fe20008410000 */
[----:B------:R-:W-:Y:S01]  /*c1f0*/  FMUL.FTZ R141, R43, UR5 ;  /* 0x000000052b8d7c20 */ /* 0x000fe20008410000 */
[----:B------:R-:W-:Y:S01]  /*c200*/  FMUL.FTZ R43, R46, UR5 ;  /* 0x000000052e2b7c20 */ /* 0x000fe20008410000 */
[----:B------:R-:W-:Y:S01]  /*c210*/  MOV R46, 0xffffff80 ;  /* 0xffffff80002e7802 */ /* 0x000fe20000000f00 */
[----:B------:R-:W-:-:S04]  /*c220*/  FMUL.FTZ R148, R24, UR5 ;  /* 0x0000000518947c20 */ /* 0x000fc80008410000 */
[----:B------:R-:W-:Y:S02]  /*c230*/  IMAD R46, R12, R46, 0x1 ;  /* 0x000000010c2e7424 */ /* 0x000fe400078e022e */
[----:B------:R-:W-:Y:S01]  /*c240*/  FMUL.FTZ R144, R32, UR5 ;  /* 0x0000000520907c20 */ /* 0x000fe20008410000 */
[----:B------:R-:W5:Y:S01]  /*c250*/  MUFU.TANH R148, R148 ;  /* 0x0000009400947308 */ /* 0x000f620000002400 */
[----:B------:R-:W-:Y:S01]  /*c260*/  FMUL.FTZ R140, R40, UR5 ;  /* 0x00000005288c7c20 */ /* 0x000fe20008410000 */
[----:B------:R-:W-:-:S06]  /*c270*/  FMUL.FTZ R136, R48, UR5 ;  /* 0x0000000530887c20 */ /* 0x000fcc0008410000 */
[----:B------:R-:W5:Y:S01]  /*c280*/  MUFU.TANH R144, R144 ;  /* 0x0000009000907308 */ /* 0x000f620000002400 */
[----:B------:R-:W-:Y:S01]  /*c290*/  FMUL.FTZ R150, R28, UR5 ;  /* 0x000000051c967c20 */ /* 0x000fe20008410000 */
[----:B------:R-:W-:Y:S01]  /*c2a0*/  FMUL.FTZ R28, R37, UR5 ;  /* 0x00000005251c7c20 */ /* 0x000fe20008410000 */
[----:B------:R-:W-:-:S05]  /*c2b0*/  FMUL.FTZ R37, R56, UR5 ;  /* 0x0000000538257c20 */ /* 0x000fca0008410000 */
[----:B------:R-:W5:Y:S01]  /*c2c0*/  MUFU.TANH R140, R140 ;  /* 0x0000008c008c7308 */ /* 0x000f620000002400 */
[----:B------:R-:W-:-:S07]  /*c2d0*/  FMUL.FTZ R128, R64, UR5 ;  /* 0x0000000540807c20 */ /* 0x000fce0008410000 */
[----:B------:R-:W5:Y:S01]  /*c2e0*/  MUFU.TANH R136, R136 ;  /* 0x0000008800887308 */ /* 0x000f620000002400 */
[----:B------:R-:W-:Y:S01]  /*c2f0*/  FMUL.FTZ R121, R25, UR5 ;  /* 0x0000000519797c20 */ /* 0x000fe20008410000 */
[----:B------:R-:W-:-:S06]  /*c300*/  FMUL.FTZ R124, R72, UR5 ;  /* 0x00000005487c7c20 */ /* 0x000fcc0008410000 */
[----:B------:R-:W5:Y:S01]  /*c310*/  MUFU.TANH R37, R37 ;  /* 0x0000002500257308 */ /* 0x000f620000002400 */
[----:B------:R-:W-:-:S07]  /*c320*/  FMUL.FTZ R80, R80, UR5 ;  /* 0x0000000550507c20 */ /* 0x000fce0008410000 */
[----:B------:R-:W5:Y:S08]  /*c330*/  MUFU.TANH R128, R128 ;  /* 0x0000008000807308 */ /* 0x000f700000002400 */
[----:B------:R-:W5:Y:S08]  /*c340*/  MUFU.TANH R124, R124 ;  /* 0x0000007c007c7308 */ /* 0x000f700000002400 */
[----:B------:R-:W-:Y:S01]  /*c350*/  MUFU.TANH R121, R121 ;  /* 0x0000007900797308 */ /* 0x000fe20000002400 */
[----:B------:R-:W-:Y:S01]  /*c360*/  FMUL.FTZ R149, R27, UR5 ;  /* 0x000000051b957c20 */ /* 0x000fe20008410000 */
[----:B------:R-:W-:-:S06]  /*c370*/  FMUL.FTZ R27, R33, UR5 ;  /* 0x00000005211b7c20 */ /* 0x000fcc0008410000 */
[----:B------:R-:W-:Y:S01]  /*c380*/  MUFU.TANH R150, R150 ;  /* 0x0000009600967308 */ /* 0x000fe20000002400 */
[----:B------:R-:W-:Y:S01]  /*c390*/  FMUL.FTZ R146, R36, UR5 ;  /* 0x0000000524927c20 */ /* 0x000fe20008410000 */
[----:B------:R-:W-:Y:S01]  /*c3a0*/  FMUL.FTZ R147, R39, UR5 ;  /* 0x0000000527937c20 */ /* 0x000fe20008410000 */
[----:B------:R-:W-:Y:S01]  /*c3b0*/  FMUL.FTZ R40, R53, UR5 ;  /* 0x0000000535287c20 */ /* 0x000fe20008410000 */
[----:B------:R-:W-:-:S04]  /*c3c0*/  FMUL.FTZ R39, R54, UR5 ;  /* 0x0000000536277c20 */ /* 0x000fc80008410000 */
[----:B------:R-:W-:Y:S01]  /*c3d0*/  MUFU.TANH R27, R27 ;  /* 0x0000001b001b7308 */ /* 0x000fe20000002400 */
[----:B------:R-:W-:-:S07]  /*c3e0*/  FMUL.FTZ R138, R52, UR5 ;  /* 0x00000005348a7c20 */ /* 0x000fce0008410000 */
[----:B------:R-:W-:Y:S01]  /*c3f0*/  MUFU.TANH R146, R146 ;  /* 0x0000009200927308 */ /* 0x000fe20000002400 */
[----:B------:R-:W-:-:S07]  /*c400*/  FMUL.FTZ R142, R44, UR5 ;  /* 0x000000052c8e7c20 */ /* 0x000fce0008410000 */
[----:B------:R-:W-:Y:S01]  /*c410*/  MUFU.TANH R28, R28 ;  /* 0x0000001c001c7308 */ /* 0x000fe20000002400 */
[----:B------:R-:W-:Y:S01]  /*c420*/  FMUL.FTZ R44, R45, UR5 ;  /* 0x000000052d2c7c20 */ /* 0x000fe20008410000 */
[----:B------:R-:W-:-:S06]  /*c430*/  FMUL.FTZ R24, R42, UR5 ;  /* 0x000000052a187c20 */ /* 0x000fcc0008410000 */
[----:B------:R-:W-:Y:S01]  /*c440*/  MUFU.TANH R142, R142 ;  /* 0x0000008e008e7308 */ /* 0x000fe20000002400 */
[----:B------:R-:W-:-:S07]  /*c450*/  FMUL.FTZ R42, R49, UR5 ;  /* 0x00000005312a7c20 */ /* 0x000fce0008410000 */
[----:B------:R-:W-:Y:S08]  /*c460*/  MUFU.TANH R44, R44 ;  /* 0x0000002c002c7308 */ /* 0x000ff00000002400 */
[----:B------:R-:W-:Y:S01]  /*c470*/  MUFU.TANH R42, R42 ;  /* 0x0000002a002a7308 */ /* 0x000fe20000002400 */
[----:B------:R-:W-:-:S07]  /*c480*/  FMUL.FTZ R132, R57, UR5 ;  /* 0x0000000539847c20 */ /* 0x000fce0008410000 */
[----:B------:R-:W-:Y:S01]  /*c490*/  MUFU.TANH R138, R138 ;  /* 0x0000008a008a7308 */ /* 0x000fe20000002400 */
[----:B--2---:R-:W-:-:S04]  /*c4a0*/  IMAD.IADD R120, R8, 0x1, R9 ;  /* 0x0000000108787824 */ /* 0x004fc800078e0209 */
[----:B0-----:R-:W-:-:S05]  /*c4b0*/  @P1 IMAD.HI.U32 R7, R120, R7, RZ ;  /* 0x0000000778071227 */ /* 0x001fca00078e00ff */
[----:B-1----:R-:W-:-:S05]  /*c4c0*/  @P1 SHF.R.U32.HI R120, RZ, R6, R7 ;  /* 0x00000006ff781219 */ /* 0x002fca0000011607 */
[----:B------:R-:W0:Y:S01]  /*c4d0*/  SHFL.IDX PT, R51, R120, RZ, 0x1c1f ;  /* 0x001c1fff78337589 */ /* 0x000e2200000e0000 */
[----:B---3--:R-:W-:-:S05]  /*c4e0*/  IMAD R46, R122, -0x2, R46 ;  /* 0xfffffffe7a2e7824 */ /* 0x008fca00078e022e */
[----:B----4-:R-:W-:Y:S01]  /*c4f0*/  IADD3 R46, -R123, R46, R127 ;  /* 0x0000002e7b2e7210 */ /* 0x010fe20007ffe17f */
[----:B------:R1:W2:Y:S04]  /*c500*/  SHFL.IDX PT, R25, R120, 0x1, 0x1c1f ;  /* 0x003c1f0078197f89 */ /* 0x0002a800000e0000 */
[----:B0-----:R-:W-:-:S05]  /*c510*/  IMAD.IADD R51, R46, 0x1, R51 ;  /* 0x000000012e337824 */ /* 0x001fca00078e0233 */
[----:B------:R-:W-:-:S04]  /*c520*/  ISETP.GT.AND P2, PT, R51, RZ, PT ;  /* 0x000000ff3300720c */ /* 0x000fc80003f44270 */
[----:B-----5:R-:W-:Y:S02]  /*c530*/  FSEL R148, R148, -INF , P2 ;  /* 0xff80000094947808 */ /* 0x020fe40001000000 */
[----:B------:R-:W-:-:S04]  /*c540*/  ISETP.GT.AND P2, PT, R51, 0x10, PT ;  /* 0x000000103300780c */ /* 0x000fc80003f44270 */
[----:B------:R-:W-:Y:S02]  /*c550*/  FSEL R144, R144, -INF , P2 ;  /* 0xff80000090907808 */ /* 0x000fe40001000000 */
[----:B------:R-:W-:-:S04]  /*c560*/  ISETP.GT.AND P2, PT, R51, 0x20, PT ;  /* 0x000000203300780c */ /* 0x000fc80003f44270 */
[----:B------:R-:W-:Y:S02]  /*c570*/  FSEL R140, R140, -INF , P2 ;  /* 0xff8000008c8c7808 */ /* 0x000fe40001000000 */
[----:B------:R-:W-:Y:S01]  /*c580*/  ISETP.GT.AND P2, PT, R51, 0x30, PT ;  /* 0x000000303300780c */ /* 0x000fe20003f44270 */
[----:B------:R-:W-:-:S03]  /*c590*/  FMUL.FTZ R6, R26, UR5 ;  /* 0x000000051a067c20 */ /* 0x000fc60008410000 */
[----:B------:R-:W-:Y:S02]  /*c5a0*/  FSEL R136, R136, -INF , P2 ;  /* 0xff80000088887808 */ /* 0x000fe40001000000 */
[----:B------:R-:W-:Y:S01]  /*c5b0*/  ISETP.GT.AND P2, PT, R51, 0x40, PT ;  /* 0x000000403300780c */ /* 0x000fe20003f44270 */
[----:B-1----:R-:W0:Y:S03]  /*c5c0*/  MUFU.TANH R120, R80 ;  /* 0x0000005000787308 */ /* 0x002e260000002400 */
[----:B------:R-:W-:Y:S02]  /*c5d0*/  FSEL R37, R37, -INF , P2 ;  /* 0xff80000025257808 */ /* 0x000fe40001000000 */
[----:B------:R-:W-:-:S03]  /*c5e0*/  ISETP.GT.AND P2, PT, R51, 0x50, PT ;  /* 0x000000503300780c */ /* 0x000fc60003f44270 */
[----:B------:R-:W1:Y:S01]  /*c5f0*/  MUFU.TANH R6, R6 ;  /* 0x0000000600067308 */ /* 0x000e620000002400 */
[----:B------:R-:W-:Y:S01]  /*c600*/  FSEL R128, R128, -INF , P2 ;  /* 0xff80000080807808 */ /* 0x000fe20001000000 */
[----:B------:R-:W-:Y:S01]  /*c610*/  FMUL.FTZ R26, R29, UR5 ;  /* 0x000000051d1a7c20 */ /* 0x000fe20008410000 */
[----:B------:R-:W-:Y:S01]  /*c620*/  ISETP.GT.AND P2, PT, R51, 0x60, PT ;  /* 0x000000603300780c */ /* 0x000fe20003f44270 */
[----:B--2---:R-:W-:-:S03]  /*c630*/  IMAD.IADD R25, R46, 0x1, R25 ;  /* 0x000000012e197824 */ /* 0x004fc600078e0219 */
[----:B------:R-:W-:Y:S01]  /*c640*/  FSEL R124, R124, -INF , P2 ;  /* 0xff8000007c7c7808 */ /* 0x000fe20001000000 */
[----:B------:R-:W2:Y:S01]  /*c650*/  MUFU.TANH R26, R26 ;  /* 0x0000001a001a7308 */ /* 0x000ea20000002400 */
[C---:B------:R-:W-:Y:S02]  /*c660*/  ISETP.GT.AND P2, PT, R51.reuse, 0x70, PT ;  /* 0x000000703300780c */ /* 0x040fe40003f44270 */
[----:B------:R-:W-:Y:S02]  /*c670*/  ISETP.GT.AND P3, PT, R51, 0x1, PT ;  /* 0x000000013300780c */ /* 0x000fe40003f64270 */
[----:B0-----:R-:W-:Y:S02]  /*c680*/  FSEL R120, R120, -INF , P2 ;  /* 0xff80000078787808 */ /* 0x001fe40001000000 */
[----:B------:R-:W-:Y:S02]  /*c690*/  ISETP.GT.AND P2, PT, R25, RZ, PT ;  /* 0x000000ff1900720c */ /* 0x000fe40003f44270 */
[----:B------:R-:W-:-:S02]  /*c6a0*/  ISETP.GT.AND P4, PT, R51, 0x8, PT ;  /* 0x000000083300780c */ /* 0x000fc40003f84270 */
[----:B-1----:R-:W-:Y:S02]  /*c6b0*/  FSEL R53, R6, -INF , P2 ;  /* 0xff80000006357808 */ /* 0x002fe40001000000 */
[----:B------:R-:W-:Y:S02]  /*c6c0*/  FSEL R54, R121, -INF , P3 ;  /* 0xff80000079367808 */ /* 0x000fe40001800000 */
[----:B------:R-:W-:Y:S02]  /*c6d0*/  FMNMX.FTZ R6, R148, R11, !PT ;  /* 0x0000000b94067209 */ /* 0x000fe40007810000 */
[----:B------:R-:W-:Y:S02]  /*c6e0*/  ISETP.GT.AND P1, PT, R51, 0x9, PT ;  /* 0x000000093300780c */ /* 0x000fe40003f24270 */
[----:B------:R-:W-:Y:S02]  /*c6f0*/  FSEL R150, R150, -INF , P4 ;  /* 0xff80000096967808 */ /* 0x000fe40002000000 */
[----:B------:R-:W-:Y:S01]  /*c700*/  FMNMX.FTZ R6, R54, R6, !PT ;  /* 0x0000000636067209 */ /* 0x000fe20007810000 */
[----:B------:R-:W-:Y:S01]  /*c710*/  FMUL.FTZ R7, R30, UR5 ;  /* 0x000000051e077c20 */ /* 0x000fe20008410000 */
[----:B--2---:R-:W-:Y:S01]  /*c720*/  FSEL R52, R26, -INF , P1 ;  /* 0xff8000001a347808 */ /* 0x004fe20000800000 */
[----:B------:R-:W-:Y:S01]  /*c730*/  FMUL.FTZ R30, R41, UR5 ;  /* 0x00000005291e7c20 */ /* 0x000fe20008410000 */
[----:B------:R-:W-:-:S02]  /*c740*/  FMNMX.FTZ R6, R150, R6, !PT ;  /* 0x0000000696067209 */ /* 0x000fc40007810000 */
[C---:B------:R-:W-:Y:S02]  /*c750*/  ISETP.GT.AND P3, PT, R51.reuse, 0x11, PT ;  /* 0x000000113300780c */ /* 0x040fe40003f64270 */
[----:B------:R-:W-:Y:S01]  /*c760*/  FMNMX.FTZ R6, R52, R6, !PT ;  /* 0x0000000634067209 */ /* 0x000fe20007810000 */
[----:B------:R-:W0:Y:S01]  /*c770*/  MUFU.TANH R30, R30 ;  /* 0x0000001e001e7308 */ /* 0x000e220000002400 */
[----:B------:R-:W-:Y:S01]  /*c780*/  FMUL.FTZ R41, R50, UR5 ;  /* 0x0000000532297c20 */ /* 0x000fe20008410000 */
[----:B------:R-:W-:Y:S02]  /*c790*/  ISETP.GT.AND P4, PT, R51, 0x18, PT ;  /* 0x000000183300780c */ /* 0x000fe40003f84270 */
[----:B------:R-:W-:Y:S02]  /*c7a0*/  FSEL R50, R27, -INF , P3 ;  /* 0xff8000001b327808 */ /* 0x000fe40001800000 */
[----:B------:R-:W-:Y:S02]  /*c7b0*/  FMNMX.FTZ R6, R144, R6, !PT ;  /* 0x0000000690067209 */ /* 0x000fe40007810000 */
[----:B------:R-:W-:-:S02]  /*c7c0*/  ISETP.GT.AND P1, PT, R51, 0x19, PT ;  /* 0x000000193300780c */ /* 0x000fc40003f24270 */
[----:B------:R-:W-:Y:S02]  /*c7d0*/  FSEL R146, R146, -INF , P4 ;  /* 0xff80000092927808 */ /* 0x000fe40002000000 */
[----:B------:R-:W-:Y:S02]  /*c7e0*/  FMNMX.FTZ R6, R50, R6, !PT ;  /* 0x0000000632067209 */ /* 0x000fe40007810000 */
[----:B------:R-:W-:Y:S02]  /*c7f0*/  FSEL R48, R28, -INF , P1 ;  /* 0xff8000001c307808 */ /* 0x000fe40000800000 */
[----:B------:R-:W-:Y:S02]  /*c800*/  FMNMX.FTZ R6, R146, R6, !PT ;  /* 0x0000000692067209 */ /* 0x000fe40007810000 */
[----:B------:R-:W-:Y:S02]  /*c810*/  ISETP.GT.AND P3, PT, R51, 0x21, PT ;  /* 0x000000213300780c */ /* 0x000fe40003f64270 */
[----:B------:R-:W-:-:S02]  /*c820*/  FMNMX.FTZ R6, R48, R6, !PT ;  /* 0x0000000630067209 */ /* 0x000fc40007810000 */
[C---:B------:R-:W-:Y:S02]  /*c830*/  ISETP.GT.AND P4, PT, R51.reuse, 0x28, PT ;  /* 0x000000283300780c */ /* 0x040fe40003f84270 */
[----:B0-----:R-:W-:Y:S02]  /*c840*/  FSEL R46, R30, -INF , P3 ;  /* 0xff8000001e2e7808 */ /* 0x001fe40001800000 */
[----:B------:R-:W-:Y:S02]  /*c850*/  FMNMX.FTZ R6, R140, R6, !PT ;  /* 0x000000068c067209 */ /* 0x000fe40007810000 */
[----:B------:R-:W-:Y:S02]  /*c860*/  ISETP.GT.AND P1, PT, R51, 0x29, PT ;  /* 0x000000293300780c */ /* 0x000fe40003f24270 */
[----:B------:R-:W-:Y:S02]  /*c870*/  FSEL R142, R142, -INF , P4 ;  /* 0xff8000008e8e7808 */ /* 0x000fe40002000000 */
[----:B------:R-:W-:Y:S01]  /*c880*/  FMNMX.FTZ R6, R46, R6, !PT ;  /* 0x000000062e067209 */ /* 0x000fe20007810000 */
[----:B------:R-:W0:Y:S01]  /*c890*/  MUFU.TANH R40, R40 ;  /* 0x0000002800287308 */ /* 0x000e220000002400 */
[----:B------:R-:W-:-:S02]  /*c8a0*/  FSEL R44, R44, -INF , P1 ;  /* 0xff8000002c2c7808 */ /* 0x000fc40000800000 */
[----:B------:R-:W-:Y:S01]  /*c8b0*/  FMNMX.FTZ R6, R142, R6, !PT ;  /* 0x000000068e067209 */ /* 0x000fe20007810000 */
[----:B------:R-:W-:Y:S01]  /*c8c0*/  FMUL.FTZ R134, R60, UR5 ;  /* 0x000000053c867c20 */ /* 0x000fe20008410000 */
[C---:B------:R-:W-:Y:S02]  /*c8d0*/  ISETP.GT.AND P3, PT, R51.reuse, 0x31, PT ;  /* 0x000000313300780c */ /* 0x040fe40003f64270 */
[----:B------:R-:W-:Y:S01]  /*c8e0*/  FMNMX.FTZ R6, R44, R6, !PT ;  /* 0x000000062c067209 */ /* 0x000fe20007810000 */
[----:B------:R-:W1:Y:S01]  /*c8f0*/  MUFU.TANH R132, R132 ;  /* 0x0000008400847308 */ /* 0x000e620000002400 */
[----:B------:R-:W-:Y:S01]  /*c900*/  ISETP.GT.AND P4, PT, R51, 0x38, PT ;  /* 0x000000383300780c */ /* 0x000fe20003f84270 */
[----:B------:R-:W-:Y:S01]  /*c910*/  FMUL.FTZ R36, R61, UR5 ;  /* 0x000000053d247c20 */ /* 0x000fe20008410000 */
[----:B------:R-:W-:Y:S02]  /*c920*/  FSEL R42, R42, -INF , P3 ;  /* 0xff8000002a2a7808 */ /* 0x000fe40001800000 */
[----:B------:R-:W-:-:S02]  /*c930*/  FMNMX.FTZ R6, R136, R6, !PT ;  /* 0x0000000688067209 */ /* 0x000fc40007810000 */
[----:B------:R-:W-:Y:S01]  /*c940*/  ISETP.GT.AND P1, PT, R51, 0x39, PT ;  /* 0x000000393300780c */ /* 0x000fe20003f24270 */
[----:B------:R-:W2:Y:S01]  /*c950*/  MUFU.TANH R134, R134 ;  /* 0x0000008600867308 */ /* 0x000ea20000002400 */
[----:B------:R-:W-:Y:S02]  /*c960*/  FSEL R138, R138, -INF , P4 ;  /* 0xff8000008a8a7808 */ /* 0x000fe40002000000 */
[----:B------:R-:W-:Y:S01]  /*c970*/  FMNMX.FTZ R6, R42, R6, !PT ;  /* 0x000000062a067209 */ /* 0x000fe20007810000 */
[----:B------:R-:W-:Y:S01]  /*c980*/  FMUL.FTZ R8, R34, UR5 ;  /* 0x0000000522087c20 */ /* 0x000fe20008410000 */
[----:B0-----:R-:W-:Y:S01]  /*c990*/  FSEL R40, R40, -INF , P1 ;  /* 0xff80000028287808 */ /* 0x001fe20000800000 */
[----:B------:R-:W-:Y:S01]  /*c9a0*/  FMUL.FTZ R34, R65, UR5 ;  /* 0x0000000541227c20 */ /* 0x000fe20008410000 */
[----:B------:R-:W-:Y:S01]  /*c9b0*/  FMNMX.FTZ R6, R138, R6, !PT ;  /* 0x000000068a067209 */ /* 0x000fe20007810000 */
[----:B------:R-:W0:Y:S01]  /*c9c0*/  MUFU.TANH R36, R36 ;  /* 0x0000002400247308 */ /* 0x000e220000002400 */
[----:B------:R-:W-:Y:S01]  /*c9d0*/  ISETP.GT.AND P3, PT, R51, 0x41, PT ;  /* 0x000000413300780c */ /* 0x000fe20003f64270 */
[----:B------:R-:W-:Y:S01]  /*c9e0*/  FMUL.FTZ R130, R68, UR5 ;  /* 0x0000000544827c20 */ /* 0x000fe20008410000 */
[----:B------:R-:W-:Y:S01]  /*c9f0*/  FMNMX.FTZ R6, R40, R6, !PT ;  /* 0x0000000628067209 */ /* 0x000fe20007810000 */
[----:B------:R-:W-:Y:S01]  /*ca00*/  FMUL.FTZ R32, R69, UR5 ;  /* 0x0000000545207c20 */ /* 0x000fe20008410000 */
[----:B------:R-:W-:-:S02]  /*ca10*/  ISETP.GT.AND P4, PT, R51, 0x48, PT ;  /* 0x000000483300780c */ /* 0x000fc40003f84270 */
[----:B-1----:R-:W-:Y:S01]  /*ca20*/  FSEL R132, R132, -INF , P3 ;  /* 0xff80000084847808 */ /* 0x002fe20001800000 */
[----:B------:R-:W1:Y:S01]  /*ca30*/  MUFU.TANH R34, R34 ;  /* 0x0000002200227308 */ /* 0x000e620000002400 */
[----:B------:R-:W-:Y:S02]  /*ca40*/  FMNMX.FTZ R6, R37, R6, !PT ;  /* 0x0000000625067209 */ /* 0x000fe40007810000 */
[----:B------:R-:W-:Y:S02]  /*ca50*/  ISETP.GT.AND P1, PT, R51, 0x49, PT ;  /* 0x000000493300780c */ /* 0x000fe40003f24270 */
[----:B--2---:R-:W-:Y:S02]  /*ca60*/  FSEL R134, R134, -INF , P4 ;  /* 0xff80000086867808 */ /* 0x004fe40002000000 */
[----:B------:R-:W-:Y:S01]  /*ca70*/  FMNMX.FTZ R6, R132, R6, !PT ;  /* 0x0000000684067209 */ /* 0x000fe20007810000 */
[----:B------:R-:W2:Y:S01]  /*ca80*/  MUFU.TANH R130, R130 ;  /* 0x0000008200827308 */ /* 0x000ea20000002400 */
[----:B0-----:R-:W-:Y:S01]  /*ca90*/  FSEL R36, R36, -INF , P1 ;  /* 0xff80000024247808 */ /* 0x001fe20000800000 */
[----:B------:R-:W-:Y:S01]  /*caa0*/  FMUL.FTZ R45, R73, UR5 ;  /* 0x00000005492d7c20 */ /* 0x000fe20008410000 */
[----:B------:R-:W-:-:S05]  /*cab0*/  FMNMX.FTZ R6, R134, R6, !PT ;  /* 0x0000000686067209 */ /* 0x000fca0007810000 */
[----:B------:R-:W0:Y:S01]  /*cac0*/  MUFU.TANH R32, R32 ;  /* 0x0000002000207308 */ /* 0x000e220000002400 */
[----:B------:R-:W-:Y:S01]  /*cad0*/  ISETP.GT.AND P3, PT, R51, 0x51, PT ;  /* 0x000000513300780c */ /* 0x000fe20003f64270 */
[----:B------:R-:W-:Y:S01]  /*cae0*/  FMUL.FTZ R126, R76, UR5 ;  /* 0x000000054c7e7c20 */ /* 0x000fe20008410000 */
[----:B------:R-:W-:Y:S01]  /*caf0*/  FMNMX.FTZ R6, R36, R6, !PT ;  /* 0x0000000624067209 */ /* 0x000fe20007810000 */
[----:B------:R-:W-:Y:S01]  /*cb00*/  FMUL.FTZ R143, R47, UR5 ;  /* 0x000000052f8f7c20 */ /* 0x000fe20008410000 */
[----:B------:R-:W-:Y:S01]  /*cb10*/  ISETP.GT.AND P4, PT, R51, 0x58, PT ;  /* 0x000000583300780c */ /* 0x000fe20003f84270 */
[----:B------:R-:W-:Y:S01]  /*cb20*/  FMUL.FTZ R47, R77, UR5 ;  /* 0x000000054d2f7c20 */ /* 0x000fe20008410000 */
[----:B-1----:R-:W-:Y:S01]  /*cb30*/  FSEL R34, R34, -INF , P3 ;  /* 0xff80000022227808 */ /* 0x002fe20001800000 */
[----:B------:R-:W1:Y:S01]  /*cb40*/  MUFU.TANH R45, R45 ;  /* 0x0000002d002d7308 */ /* 0x000e620000002400 */
[----:B------:R-:W-:Y:S02]  /*cb50*/  FMNMX.FTZ R6, R128, R6, !PT ;  /* 0x0000000680067209 */ /* 0x000fe40007810000 */
[----:B------:R-:W-:-:S02]  /*cb60*/  ISETP.GT.AND P1, PT, R51, 0x59, PT ;  /* 0x000000593300780c */ /* 0x000fc40003f24270 */
        /* <DEDUP_REMOVED lines=11> */
[----:B------:R-:W-:Y:S02]  /*cc20*/  ISETP.GT.AND P4, PT, R51, 0x68, PT ;  /* 0x000000683300780c */ /* 0x000fe40003f84270 */
[----:B-1----:R-:W-:Y:S01]  /*cc30*/  FSEL R30, R45, -INF , P3 ;  /* 0xff8000002d1e7808 */ /* 0x002fe20001800000 */
[----:B------:R-:W1:Y:S01]  /*cc40*/  MUFU.TANH R49, R49 ;  /* 0x0000003100317308 */ /* 0x000e620000002400 */
[----:B------:R-:W-:Y:S02]  /*cc50*/  FMNMX.FTZ R6, R124, R6, !PT ;  /* 0x000000067c067209 */ /* 0x000fe40007810000 */
[----:B------:R-:W-:-:S02]  /*cc60*/  ISETP.GT.AND P1, PT, R51, 0x69, PT ;  /* 0x000000693300780c */ /* 0x000fc40003f24270 */
[----:B--2---:R-:W-:Y:S02]  /*cc70*/  FSEL R126, R126, -INF , P4 ;  /* 0xff8000007e7e7808 */ /* 0x004fe40002000000 */
[----:B------:R-:W-:Y:S01]  /*cc80*/  FMNMX.FTZ R6, R30, R6, !PT ;  /* 0x000000061e067209 */ /* 0x000fe20007810000 */
[----:B------:R-:W2:Y:S01]  /*cc90*/  MUFU.TANH R122, R122 ;  /* 0x0000007a007a7308 */ /* 0x000ea20000002400 */
[----:B0-----:R-:W-:Y:S02]  /*cca0*/  FSEL R28, R47, -INF , P1 ;  /* 0xff8000002f1c7808 */ /* 0x001fe40000800000 */
[----:B------:R-:W-:-:S05]  /*ccb0*/  FMNMX.FTZ R6, R126, R6, !PT ;  /* 0x000000067e067209 */ /* 0x000fca0007810000 */
[----:B------:R-:W0:Y:S01]  /*ccc0*/  MUFU.TANH R56, R56 ;  /* 0x0000003800387308 */ /* 0x000e220000002400 */
[C---:B------:R-:W-:Y:S02]  /*ccd0*/  ISETP.GT.AND P3, PT, R51.reuse, 0x71, PT ;  /* 0x000000713300780c */ /* 0x040fe40003f64270 */
[----:B------:R-:W-:Y:S02]  /*cce0*/  FMNMX.FTZ R6, R28, R6, !PT ;  /* 0x000000061c067209 */ /* 0x000fe40007810000 */
[----:B------:R-:W-:Y:S02]  /*ccf0*/  ISETP.GT.AND P4, PT, R51, 0x78, PT ;  /* 0x000000783300780c */ /* 0x000fe40003f84270 */
[----:B-1----:R-:W-:Y:S01]  /*cd00*/  FSEL R26, R49, -INF , P3 ;  /* 0xff800000311a7808 */ /* 0x002fe20001800000 */
[----:B------:R-:W1:Y:S01]  /*cd10*/  MUFU.TANH R7, R7 ;  /* 0x0000000700077308 */ /* 0x000e620000002400 */
[----:B------:R-:W-:Y:S02]  /*cd20*/  FMNMX.FTZ R6, R120, R6, !PT ;  /* 0x0000000678067209 */ /* 0x000fe40007810000 */
[----:B------:R-:W-:-:S02]  /*cd30*/  ISETP.GT.AND P1, PT, R51, 0x79, PT ;  /* 0x000000793300780c */ /* 0x000fc40003f24270 */
[----:B--2---:R-:W-:Y:S02]  /*cd40*/  FSEL R122, R122, -INF , P4 ;  /* 0xff8000007a7a7808 */ /* 0x004fe40002000000 */
[----:B------:R-:W-:Y:S02]  /*cd50*/  FMNMX.FTZ R6, R26, R6, !PT ;  /* 0x000000061a067209 */ /* 0x000fe40007810000 */
[----:B0-----:R-:W-:Y:S02]  /*cd60*/  FSEL R56, R56, -INF , P1 ;  /* 0xff80000038387808 */ /* 0x001fe40000800000 */
[----:B------:R-:W-:Y:S02]  /*cd70*/  FMNMX.FTZ R6, R122, R6, !PT ;  /* 0x000000067a067209 */ /* 0x000fe40007810000 */
[----:B------:R-:W-:Y:S02]  /*cd80*/  ISETP.GT.AND P4, PT, R25, 0x8, PT ;  /* 0x000000081900780c */ /* 0x000fe40003f84270 */
[----:B------:R-:W-:-:S02]  /*cd90*/  FMNMX.FTZ R6, R56, R6, !PT ;  /* 0x0000000638067209 */ /* 0x000fc40007810000 */
[----:B-1----:R-:W-:-:S03]  /*cda0*/  FSEL R51, R7, -INF , P4 ;  /* 0xff80000007337808 */ /* 0x002fc60002000000 */
[----:B------:R-:W0:Y:S01]  /*cdb0*/  SHFL.BFLY PT, R7, R6, 0x2, 0x1f ;  /* 0x0c401f0006077f89 */ /* 0x000e2200000e0000 */
[----:B------:R-:W1:Y:S08]  /*cdc0*/  MUFU.TANH R8, R8 ;  /* 0x0000000800087308 */ /* 0x000e700000002400 */
[----:B------:R-:W2:Y:S01]  /*cdd0*/  MUFU.TANH R24, R24 ;  /* 0x0000001800187308 */ /* 0x000ea20000002400 */
[----:B------:R-:W-:-:S04]  /*cde0*/  ISETP.GT.AND P2, PT, R25, 0x10, PT ;  /* 0x000000101900780c */ /* 0x000fc80003f44270 */
[----:B-1----:R-:W-:Y:S02]  /*cdf0*/  FSEL R49, R8, -INF , P2 ;  /* 0xff80000008317808 */ /* 0x002fe40001000000 */
[----:B0-----:R-:W-:Y:S02]  /*ce00*/  FMNMX.FTZ R7, R6, R7, !PT ;  /* 0x0000000706077209 */ /* 0x001fe40007810000 */
[----:B------:R-:W-:-:S03]  /*ce10*/  ISETP.GT.AND P2, PT, R25, 0x20, PT ;  /* 0x000000201900780c */ /* 0x000fc60003f44270 */
[----:B------:R-:W0:Y:S01]  /*ce20*/  SHFL.BFLY PT, R6, R7, 0x1, 0x1f ;  /* 0x0c201f0007067f89 */ /* 0x000e2200000e0000 */
[----:B--2---:R-:W-:Y:S02]  /*ce30*/  FSEL R45, R24, -INF , P2 ;  /* 0xff800000182d7808 */ /* 0x004fe40001000000 */
[----:B------:R-:W1:Y:S01]  /*ce40*/  LDC R24, c[0x0][0x988] ;  /* 0x00026200ff187b82 */ /* 0x000e620000000800 */
[----:B------:R-:W2:Y:S01]  /*ce50*/  MUFU.TANH R149, R149 ;  /* 0x0000009500957308 */ /* 0x000ea20000002400 */
[----:B------:R-:W-:Y:S01]  /*ce60*/  FMUL.FTZ R151, R31, UR5 ;  /* 0x000000051f977c20 */ /* 0x000fe20008410000 */
[----:B------:R-:W-:Y:S01]  /*ce70*/  FMUL.FTZ R145, R35, UR5 ;  /* 0x0000000523917c20 */ /* 0x000fe20008410000 */
[----:B------:R-:W-:-:S05]  /*ce80*/  ISETP.GT.AND P3, PT, R25, 0x1, PT ;  /* 0x000000011900780c */ /* 0x000fca0003f64270 */
[----:B------:R-:W3:Y:S01]  /*ce90*/  MUFU.TANH R151, R151 ;  /* 0x0000009700977308 */ /* 0x000ee20000002400 */
[----:B0-----:R-:W-:-:S04]  /*cea0*/  FMNMX.FTZ R7, R7, R6, !PT ;  /* 0x0000000607077209 */ /* 0x001fc80007810000 */
[C---:B------:R-:W-:Y:S01]  /*ceb0*/  FSETP.NEU.FTZ.AND P6, PT, R7.reuse, -INF , PT ;  /* 0xff8000000700780b */ /* 0x040fe20003fdd000 */
[----:B-1----:R-:W-:Y:S01]  /*cec0*/  FMUL.FTZ R8, R7, R24 ;  /* 0x0000001807087220 */ /* 0x002fe20000410000 */
[----:B------:R-:W-:-:S04]  /*ced0*/  FMUL.FTZ R9, R38, UR5 ;  /* 0x0000000526097c20 */ /* 0x000fc80008410000 */
[----:B------:R-:W-:Y:S01]  /*cee0*/  FSEL R8, R8, RZ, P6 ;  /* 0x000000ff08087208 */ /* 0x000fe20003000000 */
[----:B------:R-:W0:Y:S01]  /*cef0*/  MUFU.TANH R145, R145 ;  /* 0x0000009100917308 */ /* 0x000e220000002400 */
[----:B--2---:R-:W-:-:S03]  /*cf00*/  FSEL R149, R149, -INF , P3 ;  /* 0xff80000095957808 */ /* 0x004fc60001800000 */
[-CC-:B------:R-:W-:Y:S01]  /*cf10*/  FFMA.FTZ R148, R148, R24.reuse, -R8.reuse ;  /* 0x0000001894947223 */ /* 0x180fe20000010808 */
        /* <DEDUP_REMOVED lines=30> */
[----:B------:R-:W-:Y:S01]  /*d100*/  FFMA.FTZ R56, R56, R24, -R8 ;  /* 0x0000001838387223 */ /* 0x000fe20000010808 */
[----:B------:R-:W-:Y:S01]  /*d110*/  FMNMX.FTZ R8, R53, R10, !PT ;  /* 0x0000000a35087209 */ /* 0x000fe20007810000 */
[----:B------:R-:W1:Y:S01]  /*d120*/  MUFU.TANH R9, R9 ;  /* 0x0000000900097308 */ /* 0x000e620000002400 */
[----:B------:R-:W-:-:S02]  /*d130*/  ISETP.GT.AND P1, PT, R25, 0x9, PT ;  /* 0x000000091900780c */ /* 0x000fc40003f24270 */
[----:B------:R-:W-:Y:S02]  /*d140*/  FMNMX.FTZ R8, R149, R8, !PT ;  /* 0x0000000895087209 */ /* 0x000fe40007810000 */
[----:B---3--:R-:W-:Y:S02]  /*d150*/  FSEL R151, R151, -INF , P1 ;  /* 0xff80000097977808 */ /* 0x008fe40000800000 */
[----:B------:R-:W-:Y:S01]  /*d160*/  FMNMX.FTZ R8, R51, R8, !PT ;  /* 0x0000000833087209 */ /* 0x000fe20007810000 */
[----:B------:R-:W2:Y:S01]  /*d170*/  MUFU.TANH R147, R147 ;  /* 0x0000009300937308 */ /* 0x000ea20000002400 */
[----:B------:R-:W-:Y:S02]  /*d180*/  ISETP.GT.AND P3, PT, R25, 0x11, PT ;  /* 0x000000111900780c */ /* 0x000fe40003f64270 */
[----:B------:R-:W-:Y:S02]  /*d190*/  FMNMX.FTZ R8, R151, R8, !PT ;  /* 0x0000000897087209 */ /* 0x000fe40007810000 */
[----:B------:R-:W-:-:S02]  /*d1a0*/  ISETP.GT.AND P4, PT, R25, 0x18, PT ;  /* 0x000000181900780c */ /* 0x000fc40003f84270 */
[----:B0-----:R-:W-:Y:S01]  /*d1b0*/  FSEL R145, R145, -INF , P3 ;  /* 0xff80000091917808 */ /* 0x001fe20001800000 */
[----:B------:R-:W0:Y:S01]  /*d1c0*/  MUFU.TANH R141, R141 ;  /* 0x0000008d008d7308 */ /* 0x000e220000002400 */
[----:B------:R-:W-:Y:S02]  /*d1d0*/  FMNMX.FTZ R8, R49, R8, !PT ;  /* 0x0000000831087209 */ /* 0x000fe40007810000 */
[----:B------:R-:W-:Y:S02]  /*d1e0*/  ISETP.GT.AND P1, PT, R25, 0x19, PT ;  /* 0x000000191900780c */ /* 0x000fe40003f24270 */
[----:B-1----:R-:W-:Y:S02]  /*d1f0*/  FSEL R47, R9, -INF , P4 ;  /* 0xff800000092f7808 */ /* 0x002fe40002000000 */
[----:B------:R-:W-:Y:S01]  /*d200*/  FMNMX.FTZ R8, R145, R8, !PT ;  /* 0x0000000891087209 */ /* 0x000fe20007810000 */
[----:B------:R-:W1:Y:S01]  /*d210*/  MUFU.TANH R43, R43 ;  /* 0x0000002b002b7308 */ /* 0x000e620000002400 */
[----:B--2---:R-:W-:-:S02]  /*d220*/  FSEL R147, R147, -INF , P1 ;  /* 0xff80000093937808 */ /* 0x004fc40000800000 */
[----:B------:R-:W-:-:S05]  /*d230*/  FMNMX.FTZ R8, R47, R8, !PT ;  /* 0x000000082f087209 */ /* 0x000fca0007810000 */
[----:B------:R-:W2:Y:S01]  /*d240*/  MUFU.TANH R143, R143 ;  /* 0x0000008f008f7308 */ /* 0x000ea20000002400 */
[----:B------:R-:W-:Y:S02]  /*d250*/  ISETP.GT.AND P3, PT, R25, 0x21, PT ;  /* 0x000000211900780c */ /* 0x000fe40003f64270 */
[----:B------:R-:W-:-:S05]  /*d260*/  FMNMX.FTZ R8, R147, R8, !PT ;  /* 0x0000000893087209 */ /* 0x000fca0007810000 */
[----:B------:R-:W3:Y:S01]  /*d270*/  MUFU.TANH R41, R41 ;  /* 0x0000002900297308 */ /* 0x000ee20000002400 */
[----:B------:R-:W-:Y:S01]  /*d280*/  ISETP.GT.AND P4, PT, R25, 0x28, PT ;  /* 0x000000281900780c */ /* 0x000fe20003f84270 */
[----:B------:R-:W-:Y:S01]  /*d290*/  FMUL.FTZ R139, R55, UR5 ;  /* 0x00000005378b7c20 */ /* 0x000fe20008410000 */
[----:B0-----:R-:W-:Y:S02]  /*d2a0*/  FSEL R141, R141, -INF , P3 ;  /* 0xff8000008d8d7808 */ /* 0x001fe40001800000 */
[----:B------:R-:W-:-:S03]  /*d2b0*/  FMNMX.FTZ R8, R45, R8, !PT ;  /* 0x000000082d087209 */ /* 0x000fc60007810000 */
[----:B------:R-:W0:Y:S01]  /*d2c0*/  MUFU.TANH R137, R137 ;  /* 0x0000008900897308 */ /* 0x000e220000002400 */
[----:B------:R-:W-:Y:S01]  /*d2d0*/  ISETP.GT.AND P1, PT, R25, 0x29, PT ;  /* 0x000000291900780c */ /* 0x000fe20003f24270 */
[----:B------:R-:W-:Y:S01]  /*d2e0*/  FMUL.FTZ R38, R58, UR5 ;  /* 0x000000053a267c20 */ /* 0x000fe20008410000 */
[----:B-1----:R-:W-:Y:S02]  /*d2f0*/  FSEL R43, R43, -INF , P4 ;  /* 0xff8000002b2b7808 */ /* 0x002fe40002000000 */
[----:B------:R-:W-:-:S03]  /*d300*/  FMNMX.FTZ R8, R141, R8, !PT ;  /* 0x000000088d087209 */ /* 0x000fc60007810000 */
[----:B------:R-:W1:Y:S01]  /*d310*/  MUFU.TANH R39, R39 ;  /* 0x0000002700277308 */ /* 0x000e620000002400 */
[----:B------:R-:W-:Y:S01]  /*d320*/  ISETP.GT.AND P2, PT, R25, 0x30, PT ;  /* 0x000000301900780c */ /* 0x000fe20003f44270 */
[----:B------:R-:W-:Y:S01]  /*d330*/  FMUL.FTZ R133, R59, UR5 ;  /* 0x000000053b857c20 */ /* 0x000fe20008410000 */
[----:B--2---:R-:W-:Y:S02]  /*d340*/  FSEL R143, R143, -INF , P1 ;  /* 0xff8000008f8f7808 */ /* 0x004fe40000800000 */
[----:B------:R-:W-:-:S03]  /*d350*/  FMNMX.FTZ R8, R43, R8, !PT ;  /* 0x000000082b087209 */ /* 0x000fc60007810000 */
[----:B------:R-:W2:Y:S01]  /*d360*/  MUFU.TANH R139, R139 ;  /* 0x0000008b008b7308 */ /* 0x000ea20000002400 */
[----:B------:R-:W-:Y:S01]  /*d370*/  ISETP.GT.AND P3, PT, R25, 0x31, PT ;  /* 0x000000311900780c */ /* 0x000fe20003f64270 */
[----:B------:R-:W-:Y:S01]  /*d380*/  FMUL.FTZ R35, R62, UR5 ;  /* 0x000000053e237c20 */ /* 0x000fe20008410000 */
[----:B---3--:R-:W-:Y:S02]  /*d390*/  FSEL R41, R41, -INF , P2 ;  /* 0xff80000029297808 */ /* 0x008fe40001000000 */
[----:B------:R-:W-:-:S03]  /*d3a0*/  FMNMX.FTZ R8, R143, R8, !PT ;  /* 0x000000088f087209 */ /* 0x000fc60007810000 */
        /* <DEDUP_REMOVED lines=36> */
[----:B------:R-:W-:Y:S02]  /*d5f0*/  ISETP.GT.AND P3, PT, R25, 0x51, PT ;  /* 0x000000511900780c */ /* 0x000fe40003f64270 */
[----:B---3--:R-:W-:Y:S02]  /*d600*/  FSEL R33, R33, -INF , P2 ;  /* 0xff80000021217808 */ /* 0x008fe40001000000 */
[----:B------:R-:W-:-:S03]  /*d610*/  FMNMX.FTZ R8, R135, R8, !PT ;  /* 0x0000000887087209 */ /* 0x000fc60007810000 */
[----:B------:R-:W3:Y:S01]  /*d620*/  MUFU.TANH R29, R29 ;  /* 0x0000001d001d7308 */ /* 0x000ee20000002400 */
[----:B------:R-:W-:Y:S01]  /*d630*/  FMUL.FTZ R78, R78, UR5 ;  /* 0x000000054e4e7c20 */ /* 0x000fe20008410000 */
[----:B------:R-:W-:Y:S01]  /*d640*/  ISETP.GT.AND P4, PT, R25, 0x58, PT ;  /* 0x000000581900780c */ /* 0x000fe20003f84270 */
[----:B------:R-:W-:Y:S01]  /*d650*/  FMUL.FTZ R79, R79, UR5 ;  /* 0x000000054f4f7c20 */ /* 0x000fe20008410000 */
[----:B0-----:R-:W-:Y:S02]  /*d660*/  FSEL R129, R129, -INF , P3 ;  /* 0xff80000081817808 */ /* 0x001fe40001800000 */
[----:B------:R-:W-:Y:S02]  /*d670*/  FMNMX.FTZ R8, R33, R8, !PT ;  /* 0x0000000821087209 */ /* 0x000fe40007810000 */
[----:B------:R-:W0:Y:S01]  /*d680*/  MUFU.TANH R125, R125 ;  /* 0x0000007d007d7308 */ /* 0x000e220000002400 */
[----:B------:R-:W-:Y:S01]  /*d690*/  FSEL R6, R7, RZ, P6 ;  /* 0x000000ff07067208 */ /* 0x000fe20003000000 */
[----:B------:R-:W-:Y:S01]  /*d6a0*/  FMUL.FTZ R121, R82, UR5 ;  /* 0x0000000552797c20 */ /* 0x000fe20008410000 */
[----:B------:R-:W-:-:S02]  /*d6b0*/  ISETP.GT.AND P1, PT, R25, 0x59, PT ;  /* 0x000000591900780c */ /* 0x000fc40003f24270 */
[----:B-1----:R-:W-:Y:S02]  /*d6c0*/  FSEL R31, R31, -INF , P4 ;  /* 0xff8000001f1f7808 */ /* 0x002fe40002000000 */
[----:B------:R-:W-:Y:S01]  /*d6d0*/  FMNMX.FTZ R8, R129, R8, !PT ;  /* 0x0000000881087209 */ /* 0x000fe20007810000 */
[----:B------:R-:W1:Y:S01]  /*d6e0*/  MUFU.TANH R27, R78 ;  /* 0x0000004e001b7308 */ /* 0x000e620000002400 */
[----:B------:R-:W-:Y:S01]  /*d6f0*/  ISETP.GT.AND P2, PT, R25, 0x60, PT ;  /* 0x000000601900780c */ /* 0x000fe20003f44270 */
[----:B------:R-:W-:Y:S01]  /*d700*/  FADD.FTZ R6, -R6, R11 ;  /* 0x0000000b06067221 */ /* 0x000fe20000010100 */
[----:B--2---:R-:W-:Y:S01]  /*d710*/  FSEL R131, R131, -INF , P1 ;  /* 0xff80000083837808 */ /* 0x004fe20000800000 */
[----:B------:R-:W-:Y:S01]  /*d720*/  FMUL.FTZ R11, R83, UR5 ;  /* 0x00000005530b7c20 */ /* 0x000fe20008410000 */
        /* <DEDUP_REMOVED lines=12> */
[----:B------:R-:W-:Y:S02]  /*d7f0*/  ISETP.GT.AND P1, PT, R25, 0x69, PT ;  /* 0x000000691900780c */ /* 0x000fe40003f24270 */
[----:B-1----:R-:W-:Y:S02]  /*d800*/  FSEL R27, R27, -INF , P4 ;  /* 0xff8000001b1b7808 */ /* 0x002fe40002000000 */
[----:B------:R-:W-:-:S03]  /*d810*/  FMNMX.FTZ R8, R125, R8, !PT ;  /* 0x000000087d087209 */ /* 0x000fc60007810000 */
[----:B------:R-:W1:Y:S01]  /*d820*/  MUFU.TANH R123, R123 ;  /* 0x0000007b007b7308 */ /* 0x000e620000002400 */
[----:B------:R-:W-:Y:S02]  /*d830*/  ISETP.GT.AND P2, PT, R25, 0x70, PT ;  /* 0x000000701900780c */ /* 0x000fe40003f44270 */
[----:B--2---:R-:W-:Y:S02]  /*d840*/  FSEL R127, R79, -INF , P1 ;  /* 0xff8000004f7f7808 */ /* 0x004fe40000800000 */
[----:B------:R-:W-:-:S03]  /*d850*/  FMNMX.FTZ R8, R27, R8, !PT ;  /* 0x000000081b087209 */ /* 0x000fc60007810000 */
[----:B------:R-:W2:Y:S01]  /*d860*/  MUFU.TANH R9, R9 ;  /* 0x0000000900097308 */ /* 0x000ea20000002400 */
[----:B------:R-:W-:Y:S02]  /*d870*/  ISETP.GT.AND P3, PT, R25, 0x71, PT ;  /* 0x000000711900780c */ /* 0x000fe40003f64270 */
[----:B---3--:R-:W-:Y:S02]  /*d880*/  FSEL R121, R121, -INF , P2 ;  /* 0xff80000079797808 */ /* 0x008fe40001000000 */
[----:B------:R-:W-:Y:S02]  /*d890*/  FMNMX.FTZ R8, R127, R8, !PT ;  /* 0x000000087f087209 */ /* 0x000fe40007810000 */
[----:B------:R-:W-:Y:S02]  /*d8a0*/  ISETP.GT.AND P4, PT, R25, 0x78, PT ;  /* 0x000000781900780c */ /* 0x000fe40003f84270 */
[----:B0-----:R-:W-:Y:S02]  /*d8b0*/  FSEL R11, R11, -INF , P3 ;  /* 0xff8000000b0b7808 */ /* 0x001fe40001800000 */
[----:B------:R-:W-:-:S02]  /*d8c0*/  FMNMX.FTZ R8, R121, R8, !PT ;  /* 0x0000000879087209 */ /* 0x000fc40007810000 */
[----:B------:R-:W-:Y:S02]  /*d8d0*/  ISETP.GT.AND P5, PT, R25, 0x79, PT ;  /* 0x000000791900780c */ /* 0x000fe40003fa4270 */
[----:B-1----:R-:W-:Y:S02]  /*d8e0*/  FSEL R123, R123, -INF , P4 ;  /* 0xff8000007b7b7808 */ /* 0x002fe40002000000 */
[----:B------:R-:W-:Y:S02]  /*d8f0*/  FMNMX.FTZ R8, R11, R8, !PT ;  /* 0x000000080b087209 */ /* 0x000fe40007810000 */
[----:B--2---:R-:W-:Y:S02]  /*d900*/  FSEL R9, R9, -INF , P5 ;  /* 0xff80000009097808 */ /* 0x004fe40002800000 */
[----:B------:R-:W-:-:S04]  /*d910*/  FMNMX.FTZ R8, R123, R8, !PT ;  /* 0x000000087b087209 */ /* 0x000fc80007810000 */
[----:B------:R-:W-:-:S05]  /*d920*/  FMNMX.FTZ R25, R9, R8, !PT ;  /* 0x0000000809197209 */ /* 0x000fca0007810000 */
[----:B------:R-:W0:Y:S02]  /*d930*/  SHFL.BFLY PT, R8, R25, 0x2, 0x1f ;  /* 0x0c401f0019087f89 */ /* 0x000e2400000e0000 */
[----:B0-----:R-:W-:-:S05]  /*d940*/  FMNMX.FTZ R25, R25, R8, !PT ;  /* 0x0000000819197209 */ /* 0x001fca0007810000 */
[----:B------:R-:W0:Y:S01]  /*d950*/  SHFL.BFLY PT, R8, R25, 0x1, 0x1f ;  /* 0x0c201f0019087f89 */ /* 0x000e2200000e0000 */
[----:B------:R-:W1:Y:S01]  /*d960*/  S2R R57, SR_CgaCtaId ;  /* 0x0000000000397919 */ /* 0x000e620000008800 */
[----:B------:R-:W-:Y:S01]  /*d970*/  FMUL.FTZ R6, R6, R24 ;  /* 0x0000001806067220 */ /* 0x000fe20000410000 */
[----:B0-----:R-:W-:-:S04]  /*d980*/  FMNMX.FTZ R25, R25, R8, !PT ;  /* 0x0000000819197209 */ /* 0x001fc80007810000 */
[C---:B------:R-:W-:Y:S01]  /*d990*/  FSETP.NEU.FTZ.AND P1, PT, R25.reuse, -INF , PT ;  /* 0xff8000001900780b */ /* 0x040fe20003f3d000 */
[----:B------:R-:W-:-:S03]  /*d9a0*/  FMUL.FTZ R55, R25, R24 ;  /* 0x0000001819377220 */ /* 0x000fc60000410000 */
[----:B------:R-:W-:Y:S02]  /*d9b0*/  FSEL R8, R25, RZ, P1 ;  /* 0x000000ff19087208 */ /* 0x000fe40000800000 */
[----:B------:R-:W-:-:S03]  /*d9c0*/  FSEL R55, R55, RZ, P1 ;  /* 0x000000ff37377208 */ /* 0x000fc60000800000 */
[----:B------:R-:W-:Y:S02]  /*d9d0*/  FADD.FTZ R8, -R8, R10 ;  /* 0x0000000a08087221 */ /* 0x000fe40000010100 */
[-CC-:B------:R-:W-:Y:S02]  /*d9e0*/  FFMA.FTZ R53, R53, R24.reuse, -R55.reuse ;  /* 0x0000001835357223 */ /* 0x180fe40000010837 */
[-C--:B------:R-:W-:Y:S01]  /*d9f0*/  FMUL.FTZ R8, R8, R24.reuse ;  /* 0x0000001808087220 */ /* 0x080fe20000410000 */
[-CC-:B------:R-:W-:Y:S01]  /*da00*/  FFMA.FTZ R149, R149, R24.reuse, -R55.reuse ;  /* 0x0000001895957223 */ /* 0x180fe20000010837 */
[----:B------:R-:W-:Y:S01]  /*da10*/  MUFU.EX2 R148, R148 ;  /* 0x0000009400947308 */ /* 0x000fe20000000800 */
[----:B------:R-:W-:-:S07]  /*da20*/  FFMA.FTZ R51, R51, R24, -R55 ;  /* 0x0000001833337223 */ /* 0x000fce0000010837 */
[----:B------:R-:W0:Y:S01]  /*da30*/  MUFU.EX2 R6, R6 ;  /* 0x0000000600067308 */ /* 0x000e220000000800 */
[-CC-:B------:R-:W-:Y:S01]  /*da40*/  FFMA.FTZ R151, R151, R24.reuse, -R55.reuse ;  /* 0x0000001897977223 */ /* 0x180fe20000010837 */
[----:B------:R-:W-:-:S06]  /*da50*/  FFMA.FTZ R49, R49, R24, -R55 ;  /* 0x0000001831317223 */ /* 0x000fcc0000010837 */
[----:B------:R-:W-:Y:S01]  /*da60*/  MUFU.EX2 R53, R53 ;  /* 0x0000003500357308 */ /* 0x000fe20000000800 */
[-CC-:B------:R-:W-:Y:S01]  /*da70*/  FFMA.FTZ R145, R145, R24.reuse, -R55.reuse ;  /* 0x0000001891917223 */ /* 0x180fe20000010837 */
[----:B------:R-:W-:-:S06]  /*da80*/  FFMA.FTZ R47, R47, R24, -R55 ;  /* 0x000000182f2f7223 */ /* 0x000fcc0000010837 */
[----:B------:R-:W2:Y:S01]  /*da90*/  MUFU.EX2 R8, R8 ;  /* 0x0000000800087308 */ /* 0x000ea20000000800 */
[-CC-:B------:R-:W-:Y:S01]  /*daa0*/  FFMA.FTZ R147, R147, R24.reuse, -R55.reuse ;  /* 0x0000001893937223 */ /* 0x180fe20000010837 */
[-CC-:B------:R-:W-:Y:S01]  /*dab0*/  FFMA.FTZ R45, R45, R24.reuse, -R55.reuse ;  /* 0x000000182d2d7223 */ /* 0x180fe20000010837 */
[-CC-:B------:R-:W-:Y:S01]  /*dac0*/  FFMA.FTZ R141, R141, R24.reuse, -R55.reuse ;  /* 0x000000188d8d7223 */ /* 0x180fe20000010837 */
[-CC-:B------:R-:W-:Y:S01]  /*dad0*/  FFMA.FTZ R43, R43, R24.reuse, -R55.reuse ;  /* 0x000000182b2b7223 */ /* 0x180fe20000010837 */
[----:B------:R-:W-:-:S03]  /*dae0*/  FFMA.FTZ R143, R143, R24, -R55 ;  /* 0x000000188f8f7223 */ /* 0x000fc60000010837 */
[----:B------:R-:W3:Y:S01]  /*daf0*/  MUFU.EX2 R54, R54 ;  /* 0x0000003600367308 */ /* 0x000ee20000000800 */
[-CC-:B------:R-:W-:Y:S01]  /*db00*/  FFMA.FTZ R41, R41, R24.reuse, -R55.reuse ;  /* 0x0000001829297223 */ /* 0x180fe20000010837 */
[-CC-:B------:R-:W-:Y:S01]  /*db10*/  FFMA.FTZ R137, R137, R24.reuse, -R55.reuse ;  /* 0x0000001889897223 */ /* 0x180fe20000010837 */
[-CC-:B------:R-:W-:Y:S01]  /*db20*/  FFMA.FTZ R39, R39, R24.reuse, -R55.reuse ;  /* 0x0000001827277223 */ /* 0x180fe20000010837 */
[-CC-:B------:R-:W-:Y:S01]  /*db30*/  FFMA.FTZ R139, R139, R24.reuse, -R55.reuse ;  /* 0x000000188b8b7223 */ /* 0x180fe20000010837 */
[-CC-:B------:R-:W-:Y:S01]  /*db40*/  FFMA.FTZ R38, R38, R24.reuse, -R55.reuse ;  /* 0x0000001826267223 */ /* 0x180fe20000010837 */
[-CC-:B------:R-:W-:Y:S02]  /*db50*/  FFMA.FTZ R133, R133, R24.reuse, -R55.reuse ;  /* 0x0000001885857223 */ /* 0x180fe40000010837 */
[----:B------:R-:W4:Y:S01]  /*db60*/  MUFU.EX2 R149, R149 ;  /* 0x0000009500957308 */ /* 0x000f220000000800 */
        /* <DEDUP_REMOVED lines=14> */
[----:B------:R-:W5:Y:S01]  /*dc50*/  MUFU.EX2 R150, R150 ;  /* 0x0000009600967308 */ /* 0x000f620000000800 */
[----:B------:R-:W-:-:S07]  /*dc60*/  IMAD R55, R22, 0x8, R2 ;  /* 0x0000000816377824 */ /* 0x000fce00078e0202 */
[----:B------:R-:W5:Y:S01]  /*dc70*/  MUFU.EX2 R51, R51 ;  /* 0x0000003300337308 */ /* 0x000f620000000800 */
[----:B------:R-:W-:Y:S01]  /*dc80*/  IADD3 R55, R55, 0x16840, RZ ;  /* 0x0001684037377810 */ /* 0x000fe20007ffe0ff */
[----:B0-----:R-:W-:-:S06]  /*dc90*/  FFMA.FTZ R3, R6, R3, R148 ;  /* 0x0000000306037223 */ /* 0x001fcc0000010094 */
[----:B------:R-:W0:Y:S01]  /*dca0*/  MUFU.EX2 R52, R52 ;  /* 0x0000003400347308 */ /* 0x000e220000000800 */
[----:B-1----:R-:W-:Y:S01]  /*dcb0*/  PRMT R55, R57, 0x654, R55 ;  /* 0x0000065439377816 */ /* 0x002fe20000000037 */
[----:B--2---:R-:W-:-:S06]  /*dcc0*/  FFMA.FTZ R0, R8, R0, R53 ;  /* 0x0000000008007223 */ /* 0x004fcc0000010035 */
[----:B------:R-:W1:Y:S01]  /*dcd0*/  MUFU.EX2 R151, R151 ;  /* 0x0000009700977308 */ /* 0x000e620000000800 */
[----:B------:R4:W-:Y:S01]  /*dce0*/  SYNCS.ARRIVE.TRANS64.RED.A1T0 RZ, [R55+URZ], RZ ;  /* 0x000000ff37ff79a7 */ /* 0x0009e2000810043f */
[----:B---3--:R-:W-:-:S06]  /*dcf0*/  FADD.FTZ R3, R54, R3 ;  /* 0x0000000336037221 */ /* 0x008fcc0000010000 */
[----:B------:R-:W2:Y:S01]  /*dd00*/  MUFU.EX2 R144, R144 ;  /* 0x0000009000907308 */ /* 0x000ea20000000800 */
[----:B----4-:R-:W-:-:S07]  /*dd10*/  FADD.FTZ R55, R149, R0 ;  /* 0x0000000095377221 */ /* 0x010fce0000010000 */
[----:B------:R-:W3:Y:S01]  /*dd20*/  MUFU.EX2 R49, R49 ;  /* 0x0000003100317308 */ /* 0x000ee20000000800 */
[----:B-----5:R-:W-:Y:S01]  /*dd30*/  FADD.FTZ R0, R150, R3 ;  /* 0x0000000396007221 */ /* 0x020fe20000010000 */
[----:B------:R-:W-:-:S06]  /*dd40*/  FADD.FTZ R3, R51, R55 ;  /* 0x0000003733037221 */ /* 0x000fcc0000010000 */
[----:B------:R-:W4:Y:S08]  /*dd50*/  MUFU.EX2 R50, R50 ;  /* 0x0000003200327308 */ /* 0x000f300000000800 */
[----:B------:R-:W5:Y:S01]  /*dd60*/  MUFU.EX2 R145, R145 ;  /* 0x0000009100917308 */ /* 0x000f620000000800 */
[----:B0-----:R-:W-:Y:S01]  /*dd70*/  FADD.FTZ R0, R52, R0 ;  /* 0x0000000034007221 */ /* 0x001fe20000010000 */
[----:B-1----:R-:W-:-:S06]  /*dd80*/  FADD.FTZ R3, R151, R3 ;  /* 0x0000000397037221 */ /* 0x002fcc0000010000 */
[----:B------:R-:W0:Y:S08]  /*dd90*/  MUFU.EX2 R146, R146 ;  /* 0x0000009200927308 */ /* 0x000e300000000800 */
[----:B------:R-:W1:Y:S01]  /*dda0*/  MUFU.EX2 R47, R47 ;  /* 0x0000002f002f7308 */ /* 0x000e620000000800 */
[----:B--2---:R-:W-:Y:S01]  /*ddb0*/  FADD.FTZ R0, R144, R0 ;  /* 0x0000000090007221 */ /* 0x004fe20000010000 */
[----:B---3--:R-:W-:-:S06]  /*ddc0*/  FADD.FTZ R3, R49, R3 ;  /* 0x0000000331037221 */ /* 0x008fcc0000010000 */
[----:B------:R-:W2:Y:S08]  /*ddd0*/  MUFU.EX2 R48, R48 ;  /* 0x0000003000307308 */ /* 0x000eb00000000800 */
[----:B------:R-:W3:Y:S01]  /*dde0*/  MUFU.EX2 R147, R147 ;  /* 0x0000009300937308 */ /* 0x000ee20000000800 */
[----:B----4-:R-:W-:Y:S01]  /*ddf0*/  FADD.FTZ R0, R50, R0 ;  /* 0x0000000032007221 */ /* 0x010fe20000010000 */
[----:B-----5:R-:W-:-:S06]  /*de00*/  FADD.FTZ R3, R145, R3 ;  /* 0x0000000391037221 */ /* 0x020fcc0000010000 */
        /* <DEDUP_REMOVED lines=95> */
[----:B-----5:R-:W-:-:S03]  /*e400*/  FADD.FTZ R3, R11, R3 ;  /* 0x000000030b037221 */ /* 0x020fc60000010000 */
[----:B0-----:R-:W-:Y:S01]  /*e410*/  FADD.FTZ R0, R122, R0 ;  /* 0x000000007a007221 */ /* 0x001fe20000010000 */
[----:B-1----:R-:W-:-:S03]  /*e420*/  FADD.FTZ R55, R123, R3 ;  /* 0x000000037b377221 */ /* 0x002fc60000010000 */
[----:B--2---:R-:W-:Y:S01]  /*e430*/  FADD.FTZ R3, R10, R0 ;  /* 0x000000000a037221 */ /* 0x004fe20000010000 */
[----:B---3--:R-:W-:Y:S01]  /*e440*/  FADD.FTZ R0, R9, R55 ;  /* 0x0000003709007221 */ /* 0x008fe20000010000 */
[----:B------:R-:W-:Y:S06]  /*e450*/  @!P0 BRA `(.L_x_2748) ;  /* 0x0000000000048947 */ /* 0x000fec0003800000 */
[----:B------:R-:W-:Y:S01]  /*e460*/  BPT.TRAP 0x1 ;  /* 0x000000040000795c */ /* 0x000fe20000300000 */
.L_x_2748:
[----:B------:R-:W2:Y:S01]  /*e470*/  LDL R55, [R1+0x20] ;  /* 0x0000200001377983 */ /* 0x000ea20000100800 */
[----:B------:R-:W-:-:S04]  /*e480*/  IMAD R13, R13, 0x8, R2 ;  /* 0x000000080d0d7824 */ /* 0x000fc800078e0202 */
[----:B------:R-:W-:-:S05]  /*e490*/  VIADD R13, R13, 0x16860 ;  /* 0x000168600d0d7836 */ /* 0x000fca0000000000 */
[----:B------:R-:W-:Y:S01]  /*e4a0*/  PRMT R13, R57, 0x654, R13 ;  /* 0x00000654390d7816 */ /* 0x000fe2000000000d */
[----:B------:R-:W-:Y:S01]  /*e4b0*/  FMUL.FTZ R88, R88, R6 ;  /* 0x0000000658587220 */ /* 0x000fe20000410000 */
[----:B------:R-:W-:Y:S02]  /*e4c0*/  F2FP.F16.F32.PACK_AB R121, R11, R121 ;  /* 0x000000790b79723e */ /* 0x000fe400000000ff */
[----:B------:R0:W-:Y:S01]  /*e4d0*/  SYNCS.ARRIVE.TRANS64.RED.A1T0 RZ, [R13+URZ], RZ ;  /* 0x000000ff0dff79a7 */ /* 0x0001e2000810043f */
[----:B------:R-:W-:Y:S01]  /*e4e0*/  F2FP.F16.F32.PACK_AB R122, R10, R122 ;  /* 0x0000007a0a7a723e */ /* 0x000fe200000000ff */
        /* <DEDUP_REMOVED lines=64> */
[----:B------:R-:W-:Y:S02]  /*e8f0*/  MOV R10, R25 ;  /* 0x00000019000a7202 */ /* 0x000fe40000000f00 */
[C---:B--2---:R-:W-:Y:S01]  /*e900*/  ISETP.GT.AND P1, PT, R12.reuse, R55, PT ;  /* 0x000000370c00720c */ /* 0x044fe20003f24270 */
[----:B------:R-:W-:-:S12]  /*e910*/  VIADD R12, R12, 0xffffffff ;  /* 0xffffffff0c0c7836 */ /* 0x000fd80000000000 */
[----:B------:R-:W-:Y:S05]  /*e920*/  @P1 BRA `(.L_x_2749) ;  /* 0xffffffcc00c01947 */ /* 0x000fea000383ffff */
.L_x_2737:
[----:B------:R-:W-:-:S13]  /*e930*/  ISETP.GE.AND P1, PT, R12, RZ, PT ;  /* 0x000000ff0c00720c */ /* 0x000fda0003f26270 */
[----:B------:R-:W-:Y:S05]  /*e940*/  @!P1 BRA `(.L_x_2750) ;  /* 0x0000002400d89947 */ /* 0x000fea0003800000 */
[----:B------:R-:W-:Y:S01]  /*e950*/  MOV R10, R25 ;  /* 0x00000019000a7202 */ /* 0x000fe20000000f00 */
[----:B------:R-:W-:Y:S02]  /*e960*/  IMAD.MOV.U32 R11, RZ, RZ, R7 ;  /* 0x000000ffff0b7224 */ /* 0x000fe400078e0007 */
[----:B------:R-:W-:Y:S02]  /*e970*/  IMAD.MOV.U32 R6, RZ, RZ, R154 ;  /* 0x000000ffff067224 */ /* 0x000fe400078e009a */
[----:B------:R-:W-:-:S07]  /*e980*/  IMAD.MOV.U32 R13, RZ, RZ, R22 ;  /* 0x000000ffff0d7224 */ /* 0x000fce00078e0016 */
.L_x_2762:
[----:B------:R-:W2:Y:S01]  /*e990*/  LDL R8, [R1+0x14] ;  /* 0x0000140001087983 */ /* 0x000ea20000100800 */
[----:B------:R-:W-:Y:S01]  /*e9a0*/  IADD3 R22, R13, 0x1, RZ ;  /* 0x000000010d167810 */ /* 0x000fe20007ffe0ff */
        /* <DEDUP_REMOVED lines=9> */
.L_x_2752:
[----:B------:R-:W-:Y:S01]  /*ea40*/  IMAD R7, R22, 0x8, R2 ;  /* 0x0000000816077824 */ /* 0x000fe200078e0202 */
[----:B------:R-:W-:-:S04]  /*ea50*/  SHF.L.U32 R8, R154, 0x1f, RZ ;  /* 0x0000001f9a087819 */ /* 0x000fc800000006ff */
[----:B------:R0:W1:Y:S01]  /*ea60*/  SYNCS.PHASECHK.TRANS64.TRYWAIT P1, [R7+URZ+0x16830], R8 ;  /* 0x01683008070075a7 */ /* 0x000062000802017f */
[----:B------:R-:W-:Y:S05]  /*ea70*/  @!P0 BRA `(.L_x_2753) ;  /* 0x0000000000048947 */ /* 0x000fea0003800000 */
[----:B------:R-:W-:Y:S01]  /*ea80*/  BPT.TRAP 0x1 ;  /* 0x000000040000795c */ /* 0x000fe20000300000 */
.L_x_2753:
[----:B------:R-:W-:Y:S04]  /*ea90*/  BSSY B0, `(.L_x_2751) ;  /* 0x0000004000007945 */ /* 0x000fe80003800000 */
[----:B-1----:R-:W-:Y:S05]  /*eaa0*/  @P1 BRA `(.L_x_2754) ;  /* 0x0000000000081947 */ /* 0x002fea0003800000 */
[----:B------:R-:W1:Y:S02]  /*eab0*/  SYNCS.PHASECHK.TRANS64.TRYWAIT P1, [R7+URZ+0x16830], R8 ;  /* 0x01683008070075a7 */ /* 0x000e64000802017f */
[----:B-1----:R-:W-:Y:S05]  /*eac0*/  @!P1 BRA `(.L_x_2755) ;  /* 0x000000c8004c9947 */ /* 0x002fea0003800000 */
.L_x_2754:
[----:B------:R-:W-:Y:S05]  /*ead0*/  BSYNC B0 ;  /* 0x0000000000007941 */ /* 0x000fea0003800000 */
.L_x_2751:
[----:B01----:R-:W2:Y:S01]  /*eae0*/  LDL R8, [R1+0x18] ;  /* 0x0000180001087983 */ /* 0x003ea20000100800 */
[----:B------:R-:W-:Y:S01]  /*eaf0*/  IMAD.MOV.U32 R9, RZ, RZ, 0x40000040 ;  /* 0x40000040ff097424 */ /* 0x000fe200078e00ff */
[----:B------:R-:W-:Y:S05]  /*eb00*/  WARPSYNC.ALL ;  /* 0x0000000000007948 */ /* 0x000fea0003800000 */
[----:B------:R-:W-:Y:S01]  /*eb10*/  R2UR UR19, R9 ;  /* 0x00000000091372ca */ /* 0x000fe200000e0000 */
[----:B------:R-:W0:Y:S01]  /*eb20*/  S2R R7, SR_TID.X ;  /* 0x0000000000077919 */ /* 0x000e220000002100 */
[----:B------:R-:W-:Y:S02]  /*eb30*/  MOV R27, 0x40000040 ;  /* 0x40000040001b7802 */ /* 0x000fe40000000f00 */
[----:B------:R-:W-:-:S02]  /*eb40*/  R2UR UR8, R4 ;  /* 0x00000000040872ca */ /* 0x000fc400000e0000 */
[----:B------:R-:W-:Y:S02]  /*eb50*/  R2UR UR9, R5 ;  /* 0x00000000050972ca */ /* 0x000fe400000e0000 */
[----:B0-----:R-:W-:-:S05]  /*eb60*/  SHF.R.U32.HI R7, RZ, 0x7, R7 ;  /* 0x00000007ff077819 */ /* 0x001fca0000011607 */
[----:B------:R-:W-:Y:S01]  /*eb70*/  VIADD R7, R7, 0x8 ;  /* 0x0000000807077836 */ /* 0x000fe20000000000 */
[C---:B------:R-:W-:Y:S02]  /*eb80*/  R2UR UR11, R27.reuse ;  /* 0x000000001b0b72ca */ /* 0x040fe400000e0000 */
[----:B------:R-:W-:Y:S02]  /*eb90*/  MOV R25, 0x40000040 ;  /* 0x4000004000197802 */ /* 0x000fe40000000f00 */
[----:B------:R-:W-:Y:S02]  /*eba0*/  R2UR UR23, R27 ;  /* 0x000000001b1772ca */ /* 0x000fe400000e0000 */
        /* <DEDUP_REMOVED lines=32> */
.L_x_2757:
[----:B------:R-:W-:Y:S01]  /*edb0*/  SHF.L.U32 R6, R6, 0x1f, RZ ;  /* 0x0000001f06067819 */ /* 0x000fe200000006ff */
[----:B------:R-:W-:-:S04]  /*edc0*/  IMAD R7, R13, 0x8, R2 ;  /* 0x000000080d077824 */ /* 0x000fc800078e0202 */
[----:B------:R0:W1:Y:S01]  /*edd0*/  SYNCS.PHASECHK.TRANS64.TRYWAIT P1, [R7+URZ+0x16850], R6 ;  /* 0x01685006070075a7 */ /* 0x000062000802017f */
[----:B------:R-:W-:Y:S05]  /*ede0*/  @!P0 BRA `(.L_x_2758) ;  /* 0x0000000000048947 */ /* 0x000fea0003800000 */
[----:B------:R-:W-:Y:S01]  /*edf0*/  BPT.TRAP 0x1 ;  /* 0x000000040000795c */ /* 0x000fe20000300000 */
.L_x_2758:
[----:B-1----:R-:W-:Y:S05]  /*ee00*/  @P1 BRA `(.L_x_2756) ;  /* 0x0000000000081947 */ /* 0x002fea0003800000 */
[----:B------:R-:W1:Y:S02]  /*ee10*/  SYNCS.PHASECHK.TRANS64.TRYWAIT P1, [R7+URZ+0x16850], R6 ;  /* 0x01685006070075a7 */ /* 0x000e64000802017f */
[----:B-1----:R-:W-:Y:S05]  /*ee20*/  @!P1 BRA `(.L_x_2759) ;  /* 0x000000c400889947 */ /* 0x002fea0003800000 */
.L_x_2756:
        /* <DEDUP_REMOVED lines=68> */
.L_x_2760:
[----:B------:R-:W1:Y:S01]  /*f270*/  S2R R121, SR_CgaCtaId ;  /* 0x0000000000797919 */ /* 0x000e620000008800 */
[----:B------:R-:W-:Y:S01]  /*f280*/  FMUL.FTZ R120, R24, UR4 ;  /* 0x0000000418787c20 */ /* 0x000fe20008410000 */
[----:B------:R-:W-:Y:S01]  /*f290*/  FMUL.FTZ R122, R25, UR4 ;  /* 0x00000004197a7c20 */ /* 0x000fe20008410000 */
[----:B------:R-:W-:Y:S01]  /*f2a0*/  FMUL.FTZ R145, R26, UR4 ;  /* 0x000000041a917c20 */ /* 0x000fe20008410000 */
[----:B------:R-:W-:Y:S01]  /*f2b0*/  FMUL.FTZ R26, R28, UR4 ;  /* 0x000000041c1a7c20 */ /* 0x000fe20008410000 */
[----:B------:R-:W-:Y:S02]  /*f2c0*/  IMAD R7, R22, 0x8, R2 ;  /* 0x0000000816077824 */ /* 0x000fe400078e0202 */
[----:B------:R-:W-:Y:S01]  /*f2d0*/  FMUL.FTZ R29, R29, UR4 ;  /* 0x000000041d1d7c20 */ /* 0x000fe20008410000 */
[----:B------:R-:W2:Y:S01]  /*f2e0*/  MUFU.TANH R120, R120 ;  /* 0x0000007800787308 */ /* 0x000ea20000002400 */
[----:B0-----:R-:W-:Y:S01]  /*f2f0*/  FMUL.FTZ R6, R31, UR4 ;  /* 0x000000041f067c20 */ /* 0x001fe20008410000 */
[----:B------:R-:W-:-:S02]  /*f300*/  VIADD R7, R7, 0x16840 ;  /* 0x0001684007077836 */ /* 0x000fc40000000000 */
        /* <DEDUP_REMOVED lines=22> */
[----:B-1----:R-:W-:Y:S01]  /*f470*/  PRMT R7, R121, 0x654, R7 ;  /* 0x0000065479077816 */ /* 0x002fe20000000007 */
[----:B------:R-:W-:Y:S01]  /*f480*/  FMUL.FTZ R65, R68, UR4 ;  /* 0x0000000444417c20 */ /* 0x000fe20008410000 */
[----:B------:R-:W-:Y:S01]  /*f490*/  FMUL.FTZ R68, R69, UR4 ;  /* 0x0000000445447c20 */ /* 0x000fe20008410000 */
[----:B------:R-:W-:Y:S01]  /*f4a0*/  FMUL.FTZ R72, R72, UR4 ;  /* 0x0000000448487c20 */ /* 0x000fe20008410000 */
[----:B------:R2:W-:Y:S01]  /*f4b0*/  SYNCS.ARRIVE.TRANS64.RED.A1T0 RZ, [R7+URZ], RZ ;  /* 0x000000ff07ff79a7 */ /* 0x0005e2000810043f */
[----:B------:R-:W-:Y:S01]  /*f4c0*/  FMUL.FTZ R69, R73, UR4 ;  /* 0x0000000449457c20 */ /* 0x000fe20008410000 */
[----:B------:R-:W-:Y:S01]  /*f4d0*/  FMUL.FTZ R73, R76, UR4 ;  /* 0x000000044c497c20 */ /* 0x000fe20008410000 */
[----:B------:R-:W1:Y:S01]  /*f4e0*/  MUFU.TANH R31, R31 ;  /* 0x0000001f001f7308 */ /* 0x000e620000002400 */
[----:B------:R-:W-:Y:S01]  /*f4f0*/  FMUL.FTZ R76, R77, UR4 ;  /* 0x000000044d4c7c20 */ /* 0x000fe20008410000 */
[----:B------:R-:W-:Y:S01]  /*f500*/  FMUL.FTZ R77, R80, UR4 ;  /* 0x00000004504d7c20 */ /* 0x000fe20008410000 */
[----:B------:R-:W-:Y:S01]  /*f510*/  FMUL.FTZ R80, R81, UR4 ;  /* 0x0000000451507c20 */ /* 0x000fe20008410000 */
[----:B------:R-:W-:Y:S01]  /*f520*/  FMUL.FTZ R81, R84, UR4 ;  /* 0x0000000454517c20 */ /* 0x000fe20008410000 */
[----:B--2---:R-:W-:Y:S01]  /*f530*/  FMNMX.FTZ R7, R120, R11, !PT ;  /* 0x0000000b78077209 */ /* 0x004fe20007810000 */
[----:B------:R-:W-:Y:S01]  /*f540*/  FMUL.FTZ R84, R85, UR4 ;  /* 0x0000000455547c20 */ /* 0x000fe20008410000 */
[----:B------:R-:W-:Y:S01]  /*f550*/  FMUL.FTZ R149, R27, UR4 ;  /* 0x000000041b957c20 */ /* 0x000fe20008410000 */
[----:B------:R-:W2:Y:S01]  /*f560*/  MUFU.TANH R33, R33 ;  /* 0x0000002100217308 */ /* 0x000ea20000002400 */
[----:B0-----:R-:W-:Y:S01]  /*f570*/  FMNMX.FTZ R7, R122, R7, !PT ;  /* 0x000000077a077209 */ /* 0x001fe20007810000 */
[----:B------:R-:W-:Y:S01]  /*f580*/  FMUL.FTZ R151, R30, UR4 ;  /* 0x000000041e977c20 */ /* 0x000fe20008410000 */
[----:B------:R-:W-:Y:S01]  /*f590*/  FMUL.FTZ R8, R34, UR4 ;  /* 0x0000000422087c20 */ /* 0x000fe20008410000 */
[----:B------:R-:W-:Y:S01]  /*f5a0*/  FMUL.FTZ R48, R38, UR4 ;  /* 0x0000000426307c20 */ /* 0x000fe20008410000 */
[----:B---3--:R-:W-:Y:S01]  /*f5b0*/  FMNMX.FTZ R24, R26, R7, !PT ;  /* 0x000000071a187209 */ /* 0x008fe20007810000 */
[----:B------:R-:W-:Y:S01]  /*f5c0*/  FMUL.FTZ R147, R39, UR4 ;  /* 0x0000000427937c20 */ /* 0x000fe20008410000 */
[----:B------:R-:W-:Y:S01]  /*f5d0*/  FMUL.FTZ R27, R42, UR4 ;  /* 0x000000042a1b7c20 */ /* 0x000fe20008410000 */
[----:B------:R-:W0:Y:S01]  /*f5e0*/  MUFU.TANH R35, R35 ;  /* 0x0000002300237308 */ /* 0x000e220000002400 */
[----:B----4-:R-:W-:Y:S01]  /*f5f0*/  FMNMX.FTZ R24, R29, R24, !PT ;  /* 0x000000181d187209 */ /* 0x010fe20007810000 */
[----:B------:R-:W-:Y:S01]  /*f600*/  FMUL.FTZ R141, R43, UR4 ;  /* 0x000000042b8d7c20 */ /* 0x000fe20008410000 */
[----:B------:R-:W-:Y:S01]  /*f610*/  FMUL.FTZ R44, R46, UR4 ;  /* 0x000000042e2c7c20 */ /* 0x000fe20008410000 */
[----:B------:R-:W-:Y:S01]  /*f620*/  FMUL.FTZ R143, R47, UR4 ;  /* 0x000000042f8f7c20 */ /* 0x000fe20008410000 */
[----:B-1----:R-:W-:Y:S01]  /*f630*/  FMNMX.FTZ R24, R31, R24, !PT ;  /* 0x000000181f187209 */ /* 0x002fe20007810000 */
        /* <DEDUP_REMOVED lines=89> */
[----:B---3--:R-:W-:-:S03]  /*fbd0*/  FMNMX.FTZ R24, R151, R24, !PT ;  /* 0x0000001897187209 */ /* 0x008fc60007810000 */
        /* <DEDUP_REMOVED lines=54> */
[----:B0-----:R-:W-:Y:S02]  /*ff40*/  FMNMX.FTZ R25, R25, R24, !PT ;  /* 0x0000001819197209 */ /* 0x001fe40007810000 */
[----:B------:R-:W0:Y:S03]  /*ff50*/  LDC R24, c[0x0][0x988] ;  /* 0x00026200ff187b82 */ /* 0x000e260000000800 */
[----:B------:R-:W-:Y:S01]  /*ff60*/  FADD.FTZ R10, -R25, R10 ;  /* 0x0000000a190a7221 */ /* 0x000fe20000010100 */
[-C--:B0-----:R-:W-:Y:S01]  /*ff70*/  FMUL.FTZ R39, R7, R24.reuse ;  /* 0x0000001807277220 */ /* 0x081fe20000410000 */
[-C--:B------:R-:W-:Y:S02]  /*ff80*/  FMUL.FTZ R11, R11, R24.reuse ;  /* 0x000000180b0b7220 */ /* 0x080fe40000410000 */
[-C--:B------:R-:W-:Y:S01]  /*ff90*/  FMUL.FTZ R10, R10, R24.reuse ;  /* 0x000000180a0a7220 */ /* 0x080fe20000410000 */
[-CC-:B------:R-:W-:Y:S01]  /*ffa0*/  FFMA.FTZ R134, R57, R24.reuse, -R39.reuse ;  /* 0x0000001839867223 */ /* 0x180fe20000010827 */
[-C--:B------:R-:W-:Y:S01]  /*ffb0*/  FMUL.FTZ R57, R25, R24.reuse ;  /* 0x0000001819397220 */ /* 0x080fe20000410000 */
[-CC-:B------:R-:W-:Y:S01]  /*ffc0*/  FFMA.FTZ R148, R120, R24.reuse, -R39.reuse ;  /* 0x0000001878947223 */ /* 0x180fe20000010827 */
[-CC-:B------:R-:W-:Y:S01]  /*ffd0*/  FFMA.FTZ R132, R56, R24.reuse, -R39.reuse ;  /* 0x0000001838847223 */ /* 0x180fe20000010827 */
[-C--:B------:R-:W-:Y:S01]  /*ffe0*/  FFMA.FTZ R43, R122, R24.reuse, -R39 ;  /* 0x000000187a2b7223 */ /* 0x080fe20000010827 */
[-CC-:B------:R-:W-:Y:S01]  /*fff0*/  FFMA.FTZ R56, R145, R24.reuse, -R57.reuse ;  /* 0x0000001891387223 */ /* 0x180fe20000010839 */
[-CC-:B------:R-:W-:Y:S01]  /*10000*/  FFMA.FTZ R149, R149, R24.reuse, -R57.reuse ;  /* 0x0000001895957223 */ /* 0x180fe20000010839 */
[-CC-:B------:R-:W-:Y:S01]  /*10010*/  FFMA.FTZ R145, R9, R24.reuse, -R57.reuse ;  /* 0x0000001809917223 */ /* 0x180fe20000010839 */
[----:B------:R-:W-:Y:S01]  /*10020*/  MUFU.EX2 R11, R11 ;  /* 0x0000000b000b7308 */ /* 0x000fe20000000800 */
[-C--:B------:R-:W-:Y:S01]  /*10030*/  FFMA.FTZ R9, R54, R24.reuse, -R57 ;  /* 0x0000001836097223 */ /* 0x080fe20000010839 */
[-CC-:B------:R-:W-:Y:S01]  /*10040*/  FFMA.FTZ R150, R26, R24.reuse, -R39.reuse ;  /* 0x000000181a967223 */ /* 0x180fe20000010827 */
[-CC-:B------:R-:W-:Y:S01]  /*10050*/  FFMA.FTZ R53, R53, R24.reuse, -R39.reuse ;  /* 0x0000001835357223 */ /* 0x180fe20000010827 */
[-CC-:B------:R-:W-:Y:S01]  /*10060*/  FFMA.FTZ R47, R37, R24.reuse, -R39.reuse ;  /* 0x00000018252f7223 */ /* 0x180fe20000010827 */
[-C--:B------:R-:W-:Y:S01]  /*10070*/  FFMA.FTZ R138, R52, R24.reuse, -R39 ;  /* 0x00000018348a7223 */ /* 0x080fe20000010827 */
[-C--:B------:R-:W-:Y:S01]  /*10080*/  FFMA.FTZ R151, R151, R24.reuse, -R57 ;  /* 0x0000001897977223 */ /* 0x080fe20000010839 */
        /* <DEDUP_REMOVED lines=27> */
[-C--:B------:R-:W-:Y:S01]  /*10240*/  FFMA.FTZ R122, R84, R24.reuse, -R39 ;  /* 0x00000018547a7223 */ /* 0x080fe20000010827 */
[-CC-:B------:R-:W-:Y:S01]  /*10250*/  FFMA.FTZ R50, R8, R24.reuse, -R57.reuse ;  /* 0x0000001808327223 */ /* 0x180fe20000010839 */
[----:B0-----:R-:W-:Y:S01]  /*10260*/  FFMA.FTZ R3, R11, R3, R148 ;  /* 0x000000030b037223 */ /* 0x001fe20000010094 */
[-CC-:B------:R-:W-:Y:S01]  /*10270*/  FFMA.FTZ R48, R48, R24.reuse, -R57.reuse ;  /* 0x0000001830307223 */ /* 0x180fe20000010839 */
[-CC-:B------:R-:W-:Y:S01]  /*10280*/  FFMA.FTZ R147, R147, R24.reuse, -R57.reuse ;  /* 0x0000001893937223 */ /* 0x180fe20000010839 */
[--C-:B------:R-:W-:Y:S01]  /*10290*/  FFMA.FTZ R46, R27, R24, -R57.reuse ;  /* 0x000000181b2e7223 */ /* 0x100fe20000010839 */
[----:B------:R-:W0:Y:S01]  /*102a0*/  MUFU.EX2 R149, R149 ;  /* 0x0000009500957308 */ /* 0x000e220000000800 */
[----:B-1----:R-:W-:Y:S01]  /*102b0*/  FFMA.FTZ R0, R10, R0, R54 ;  /* 0x000000000a007223 */ /* 0x002fe20000010036 */
[-CC-:B------:R-:W-:Y:S01]  /*102c0*/  FFMA.FTZ R141, R141, R24.reuse, -R57.reuse ;  /* 0x000000188d8d7223 */ /* 0x180fe20000010839 */
[-CC-:B------:R-:W-:Y:S01]  /*102d0*/  FFMA.FTZ R44, R44, R24.reuse, -R57.reuse ;  /* 0x000000182c2c7223 */ /* 0x180fe20000010839 */
[-CC-:B------:R-:W-:Y:S01]  /*102e0*/  FFMA.FTZ R143, R143, R24.reuse, -R57.reuse ;  /* 0x000000188f8f7223 */ /* 0x180fe20000010839 */
[-CC-:B------:R-:W-:Y:S01]  /*102f0*/  FFMA.FTZ R42, R42, R24.reuse, -R57.reuse ;  /* 0x000000182a2a7223 */ /* 0x180fe20000010839 */
[-CC-:B------:R-:W-:Y:S01]  /*10300*/  FFMA.FTZ R137, R137, R24.reuse, -R57.reuse ;  /* 0x0000001889897223 */ /* 0x180fe20000010839 */
[-C--:B------:R-:W-:Y:S01]  /*10310*/  FFMA.FTZ R40, R40, R24.reuse, -R57 ;  /* 0x0000001828287223 */ /* 0x080fe20000010839 */
[----:B------:R1:W-:Y:S01]  /*10320*/  MUFU.EX2 R39, R53 ;  /* 0x0000003500277308 */ /* 0x0003e20000000800 */
[----:B--2---:R-:W-:Y:S01]  /*10330*/  FADD.FTZ R3, R52, R3 ;  /* 0x0000000334037221 */ /* 0x004fe20000010000 */
[-CC-:B------:R-:W-:Y:S01]  /*10340*/  FFMA.FTZ R139, R139, R24.reuse, -R57.reuse ;  /* 0x000000188b8b7223 */ /* 0x180fe20000010839 */
[-CC-:B------:R-:W-:Y:S01]  /*10350*/  FFMA.FTZ R38, R38, R24.reuse, -R57.reuse ;  /* 0x0000001826267223 */ /* 0x180fe20000010839 */
[-CC-:B------:R-:W-:Y:S01]  /*10360*/  FFMA.FTZ R133, R133, R24.reuse, -R57.reuse ;  /* 0x0000001885857223 */ /* 0x180fe20000010839 */
[-CC-:B------:R-:W-:Y:S01]  /*10370*/  FFMA.FTZ R36, R36, R24.reuse, -R57.reuse ;  /* 0x0000001824247223 */ /* 0x180fe20000010839 */
[-CC-:B------:R-:W-:Y:S01]  /*10380*/  FFMA.FTZ R135, R135, R24.reuse, -R57.reuse ;  /* 0x0000001887877223 */ /* 0x180fe20000010839 */
[-CC-:B------:R-:W-:Y:S01]  /*10390*/  FFMA.FTZ R34, R34, R24.reuse, -R57.reuse ;  /* 0x0000001822227223 */ /* 0x180fe20000010839 */
[----:B------:R-:W2:Y:S01]  /*103a0*/  MUFU.EX2 R150, R150 ;  /* 0x0000009600967308 */ /* 0x000ea20000000800 */
[-CC-:B-1----:R-:W-:Y:S01]  /*103b0*/  FFMA.FTZ R53, R6, R24.reuse, -R57.reuse ;  /* 0x0000001806357223 */ /* 0x182fe20000010839 */
[-CC-:B------:R-:W-:Y:S01]  /*103c0*/  FFMA.FTZ R6, R55, R24.reuse, -R57.reuse ;  /* 0x0000001837067223 */ /* 0x180fe20000010839 */
[----:B0-----:R-:W-:Y:S01]  /*103d0*/  FADD.FTZ R55, R149, R0 ;  /* 0x0000000095377221 */ /* 0x001fe20000010000 */
        /* <DEDUP_REMOVED lines=9> */
[----:B------:R-:W-:-:S03]  /*10470*/  FFMA.FTZ R123, R123, R24, -R57 ;  /* 0x000000187b7b7223 */ /* 0x000fc60000010839 */
        /* <DEDUP_REMOVED lines=49> */
[----:B--2---:R-:W-:-:S04]  /*10790*/  FADD.FTZ R0, R138, R0 ;  /* 0x000000008a007221 */ /* 0x004fc80000010000 */
[----:B------:R-:W-:-:S03]  /*107a0*/  FADD.FTZ R0, R39, R0 ;  /* 0x0000000027007221 */ /* 0x000fc60000010000 */
        /* <DEDUP_REMOVED lines=68> */
.L_x_2761:
[----:B------:R-:W0:Y:S01]  /*10bf0*/  S2R R55, SR_CgaCtaId ;  /* 0x0000000000377919 */ /* 0x000e220000008800 */
[----:B------:R-:W-:Y:S01]  /*10c00*/  IMAD R13, R13, 0x8, R2 ;  /* 0x000000080d0d7824 */ /* 0x000fe200078e0202 */
[----:B------:R-:W-:Y:S01]  /*10c10*/  ISETP.GT.AND P1, PT, R12, RZ, PT ;  /* 0x000000ff0c00720c */ /* 0x000fe20003f24270 */
[----:B------:R-:W-:Y:S01]  /*10c20*/  FMUL.FTZ R88, R88, R11 ;  /* 0x0000000b58587220 */ /* 0x000fe20000410000 */
[----:B------:R-:W-:Y:S01]  /*10c30*/  F2FP.F16.F32.PACK_AB R123, R6, R123 ;  /* 0x0000007b067b723e */ /* 0x000fe200000000ff */
[-C--:B------:R-:W-:Y:S01]  /*10c40*/  FMUL.FTZ R89, R89, R11.reuse ;  /* 0x0000000b59597220 */ /* 0x080fe20000410000 */
[----:B------:R-:W-:Y:S01]  /*10c50*/  IADD3 R13, R13, 0x16860, RZ ;  /* 0x000168600d0d7810 */ /* 0x000fe20007ffe0ff */
        /* <DEDUP_REMOVED lines=25> */
[----:B0-----:R-:W-:Y:S01]  /*10df0*/  PRMT R13, R55, 0x654, R13 ;  /* 0x00000654370d7816 */ /* 0x001fe2000000000d */
[-C--:B------:R-:W-:Y:S01]  /*10e00*/  FMUL.FTZ R111, R111, R10.reuse ;  /* 0x0000000a6f6f7220 */ /* 0x080fe20000410000 */
[-C--:B------:R-:W-:Y:S01]  /*10e10*/  FMUL.FTZ R114, R114, R10.reuse ;  /* 0x0000000a72727220 */ /* 0x080fe20000410000 */
[-C--:B------:R-:W-:Y:S01]  /*10e20*/  FMUL.FTZ R115, R115, R10.reuse ;  /* 0x0000000a73737220 */ /* 0x080fe20000410000 */
[----:B------:R0:W-:Y:S01]  /*10e30*/  SYNCS.ARRIVE.TRANS64.RED.A1T0 RZ, [R13+URZ], RZ ;  /* 0x000000ff0dff79a7 */ /* 0x0001e2000810043f */
        /* <DEDUP_REMOVED lines=37> */
[----:B------:R-:W-:Y:S01]  /*11090*/  MOV R6, R154 ;  /* 0x0000009a00067202 */ /* 0x000fe20000000f00 */
[----:B------:R-:W-:Y:S06]  /*110a0*/  @P1 BRA `(.L_x_2762) ;  /* 0xffffffd800381947 */ /* 0x000fec000383ffff */
.L_x_2750:
[----:B------:R-:W-:Y:S05]  /*110b0*/  WARPSYNC.ALL ;  /* 0x0000000000007948 */ /* 0x000fea0003800000 */
[----:B------:R-:W-:Y:S06]  /*110c0*/  BAR.ARV 0x8, 0x200 ;  /* 0x0208000000007b1d */ /* 0x000fec0000002000 */
[----:B------:R-:W-:Y:S05]  /*110d0*/  @!P0 BRA `(.L_x_2763) ;  /* 0x0000000000048947 */ /* 0x000fea0003800000 */
[----:B------:R-:W-:Y:S01]  /*110e0*/  BPT.TRAP 0x1 ;  /* 0x000000040000795c */ /* 0x000fe20000300000 */
.L_x_2763:
[----:B------:R-:W-:Y:S01]  /*110f0*/  IMAD R11, R22, 0x8, R2 ;  /* 0x00000008160b7824 */ /* 0x000fe200078e0202 */
[----:B------:R-:W-:-:S04]  /*11100*/  SHF.L.U32 R4, R154, 0x1f, RZ ;  /* 0x0000001f9a047819 */ /* 0x000fc800000006ff */
[----:B------:R0:W1:Y:S01]  /*11110*/  SYNCS.PHASECHK.TRANS64.TRYWAIT P1, [R11+URZ+0x16850], R4 ;  /* 0x016850040b0075a7 */ /* 0x000062000802017f */
[----:B------:R-:W-:Y:S05]  /*11120*/  @!P0 BRA `(.L_x_2764) ;  /* 0x0000000000048947 */ /* 0x000fea0003800000 */
[----:B------:R-:W-:Y:S01]  /*11130*/  BPT.TRAP 0x1 ;  /* 0x000000040000795c */ /* 0x000fe20000300000 */
.L_x_2764:
[----:B------:R-:W-:-:S05]  /*11140*/  VIADD R2, R2, 0x400 ;  /* 0x0000040002027836 */ /* 0x000fca0000000000 */
[----:B------:R-:W-:-:S04]  /*11150*/  SHF.R.U32.HI R2, RZ, 0x4, R2 ;  /* 0x00000004ff027819 */ /* 0x000fc80000011602 */
[----:B------:R-:W-:Y:S01]  /*11160*/  LOP3.LUT R5, R2, 0x3fff, RZ, 0xc0, !PT ;  /* 0x00003fff02057812 */ /* 0x000fe200078ec0ff */
[----:B-1----:R-:W-:Y:S06]  /*11170*/  @P1 BRA `(.L_x_2765) ;  /* 0x0000000000081947 */ /* 0x002fec0003800000 */
[----:B------:R-:W1:Y:S02]  /*11180*/  SYNCS.PHASECHK.TRANS64.TRYWAIT P1, [R11+URZ+0x16850], R4 ;  /* 0x016850040b0075a7 */ /* 0x000e64000802017f */
[----:B-1----:R-:W-:Y:S05]  /*11190*/  @!P1 BRA `(.L_x_2766) ;  /* 0x000000a000c09947 */ /* 0x002fea0003800000 */
.L_x_2765:
[----:B01----:R-:W-:Y:S01]  /*111a0*/  LEA R4, R22, R5, 0xa ;  /* 0x0000000516047211 */ /* 0x003fe200078e50ff */
[----:B------:R-:W-:Y:S01]  /*111b0*/  IMAD.MOV.U32 R5, RZ, RZ, 0x40000040 ;  /* 0x40000040ff057424 */ /* 0x000fe200078e00ff */
[----:B------:R-:W-:Y:S05]  /*111c0*/  WARPSYNC.ALL ;  /* 0x0000000000007948 */ /* 0x000fea0003800000 */
[C---:B------:R-:W-:Y:S01]  /*111d0*/  R2UR UR6, R4.reuse ;  /* 0x00000000040672ca */ /* 0x040fe200000e0000 */
[----:B------:R-:W-:Y:S01]  /*111e0*/  WARPGROUP.ARRIVE ;  /* 0x00000000000079c5 */ /* 0x000fe20000000000 */
[----:B------:R-:W-:Y:S01]  /*111f0*/  R2UR UR7, R5 ;  /* 0x00000000050772ca */ /* 0x000fe200000e0000 */
[----:B------:R-:W-:Y:S01]  /*11200*/  VIADD R8, R4, 0x80 ;  /* 0x0000008004087836 */ /* 0x000fe20000000000 */
[----:B------:R-:W0:Y:S01]  /*11210*/  SHFL.BFLY PT, R2, R3, 0x2, 0x1f ;  /* 0x0c401f0003027f89 */ /* 0x000e2200000e0000 */
[----:B------:R-:W-:-:S02]  /*11220*/  IMAD.MOV.U32 R9, RZ, RZ, 0x40000040 ;  /* 0x40000040ff097424 */ /* 0x000fc400078e00ff */
[----:B------:R-:W-:Y:S02]  /*11230*/  IMAD.MOV.U32 R5, RZ, RZ, 0x40000040 ;  /* 0x40000040ff057424 */ /* 0x000fe400078e00ff */
[----:B------:R-:W-:-:S06]  /*11240*/  IMAD.MOV.U32 R6, RZ, RZ, RZ ;  /* 0x000000ffff067224 */ /* 0x000fcc00078e00ff */
[----:B------:R-:W-:Y:S01]  /*11250*/  HGMMA.64x64x16.F32 R88, R148, gdesc[UR4].tnspB, R88, gsb0 ;  /* 0x40e0000494587df0 */ /* 0x000fe20008000858 */
[----:B------:R-:W-:Y:S02]  /*11260*/  R2UR UR6, R8 ;  /* 0x00000000080672ca */ /* 0x000fe400000e0000 */
[----:B------:R-:W-:Y:S01]  /*11270*/  R2UR UR7, R9 ;  /* 0x00000000090772ca */ /* 0x000fe200000e0000 */
[----:B------:R-:W-:Y:S01]  /*11280*/  IMAD.MOV.U32 R9, RZ, RZ, 0x40000040 ;  /* 0x40000040ff097424 */ /* 0x000fe200078e00ff */
[----:B------:R-:W-:Y:S01]  /*11290*/  IADD3 R8, R4, 0x100, RZ ;  /* 0x0000010004087810 */ /* 0x000fe20007ffe0ff */
        /* <DEDUP_REMOVED lines=47> */
[----:B------:R-:W-:Y:S01]  /*11590*/  MOV R4, RZ ;  /* 0x000000ff00047202 */ /* 0x000fe20000000f00 */
[----:B-1----:R-:W-:-:S03]  /*115a0*/  FADD.FTZ R10, R2, R5 ;  /* 0x00000005020a7221 */ /* 0x002fc60000010000 */
        /* <DEDUP_REMOVED lines=18> */
.L_x_2767:
[----:B------:R-:W2:Y:S01]  /*116d0*/  LDL.LU R7, [R1+0x54] ;  /* 0x0000540001077983 */ /* 0x000ea20000300800 */
[----:B------:R-:W-:Y:S01]  /*116e0*/  IADD3 R2, R11, 0x16860, RZ ;  /* 0x000168600b027810 */ /* 0x000fe20007ffe0ff */
[----:B------:R-:W1:Y:S01]  /*116f0*/  S2R R5, SR_CgaCtaId ;  /* 0x0000000000057919 */ /* 0x000e620000008800 */
[----:B------:R-:W-:Y:S02]  /*11700*/  VIADD R22, R22, 0x1 ;  /* 0x0000000116167836 */ /* 0x000fe40000000000 */
[-C--:B------:R-:W-:Y:S01]  /*11710*/  FMUL.FTZ R27, R88, R4.reuse ;  /* 0x00000004581b7220 */ /* 0x080fe20000410000 */
[-C--:B------:R-:W-:Y:S02]  /*11720*/  FMUL.FTZ R12, R89, R4.reuse ;  /* 0x00000004590c7220 */ /* 0x080fe40000410000 */
[----:B------:R-:W-:Y:S01]  /*11730*/  ISETP.NE.AND P0, PT, R22, 0x2, PT ;  /* 0x000000021600780c */ /* 0x000fe20003f05270 */
[-C--:B------:R-:W-:Y:S01]  /*11740*/  FMUL.FTZ R25, R92, R4.reuse ;  /* 0x000000045c197220 */ /* 0x080fe20000410000 */
[----:B------:R-:W-:Y:S01]  /*11750*/  FMUL.FTZ R14, R93, R4 ;  /* 0x000000045d0e7220 */ /* 0x000fe20000410000 */
[----:B-1----:R-:W-:-:S04]  /*11760*/  PRMT R2, R5, 0x654, R2 ;  /* 0x0000065405027816 */ /* 0x002fc80000000002 */
[----:B------:R1:W-:Y:S01]  /*11770*/  SYNCS.ARRIVE.TRANS64.RED.A1T0 RZ, [R2+URZ], RZ ;  /* 0x000000ff02ff79a7 */ /* 0x0003e2000810043f */
[----:B------:R-:W-:Y:S01]  /*11780*/  SEL R5, RZ, 0x1, P0 ;  /* 0x00000001ff057807 */ /* 0x000fe20000000000 */
        /* <DEDUP_REMOVED lines=29> */
[----:B------:R-:W-:-:S02]  /*11960*/  LOP3.LUT R154, R154, R5, RZ, 0x3c, !PT ;  /* 0x000000059a9a7212 */ /* 0x000fc400078e3cff */
[----:B------:R-:W-:Y:S01]  /*11970*/  SEL R22, R22, RZ, P0 ;  /* 0x000000ff16167207 */ /* 0x000fe20000000000 */
[----:B--2---:R-:W-:-:S05]  /*11980*/  VIADD R7, R7, 0x1 ;  /* 0x0000000107077836 */ /* 0x004fca0000000000 */
[----:B------:R1:W-:Y:S02]  /*11990*/  STL [R1+0x54], R7 ;  /* 0x0000540701007387 */ /* 0x0003e40000100800 */
.L_x_2697:
[----:B-1----:R-:W0:Y:S01]  /*119a0*/  S2R R2, SR_TID.X ;  /* 0x0000000000027919 */ /* 0x002e220000002100 */
[----:B------:R-:W-:Y:S05]  /*119b0*/  WARPSYNC.ALL ;  /* 0x0000000000007948 */ /* 0x000fea0003800000 */
[----:B0-----:R-:W-:-:S05]  /*119c0*/  VIADD R38, R2, 0xffffff80 ;  /* 0xffffff8002267836 */ /* 0x001fca0000000000 */
[----:B------:R-:W-:-:S04]  /*119d0*/  SHF.R.S32.HI R42, RZ, 0x1f, R38 ;  /* 0x0000001fff2a7819 */ /* 0x000fc80000011426 */
[----:B------:R-:W-:-:S04]  /*119e0*/  LEA.HI R42, R42, R38, RZ, 0x3 ;  /* 0x000000262a2a7211 */ /* 0x000fc800078f18ff */
[----:B------:R-:W-:-:S04]  /*119f0*/  LOP3.LUT R42, R42, 0xfffffff8, RZ, 0xc0, !PT ;  /* 0xfffffff82a2a7812 */ /* 0x000fc800078ec0ff */
[----:B------:R-:W-:-:S05]  /*11a00*/  IADD3 R42, R38, -R42, RZ ;  /* 0x8000002a262a7210 */ /* 0x000fca0007ffe0ff */
[----:B------:R-:W-:-:S05]  /*11a10*/  IMAD.SHL.U32 R29, R42, 0x8, RZ ;  /* 0x000000082a1d7824 */ /* 0x000fca00078e00ff */
[----:B------:R-:W-:Y:S01]  /*11a20*/  SHF.R.S32.HI R28, RZ, 0x1f, R29 ;  /* 0x0000001fff1c7819 */ /* 0x000fe2000001141d */
[----:B------:R-:W0:Y:S01]  /*11a30*/  S2R R4, SR_CgaCtaId ;  /* 0x0000000000047919 */ /* 0x000e220000008800 */
[----:B------:R-:W-:Y:S01]  /*11a40*/  MOV R2, 0x400 ;  /* 0x0000040000027802 */ /* 0x000fe20000000f00 */
[----:B------:R-:W-:Y:S01]  /*11a50*/  BSSY B0, `(.L_x_2768) ;  /* 0x0000188000007945 */ /* 0x000fe20003800000 */
[----:B------:R-:W-:Y:S02]  /*11a60*/  BAR.SYNC.DEFER_BLOCKING 0x5, 0x200 ;  /* 0x0148000000007b1d */ /* 0x000fe40000010000 */
[----:B0-----:R-:W-:-:S05]  /*11a70*/  LEA R2, R4, R2, 0x18 ;  /* 0x0000000204027211 */ /* 0x001fca00078ec0ff */
[----:B------:R0:W1:Y:S01]  /*11a80*/  LDS.128 R32, [R2+0x168d0] ;  /* 0x0168d00002207984 */ /* 0x0000620000000c00 */
[----:B------:R-:W-:Y:S06]  /*11a90*/  BAR.ARV 0x4, 0x200 ;  /* 0x0108000000007b1d */ /* 0x000fec0000002000 */
[----:B------:R-:W-:Y:S05]  /*11aa0*/  @P1 BRA `(.L_x_2769) ;  /* 0x0000000c00a41947 */ /* 0x000fea0003800000 */
[----:B------:R-:W2:Y:S01]  /*11ab0*/  LDL R4, [R1+0x68] ;  /* 0x0000680001047983 */ /* 0x000ea20000100800 */
[----:B------:R-:W3:Y:S01]  /*11ac0*/  S2R R5, SR_SWINHI ;  /* 0x0000000000057919 */ /* 0x000ee20000002f00 */
[----:B------:R-:W-:Y:S05]  /*11ad0*/  WARPSYNC.ALL ;  /* 0x0000000000007948 */ /* 0x000fea0003800000 */
[----:B------:R-:W4:Y:S01]  /*11ae0*/  LDL.LU R41, [R1+0x48] ;  /* 0x0000480001297983 */ /* 0x000f220000300800 */
[----:B------:R-:W-:Y:S01]  /*11af0*/  F2FP.F16.F32.PACK_AB R12, R12, R27 ;  /* 0x0000001b0c0c723e */ /* 0x000fe200000000ff */
[----:B------:R-:W-:Y:S01]  /*11b00*/  ULDC.64 UR4, c[0x0][0xc00] ;  /* 0x0003000000047ab9 */ /* 0x000fe20000000a00 */
[----:B------:R-:W-:Y:S01]  /*11b10*/  F2FP.F16.F32.PACK_AB R13, R13, R90 ;  /* 0x0000005a0d0d723e */ /* 0x000fe200000000ff */
[----:B------:R-:W4:Y:S01]  /*11b20*/  LDL.LU R40, [R1+0x4c] ;  /* 0x00004c0001287983 */ /* 0x000f220000300800 */
[----:B------:R-:W-:-:S02]  /*11b30*/  F2FP.F16.F32.PACK_AB R14, R14, R25 ;  /* 0x000000190e0e723e */ /* 0x000fc400000000ff */
[----:B------:R-:W-:Y:S01]  /*11b40*/  F2FP.F16.F32.PACK_AB R15, R15, R94 ;  /* 0x0000005e0f0f723e */ /* 0x000fe200000000ff */
[----:B------:R-:W-:Y:S01]  /*11b50*/  IMAD.MOV.U32 R30, RZ, RZ, RZ ;  /* 0x000000ffff1e7224 */ /* 0x000fe200078e00ff */
[----:B------:R-:W4:Y:S01]  /*11b60*/  LDL R36, [R1+0x3c] ;  /* 0x00003c0001247983 */ /* 0x000f220000100800 */
[----:B-1----:R-:W1:Y:S03]  /*11b70*/  LDC R32, c[0x0][0xbe8] ;  /* 0x0002fa00ff207b82 */ /* 0x002e660000000800 */
[----:B------:R-:W4:Y:S01]  /*11b80*/  LDL R44, [R1+0x24] ;  /* 0x00002400012c7983 */ /* 0x000f220000100800 */
[----:B------:R-:W-:Y:S02]  /*11b90*/  MOV R20, R2 ;  /* 0x0000000200147202 */ /* 0x000fe40000000f00 */
[----:B---3--:R-:W-:Y:S02]  /*11ba0*/  MOV R21, R5 ;  /* 0x0000000500157202 */ /* 0x008fe40000000f00 */
[----:B------:R-:W-:Y:S01]  /*11bb0*/  BAR.SYNC.DEFER_BLOCKING 0x1, 0x180 ;  /* 0x0046000000007b1d */ /* 0x000fe20000010000 */
[----:B--2---:R-:W-:-:S03]  /*11bc0*/  IMAD.WIDE R10, R4, 0x2, R20 ;  /* 0x00000002040a7825 */ /* 0x004fc600078e0214 */
[C---:B------:R-:W-:Y:S02]  /*11bd0*/  IADD3 R31, P2, R10.reuse, 0x20, RZ ;  /* 0x000000200a1f7810 */ /* 0x040fe40007f5e0ff */
[C---:B------:R-:W-:Y:S02]  /*11be0*/  LOP3.LUT R9, R10.reuse, 0x380, RZ, 0xc0, !PT ;  /* 0x000003800a097812 */ /* 0x040fe400078ec0ff */
[C---:B------:R-:W-:Y:S02]  /*11bf0*/  IADD3 R39, P0, R10.reuse, 0x60, RZ ;  /* 0x000000600a277810 */ /* 0x040fe40007f1e0ff */
[----:B----4-:R-:W-:Y:S02]  /*11c00*/  IADD3 R37, P1, R10, 0x40, RZ ;  /* 0x000000400a257810 */ /* 0x010fe40007f3e0ff */
        /* <DEDUP_REMOVED lines=11> */
[----:B------:R-:W-:-:S02]  /*11cc0*/  LOP3.LUT R6, R6, R37, RZ, 0x3c, !PT ;  /* 0x0000002506067212 */ /* 0x000fc400078e3cff */
[----:B------:R-:W-:Y:S02]  /*11cd0*/  LOP3.LUT R4, R24, R39, RZ, 0x3c, !PT ;  /* 0x0000002718047212 */ /* 0x000fe400078e3cff */
[----:B------:R-:W-:Y:S02]  /*11ce0*/  MOV R10, R10 ;  /* 0x0000000a000a7202 */ /* 0x000fe40000000f00 */
[----:B------:R-:W-:Y:S02]  /*11cf0*/  IADD3.X R9, RZ, R11, RZ, P2, !PT ;  /* 0x0000000bff097210 */ /* 0x000fe400017fe4ff */
[----:B------:R-:W-:Y:S01]  /*11d00*/  MOV R27, R6 ;  /* 0x00000006001b7202 */ /* 0x000fe20000000f00 */
[----:B------:R2:W-:Y:S01]  /*11d10*/  STSM.16.M88.4 [R10], R12 ;  /* 0x0000000c0a007844 */ /* 0x0005e20000000200 */
[----:B------:R-:W-:Y:S02]  /*11d20*/  MOV R26, R4 ;  /* 0x00000004001a7202 */ /* 0x000fe40000000f00 */
[----:B------:R-:W-:-:S02]  /*11d30*/  ISETP.NE.U32.AND P0, PT, RZ, UR4, PT ;  /* 0x00000004ff007c0c */ /* 0x000fc4000bf05070 */
[----:B------:R-:W-:Y:S02]  /*11d40*/  IADD3 R24, P1, R41, UR4, RZ ;  /* 0x0000000429187c10 */ /* 0x000fe4000ff3e0ff */
[----:B------:R-:W-:Y:S02]  /*11d50*/  MOV R31, R8 ;  /* 0x00000008001f7202 */ /* 0x000fe40000000f00 */
[----:B------:R-:W-:Y:S02]  /*11d60*/  F2FP.F16.F32.PACK_AB R4, R97, R96 ;  /* 0x000000606104723e */ /* 0x000fe400000000ff */
[----:B------:R-:W-:Y:S02]  /*11d70*/  F2FP.F16.F32.PACK_AB R5, R99, R98 ;  /* 0x000000626305723e */ /* 0x000fe400000000ff */
[----:B------:R-:W-:Y:S02]  /*11d80*/  F2FP.F16.F32.PACK_AB R6, R101, R100 ;  /* 0x000000646506723e */ /* 0x000fe400000000ff */
[----:B------:R-:W-:-:S02]  /*11d90*/  F2FP.F16.F32.PACK_AB R7, R103, R102 ;  /* 0x000000666707723e */ /* 0x000fc400000000ff */
[----:B------:R-:W-:Y:S02]  /*11da0*/  F2FP.F16.F32.PACK_AB R8, R105, R104 ;  /* 0x000000686908723e */ /* 0x000fe400000000ff */
[----:B------:R-:W-:Y:S02]  /*11db0*/  F2FP.F16.F32.PACK_AB R9, R107, R106 ;  /* 0x0000006a6b09723e */ /* 0x000fe400000000ff */
[----:B--2---:R-:W-:Y:S02]  /*11dc0*/  F2FP.F16.F32.PACK_AB R10, R109, R108 ;  /* 0x0000006c6d0a723e */ /* 0x004fe400000000ff */
[----:B------:R-:W-:Y:S02]  /*11dd0*/  F2FP.F16.F32.PACK_AB R11, R111, R110 ;  /* 0x0000006e6f0b723e */ /* 0x000fe400000000ff */
[----:B------:R-:W-:Y:S02]  /*11de0*/  F2FP.F16.F32.PACK_AB R12, R113, R112 ;  /* 0x00000070710c723e */ /* 0x000fe400000000ff */
[----:B------:R-:W-:-:S02]  /*11df0*/  F2FP.F16.F32.PACK_AB R13, R115, R114 ;  /* 0x00000072730d723e */ /* 0x000fc400000000ff */
[----:B------:R-:W-:Y:S02]  /*11e00*/  F2FP.F16.F32.PACK_AB R14, R117, R116 ;  /* 0x00000074750e723e */ /* 0x000fe400000000ff */
[----:B------:R-:W-:Y:S02]  /*11e10*/  F2FP.F16.F32.PACK_AB R15, R119, R118 ;  /* 0x00000076770f723e */ /* 0x000fe400000000ff */
[----:B------:R-:W-:Y:S02]  /*11e20*/  ISETP.NE.AND.EX P0, PT, RZ, UR5, PT, P0 ;  /* 0x00000005ff007c0c */ /* 0x000fe4000bf05300 */
[----:B------:R-:W-:Y:S01]  /*11e30*/  IADD3.X R25, R40, UR5, RZ, P1, !PT ;  /* 0x0000000528197c10 */ /* 0x000fe20008ffe4ff */
[----:B------:R-:W-:Y:S01]  /*11e40*/  ULDC.64 UR4, c[0x0][0xc08] ;  /* 0x0003020000047ab9 */ /* 0x000fe20000000a00 */
[----:B------:R2:W-:Y:S01]  /*11e50*/  STSM.16.M88.4 [R31], R4 ;  /* 0x000000041f007844 */ /* 0x0005e20000000200 */
[----:B------:R-:W-:-:S03]  /*11e60*/  ISETP.NE.U32.AND P1, PT, RZ, UR4, PT ;  /* 0x00000004ff007c0c */ /* 0x000fc6000bf25070 */
[----:B------:R3:W-:Y:S01]  /*11e70*/  STSM.16.M88.4 [R27], R8 ;  /* 0x000000081b007844 */ /* 0x0007e20000000200 */
[----:B------:R-:W-:-:S03]  /*11e80*/  ISETP.NE.AND.EX P1, PT, RZ, UR5, PT, P1 ;  /* 0x00000005ff007c0c */ /* 0x000fc6000bf25310 */
[----:B------:R4:W-:Y:S01]  /*11e90*/  STSM.16.M88.4 [R26], R12 ;  /* 0x0000000c1a007844 */ /* 0x0009e20000000200 */
[----:B------:R-:W-:Y:S09]  /*11ea0*/  BAR.SYNC.DEFER_BLOCKING 0x1, 0x180 ;  /* 0x0046000000007b1d */ /* 0x000ff20000010000 */
[----:B--2---:R-:W-:Y:S01]  /*11eb0*/  @P1 IADD3 R4, P3, R41, UR4, RZ ;  /* 0x0000000429041c10 */ /* 0x004fe2000ff7e0ff */
[----:B------:R-:W-:-:S02]  /*11ec0*/  ULDC UR4, c[0x0][0xa88] ;  /* 0x0002a20000047ab9 */ /* 0x000fc40000000800 */
[----:B---3--:R-:W-:Y:S01]  /*11ed0*/  IMAD.U32 R9, RZ, RZ, UR4 ;  /* 0x00000004ff097e24 */ /* 0x008fe2000f8e00ff */
[----:B------:R-:W-:Y:S01]  /*11ee0*/  @P1 IADD3.X R5, R40, UR5, RZ, P3, !PT ;  /* 0x0000000528051c10 */ /* 0x000fe20009ffe4ff */
[----:B------:R2:W5:Y:S04]  /*11ef0*/  @P0 LDG.E R30, desc[UR40][R24.64] ;  /* 0x00000028181e0981 */ /* 0x000568000c1e1900 */
        /* <DEDUP_REMOVED lines=10> */
.L_x_2770:
[----:B------:R-:W2:Y:S01]  /*11fa0*/  LDL.LU R10, [R1+0x58] ;  /* 0x00005800010a7983 */ /* 0x000ea20000300800 */
[----:B-1----:R-:W-:Y:S01]  /*11fb0*/  @P2 IMAD.HI.U32 R4, R15, R6, RZ ;  /* 0x000000060f042227 */ /* 0x002fe200078e00ff */
[----:B------:R-:W-:Y:S02]  /*11fc0*/  ULDC.64 UR4, c[0x0][0xb90] ;  /* 0x0002e40000047ab9 */ /* 0x000fe40000000a00 */
[----:B------:R-:W4:Y:S04]  /*11fd0*/  LDL.LU R8, [R1+0x50] ;  /* 0x0000500001087983 */ /* 0x000f280000300800 */
[----:B------:R-:W4:Y:S01]  /*11fe0*/  LDL.LU R45, [R1+0x40] ;  /* 0x00004000012d7983 */ /* 0x000f220000300800 */
[----:B-----5:R-:W-:Y:S01]  /*11ff0*/  SHF.R.S32.HI R31, RZ, 0x1f, R30 ;  /* 0x0000001fff1f7819 */ /* 0x020fe2000001141e */
[----:B------:R-:W-:Y:S01]  /*12000*/  IMAD.MOV.U32 R7, RZ, RZ, R15 ;  /* 0x000000ffff077224 */ /* 0x000fe200078e000f */
[----:B---3--:R-:W-:Y:S01]  /*12010*/  @P2 SHF.R.U32.HI R7, RZ, R37, R4 ;  /* 0x00000025ff072219 */ /* 0x008fe20000011604 */
[----:B------:R-:W3:Y:S04]  /*12020*/  LDL R14, [R1+0x64] ;  /* 0x00006400010e7983 */ /* 0x000ee80000100800 */
[----:B------:R-:W-:Y:S01]  /*12030*/  IMAD.MOV R13, RZ, RZ, -R7 ;  /* 0x000000ffff0d7224 */ /* 0x000fe200078e0a07 */
[----:B------:R-:W-:-:S02]  /*12040*/  SHF.R.S32.HI R43, RZ, 0x1f, R38 ;  /* 0x0000001fff2b7819 */ /* 0x000fc40000011426 */
[----:B------:R-:W-:Y:S02]  /*12050*/  SHF.R.S32.HI R12, RZ, 0x1f, R38 ;  /* 0x0000001fff0c7819 */ /* 0x000fe40000011426 */
[-C--:B------:R-:W-:Y:S02]  /*12060*/  LEA.HI R43, R43, R38.reuse, RZ, 0x3 ;  /* 0x000000262b2b7211 */ /* 0x080fe400078f18ff */
[----:B------:R-:W-:Y:S02]  /*12070*/  LEA.HI R12, R12, R38, RZ, 0x7 ;  /* 0x000000260c0c7211 */ /* 0x000fe400078f38ff */
[----:B------:R-:W-:Y:S02]  /*12080*/  SHF.R.S32.HI R43, RZ, 0x3, R43 ;  /* 0x00000003ff2b7819 */ /* 0x000fe4000001142b */
[----:B------:R-:W-:-:S05]  /*12090*/  LOP3.LUT R12, R12, 0xffffff80, RZ, 0xc0, !PT ;  /* 0xffffff800c0c7812 */ /* 0x000fca00078ec0ff */
[----:B------:R-:W-:Y:S01]  /*120a0*/  IMAD.IADD R12, R38, 0x1, -R12 ;  /* 0x00000001260c7824 */ /* 0x000fe200078e0a0c */
[----:B--2---:R-:W-:Y:S02]  /*120b0*/  SEL R40, R10, RZ, !P0 ;  /* 0x000000ff0a287207 */ /* 0x004fe40004000000 */
[----:B----4-:R-:W-:Y:S02]  /*120c0*/  SEL R39, R8, RZ, !P0 ;  /* 0x000000ff08277207 */ /* 0x010fe40004000000 */
[----:B------:R-:W-:Y:S01]  /*120d0*/  SHF.R.S32.HI R41, RZ, 0x1f, R45 ;  /* 0x0000001fff297819 */ /* 0x000fe2000001142d */
[----:B------:R-:W-:-:S04]  /*120e0*/  IMAD.WIDE.U32 R4, R45, UR4, R30 ;  /* 0x000000042d047c25 */ /* 0x000fc8000f8e001e */
[----:B------:R-:W-:-:S04]  /*120f0*/  IMAD R6, R41, UR4, RZ ;  /* 0x0000000429067c24 */ /* 0x000fc8000f8e02ff */
[----:B------:R-:W-:Y:S01]  /*12100*/  IMAD R11, R45, UR5, R6 ;  /* 0x000000052d0b7c24 */ /* 0x000fe2000f8e0206 */
[----:B------:R-:W-:-:S03]  /*12110*/  ULDC.64 UR4, c[0x0][0xb98] ;  /* 0x0002e60000047ab9 */ /* 0x000fc60000000a00 */
[----:B------:R-:W-:Y:S02]  /*12120*/  IMAD.IADD R5, R5, 0x1, R11 ;  /* 0x0000000105057824 */ /* 0x000fe400078e020b */
        /* <DEDUP_REMOVED lines=12> */
[----:B------:R-:W-:-:S04]  /*121f0*/  ULDC.64 UR4, c[0x0][0xb50] ;  /* 0x0002d40000047ab9 */ /* 0x000fc80000000a00 */
[----:B------:R-:W-:Y:S02]  /*12200*/  IADD3 R5, R5, R7, RZ ;  /* 0x0000000705057210 */ /* 0x000fe40007ffe0ff */
[----:B------:R-:W-:-:S04]  /*12210*/  LEA R8, P0, R4, UR4, 0x2 ;  /* 0x0000000404087c11 */ /* 0x000fc8000f8010ff */
[----:B------:R-:W-:Y:S01]  /*12220*/  LEA.HI.X R10, R4, UR5, R5, 0x2, P0 ;  /* 0x00000005040a7c11 */ /* 0x000fe200080f1405 */
[----:B------:R-:W-:Y:S01]  /*12230*/  IMAD R5, R43, 0x40, R29 ;  /* 0x000000402b057824 */ /* 0x000fe200078e021d */
[----:B------:R-:W-:Y:S01]  /*12240*/  SHFL.IDX PT, R6, R8, RZ, 0x1c1f ;  /* 0x001c1fff08067589 */ /* 0x000fe200000e0000 */
[----:B---3--:R-:W-:Y:S01]  /*12250*/  IMAD.IADD R11, R14, 0x1, R44 ;  /* 0x000000010e0b7824 */ /* 0x008fe200078e022c */
[----:B------:R-:W-:Y:S02]  /*12260*/  ULDC.64 UR4, c[0x0][0xaa0] ;  /* 0x0002a80000047ab9 */ /* 0x000fe40000000a00 */
[----:B------:R-:W1:Y:S01]  /*12270*/  SHFL.IDX PT, R7, R10, RZ, 0x1c1f ;  /* 0x001c1fff0a077589 */ /* 0x000e6200000e0000 */
[----:B------:R-:W-:-:S03]  /*12280*/  IMAD.WIDE R4, R5, 0x2, R20 ;  /* 0x0000000205047825 */ /* 0x000fc600078e0214 */
[----:B------:R2:W-:Y:S01]  /*12290*/  SHFL.IDX PT, R36, R8, 0x1, 0x1c1f ;  /* 0x003c1f0008247f89 */ /* 0x0005e200000e0000 */
[----:B------:R-:W-:-:S03]  /*122a0*/  IMAD R20, R9, R32, RZ ;  /* 0x0000002009147224 */ /* 0x000fc600078e02ff */
[----:B------:R-:W3:Y:S01]  /*122b0*/  SHFL.IDX PT, R37, R10, 0x1, 0x1c1f ;  /* 0x003c1f000a257f89 */ /* 0x000ee200000e0000 */
[----:B------:R-:W-:Y:S01]  /*122c0*/  LOP3.LUT P0, RZ, R12, 0x3, RZ, 0xc0, !PT ;  /* 0x000000030cff7812 */ /* 0x000fe2000780c0ff */
[----:B------:R-:W4:Y:S01]  /*122d0*/  @P2 LDC R21, c[0x0][0xbec] ;  /* 0x0002fb00ff152b82 */ /* 0x000f220000000800 */
[C---:B------:R-:W-:Y:S02]  /*122e0*/  IADD3 R9, R11.reuse, 0x8, RZ ;  /* 0x000000080b097810 */ /* 0x040fe40007ffe0ff */
[C---:B------:R-:W-:Y:S02]  /*122f0*/  IADD3 R13, P3, R4.reuse, 0x1800, RZ ;  /* 0x00001800040d7810 */ /* 0x040fe40007f7e0ff */
[----:B------:R-:W-:Y:S02]  /*12300*/  IADD3 R25, P4, R4, 0x3000, RZ ;  /* 0x0000300004197810 */ /* 0x000fe40007f9e0ff */
[-C--:B------:R-:W-:Y:S02]  /*12310*/  ISETP.GE.OR P1, PT, R11, R20.reuse, P0 ;  /* 0x000000140b00720c */ /* 0x080fe40000726670 */
[----:B------:R-:W-:-:S02]  /*12320*/  ISETP.GE.OR P0, PT, R9, R20, P0 ;  /* 0x000000140900720c */ /* 0x000fc40000706670 */
[----:B------:R-:W-:Y:S02]  /*12330*/  LOP3.LUT R9, R4, 0x380, RZ, 0xc0, !PT ;  /* 0x0000038004097812 */ /* 0x000fe400078ec0ff */
[----:B------:R-:W-:Y:S02]  /*12340*/  LOP3.LUT R12, R13, 0x380, RZ, 0xc0, !PT ;  /* 0x000003800d0c7812 */ /* 0x000fe400078ec0ff */
[----:B------:R-:W-:Y:S02]  /*12350*/  LOP3.LUT R24, R25, 0x380, RZ, 0xc0, !PT ;  /* 0x0000038019187812 */ /* 0x000fe400078ec0ff */
[----:B------:R-:W-:Y:S02]  /*12360*/  SHF.R.U64 R9, R9, 0x3, RZ ;  /* 0x0000000309097819 */ /* 0x000fe400000012ff */
[----:B------:R-:W-:Y:S02]  /*12370*/  SHF.R.U64 R12, R12, 0x3, RZ ;  /* 0x000000030c0c7819 */ /* 0x000fe400000012ff */
[----:B------:R-:W-:-:S02]  /*12380*/  SHF.R.U64 R24, R24, 0x3, RZ ;  /* 0x0000000318187819 */ /* 0x000fc400000012ff */
[----:B--2---:R-:W-:Y:S01]  /*12390*/  LOP3.LUT R8, R9, R4, RZ, 0x3c, !PT ;  /* 0x0000000409087212 */ /* 0x004fe200078e3cff */
[--C-:B------:R-:W-:Y:S01]  /*123a0*/  IMAD.MOV.U32 R9, RZ, RZ, R5.reuse ;  /* 0x000000ffff097224 */ /* 0x100fe200078e0005 */
[----:B------:R-:W-:Y:S01]  /*123b0*/  LOP3.LUT R12, R12, R13, RZ, 0x3c, !PT ;  /* 0x0000000d0c0c7212 */ /* 0x000fe200078e3cff */
[--C-:B------:R-:W-:Y:S01]  /*123c0*/  IMAD.X R13, RZ, RZ, R5.reuse, P3 ;  /* 0x000000ffff0d7224 */ /* 0x100fe200018e0605 */
[----:B------:R-:W-:Y:S01]  /*123d0*/  LOP3.LUT R24, R24, R25, RZ, 0x3c, !PT ;  /* 0x0000001918187212 */ /* 0x000fe200078e3cff */
[----:B------:R-:W-:Y:S01]  /*123e0*/  IMAD.X R25, RZ, RZ, R5, P4 ;  /* 0x000000ffff197224 */ /* 0x000fe200020e0605 */
[----:B-1----:R-:W-:Y:S04]  /*123f0*/  @!P1 ST.E desc[UR40][R6.64], R3 ;  /* 0x0000000306009985 */ /* 0x002fe8000c101928 */
[----:B---3--:R1:W-:Y:S04]  /*12400*/  @!P0 ST.E desc[UR40][R36.64], R0 ;  /* 0x0000000024008985 */ /* 0x0083e8000c101928 */
[----:B------:R-:W2:Y:S04]  /*12410*/  LD.E.128 R8, desc[UR40][R8.64] ;  /* 0x0000002808087980 */ /* 0x000ea8000c101d00 */
[----:B------:R-:W3:Y:S04]  /*12420*/  LD.E.128 R12, desc[UR40][R12.64] ;  /* 0x000000280c0c7980 */ /* 0x000ee8000c101d00 */
[----:B------:R-:W3:Y:S01]  /*12430*/  LD.E.128 R24, desc[UR40][R24.64] ;  /* 0x0000002818187980 */ /* 0x000ee2000c101d00 */
[----:B------:R-:W-:Y:S01]  /*12440*/  IADD3 R38, P0, R4, 0x4800, RZ ;  /* 0x0000480004267810 */ /* 0x000fe20007f1e0ff */
[----:B-1----:R-:W1:Y:S03]  /*12450*/  @P2 LDC R37, c[0x0][0xbf0] ;  /* 0x0002fc00ff252b82 */ /* 0x002e660000000800 */
[----:B------:R-:W-:-:S04]  /*12460*/  LOP3.LUT R4, R38, 0x380, RZ, 0xc0, !PT ;  /* 0x0000038026047812 */ /* 0x000fc800078ec0ff */
[----:B------:R-:W-:-:S04]  /*12470*/  SHF.R.U64 R3, R4, 0x3, RZ ;  /* 0x0000000304037819 */ /* 0x000fc800000012ff */
[----:B------:R-:W-:Y:S01]  /*12480*/  LOP3.LUT R4, R3, R38, RZ, 0x3c, !PT ;  /* 0x0000002603047212 */ /* 0x000fe200078e3cff */
[----:B------:R-:W-:-:S04]  /*12490*/  IMAD R3, R31, UR4, RZ ;  /* 0x000000041f037c24 */ /* 0x000fc8000f8e02ff */
[C---:B------:R-:W-:Y:S02]  /*124a0*/  IMAD R3, R30.reuse, UR5, R3 ;  /* 0x000000051e037c24 */ /* 0x040fe4000f8e0203 */
[----:B------:R-:W-:Y:S01]  /*124b0*/  IMAD.WIDE.U32 R30, R30, UR4, RZ ;  /* 0x000000041e1e7c25 */ /* 0x000fe2000f8e00ff */
[----:B------:R-:W-:-:S03]  /*124c0*/  ULDC.64 UR4, c[0x0][0xae8] ;  /* 0x0002ba0000047ab9 */ /* 0x000fc60000000a00 */
[----:B------:R-:W-:Y:S02]  /*124d0*/  IMAD R0, R42, 0x30, R43 ;  /* 0x000000302a007824 */ /* 0x000fe400078e022b */
[----:B------:R-:W-:Y:S02]  /*124e0*/  IMAD.IADD R31, R31, 0x1, R3 ;  /* 0x000000011f1f7824 */ /* 0x000fe400078e0203 */
[----:B------:R-:W-:Y:S02]  /*124f0*/  IMAD R3, R41, UR4, RZ ;  /* 0x0000000429037c24 */ /* 0x000fe4000f8e02ff */
[----:B------:R-:W-:Y:S02]  /*12500*/  IMAD.IADD R36, R44, 0x1, R0 ;  /* 0x000000012c247824 */ /* 0x000fe400078e0200 */
[C---:B------:R-:W-:Y:S02]  /*12510*/  IMAD R3, R45.reuse, UR5, R3 ;  /* 0x000000052d037c24 */ /* 0x040fe4000f8e0203 */
[----:B------:R-:W-:Y:S01]  /*12520*/  IMAD.WIDE.U32 R30, R45, UR4, R30 ;  /* 0x000000042d1e7c25 */ /* 0x000fe2000f8e001e */
[----:B------:R-:W-:-:S03]  /*12530*/  ULDC.64 UR4, c[0x0][0xaf0] ;  /* 0x0002bc0000047ab9 */ /* 0x000fc60000000a00 */
[----:B----4-:R-:W-:-:S04]  /*12540*/  @P2 IMAD.HI.U32 R0, R36, R21, RZ ;  /* 0x0000001524002227 */ /* 0x010fc800078e00ff */
[----:B------:R-:W-:Y:S01]  /*12550*/  IMAD.IADD R31, R31, 0x1, R3 ;  /* 0x000000011f1f7824 */ /* 0x000fe200078e0203 */
[----:B------:R-:W-:Y:S01]  /*12560*/  MOV R3, R36 ;  /* 0x0000002400037202 */ /* 0x000fe20000000f00 */
[----:B------:R-:W-:Y:S01]  /*12570*/  IMAD R21, R40, UR4, RZ ;  /* 0x0000000428157c24 */ /* 0x000fe2000f8e02ff */
[----:B-1----:R-:W-:Y:S01]  /*12580*/  @P2 SHF.R.U32.HI R3, RZ, R37, R0 ;  /* 0x00000025ff032219 */ /* 0x002fe20000011600 */
[----:B------:R-:W-:-:S03]  /*12590*/  IMAD.WIDE.U32 R30, R39, UR4, R30 ;  /* 0x00000004271e7c25 */ /* 0x000fc6000f8e001e */
[----:B------:R-:W-:Y:S01]  /*125a0*/  SHF.R.S32.HI R0, RZ, 0x1f, R3 ;  /* 0x0000001fff007819 */ /* 0x000fe20000011403 */
        /* <DEDUP_REMOVED lines=14> */
[----:B------:R-:W-:Y:S01]  /*12690*/  ULDC.64 UR4, c[0x0][0xa80] ;  /* 0x0002a00000047ab9 */ /* 0x000fe20000000a00 */
[----:B------:R-:W-:Y:S02]  /*126a0*/  IADD3.X R5, RZ, R5, RZ, P0, !PT ;  /* 0x00000005ff057210 */ /* 0x000fe400007fe4ff */
[C---:B------:R-:W-:Y:S01]  /*126b0*/  LEA R32, P0, R30.reuse, UR4, 0x1 ;  /* 0x000000041e207c11 */ /* 0x040fe2000f8008ff */
[----:B------:R-:W-:Y:S01]  /*126c0*/  ULDC UR4, c[0x0][0xac8] ;  /* 0x0002b20000047ab9 */ /* 0x000fe20000000800 */
[----:B------:R-:W-:Y:S01]  /*126d0*/  IADD3 R3, R31, R3, RZ ;  /* 0x000000031f037210 */ /* 0x000fe20007ffe0ff */
[----:B------:R-:W-:Y:S01]  /*126e0*/  IMAD.IADD R41, R43, 0x1, R44 ;  /* 0x000000012b297824 */ /* 0x000fe200078e022c */
[----:B------:R-:W5:Y:S02]  /*126f0*/  LD.E.128 R4, desc[UR40][R4.64] ;  /* 0x0000002804047980 */ /* 0x000f64000c101d00 */
[----:B------:R-:W-:-:S02]  /*12700*/  LEA.HI.X R40, R30, UR5, R3, 0x1, P0 ;  /* 0x000000051e287c11 */ /* 0x000fc400080f0c03 */
[----:B------:R-:W1:Y:S01]  /*12710*/  SHFL.IDX PT, R30, R32, RZ, 0x181f ;  /* 0x00181fff201e7589 */ /* 0x000e6200000e0000 */
[----:B------:R-:W-:-:S03]  /*12720*/  ISETP.GE.AND P0, PT, R29, UR4, PT ;  /* 0x000000041d007c0c */ /* 0x000fc6000bf06270 */
[----:B------:R-:W-:Y:S04]  /*12730*/  SHFL.IDX PT, R36, R32, 0x1, 0x181f ;  /* 0x00381f0020247f89 */ /* 0x000fe800000e0000 */
[----:B------:R-:W4:Y:S04]  /*12740*/  SHFL.IDX PT, R31, R40, RZ, 0x181f ;  /* 0x00181fff281f7589 */ /* 0x000f2800000e0000 */
[----:B------:R-:W0:Y:S01]  /*12750*/  SHFL.IDX PT, R38, R32, 0x2, 0x181f ;  /* 0x00581f0020267f89 */ /* 0x000e2200000e0000 */
[----:B------:R-:W-:-:S03]  /*12760*/  VIADD R3, R41, 0x30 ;  /* 0x0000003029037836 */ /* 0x000fc60000000000 */
[----:B------:R-:W0:Y:S01]  /*12770*/  SHFL.IDX PT, R37, R40, 0x1, 0x181f ;  /* 0x00381f0028257f89 */ /* 0x000e2200000e0000 */
[CC--:B------:R-:W-:Y:S01]  /*12780*/  ISETP.GE.OR P3, PT, R41.reuse, R20.reuse, P0 ;  /* 0x000000142900720c */ /* 0x0c0fe20000766670 */
[----:B------:R-:W-:Y:S02]  /*12790*/  VIADD R21, R41, 0x60 ;  /* 0x0000006029157836 */ /* 0x000fe40000000000 */
[----:B------:R-:W0:Y:S01]  /*127a0*/  SHFL.IDX PT, R39, R40, 0x2, 0x181f ;  /* 0x00581f0028277f89 */ /* 0x000e2200000e0000 */
[----:B------:R1:W-:Y:S06]  /*127b0*/  MEMBAR.ALL.CTA ;  /* 0x0000000000007992 */ /* 0x0003ec0000008000 */
[----:B-1----:R-:W1:Y:S01]  /*127c0*/  FENCE.VIEW.ASYNC.S ;  /* 0x00000000000073c6 */ /* 0x002e620000000000 */
[----:B------:R-:W-:-:S02]  /*127d0*/  ISETP.GE.OR P2, PT, R3, R20, P0 ;  /* 0x000000140300720c */ /* 0x000fc40000746670 */
[----:B------:R-:W-:Y:S02]  /*127e0*/  ISETP.GE.OR P1, PT, R21, R20, P0 ;  /* 0x000000141500720c */ /* 0x000fe40000726670 */
[C---:B------:R-:W-:Y:S02]  /*127f0*/  @!P3 LEA R30, P5, R29.reuse, R30, 0x1 ;  /* 0x0000001e1d1eb211 */ /* 0x040fe400078a08ff */
[----:B------:R-:W-:Y:S02]  /*12800*/  IADD3 R0, R2, 0x16820, RZ ;  /* 0x0001682002007810 */ /* 0x000fe40007ffe0ff */
[----:B----4-:R-:W-:-:S05]  /*12810*/  @!P3 LEA.HI.X R31, R29, R31, R28, 0x1, P5 ;  /* 0x0000001f1d1fb211 */ /* 0x010fca00028f0c1c */
[C---:B------:R-:W-:Y:S02]  /*12820*/  @!P2 LEA R36, P4, R29.reuse, R36, 0x1 ;  /* 0x000000241d24a211 */ /* 0x040fe400078808ff */
[C---:B0-----:R-:W-:Y:S02]  /*12830*/  @!P1 LEA R38, P5, R29.reuse, R38, 0x1 ;  /* 0x000000261d269211 */ /* 0x041fe400078a08ff */
[----:B------:R-:W-:Y:S02]  /*12840*/  PRMT R0, RZ, 0x654, R0 ;  /* 0x00000654ff007816 */ /* 0x000fe40000000000 */
[C-C-:B------:R-:W-:Y:S02]  /*12850*/  @!P2 LEA.HI.X R37, R29.reuse, R37, R28.reuse, 0x1, P4 ;  /* 0x000000251d25a211 */ /* 0x140fe400020f0c1c */
[----:B------:R-:W-:Y:S01]  /*12860*/  @!P1 LEA.HI.X R39, R29, R39, R28, 0x1, P5 ;  /* 0x000000271d279211 */ /* 0x000fe200028f0c1c */
[----:B-1----:R4:W-:Y:S01]  /*12870*/  SYNCS.ARRIVE.TRANS64.RED.A1T0 RZ, [R0+URZ], RZ ;  /* 0x000000ff00ff79a7 */ /* 0x0029e2000810043f */
[----:B------:R-:W-:-:S05]  /*12880*/  VIADD R3, R41, 0x90 ;  /* 0x0000009029037836 */ /* 0x000fca0000000000 */
[----:B------:R-:W-:Y:S01]  /*12890*/  ISETP.GE.OR P0, PT, R3, R20, P0 ;  /* 0x000000140300720c */ /* 0x000fe20000706670 */
[----:B------:R-:W0:Y:S04]  /*128a0*/  SHFL.IDX PT, R32, R32, 0x3, 0x181f ;  /* 0x00781f0020207f89 */ /* 0x000e2800000e0000 */
[----:B------:R-:W1:Y:S04]  /*128b0*/  SHFL.IDX PT, R40, R40, 0x3, 0x181f ;  /* 0x00781f0028287f89 */ /* 0x000e6800000e0000 */
[----:B--2---:R4:W-:Y:S04]  /*128c0*/  @!P3 ST.E.128 desc[UR40][R30.64], R8 ;  /* 0x000000081e00b985 */ /* 0x0049e8000c101d28 */
[----:B---3--:R4:W-:Y:S04]  /*128d0*/  @!P2 ST.E.128 desc[UR40][R36.64], R12 ;  /* 0x0000000c2400a985 */ /* 0x0089e8000c101d28 */
[----:B------:R4:W-:Y:S01]  /*128e0*/  @!P1 ST.E.128 desc[UR40][R38.64], R24 ;  /* 0x0000001826009985 */ /* 0x0009e2000c101d28 */
[----:B01----:R-:W-:Y:S05]  /*128f0*/  @P0 BRA `(.L_x_2771) ;  /* 0x0000000800740947 */ /* 0x003fea0003800000 */
[----:B----4-:R-:W-:-:S04]  /*12900*/  LEA R8, P0, R29, R32, 0x1 ;  /* 0x000000201d087211 */ /* 0x010fc800078008ff */
[----:B------:R-:W-:-:S05]  /*12910*/  LEA.HI.X R9, R29, R40, R28, 0x1, P0 ;  /* 0x000000281d097211 */ /* 0x000fca00000f0c1c */
[----:B-----5:R2:W-:Y:S01]  /*12920*/  ST.E.128 desc[UR40][R8.64], R4 ;  /* 0x0000000408007985 */ /* 0x0205e2000c101d28 */
[----:B------:R-:W-:Y:S05]  /*12930*/  BRA `(.L_x_2771) ;  /* 0x0000000800647947 */ /* 0x000fea0003800000 */
.L_x_2769:
        /* <DEDUP_REMOVED lines=16> */
[----:B------:R-:W-:Y:S01]  /*12a40*/  IMAD.U32 R8, RZ, RZ, UR4 ;  /* 0x00000004ff087e24 */ /* 0x000fe2000f8e00ff */
[----:B------:R-:W-:-:S05]  /*12a50*/  @P1 IADD3.X R7, R3, UR5, RZ, P2, !PT ;  /* 0x0000000503071c10 */ /* 0x000fca00097fe4ff */
[----:B------:R2:W5:Y:S01]  /*12a60*/  @P1 LDG.E R8, desc[UR40][R6.64] ;  /* 0x0000002806081981 */ /* 0x000562000c1e1900 */
[----:B---3--:R-:W-:Y:S02]  /*12a70*/  ISETP.NE.AND P2, PT, R25, 0x1, PT ;  /* 0x000000011900780c */ /* 0x008fe40003f45270 */
[----:B----4-:R-:W-:-:S11]  /*12a80*/  IADD3 R31, R10, -0x80, RZ ;  /* 0xffffff800a1f7810 */ /* 0x010fd60007ffe0ff */
        /* <DEDUP_REMOVED lines=8> */
.L_x_2772:
        /* <DEDUP_REMOVED lines=11> */
[----:B-----5:R-:W-:Y:S01]  /*12bc0*/  IADD3 R10, R30, -0x80, R10 ;  /* 0xffffff801e0a7810 */ /* 0x020fe20007ffe00a */
[----:B0-----:R-:W-:-:S05]  /*12bd0*/  IMAD R3, R8, R9, RZ ;  /* 0x0000000908037224 */ /* 0x001fca00078e02ff */
[----:B------:R-:W-:-:S13]  /*12be0*/  ISETP.GE.AND P0, PT, R10, R3, PT ;  /* 0x000000030a00720c */ /* 0x000fda0003f06270 */
[----:B------:R-:W-:Y:S05]  /*12bf0*/  @P0 BRA `(.L_x_2774) ;  /* 0x0000000000840947 */ /* 0x000fea0003800000 */
[----:B------:R-:W-:Y:S01]  /*12c00*/  ISETP.NE.AND P0, PT, R9, 0x1, PT ;  /* 0x000000010900780c */ /* 0x000fe20003f05270 */
[----:B------:R-:W-:Y:S01]  /*12c10*/  ULDC.64 UR4, c[0x0][0xb90] ;  /* 0x0002e40000047ab9 */ /* 0x000fe20000000a00 */
[----:B------:R-:W-:Y:S01]  /*12c20*/  MOV R5, R11 ;  /* 0x0000000b00057202 */ /* 0x000fe20000000f00 */
[----:B------:R-:W-:Y:S02]  /*12c30*/  IMAD R7, R12, UR4, RZ ;  /* 0x000000040c077c24 */ /* 0x000fe4000f8e02ff */
[----:B------:R-:W-:Y:S02]  /*12c40*/  IMAD.MOV.U32 R4, RZ, RZ, R0 ;  /* 0x000000ffff047224 */ /* 0x000fe400078e0000 */
[----:B------:R-:W-:Y:S02]  /*12c50*/  IMAD.MOV.U32 R3, RZ, RZ, R10 ;  /* 0x000000ffff037224 */ /* 0x000fe400078e000a */
[----:B------:R-:W-:-:S04]  /*12c60*/  IMAD.WIDE.U32 R4, R24, UR4, R4 ;  /* 0x0000000418047c25 */ /* 0x000fc8000f8e0004 */
[----:B------:R-:W0:Y:S01]  /*12c70*/  @P0 LDC R15, c[0x0][0xbec] ;  /* 0x0002fb00ff0f0b82 */ /* 0x000e220000000800 */
[----:B------:R-:W-:Y:S01]  /*12c80*/  IMAD R7, R24, UR5, R7 ;  /* 0x0000000518077c24 */ /* 0x000fe2000f8e0207 */
[----:B------:R-:W-:-:S03]  /*12c90*/  ULDC.64 UR4, c[0x0][0xb98] ;  /* 0x0002e60000047ab9 */ /* 0x000fc60000000a00 */
[----:B------:R-:W-:-:S03]  /*12ca0*/  IMAD.IADD R5, R5, 0x1, R7 ;  /* 0x0000000105057824 */ /* 0x000fc600078e0207 */
[----:B------:R-:W2:Y:S01]  /*12cb0*/  @P0 LDC R21, c[0x0][0xbf0] ;  /* 0x0002fc00ff150b82 */ /* 0x000ea20000000800 */
[----:B------:R-:W-:-:S04]  /*12cc0*/  IMAD.WIDE.U32 R4, R13, UR4, R4 ;  /* 0x000000040d047c25 */ /* 0x000fc8000f8e0004 */
[----:B0-----:R-:W-:-:S05]  /*12cd0*/  @P0 IMAD.HI.U32 R6, R10, R15, RZ ;  /* 0x0000000f0a060227 */ /* 0x001fca00078e00ff */
        /* <DEDUP_REMOVED lines=16> */
[----:B------:R-:W-:Y:S02]  /*12de0*/  LEA.HI.X R7, R4, UR5, R3, 0x2, P0 ;  /* 0x0000000504077c11 */ /* 0x000fe400080f1403 */
[----:B------:R-:W-:-:S05]  /*12df0*/  MOV R3, 0xff800000 ;  /* 0xff80000000037802 */ /* 0x000fca0000000f00 */
[----:B------:R0:W-:Y:S02]  /*12e00*/  STG.E desc[UR40][R6.64], R3 ;  /* 0x0000000306007986 */ /* 0x0001e4000c101928 */
.L_x_2774:
[----:B------:R-:W-:Y:S05]  /*12e10*/  BSYNC B1 ;  /* 0x0000000000017941 */ /* 0x000fea0003800000 */
.L_x_2773:
[----:B------:R-:W-:Y:S01]  /*12e20*/  SHF.R.S32.HI R26, RZ, 0x1f, R31 ;  /* 0x0000001fff1a7819 */ /* 0x000fe2000001141f */
[----:B------:R-:W-:Y:S01]  /*12e30*/  ULDC.64 UR4, c[0x0][0xaa0] ;  /* 0x0002a80000047ab9 */ /* 0x000fe20000000a00 */
[----:B------:R-:W-:Y:S01]  /*12e40*/  ULDC.64 UR6, c[0x0][0xa80] ;  /* 0x0002a00000067ab9 */ /* 0x000fe20000000a00 */
[----:B0-----:R-:W-:Y:S01]  /*12e50*/  IMAD R3, R11, UR4, RZ ;  /* 0x000000040b037c24 */ /* 0x001fe2000f8e02ff */
[----:B------:R-:W-:Y:S01]  /*12e60*/  LEA.HI R26, R26, R31, RZ, 0x3 ;  /* 0x0000001f1a1a7211 */ /* 0x000fe200078f18ff */
[----:B------:R-:W-:-:S03]  /*12e70*/  IMAD.WIDE.U32 R4, R0, UR4, RZ ;  /* 0x0000000400047c25 */ /* 0x000fc6000f8e00ff */
[----:B------:R-:W-:Y:S01]  /*12e80*/  SHF.R.S32.HI R26, RZ, 0x3, R26 ;  /* 0x00000003ff1a7819 */ /* 0x000fe2000001141a */
[----:B------:R-:W-:Y:S01]  /*12e90*/  IMAD R3, R0, UR5, R3 ;  /* 0x0000000500037c24 */ /* 0x000fe2000f8e0203 */
[----:B------:R-:W-:Y:S02]  /*12ea0*/  ULDC.64 UR4, c[0x0][0xae8] ;  /* 0x0002ba0000047ab9 */ /* 0x000fe40000000a00 */
[----:B------:R-:W-:Y:S02]  /*12eb0*/  IMAD R6, R12, UR4, RZ ;  /* 0x000000040c067c24 */ /* 0x000fe4000f8e02ff */
[----:B------:R-:W-:Y:S02]  /*12ec0*/  IMAD R0, R42, 0x30, R26 ;  /* 0x000000302a007824 */ /* 0x000fe400078e021a */
[----:B------:R-:W-:Y:S02]  /*12ed0*/  IMAD.IADD R5, R5, 0x1, R3 ;  /* 0x0000000105057824 */ /* 0x000fe400078e0203 */
[----:B-----5:R-:W-:-:S02]  /*12ee0*/  IMAD.IADD R9, R30, 0x1, R0 ;  /* 0x000000011e097824 */ /* 0x020fc400078e0200 */
[C---:B------:R-:W-:Y:S02]  /*12ef0*/  IMAD R7, R24.reuse, UR5, R6 ;  /* 0x0000000518077c24 */ /* 0x040fe4000f8e0206 */
[----:B------:R-:W-:Y:S01]  /*12f00*/  IMAD.WIDE.U32 R4, R24, UR4, R4 ;  /* 0x0000000418047c25 */ /* 0x000fe2000f8e0004 */
[----:B------:R-:W-:-:S03]  /*12f10*/  ULDC.64 UR4, c[0x0][0xaf0] ;  /* 0x0002bc0000047ab9 */ /* 0x000fc60000000a00 */
[----:B------:R-:W-:Y:S01]  /*12f20*/  @P2 IMAD.HI.U32 R0, R9, R20, RZ ;  /* 0x0000001409002227 */ /* 0x000fe200078e00ff */
[----:B------:R-:W-:-:S03]  /*12f30*/  IADD3 R5, R5, R7, RZ ;  /* 0x0000000705057210 */ /* 0x000fc60007ffe0ff */
[----:B------:R-:W-:Y:S01]  /*12f40*/  IMAD.MOV.U32 R3, RZ, RZ, R9 ;  /* 0x000000ffff037224 */ /* 0x000fe200078e0009 */
[----:B------:R-:W-:Y:S01]  /*12f50*/  @P2 SHF.R.U32.HI R3, RZ, R27, R0 ;  /* 0x0000001bff032219 */ /* 0x000fe20000011600 */
        /* <DEDUP_REMOVED lines=38> */
[C-C-:B--2---:R-:W-:Y:S02]  /*131c0*/  @!P2 LEA.HI.X R3, R29.reuse, R0, R28.reuse, 0x1, P5 ;  /* 0x000000001d03a211 */ /* 0x144fe400028f0c1c */
[----:B------:R0:W2:Y:S01]  /*131d0*/  SHFL.IDX PT, R0, R20, 0x3, 0x181f ;  /* 0x00781f0014007f89 */ /* 0x0000a200000e0000 */
[C---:B---3--:R-:W-:Y:S02]  /*131e0*/  @!P3 LEA R8, P1, R29.reuse, R5, 0x1 ;  /* 0x000000051d08b211 */ /* 0x048fe400078208ff */
[----:B------:R-:W-:Y:S02]  /*131f0*/  @!P2 MOV R11, R3 ;  /* 0x00000003000ba202 */ /* 0x000fe40000000f00 */
[C---:B----4-:R-:W-:Y:S02]  /*13200*/  @!P4 LEA R25, P5, R29.reuse, R14, 0x1 ;  /* 0x0000000e1d19c211 */ /* 0x050fe400078a08ff */
[----:B------:R0:W3:Y:S01]  /*13210*/  SHFL.IDX PT, R14, R7, 0x3, 0x181f ;  /* 0x00781f00070e7f89 */ /* 0x0000e200000e0000 */
[----:B-----5:R-:W-:-:S02]  /*13220*/  @!P3 LEA.HI.X R9, R29, R4, R28, 0x1, P1 ;  /* 0x000000041d09b211 */ /* 0x020fc400008f0c1c */
[----:B------:R-:W-:Y:S01]  /*13230*/  @!P4 IMAD.MOV.U32 R4, RZ, RZ, R25 ;  /* 0x000000ffff04c224 */ /* 0x000fe200078e0019 */
[----:B------:R0:W-:Y:S01]  /*13240*/  @!P2 ST.E.128 desc[UR40][R10.64], RZ ;  /* 0x000000ff0a00a985 */ /* 0x0001e2000c101d28 */
[----:B-1----:R-:W-:-:S03]  /*13250*/  @!P4 LEA.HI.X R5, R29, R6, R28, 0x1, P5 ;  /* 0x000000061d05c211 */ /* 0x002fc600028f0c1c */
[----:B------:R0:W-:Y:S04]  /*13260*/  @!P3 ST.E.128 desc[UR40][R8.64], RZ ;  /* 0x000000ff0800b985 */ /* 0x0001e8000c101d28 */
[----:B------:R0:W-:Y:S02]  /*13270*/  @!P4 ST.E.128 desc[UR40][R4.64], RZ ;  /* 0x000000ff0400c985 */ /* 0x0001e4000c101d28 */
.L_x_2954:
[----:B------:R-:W-:-:S05]  /*13280*/  VIADD R24, R24, 0x90 ;  /* 0x0000009018187836 */ /* 0x000fca0000000000 */
[----:B------:R-:W-:-:S13]  /*13290*/  ISETP.GE.OR P0, PT, R24, R21, P0 ;  /* 0x000000151800720c */ /* 0x000fda0000706670 */
[----:B---3--:R-:W-:-:S04]  /*132a0*/  @!P0 LEA R14, P1, R29, R14, 0x1 ;  /* 0x0000000e1d0e8211 */ /* 0x008fc800078208ff */
[----:B--2---:R-:W-:-:S05]  /*132b0*/  @!P0 LEA.HI.X R15, R29, R0, R28, 0x1, P1 ;  /* 0x000000001d0f8211 */ /* 0x004fca00008f0c1c */
[----:B------:R1:W-:Y:S04]  /*132c0*/  @!P0 ST.E.128 desc[UR40][R14.64], RZ ;  /* 0x000000ff0e008985 */ /* 0x0003e8000c101d28 */
.L_x_2771:
[----:B------:R-:W-:Y:S05]  /*132d0*/  BSYNC B0 ;  /* 0x0000000000007941 */ /* 0x000fea0003800000 */
.L_x_2768:
[----:B------:R-:W-:Y:S02]  /*132e0*/  ULDC UR4, c[0x0][0xc3c] ;  /* 0x00030f0000047ab9 */ /* 0x000fe40000000800 */
[----:B------:R-:W-:-:S13]  /*132f0*/  ISETP.GE.AND P0, PT, R35, UR4, PT ;  /* 0x0000000423007c0c */ /* 0x000fda000bf06270 */
[----:B------:R-:W-:Y:S05]  /*13300*/  @!P0 BRA `(.L_x_2776) ;  /* 0xfffffedc00448947 */ /* 0x000fea000383ffff */
[----:B------:R-:W-:Y:S05]  /*13310*/  BRA `(.L_x_2631) ;  /* 0x0000006c00307947 */ /* 0x000fea0003800000 */
.L_x_2629:
[----:B------:R-:W-:-:S08]  /*13320*/  NOP ;  /* 0x0000000000007918 */ /* 0x000fd00000000000 */
[----:B--2---:R-:W0:-:S00]  /*13330*/  USETMAXREG.DEALLOC.CTAPOOL 0x20 ;  /* 0x00000020000079c8 */ /* 0x004e0000080e0500 */
        /* <DEDUP_REMOVED lines=16> */
.L_x_2777:
        /* <DEDUP_REMOVED lines=42> */
.L_x_2783:
        /* <DEDUP_REMOVED lines=12> */
.L_x_2782:
[----:B------:R-:W-:Y:S05]  /*137a0*/  BSYNC B0 ;  /* 0x0000000000007941 */ /* 0x000fea0003800000 */
.L_x_2781:
        /* <DEDUP_REMOVED lines=20> */
[----:B------:R-:W-:Y:S02]  /*138f0*/  IMAD.MOV.U32 R6, RZ, RZ, R9 ;  /* 0x000000ffff067224 */ /* 0x000fe400078e0009 */
[----:B------:R-:W-:-:S07]  /*13900*/  IMAD.MOV.U32 R9, RZ, RZ, R3 ;  /* 0x000000ffff097224 */ /* 0x000fce00078e0003 */
.L_x_2779:
[----:B------:R-:W-:-:S04]  /*13910*/  IMAD.IADD R9, R4, 0x1, -R9 ;  /* 0x0000000104097824 */ /* 0x000fc800078e0a09 */
[----:B------:R-:W-:-:S05]  /*13920*/  IMAD R2, R6, UR5, R9 ;  /* 0x0000000506027c24 */ /* 0x000fca000f8e0209 */
[----:B------:R-:W-:Y:S02]  /*13930*/  ISETP.GT.AND P0, PT, R2, UR6, PT ;  /* 0x0000000602007c0c */ /* 0x000fe4000bf04270 */
[----:B------:R-:W0:Y:S11]  /*13940*/  LDC.64 R2, c[0x0][0xc90] ;  /* 0x00032400ff027b82 */ /* 0x000e360000000a00 */
[----:B------:R-:W-:-:S04]  /*13950*/  VOTE.ANY R10, PT, !P0 ;  /* 0x00000000000a7806 */ /* 0x000fc800040e0100 */
[----:B------:R-:W1:Y:S02]  /*13960*/  POPC R13, R10 ;  /* 0x0000000a000d7309 */ /* 0x000e640000000000 */
[----:B-1----:R-:W-:-:S05]  /*13970*/  IADD3 R19, R13, UR4, RZ ;  /* 0x000000040d137c10 */ /* 0x002fca000fffe0ff */
        /* <DEDUP_REMOVED lines=14> */
.L_x_2784:
[----:B-1----:R-:W-:Y:S01]  /*13a60*/  IMAD R16, R16, UR5, R9 ;  /* 0x0000000510107c24 */ /* 0x002fe2000f8e0209 */
[----:B------:R-:W-:Y:S01]  /*13a70*/  MOV R2, RZ ;  /* 0x000000ff00027202 */ /* 0x000fe20000000f00 */
[----:B0-----:R-:W-:Y:S01]  /*13a80*/  IMAD R11, R15, R8, RZ ;  /* 0x000000080f0b7224 */ /* 0x001fe200078e02ff */
[----:B------:R-:W-:Y:S02]  /*13a90*/  IABS R6, R4 ;  /* 0x0000000400067213 */ /* 0x000fe40000000000 */
[----:B------:R-:W-:Y:S01]  /*13aa0*/  IADD3 R9, -R16, UR6, RZ ;  /* 0x0000000610097c10 */ /* 0x000fe2000fffe1ff */
[----:B------:R-:W-:-:S03]  /*13ab0*/  IMAD.HI.U32 R2, R3, R11, R2 ;  /* 0x0000000b03027227 */ /* 0x000fc600078e0002 */
[----:B------:R-:W-:Y:S01]  /*13ac0*/  IABS R3, R9 ;  /* 0x0000000900037213 */ /* 0x000fe20000000000 */
[----:B------:R-:W-:-:S04]  /*13ad0*/  IMAD.MOV R6, RZ, RZ, -R6 ;  /* 0x000000ffff067224 */ /* 0x000fc800078e0a06 */
        /* <DEDUP_REMOVED lines=18> */
[----:B------:R-:W-:-:S04]  /*13c00*/  IABS R8, R7 ;  /* 0x0000000700087213 */ /* 0x000fc80000000000 */
[----:B------:R-:W0:Y:S08]  /*13c10*/  I2F.RP R10, R8 ;  /* 0x00000008000a7306 */ /* 0x000e300000209400 */
[----:B0-----:R-:W0:Y:S02]  /*13c20*/  MUFU.RCP R10, R10 ;  /* 0x0000000a000a7308 */ /* 0x001e240000001000 */
[----:B0-----:R-:W-:Y:S01]  /*13c30*/  VIADD R3, R10, 0xffffffe ;  /* 0x0ffffffe0a037836 */ /* 0x001fe20000000000 */
[----:B------:R-:W-:-:S05]  /*13c40*/  IABS R10, R7 ;  /* 0x00000007000a7213 */ /* 0x000fca0000000000 */
[----:B------:R-:W0:Y:S02]  /*13c50*/  F2I.FTZ.U32.TRUNC.NTZ R3, R3 ;  /* 0x0000000300037305 */ /* 0x000e24000021f000 */
[----:B0-----:R-:W-:-:S05]  /*13c60*/  IADD3 R11, RZ, -R3, RZ ;  /* 0x80000003ff0b7210 */ /* 0x001fca0007ffe0ff */
[----:B------:R-:W-:-:S04]  /*13c70*/  IMAD R9, R11, R8, RZ ;  /* 0x000000080b097224 */ /* 0x000fc800078e02ff */
[----:B------:R-:W-:Y:S01]  /*13c80*/  IMAD.HI.U32 R2, R3, R9, R2 ;  /* 0x0000000903027227 */ /* 0x000fe200078e0002 */
[----:B------:R-:W-:-:S03]  /*13c90*/  IABS R9, R4 ;  /* 0x0000000400097213 */ /* 0x000fc60000000000 */
        /* <DEDUP_REMOVED lines=9> */
[----:B------:R-:W-:Y:S02]  /*13d30*/  ISETP.GE.AND P2, PT, R3, RZ, PT ;  /* 0x000000ff0300720c */ /* 0x000fe40003f46270 */
[----:B------:R-:W-:-:S05]  /*13d40*/  IADD3 R3, R4, R6, RZ ;  /* 0x0000000604037210 */ /* 0x000fca0007ffe0ff */
        /* <DEDUP_REMOVED lines=8> */
.L_x_2780:
[----:B------:R-:W-:Y:S01]  /*13dd0*/  IMAD.MOV.U32 R17, RZ, RZ, RZ ;  /* 0x000000ffff117224 */ /* 0x000fe200078e00ff */
[----:B------:R-:W-:Y:S01]  /*13de0*/  MOV R16, UR6 ;  /* 0x0000000600107c02 */ /* 0x000fe20008000f00 */
[----:B------:R-:W-:-:S07]  /*13df0*/  IMAD.MOV.U32 R18, RZ, RZ, RZ ;  /* 0x000000ffff127224 */ /* 0x000fce00078e00ff */
.L_x_2785:
[----:B------:R-:W-:-:S13]  /*13e00*/  ISETP.NE.AND P0, PT, R5, RZ, PT ;  /* 0x000000ff0500720c */ /* 0x000fda0003f05270 */
[----:B------:R-:W0:Y:S01]  /*13e10*/  @!P0 S2R R3, SR_CgaCtaId ;  /* 0x0000000000038919 */ /* 0x000e220000008800 */
[----:B------:R-:W-:-:S04]  /*13e20*/  @!P0 MOV R0, 0x400 ;  /* 0x0000040000008802 */ /* 0x000fc80000000f00 */
[----:B0-----:R-:W-:-:S05]  /*13e30*/  @!P0 LEA R0, R3, R0, 0x18 ;  /* 0x0000000003008211 */ /* 0x001fca00078ec0ff */
[----:B------:R2:W-:Y:S01]  /*13e40*/  @!P0 STS.128 [R0+0x168d0], R16 ;  /* 0x0168d01000008388 */ /* 0x0005e20000000c00 */
[----:B------:R-:W-:Y:S06]  /*13e50*/  BAR.ARV 0x5, 0x200 ;  /* 0x0148000000007b1d */ /* 0x000fec0000002000 */
.L_x_2778:
[----:B------:R3:W-:Y:S01]  /*13e60*/  STL [R1+0x44], RZ ;  /* 0x000044ff01007387 */ /* 0x0007e20000100800 */
[----:B------:R-:W-:Y:S01]  /*13e70*/  ULDC UR4, c[0x0][0xc3c] ;  /* 0x00030f0000047ab9 */ /* 0x000fe20000000800 */
[----:B------:R-:W-:Y:S01]  /*13e80*/  IMAD.MOV.U32 R28, RZ, RZ, 0x1 ;  /* 0x00000001ff1c7424 */ /* 0x000fe200078e00ff */
[----:B-1----:R-:W-:Y:S01]  /*13e90*/  ISETP.GE.AND P0, PT, R19, UR4, PT ;  /* 0x0000000413007c0c */ /* 0x002fe2000bf06270 */
[----:B------:R-:W-:-:S12]  /*13ea0*/  IMAD.MOV.U32 R25, RZ, RZ, RZ ;  /* 0x000000ffff197224 */ /* 0x000fd800078e00ff */
[----:B---3--:R-:W-:Y:S05]  /*13eb0*/  @P0 BRA `(.L_x_2786) ;  /* 0x0000005c006c0947 */ /* 0x008fea0003800000 */
[----:B------:R-:W3:Y:S01]  /*13ec0*/  LDL R6, [R1+0x30] ;  /* 0x0000300001067983 */ /* 0x000ee20000100800 */
[----:B------:R-:W2:Y:S01]  /*13ed0*/  S2R R7, SR_TID.X ;  /* 0x0000000000077919 */ /* 0x000ea20000002100 */
[----:B------:R-:W1:Y:S01]  /*13ee0*/  S2UR UR5, SR_CgaCtaId ;  /* 0x00000000000579c3 */ /* 0x000e620000008800 */
[----:B------:R-:W-:Y:S02]  /*13ef0*/  UMOV UR4, 0x400 ;  /* 0x0000040000047882 */ /* 0x000fe40000000000 */
[----:B-1----:R-:W-:Y:S01]  /*13f00*/  ULEA UR4, UR5, UR4, 0x18 ;  /* 0x0000000405047291 */ /* 0x002fe2000f8ec03f */
[C---:B--2---:R-:W-:Y:S02]  /*13f10*/  SHF.L.U32 R0, R7.reuse, 0x3, RZ ;  /* 0x0000000307007819 */ /* 0x044fe400000006ff */
[----:B------:R-:W-:Y:S02]  /*13f20*/  LOP3.LUT R5, R7, 0x7f, RZ, 0xc0, !PT ;  /* 0x0000007f07057812 */ /* 0x000fe400078ec0ff */
[----:B0-----:R-:W-:-:S03]  /*13f30*/  LOP3.LUT R2, R0, 0x1f8, RZ, 0xc0, !PT ;  /* 0x000001f800027812 */ /* 0x001fc600078ec0ff */
[----:B------:R-:W-:Y:S01]  /*13f40*/  IMAD.SHL.U32 R3, R5, 0x8, RZ ;  /* 0x0000000805037824 */ /* 0x000fe200078e00ff */
[----:B------:R-:W-:Y:S01]  /*13f50*/  LOP3.LUT R2, R2, 0x38, R7, 0x78, !PT ;  /* 0x0000003802027812 */ /* 0x000fe200078e7807 */
[----:B------:R-:W-:-:S03]  /*13f60*/  IMAD.U32 R22, RZ, RZ, UR4 ;  /* 0x00000004ff167e24 */ /* 0x000fc6000f8e00ff */
[----:B------:R-:W-:Y:S01]  /*13f70*/  LOP3.LUT R4, R2, 0x200, R3, 0xf8, !PT ;  /* 0x0000020002047812 */ /* 0x000fe200078ef803 */
[----:B------:R-:W-:Y:S01]  /*13f80*/  IMAD.SHL.U32 R2, R7, 0x10, RZ ;  /* 0x0000001007027824 */ /* 0x000fe200078e00ff */
[----:B------:R-:W-:Y:S01]  /*13f90*/  SHF.R.U32.HI R3, RZ, 0x3, R5 ;  /* 0x00000003ff037819 */ /* 0x000fe20000011605 */
[----:B------:R-:W-:Y:S03]  /*13fa0*/  BSSY B8, `(.L_x_2786) ;  /* 0x00005cc000087945 */ /* 0x000fe60003800000 */
[----:B------:R-:W-:Y:S01]  /*13fb0*/  LOP3.LUT R2, R2, 0x70, RZ, 0xc0, !PT ;  /* 0x0000007002027812 */ /* 0x000fe200078ec0ff */
[----:B------:R-:W-:Y:S01]  /*13fc0*/  IMAD.MOV.U32 R28, RZ, RZ, 0x1 ;  /* 0x00000001ff1c7424 */ /* 0x000fe200078e00ff */
[----:B------:R-:W-:Y:S01]  /*13fd0*/  MOV R25, RZ ;  /* 0x000000ff00197202 */ /* 0x000fe20000000f00 */
[----:B------:R-:W-:Y:S01]  /*13fe0*/  IMAD.MOV.U32 R27, RZ, RZ, RZ ;  /* 0x000000ffff1b7224 */ /* 0x000fe200078e00ff */
[----:B------:R-:W-:Y:S01]  /*13ff0*/  LOP3.LUT R2, R3, R2, RZ, 0xfc, !PT ;  /* 0x0000000203027212 */ /* 0x000fe200078efcff */
[----:B------:R-:W-:Y:S01]  /*14000*/  IMAD.MOV.U32 R29, RZ, RZ, 0x1 ;  /* 0x00000001ff1d7424 */ /* 0x000fe200078e00ff */
[----:B------:R-:W-:Y:S01]  /*14010*/  ULDC.64 UR38, c[0x0][0x198] ;  /* 0x0000660000267ab9 */ /* 0x000fe20000000a00 */
[----:B------:R-:W-:Y:S01]  /*14020*/  ULDC UR36, c[0x0][0xc] ;  /* 0x0000030000247ab9 */ /* 0x000fe20000000800 */
[----:B---3--:R-:W-:-:S05]  /*14030*/  LOP3.LUT R0, R6, 0x2, RZ, 0xfc, !PT ;  /* 0x0000000206007812 */ /* 0x008fca00078efcff */
[----:B------:R0:W-:Y:S04]  /*14040*/  STL [R1+0x54], R0 ;  /* 0x0000540001007387 */ /* 0x0001e80000100800 */
[----:B------:R1:W-:Y:S01]  /*14050*/  STL [R1+0x44], RZ ;  /* 0x000044ff01007387 */ /* 0x0003e20000100800 */
[----:B0-----:R-:W-:-:S05]  /*14060*/  LEA R0, R4, R22, 0x1 ;  /* 0x0000001604007211 */ /* 0x001fca00078e08ff */
[----:B------:R1:W-:Y:S02]  /*14070*/  STL [R1+0x24], R0 ;  /* 0x0000240001007387 */ /* 0x0003e40000100800 */
.L_x_2879:
[----:B0-----:R-:W0:Y:S02]  /*14080*/  LDC.64 R2, c[0x0][0xc88] ;  /* 0x00032200ff027b82 */ /* 0x001e240000000a00 */
[----:B0-----:R-:W-:-:S05]  /*14090*/  IMAD.WIDE R2, R19, 0x4, R2 ;  /* 0x0000000413027825 */ /* 0x001fca00078e0202 */
[----:B-1----:R-:W1:Y:S01]  /*140a0*/  LDG.E R11, desc[UR40][R2.64] ;  /* 0x00000028020b7981 */ /* 0x002e62000c1e1900 */
[----:B------:R-:W-:Y:S05]  /*140b0*/  YIELD ;  /* 0x0000000000007946 */ /* 0x000fea0003800000 */
[----:B------:R-:W-:Y:S01]  /*140c0*/  ULDC.64 UR4, c[0x0][0xa28] ;  /* 0x00028a0000047ab9 */ /* 0x000fe20000000a00 */
[----:B------:R-:W-:Y:S01]  /*140d0*/  IMAD.MOV.U32 R10, RZ, RZ, RZ ;  /* 0x000000ffff0a7224 */ /* 0x000fe200078e00ff */
[----:B------:R-:W-:Y:S01]  /*140e0*/  ISETP.NE.U32.AND P0, PT, RZ, UR4, PT ;  /* 0x00000004ff007c0c */ /* 0x000fe2000bf05070 */
[----:B------:R-:W-:Y:S01]  /*140f0*/  IMAD.MOV.U32 R6, RZ, RZ, RZ ;  /* 0x000000ffff067224 */ /* 0x000fe200078e00ff */
[----:B------:R-:W-:Y:S01]  /*14100*/  ULDC.64 UR8, c[0x0][0xa18] ;  /* 0x0002860000087ab9 */ /* 0x000fe20000000a00 */
[----:B------:R-:W-:Y:S01]  /*14110*/  ULDC.64 UR6, c[0x0][0xa10] ;  /* 0x0002840000067ab9 */ /* 0x000fe20000000a00 */
[----:B------:R-:W-:-:S02]  /*14120*/  ISETP.NE.AND.EX P0, PT, RZ, UR5, PT, P0 ;  /* 0x00000005ff007c0c */ /* 0x000fc4000bf05300 */
[----:B-1----:R-:W-:Y:S01]  /*14130*/  SHF.R.S32.HI R0, RZ, 0x1f, R11 ;  /* 0x0000001fff007819 */ /* 0x002fe2000001140b */
[----:B------:R-:W-:-:S10]  /*14140*/  IMAD.SHL.U32 R23, R11, 0x4, RZ ;  /* 0x000000040b177824 */ /* 0x000fd400078e00ff */
[C---:B------:R-:W-:Y:S01]  /*14150*/  @P0 LEA R2, P1, R11.reuse, UR4, 0x2 ;  /* 0x000000040b020c11 */ /* 0x040fe2000f8210ff */
[----:B------:R-:W-:Y:S03]  /*14160*/  STL [R1+0x8], R11 ;  /* 0x0000080b01007387 */ /* 0x000fe60000100800 */
[C-C-:B------:R-:W-:Y:S01]  /*14170*/  @P0 LEA.HI.X R3, R11.reuse, UR5, R0.reuse, 0x2, P1 ;  /* 0x000000050b030c11 */ /* 0x140fe200088f1400 */
[----:B------:R-:W-:Y:S01]  /*14180*/  ULDC.64 UR4, c[0x0][0xa00] ;  /* 0x0002800000047ab9 */ /* 0x000fe20000000a00 */
[----:B------:R-:W-:Y:S01]  /*14190*/  SHF.L.U64.HI R24, R11, 0x2, R0 ;  /* 0x000000020b187819 */ /* 0x000fe20000010200 */
[----:B------:R0:W-:Y:S04]  /*141a0*/  STL [R1+0x3c], R0 ;  /* 0x00003c0001007387 */ /* 0x0001e80000100800 */
[----:B------:R1:W2:Y:S01]  /*141b0*/  @P0 LDG.E R10, desc[UR40][R2.64] ;  /* 0x00000028020a0981 */ /* 0x0002a2000c1e1900 */
[----:B------:R-:W-:-:S02]  /*141c0*/  ISETP.NE.U32.AND P0, PT, RZ, UR4, PT ;  /* 0x00000004ff007c0c */ /* 0x000fc4000bf05070 */
[----:B------:R-:W-:Y:S02]  /*141d0*/  ISETP.NE.U32.AND P2, PT, RZ, UR8, PT ;  /* 0x00000008ff007c0c */ /* 0x000fe4000bf45070 */
[----:B------:R-:W-:Y:S02]  /*141e0*/  ISETP.NE.AND.EX P0, PT, RZ, UR5, PT, P0 ;  /* 0x00000005ff007c0c */ /* 0x000fe4000bf05300 */
[----:B------:R-:W-:Y:S02]  /*141f0*/  ISETP.NE.AND.EX P2, PT, RZ, UR9, PT, P2 ;  /* 0x00000009ff007c0c */ /* 0x000fe4000bf45320 */
[----:B------:R-:W-:Y:S02]  /*14200*/  ISETP.NE.U32.AND P1, PT, RZ, UR6, PT ;  /* 0x00000006ff007c0c */ /* 0x000fe4000bf25070 */
[----:B-1----:R-:W-:Y:S02]  /*14210*/  IADD3 R2, P3, R23, UR4, RZ ;  /* 0x0000000417027c10 */ /* 0x002fe4000ff7e0ff */
[----:B------:R-:W-:-:S02]  /*14220*/  ISETP.NE.AND.EX P1, PT, RZ, UR7, PT, P1 ;  /* 0x00000007ff007c0c */ /* 0x000fc4000bf25310 */
[C---:B------:R-:W-:Y:S02]  /*14230*/  IADD3.X R3, R24.reuse, UR5, RZ, P3, !PT ;  /* 0x0000000518037c10 */ /* 0x040fe40009ffe4ff */
[----:B------:R-:W-:Y:S02]  /*14240*/  IADD3 R4, P4, R23, UR6, RZ ;  /* 0x0000000617047c10 */ /* 0x000fe4000ff9e0ff */
[----:B0-----:R-:W-:Y:S01]  /*14250*/  MOV R0, RZ ;  /* 0x000000ff00007202 */ /* 0x001fe20000000f00 */
[----:B---3--:R-:W3:Y:S01]  /*14260*/  @P0 LDG.E R6, desc[UR40][R2.64] ;  /* 0x0000002802060981 */ /* 0x008ee2000c1e1900 */
        /* <DEDUP_REMOVED lines=10> */
[----:B------:R-:W-:Y:S01]  /*14310*/  ULDC UR4, c[0x0][0x424] ;  /* 0x0001090000047ab9 */ /* 0x000fe20000000800 */
[----:B------:R-:W-:-:S03]  /*14320*/  UISETP.NE.AND.EX UP0, UPT, UR5, URZ, UPT, UP0 ;  /* 0x0000003f0500728c */ /* 0x000fc6000bf05300 */
[----:B------:R-:W-:Y:S01]  /*14330*/  ULDC UR5, c[0x0][0x2f0] ;  /* 0x0000bc0000057ab9 */ /* 0x000fe20000000800 */
[----:B------:R-:W-:-:S04]  /*14340*/  USEL UR4, UR4, 0x1, UP0 ;  /* 0x0000000104047887 */ /* 0x000fc80008000000 */
[----:B------:R-:W-:-:S03]  /*14350*/  UIMAD UR4, UR4, UR5, URZ ;  /* 0x00000005040472a4 */ /* 0x000fc6000f8e023f */
[----:B------:R-:W-:Y:S02]  /*14360*/  ULDC UR5, c[0x0][0x348] ;  /* 0x0000d20000057ab9 */ /* 0x000fe40000000800 */
[----:B0-----:R-:W-:Y:S01]  /*14370*/  IMAD.U32 R6, RZ, RZ, UR5 ;  /* 0x00000005ff067e24 */ /* 0x001fe2000f8e00ff */
[----:B------:R-:W-:Y:S01]  /*14380*/  MOV R7, UR4 ;  /* 0x0000000400077c02 */ /* 0x000fe20008000f00 */
[----:B---3--:R0:W-:Y:S04]  /*14390*/  STL [R1+0x38], R8 ;  /* 0x0000380801007387 */ /* 0x0081e80000100800 */
[----:B--2---:R0:W-:Y:S01]  /*143a0*/  STL [R1+0x1c], R10 ;  /* 0x00001c0a01007387 */ /* 0x0041e20000100800 */
[----:B------:R-:W-:Y:S01]  /*143b0*/  IMAD.MOV.U32 R9, RZ, RZ, R8 ;  /* 0x000000ffff097224 */ /* 0x000fe200078e0008 */
[----:B------:R-:W-:Y:S06]  /*143c0*/  @P2 BRA `(.L_x_2787) ;  /* 0x0000000000142947 */ /* 0x000fec0003800000 */
[----:B------:R-:W-:Y:S05]  /*143d0*/  @!P0 BRA `(.L_x_2787) ;  /* 0x0000000000108947 */ /* 0x000fea0003800000 */
[----:B0-----:R-:W2:Y:S04]  /*143e0*/  LDG.E R8, desc[UR40][R2.64] ;  /* 0x0000002802087981 */ /* 0x001ea8000c1e1900 */
[----:B------:R-:W2:Y:S02]  /*143f0*/  LDG.E R2, desc[UR40][R2.64+0x4] ;  /* 0x0000042802027981 */ /* 0x000ea4000c1e1900 */
[----:B--2---:R-:W-:-:S05]  /*14400*/  IMAD.IADD R9, R2, 0x1, -R8 ;  /* 0x0000000102097824 */ /* 0x004fca00078e0a08 */
[----:B------:R1:W-:Y:S02]  /*14410*/  STL [R1+0x38], R9 ;  /* 0x0000380901007387 */ /* 0x0003e40000100800 */
.L_x_2787:
[----:B0-----:R-:W-:Y:S01]  /*14420*/  IMAD.MOV.U32 R8, RZ, RZ, R11 ;  /* 0x000000ffff087224 */ /* 0x001fe200078e000b */
[----:B------:R-:W-:Y:S02]  /*14430*/  ULDC.64 UR4, c[0x0][0xa20] ;  /* 0x0002880000047ab9 */ /* 0x000fe40000000a00 */
[----:B------:R-:W-:Y:S02]  /*14440*/  ISETP.NE.U32.AND P0, PT, RZ, UR4, PT ;  /* 0x00000004ff007c0c */ /* 0x000fe4000bf05070 */
[----:B------:R0:W-:Y:S02]  /*14450*/  STL [R1+0xc], R8 ;  /* 0x00000c0801007387 */ /* 0x0001e40000100800 */
[----:B------:R-:W-:-:S13]  /*14460*/  ISETP.NE.AND.EX P0, PT, RZ, UR5, PT, P0 ;  /* 0x00000005ff007c0c */ /* 0x000fda000bf05300 */
[----:B0-----:R-:W-:Y:S05]  /*14470*/  @!P0 BRA `(.L_x_2788) ;  /* 0x0000000000108947 */ /* 0x001fea0003800000 */
[----:B------:R-:W-:-:S04]  /*14480*/  IADD3 R2, P0, R23, UR4, RZ ;  /* 0x0000000417027c10 */ /* 0x000fc8000ff1e0ff */
[----:B------:R-:W-:-:S05]  /*14490*/  IADD3.X R3, R24, UR5, RZ, P0, !PT ;  /* 0x0000000518037c10 */ /* 0x000fca00087fe4ff */
[----:B------:R0:W5:Y:S01]  /*144a0*/  LDG.E R7, desc[UR40][R2.64] ;  /* 0x0000002802077981 */ /* 0x000162000c1e1900 */
[----:B------:R-:W-:Y:S05]  /*144b0*/  BRA `(.L_x_2789) ;  /* 0x0000000000247947 */ /* 0x000fea0003800000 */
.L_x_2788:
[----:B------:R-:W-:Y:S02]  /*144c0*/  ULDC.64 UR4, c[0x0][0xa08] ;  /* 0x0002820000047ab9 */ /* 0x000fe40000000a00 */
[----:B------:R-:W-:-:S04]  /*144d0*/  ISETP.NE.U32.AND P0, PT, RZ, UR4, PT ;  /* 0x00000004ff007c0c */ /* 0x000fc8000bf05070 */
[----:B------:R-:W-:-:S13]  /*144e0*/  ISETP.NE.AND.EX P0, PT, RZ, UR5, PT, P0 ;  /* 0x00000005ff007c0c */ /* 0x000fda000bf05300 */
[----:B------:R-:W-:Y:S05]  /*144f0*/  @!P0 BRA `(.L_x_2789) ;  /* 0x0000000000148947 */ /* 0x000fea0003800000 */
[----:B------:R-:W0:Y:S02]  /*14500*/  LDC.64 R2, c[0x0][0xa08] ;  /* 0x00028200ff027b82 */ /* 0x000e240000000a00 */
[----:B0-----:R-:W-:-:S05]  /*14510*/  IMAD.WIDE R2, R8, 0x4, R2 ;  /* 0x0000000408027825 */ /* 0x001fca00078e0202 */
[----:B------:R-:W2:Y:S04]  /*14520*/  LDG.E R7, desc[UR40][R2.64] ;  /* 0x0000002802077981 */ /* 0x000ea8000c1e1900 */
[----:B------:R-:W2:Y:S02]  /*14530*/  LDG.E R2, desc[UR40][R2.64+0x4] ;  /* 0x0000042802027981 */ /* 0x000ea4000c1e1900 */
[----:B--2---:R-:W-:-:S07]  /*14540*/  IMAD.IADD R7, R2, 0x1, -R7 ;  /* 0x0000000102077824 */ /* 0x004fce00078e0a07 */
.L_x_2789:
[----:B0-----:R-:W2:Y:S01]  /*14550*/  @P1 LDG.E R2, desc[UR40][R4.64] ;  /* 0x0000002804021981 */ /* 0x001ea2000c1e1900 */
[----:B------:R-:W0:Y:S03]  /*14560*/  LDC R3, c[0x0][0x448] ;  /* 0x00011200ff037b82 */ /* 0x000e260000000800 */
[----:B------:R3:W2:Y:S01]  /*14570*/  @P1 LDG.E R4, desc[UR40][R4.64+0x4] ;  /* 0x0000042804041981 */ /* 0x0006a2000c1e1900 */
[----:B-----5:R-:W-:Y:S01]  /*14580*/  IMAD.IADD R7, R7, 0x1, -R10 ;  /* 0x0000000107077824 */ /* 0x020fe200078e0a0a */
[----:B------:R-:W-:Y:S01]  /*14590*/  BSSY B0, `(.L_x_2790) ;  /* 0x00000e9000007945 */ /* 0x000fe20003800000 */
[----:B0-----:R-:W-:-:S13]  /*145a0*/  ISETP.NE.AND P0, PT, R3, 0x1, PT ;  /* 0x000000010300780c */ /* 0x001fda0003f05270 */
[----:B------:R-:W0:Y:S08]  /*145b0*/  @P0 LDC R3, c[0x0][0x44c] ;  /* 0x00011300ff030b82 */ /* 0x000e300000000800 */
[----:B---3--:R-:W3:Y:S01]  /*145c0*/  @P0 LDC R5, c[0x0][0x450] ;  /* 0x00011400ff050b82 */ /* 0x008ee20000000800 */
[----:B--2---:R-:W-:Y:S01]  /*145d0*/  @P1 IADD3 R6, -R2, R4, RZ ;  /* 0x0000000402061210 */ /* 0x004fe20007ffe1ff */
[----:B------:R-:W-:-:S04]  /*145e0*/  IMAD R2, R17, 0xc0, RZ ;  /* 0x000000c011027824 */ /* 0x000fc800078e02ff */
[----:B------:R-:W-:Y:S02]  /*145f0*/  VIADD R2, R2, 0xbf ;  /* 0x000000bf02027836 */ /* 0x000fe40000000000 */
[----:B------:R-:W-:Y:S02]  /*14600*/  IMAD.IADD R4, R7, 0x1, R6 ;  /* 0x0000000107047824 */ /* 0x000fe400078e0206 */
[----:B0-----:R-:W-:-:S03]  /*14610*/  @P0 IMAD.HI.U32 R3, R2, R3, RZ ;  /* 0x0000000302030227 */ /* 0x001fc600078e00ff */
[C---:B------:R-:W-:Y:S01]  /*14620*/  IADD3 R20, R4.reuse, 0x80, -R9 ;  /* 0x0000008004147810 */ /* 0x040fe20007ffe809 */
[----:B------:R0:W-:Y:S01]  /*14630*/  STL [R1+0x18], R4 ;  /* 0x0000180401007387 */ /* 0x0001e20000100800 */
[----:B---3--:R-:W-:Y:S02]  /*14640*/  @P0 SHF.R.U32.HI R2, RZ, R5, R3 ;  /* 0x00000005ff020219 */ /* 0x008fe40000011603 */
[----:B------:R-:W-:-:S03]  /*14650*/  IADD3 R21, R4, 0x7f, RZ ;  /* 0x0000007f04157810 */ /* 0x000fc60007ffe0ff */
[----:B------:R-:W-:Y:S01]  /*14660*/  IMAD.IADD R2, R20, 0x1, R2 ;  /* 0x0000000114027824 */ /* 0x000fe200078e0202 */
[----:B------:R-:W-:-:S04]  /*14670*/  SHF.R.S32.HI R3, RZ, 0x1f, R21 ;  /* 0x0000001fff037819 */ /* 0x000fc80000011415 */
[----:B------:R-:W-:Y:S02]  /*14680*/  LEA.HI R21, R3, R21, RZ, 0x7 ;  /* 0x0000001503157211 */ /* 0x000fe400078f38ff */
[----:B------:R-:W-:Y:S02]  /*14690*/  SHF.R.S32.HI R3, RZ, 0x1f, R2 ;  /* 0x0000001fff037819 */ /* 0x000fe40000011402 */
[----:B------:R-:W-:Y:S02]  /*146a0*/  SHF.R.S32.HI R21, RZ, 0x7, R21 ;  /* 0x00000007ff157819 */ /* 0x000fe40000011415 */
[----:B------:R-:W-:-:S04]  /*146b0*/  LEA.HI R3, R3, R2, RZ, 0x7 ;  /* 0x0000000203037211 */ /* 0x000fc800078f38ff */
[----:B------:R-:W-:-:S04]  /*146c0*/  SHF.R.S32.HI R3, RZ, 0x7, R3 ;  /* 0x00000007ff037819 */ /* 0x000fc80000011403 */
[----:B------:R-:W-:-:S05]  /*146d0*/  VIMNMX R2, R21, R3, PT ;  /* 0x0000000315027248 */ /* 0x000fca0003fe0100 */
[--C-:B------:R-:W-:Y:S02]  /*146e0*/  IMAD R2, R2, 0x80, -R7.reuse ;  /* 0x0000008002027824 */ /* 0x100fe400078e0a07 */
[----:B------:R-:W-:-:S03]  /*146f0*/  IMAD.MOV R7, RZ, RZ, -R7 ;  /* 0x000000ffff077224 */ /* 0x000fc600078e0a07 */
[----:B------:R-:W-:Y:S02]  /*14700*/  VIMNMX R2, R2, R6, PT ;  /* 0x0000000602027248 */ /* 0x000fe40003fe0100 */
[----:B------:R-:W-:-:S04]  /*14710*/  VIMNMX R7, RZ, R7, !PT ;  /* 0x00000007ff077248 */ /* 0x000fc80007fe0100 */
[----:B------:R-:W-:Y:S02]  /*14720*/  ISETP.GT.AND P0, PT, R2, R7, PT ;  /* 0x000000070200720c */ /* 0x000fe40003f04270 */
[----:B------:R-:W-:-:S11]  /*14730*/  SHF.R.U32.HI R3, RZ, 0x7, R7 ;  /* 0x00000007ff037819 */ /* 0x000fd60000011607 */
[----:B------:R-:W-:-:S04]  /*14740*/  @P0 IADD3 R2, R2, 0x7f, RZ ;  /* 0x0000007f02020810 */ /* 0x000fc80007ffe0ff */
        /* <DEDUP_REMOVED lines=14> */
.L_x_2957:
[----:B--2---:R-:W-:Y:S02]  /*14830*/  ISETP.NE.AND P0, PT, R14, RZ, PT ;  /* 0x000000ff0e00720c */ /* 0x004fe40003f05270 */
[----:B------:R-:W-:-:S11]  /*14840*/  PLOP3.LUT P6, PT, PT, PT, PT, 0x8, 0x0 ;  /* 0x000000000000781c */ /* 0x000fd60003fce170 */
[----:B------:R-:W-:Y:S05]  /*14850*/  @P0 BRA `(.L_x_2793) ;  /* 0x00000000000c0947 */ /* 0x000fea0003800000 */
[----:B------:R-:W-:-:S03]  /*14860*/  UMOV UR4, 0xffffffff ;  /* 0xffffffff00047882 */ /* 0x000fc60000000000 */
[----:B------:R-:W-:Y:S05]  /*14870*/  BRA.DIV UR4, `(.L_x_2794) ;  /* 0x0000007204507947 */ /* 0x000fea000b800000 */
[----:B------:R-:W-:-:S13]  /*14880*/  ELECT P6, URZ, PT ;  /* 0x00000000003f782f */ /* 0x000fda00038c0000 */
.L_x_2793:
        /* <DEDUP_REMOVED lines=9> */
.L_x_2960:
[----:B------:R-:W-:Y:S05]  /*14920*/  BSYNC B1 ;  /* 0x0000000000017941 */ /* 0x000fea0003800000 */
.L_x_2795:
[----:B------:R-:W-:Y:S04]  /*14930*/  BSSY B1, `(.L_x_2797) ;  /* 0x000004f000017945 */ /* 0x000fe80003800000 */
[----:B------:R-:W-:Y:S05]  /*14940*/  @!P6 BRA `(.L_x_2798) ;  /* 0x000000040034e947 */ /* 0x000fea0003800000 */
[----:B------:R-:W2:Y:S01]  /*14950*/  S2R R6, SR_TID.X ;  /* 0x0000000000067919 */ /* 0x000ea20000002100 */
[----:B0-----:R-:W-:Y:S01]  /*14960*/  LEA R5, R27, R22, 0x3 ;  /* 0x000000161b057211 */ /* 0x001fe200078e18ff */
[----:B------:R-:W-:Y:S01]  /*14970*/  BSSY B2, `(.L_x_2799) ;  /* 0x0000006000027945 */ /* 0x000fe20003800000 */
[----:B--2---:R-:W-:Y:S02]  /*14980*/  LOP3.LUT R7, R6, 0x7f, RZ, 0xc0, !PT ;  /* 0x0000007f06077812 */ /* 0x004fe400078ec0ff */
[----:B------:R-:W-:Y:S02]  /*14990*/  SHF.L.U32 R6, R29, 0x1f, RZ ;  /* 0x0000001f1d067819 */ /* 0x000fe400000006ff */
[----:B------:R-:W-:Y:S02]  /*149a0*/  ISETP.NE.AND P1, PT, R7, RZ, PT ;  /* 0x000000ff0700720c */ /* 0x000fe40003f25270 */
[----:B------:R-:W0:Y:S02]  /*149b0*/  SYNCS.PHASECHK.TRANS64.TRYWAIT P0, [R5+URZ+0x168a0], R6 ;  /* 0x0168a006050075a7 */ /* 0x000e24000800017f */
[----:B0-----:R-:W-:Y:S09]  /*149c0*/  @!P0 BRA `(.L_x_2800) ;  /* 0x0000007000308947 */ /* 0x001ff20003800000 */
.L_x_2961:
[----:B------:R-:W-:Y:S05]  /*149d0*/  BSYNC B2 ;  /* 0x0000000000027941 */ /* 0x000fea0003800000 */
.L_x_2799:
        /* <DEDUP_REMOVED lines=9> */
.L_x_2802:
[----:B------:R-:W-:Y:S05]  /*14a70*/  BSYNC B2 ;  /* 0x0000000000027941 */ /* 0x000fea0003800000 */
.L_x_2801:
[----:B------:R-:W-:Y:S01]  /*14a80*/  IMAD.MOV.U32 R11, RZ, RZ, RZ ;  /* 0x000000ffff0b7224 */ /* 0x000fe200078e00ff */
[C---:B------:R-:W-:Y:S01]  /*14a90*/  LEA R8, R27.reuse, R22, 0xe ;  /* 0x000000161b087211 */ /* 0x040fe200078e70ff */
[----:B------:R-:W-:Y:S01]  /*14aa0*/  IMAD R7, R4, 0x80, R0 ;  /* 0x0000008004077824 */ /* 0x000fe200078e0200 */
[----:B------:R-:W-:Y:S01]  /*14ab0*/  UIADD3 UR4, UP0, UR38, 0x570, URZ ;  /* 0x0000057026047890 */ /* 0x000fe2000ff1e03f */
[----:B------:R-:W-:Y:S01]  /*14ac0*/  PLOP3.LUT P0, PT, PT, PT, PT, 0x80, 0x0 ;  /* 0x000000000000781c */ /* 0x000fe20003f0f070 */
[----:B------:R-:W-:Y:S01]  /*14ad0*/  IMAD.SHL.U32 R10, R27, 0x2000, RZ ;  /* 0x000020001b0a7824 */ /* 0x000fe200078e00ff */
[----:B------:R-:W-:Y:S01]  /*14ae0*/  R2UR UR10, R11 ;  /* 0x000000000b0a72ca */ /* 0x000fe200000e0000 */
[----:B------:R-:W-:Y:S01]  /*14af0*/  VIADD R7, R7, 0xffffff80 ;  /* 0xffffff8007077836 */ /* 0x000fe20000000000 */
[----:B-1----:R-:W-:Y:S01]  /*14b00*/  IADD3 R9, R5, 0x16890, RZ ;  /* 0x0001689005097810 */ /* 0x002fe20007ffe0ff */
[----:B------:R-:W-:Y:S01]  /*14b10*/  VIADD R8, R8, 0xe400 ;  /* 0x0000e40008087836 */ /* 0x000fe20000000000 */
[----:B------:R-:W-:Y:S01]  /*14b20*/  UIADD3.X UR5, URZ, UR39, URZ, UP0, !UPT ;  /* 0x000000273f057290 */ /* 0x000fe200087fe43f */
[----:B------:R-:W-:Y:S01]  /*14b30*/  UMOV UR6, 0x0 ;  /* 0x0000000000067882 */ /* 0x000fe20000000000 */
[----:B------:R-:W-:-:S10]  /*14b40*/  UMOV UR7, 0x12f00000 ;  /* 0x12f0000000077882 */ /* 0x000fd40000000000 */
.L_x_2803:
        /* <DEDUP_REMOVED lines=13> */
.L_x_2962:
[----:B------:R-:W-:Y:S05]  /*14c20*/  BSYNC B2 ;  /* 0x0000000000027941 */ /* 0x000fea0003800000 */
.L_x_2804:
        /* <DEDUP_REMOVED lines=11> */
.L_x_2807:
[----:B------:R-:W-:Y:S05]  /*14ce0*/  BSYNC B2 ;  /* 0x0000000000027941 */ /* 0x000fea0003800000 */
.L_x_2806:
[----:B------:R-:W-:Y:S01]  /*14cf0*/  R2UR UR10, R11 ;  /* 0x000000000b0a72ca */ /* 0x000fe200000e0000 */
[----:B------:R-:W-:Y:S01]  /*14d00*/  UIADD3 UR4, UP0, UR38, 0x670, URZ ;  /* 0x0000067026047890 */ /* 0x000fe2000ff1e03f */
[----:B------:R-:W-:Y:S01]  /*14d10*/  R2UR UR6, R8 ;  /* 0x00000000080672ca */ /* 0x000fe200000e0000 */
[----:B01----:R-:W-:Y:S01]  /*14d20*/  VIADD R5, R5, 0x168b0 ;  /* 0x000168b005057836 */ /* 0x003fe20000000000 */
[----:B------:R-:W-:Y:S01]  /*14d30*/  R2UR UR7, R9 ;  /* 0x00000000090772ca */ /* 0x000fe200000e0000 */
[----:B------:R-:W-:Y:S01]  /*14d40*/  UIADD3.X UR5, URZ, UR39, URZ, UP0, !UPT ;  /* 0x000000273f057290 */ /* 0x000fe200087fe43f */
[----:B------:R-:W-:Y:S02]  /*14d50*/  LEA R6, R10, R22, 0x1 ;  /* 0x000000160a067211 */ /* 0x000fe400078e08ff */
[----:B------:R-:W-:-:S03]  /*14d60*/  PLOP3.LUT P0, PT, PT, PT, PT, 0x80, 0x0 ;  /* 0x000000000000781c */ /* 0x000fc60003f0f070 */
[----:B------:R-:W-:-:S10]  /*14d70*/  VIADD R6, R6, 0x400 ;  /* 0x0000040006067836 */ /* 0x000fd40000000000 */
.L_x_2808:
        /* <DEDUP_REMOVED lines=10> */
.L_x_2798:
[----:B------:R-:W-:Y:S05]  /*14e20*/  BSYNC B1 ;  /* 0x0000000000017941 */ /* 0x000fea0003800000 */
.L_x_2797:
[----:B------:R-:W-:Y:S01]  /*14e30*/  IADD3 R4, R4, -0x2, RZ ;  /* 0xfffffffe04047810 */ /* 0x000fe20007ffe0ff */
[----:B------:R-:W-:Y:S01]  /*14e40*/  VIADD R27, R27, 0x1 ;  /* 0x000000011b1b7836 */ /* 0x000fe20000000000 */
[----:B------:R-:W-:Y:S02]  /*14e50*/  PLOP3.LUT P0, PT, PT, PT, PT, 0x8, 0x0 ;  /* 0x000000000000781c */ /* 0x000fe40003f0e170 */
[----:B------:R-:W-:Y:S02]  /*14e60*/  ISETP.GE.AND P2, PT, R4, R3, PT ;  /* 0x000000030400720c */ /* 0x000fe40003f46270 */
[----:B------:R-:W-:-:S04]  /*14e70*/  ISETP.NE.AND P1, PT, R27, 0x2, PT ;  /* 0x000000021b00780c */ /* 0x000fc80003f25270 */
[----:B0-----:R-:W-:Y:S02]  /*14e80*/  SEL R5, RZ, 0x1, P1 ;  /* 0x00000001ff057807 */ /* 0x001fe40000800000 */
[----:B------:R-:W-:Y:S02]  /*14e90*/  SEL R27, R27, RZ, P1 ;  /* 0x000000ff1b1b7207 */ /* 0x000fe40000800000 */
[----:B------:R-:W-:-:S03]  /*14ea0*/  LOP3.LUT R29, R29, R5, RZ, 0x3c, !PT ;  /* 0x000000051d1d7212 */ /* 0x000fc600078e3cff */
[----:B------:R-:W-:Y:S05]  /*14eb0*/  @!P2 BRA `(.L_x_2791) ;  /* 0x000000040058a947 */ /* 0x000fea0003800000 */
.L_x_2821:
        /* <DEDUP_REMOVED lines=11> */
.L_x_2963:
[----:B------:R-:W-:Y:S05]  /*14f70*/  BSYNC B2 ;  /* 0x0000000000027941 */ /* 0x000fea0003800000 */
.L_x_2811:
        /* <DEDUP_REMOVED lines=9> */
.L_x_2814:
[----:B------:R-:W-:Y:S05]  /*15010*/  BSYNC B2 ;  /* 0x0000000000027941 */ /* 0x000fea0003800000 */
.L_x_2813:
[----:B------:R-:W-:Y:S01]  /*15020*/  IMAD.MOV.U32 R11, RZ, RZ, RZ ;  /* 0x000000ffff0b7224 */ /* 0x000fe200078e00ff */
[----:B------:R-:W-:Y:S01]  /*15030*/  LEA R7, R27, R22, 0xe ;  /* 0x000000161b077211 */ /* 0x000fe200078e70ff */
[----:B------:R-:W-:Y:S01]  /*15040*/  UIADD3 UR4, UP0, UR38, 0x570, URZ ;  /* 0x0000057026047890 */ /* 0x000fe2000ff1e03f */
[----:B------:R-:W-:Y:S01]  /*15050*/  PLOP3.LUT P1, PT, PT, PT, PT, 0x80, 0x0 ;  /* 0x000000000000781c */ /* 0x000fe20003f2f070 */
[----:B------:R-:W-:Y:S01]  /*15060*/  IMAD R8, R4, 0x80, R0 ;  /* 0x0000008004087824 */ /* 0x000fe200078e0200 */
[----:B------:R-:W-:Y:S01]  /*15070*/  R2UR UR10, R11 ;  /* 0x000000000b0a72ca */ /* 0x000fe200000e0000 */
[----:B-1----:R-:W-:Y:S01]  /*15080*/  VIADD R9, R5, 0x16890 ;  /* 0x0001689005097836 */ /* 0x002fe20000000000 */
[----:B------:R-:W-:Y:S01]  /*15090*/  UIADD3.X UR5, URZ, UR39, URZ, UP0, !UPT ;  /* 0x000000273f057290 */ /* 0x000fe200087fe43f */
[----:B------:R-:W-:Y:S01]  /*150a0*/  VIADD R10, R7, 0xe400 ;  /* 0x0000e400070a7836 */ /* 0x000fe20000000000 */
[----:B------:R-:W-:Y:S01]  /*150b0*/  UMOV UR6, 0x0 ;  /* 0x0000000000067882 */ /* 0x000fe20000000000 */
[----:B------:R-:W-:-:S10]  /*150c0*/  UMOV UR7, 0x12f00000 ;  /* 0x12f0000000077882 */ /* 0x000fd40000000000 */
.L_x_2815:
        /* <DEDUP_REMOVED lines=13> */
.L_x_2964:
[----:B------:R-:W-:Y:S05]  /*151a0*/  BSYNC B2 ;  /* 0x0000000000027941 */ /* 0x000fea0003800000 */
.L_x_2816:
        /* <DEDUP_REMOVED lines=11> */
.L_x_2819:
[----:B------:R-:W-:Y:S05]  /*15260*/  BSYNC B2 ;  /* 0x0000000000027941 */ /* 0x000fea0003800000 */
.L_x_2818:
[----:B------:R-:W-:Y:S01]  /*15270*/  R2UR UR10, R11 ;  /* 0x000000000b0a72ca */ /* 0x000fe200000e0000 */
[----:B------:R-:W-:Y:S01]  /*15280*/  UIADD3 UR4, UP0, UR38, 0x670, URZ ;  /* 0x0000067026047890 */ /* 0x000fe2000ff1e03f */
[----:B------:R-:W-:Y:S01]  /*15290*/  R2UR UR6, R12 ;  /* 0x000000000c0672ca */ /* 0x000fe200000e0000 */
[----:B------:R-:W-:Y:S01]  /*152a0*/  VIADD R7, R7, 0x400 ;  /* 0x0000040007077836 */ /* 0x000fe20000000000 */
[----:B------:R-:W-:Y:S01]  /*152b0*/  R2UR UR7, R13 ;  /* 0x000000000d0772ca */ /* 0x000fe200000e0000 */
[----:B------:R-:W-:Y:S01]  /*152c0*/  UIADD3.X UR5, URZ, UR39, URZ, UP0, !UPT ;  /* 0x000000273f057290 */ /* 0x000fe200087fe43f */
[----:B------:R-:W-:Y:S02]  /*152d0*/  PLOP3.LUT P1, PT, PT, PT, PT, 0x80, 0x0 ;  /* 0x000000000000781c */ /* 0x000fe40003f2f070 */
[----:B01----:R-:W-:-:S11]  /*152e0*/  IADD3 R5, R5, 0x168b0, RZ ;  /* 0x000168b005057810 */ /* 0x003fd60007ffe0ff */
.L_x_2820:
        /* <DEDUP_REMOVED lines=10> */
.L_x_2810:
[----:B------:R-:W-:Y:S05]  /*15390*/  BSYNC B1 ;  /* 0x0000000000017941 */ /* 0x000fea0003800000 */
.L_x_2809:
        /* <DEDUP_REMOVED lines=8> */
.L_x_2791:
[----:B------:R-:W-:Y:S05]  /*15420*/  BSYNC B0 ;  /* 0x0000000000007941 */ /* 0x000fea0003800000 */
.L_x_2790:
[----:B------:R-:W0:Y:S01]  /*15430*/  LDC R0, c[0x0][0x448] ;  /* 0x00011200ff007b82 */ /* 0x000e220000000800 */
[----:B------:R-:W-:Y:S01]  /*15440*/  IMAD.MOV.U32 R2, RZ, RZ, 0xc0 ;  /* 0x000000c0ff027424 */ /* 0x000fe200078e00ff */
[----:B------:R-:W-:Y:S05]  /*15450*/  @!P0 WARPSYNC.ALL ;  /* 0x0000000000008948 */ /* 0x000fea0003800000 */
[----:B------:R-:W-:Y:S01]  /*15460*/  IMAD R2, R17, R2, 0xbf ;  /* 0x000000bf11027424 */ /* 0x000fe200078e0202 */
[----:B------:R-:W-:Y:S01]  /*15470*/  BSSY B7, `(.L_x_2822) ;  /* 0x00003bc000077945 */ /* 0x000fe20003800000 */
[----:B------:R-:W-:Y:S01]  /*15480*/  @!P0 BAR.SYNC.DEFER_BLOCKING 0xc, 0x200 ;  /* 0x0308000000008b1d */ /* 0x000fe20000010000 */
[----:B0-----:R-:W-:-:S13]  /*15490*/  ISETP.NE.AND P1, PT, R0, 0x1, PT ;  /* 0x000000010000780c */ /* 0x001fda0003f25270 */
[----:B------:R-:W0:Y:S08]  /*154a0*/  @P1 LDC R3, c[0x0][0x44c] ;  /* 0x00011300ff031b82 */ /* 0x000e300000000800 */
[----:B------:R-:W2:Y:S01]  /*154b0*/  @P1 LDC R0, c[0x0][0x450] ;  /* 0x00011400ff001b82 */ /* 0x000ea20000000800 */
[----:B0-----:R-:W-:-:S05]  /*154c0*/  @P1 IMAD.HI.U32 R3, R2, R3, RZ ;  /* 0x0000000302031227 */ /* 0x001fca00078e00ff */
[----:B--2---:R-:W-:-:S04]  /*154d0*/  @P1 SHF.R.U32.HI R2, RZ, R0, R3 ;  /* 0x00000000ff021219 */ /* 0x004fc80000011603 */
[----:B------:R-:W-:-:S04]  /*154e0*/  IADD3 R2, R20, R2, RZ ;  /* 0x0000000214027210 */ /* 0x000fc80007ffe0ff */
[----:B------:R-:W-:-:S04]  /*154f0*/  SHF.R.S32.HI R0, RZ, 0x1f, R2 ;  /* 0x0000001fff007819 */ /* 0x000fc80000011402 */
[----:B------:R-:W-:-:S04]  /*15500*/  LEA.HI R0, R0, R2, RZ, 0x7 ;  /* 0x0000000200007211 */ /* 0x000fc800078f38ff */
[----:B------:R-:W-:-:S04]  /*15510*/  SHF.R.S32.HI R0, RZ, 0x7, R0 ;  /* 0x00000007ff007819 */ /* 0x000fc80000011400 */
[----:B------:R-:W-:-:S04]  /*15520*/  VIMNMX R4, R21, R0, PT ;  /* 0x0000000015047248 */ /* 0x000fc80003fe0100 */
[----:B------:R-:W-:Y:S01]  /*15530*/  ISETP.GT.AND P0, PT, R4, RZ, PT ;  /* 0x000000ff0400720c */ /* 0x000fe20003f04270 */
[----:B------:R0:W-:-:S12]  /*15540*/  STL [R1+0x34], R4 ;  /* 0x0000340401007387 */ /* 0x0001d80000100800 */
[----:B0-----:R-:W-:Y:S05]  /*15550*/  @P0 BRA `(.L_x_2823) ;  /* 0x0000000000440947 */ /* 0x001fea0003800000 */
[----:B------:R-:W0:Y:S02]  /*15560*/  S2R R5, SR_TID.X ;  /* 0x0000000000057919 */ /* 0x000e240000002100 */
[----:B0-----:R-:W-:-:S04]  /*15570*/  LOP3.LUT R5, R5, 0x7f, RZ, 0xc0, !PT ;  /* 0x0000007f05057812 */ /* 0x001fc800078ec0ff */
[----:B------:R-:W-:-:S13]  /*15580*/  ISETP.NE.AND P0, PT, R5, RZ, PT ;  /* 0x000000ff0500720c */ /* 0x000fda0003f05270 */
[----:B------:R-:W-:Y:S05]  /*15590*/  @P0 BRA `(.L_x_2824) ;  /* 0x0000003800a40947 */ /* 0x000fea0003800000 */
[----:B------:R-:W0:Y:S01]  /*155a0*/  S2R R5, SR_LANEID ;  /* 0x0000000000057919 */ /* 0x000e220000000000 */
[----:B------:R-:W-:Y:S01]  /*155b0*/  VOTEU.ANY UR4, UPT, PT ;  /* 0x0000000000047886 */ /* 0x000fe200038e0100 */
[----:B------:R-:W2:Y:S01]  /*155c0*/  LDC.64 R2, c[0x0][0xc60] ;  /* 0x00031800ff027b82 */ /* 0x000ea20000000a00 */
[----:B------:R-:W0:Y:S02]  /*155d0*/  FLO.U32 R0, UR4 ;  /* 0x0000000400007d00 */ /* 0x000e2400080e0000 */
[----:B0-----:R-:W-:-:S06]  /*155e0*/  ISETP.EQ.U32.AND P0, PT, R0, R5, PT ;  /* 0x000000050000720c */ /* 0x001fcc0003f02070 */
[----:B------:R-:W2:Y:S07]  /*155f0*/  POPC R5, UR4 ;  /* 0x0000000400057d09 */ /* 0x000eae0008000000 */
[----:B--2---:R-:W2:Y:S01]  /*15600*/  @P0 ATOMG.E.ADD.STRONG.GPU PT, R3, desc[UR40][R2.64], R5 ;  /* 0x00000005020309a8 */ /* 0x004ea200081ee1e8 */
[----:B------:R-:W0:Y:S02]  /*15610*/  S2R R4, SR_LTMASK ;  /* 0x0000000000047919 */ /* 0x000e240000003900 */
[----:B0-----:R-:W-:-:S04]  /*15620*/  LOP3.LUT R4, R4, UR4, RZ, 0xc0, !PT ;  /* 0x0000000404047c12 */ /* 0x001fc8000f8ec0ff */
[----:B------:R-:W0:Y:S01]  /*15630*/  POPC R7, R4 ;  /* 0x0000000400077309 */ /* 0x000e220000000000 */
[----:B--2---:R-:W0:Y:S02]  /*15640*/  SHFL.IDX PT, R0, R3, R0, 0x1f ;  /* 0x00001f0003007589 */ /* 0x004e2400000e0000 */
[----:B0-----:R-:W-:Y:S01]  /*15650*/  IADD3 R16, R0, UR36, R7 ;  /* 0x0000002400107c10 */ /* 0x001fe2000fffe007 */
[----:B------:R-:W-:Y:S06]  /*15660*/  BRA `(.L_x_2824) ;  /* 0x0000003800707947 */ /* 0x000fec0003800000 */
.L_x_2823:
        /* <DEDUP_REMOVED lines=20> */
.L_x_2826:
[----:B------:R-:W-:Y:S05]  /*157b0*/  BSYNC B6 ;  /* 0x0000000000067941 */ /* 0x000fea0003800000 */
.L_x_2825:
        /* <DEDUP_REMOVED lines=19> */
[----:B-12---:R-:W-:Y:S05]  /*158f0*/  CALL.ABS.NOINC R2 ;  /* 0x0000000002007343 */ /* 0x006fea0003c00000 */
.L_x_2829:
        /* <DEDUP_REMOVED lines=15> */
.L_x_2828:
[----:B------:R-:W-:Y:S05]  /*159f0*/  BSYNC B6 ;  /* 0x0000000000067941 */ /* 0x000fea0003800000 */
.L_x_2827:
[----:B------:R0:W2:Y:S01]  /*15a00*/  LDL R20, [R1+0xc] ;  /* 0x00000c0001147983 */ /* 0x0000a20000100800 */
[----:B------:R-:W-:Y:S01]  /*15a10*/  ULDC.64 UR4, c[0x0][0x9f8] ;  /* 0x00027e0000047ab9 */ /* 0x000fe20000000a00 */
[----:B------:R-:W3:Y:S01]  /*15a20*/  LDC R7, c[0x0][0x430] ;  /* 0x00010c00ff077b82 */ /* 0x000ee20000000800 */
[----:B------:R-:W-:Y:S01]  /*15a30*/  ISETP.NE.U32.AND P0, PT, RZ, UR4, PT ;  /* 0x00000004ff007c0c */ /* 0x000fe2000bf05070 */
[----:B------:R-:W4:Y:S03]  /*15a40*/  LDL R26, [R1+0x34] ;  /* 0x00003400011a7983 */ /* 0x000f260000100800 */
[----:B------:R-:W-:Y:S01]  /*15a50*/  ISETP.NE.AND.EX P0, PT, RZ, UR5, PT, P0 ;  /* 0x00000005ff007c0c */ /* 0x000fe2000bf05300 */
[----:B------:R-:W4:Y:S04]  /*15a60*/  LDL R4, [R1+0x18] ;  /* 0x0000180001047983 */ /* 0x000f280000100800 */
[----:B------:R-:W4:Y:S01]  /*15a70*/  LDL R21, [R1+0x1c] ;  /* 0x00001c0001157983 */ /* 0x000f220000100800 */
[----:B------:R-:W0:Y:S07]  /*15a80*/  S2R R5, SR_TID.X ;  /* 0x0000000000057919 */ /* 0x000e2e0000002100 */
[----:B------:R-:W-:Y:S01]  /*15a90*/  @P0 IADD3 R2, P1, R23, UR4, RZ ;  /* 0x0000000417020c10 */ /* 0x000fe2000ff3e0ff */
[----:B------:R-:W0:Y:S03]  /*15aa0*/  S2R R0, SR_TID.X ;  /* 0x0000000000007919 */ /* 0x000e260000002100 */
[----:B------:R-:W-:Y:S01]  /*15ab0*/  @P0 IADD3.X R3, R24, UR5, RZ, P1, !PT ;  /* 0x0000000518030c10 */ /* 0x000fe20008ffe4ff */
[----:B------:R-:W4:Y:S01]  /*15ac0*/  LDL R10, [R1+0x54] ;  /* 0x00005400010a7983 */ /* 0x000f220000100800 */
[----:B---3--:R-:W-:-:S03]  /*15ad0*/  ISETP.NE.AND P1, PT, R7, 0x1, PT ;  /* 0x000000010700780c */ /* 0x008fc60003f25270 */
[----:B-1----:R-:W3:Y:S04]  /*15ae0*/  LDL.LU R9, [R1+0x4] ;  /* 0x0000040001097983 */ /* 0x002ee80000300800 */
[----:B--2---:R-:W2:Y:S01]  /*15af0*/  @P0 LDG.E R20, desc[UR40][R2.64] ;  /* 0x0000002802140981 */ /* 0x004ea2000c1e1900 */
[----:B0-----:R-:W-:Y:S01]  /*15b00*/  IMAD.SHL.U32 R6, R5, 0x10, RZ ;  /* 0x0000001005067824 */ /* 0x001fe200078e00ff */
[----:B------:R-:W-:-:S04]  /*15b10*/  LOP3.LUT R0, R0, 0x7f, RZ, 0xc0, !PT ;  /* 0x0000007f00007812 */ /* 0x000fc800078ec0ff */
[----:B------:R-:W0:Y:S01]  /*15b20*/  @P1 LDC R5, c[0x0][0x434] ;  /* 0x00010d00ff051b82 */ /* 0x000e220000000800 */
[----:B----4-:R-:W-:Y:S01]  /*15b30*/  VIADD R26, R26, 0xffffffff ;  /* 0xffffffff1a1a7836 */ /* 0x010fe20000000000 */
[----:B------:R-:W-:Y:S02]  /*15b40*/  SHF.R.U32.HI R0, RZ, 0x3, R0 ;  /* 0x00000003ff007819 */ /* 0x000fe40000011600 */
[----:B------:R-:W-:Y:S02]  /*15b50*/  LOP3.LUT R6, R6, 0x70, RZ, 0xc0, !PT ;  /* 0x0000007006067812 */ /* 0x000fe400078ec0ff */
[----:B------:R-:W-:-:S04]  /*15b60*/  SHF.L.U32 R8, R26, 0x7, RZ ;  /* 0x000000071a087819 */ /* 0x000fc800000006ff */
[----:B------:R-:W-:Y:S02]  /*15b70*/  LOP3.LUT R0, R8, R0, R6, 0xfe, !PT ;  /* 0x0000000008007212 */ /* 0x000fe400078efe06 */
[----:B------:R-:W1:Y:S01]  /*15b80*/  @P1 LDC R6, c[0x0][0x438] ;  /* 0x00010e00ff061b82 */ /* 0x000e620000000800 */
[----:B--2---:R2:W-:Y:S01]  /*15b90*/  @P0 STL [R1+0xc], R20 ;  /* 0x00000c1401000387 */ /* 0x0045e20000100800 */
[C---:B------:R-:W-:Y:S01]  /*15ba0*/  ISETP.GE.AND P0, PT, R0.reuse, R4, PT ;  /* 0x000000040000720c */ /* 0x040fe20003f06270 */
[----:B------:R-:W-:-:S04]  /*15bb0*/  IMAD.IADD R0, R0, 0x1, R21 ;  /* 0x0000000100007824 */ /* 0x000fc800078e0215 */
[----:B0-----:R-:W-:-:S08]  /*15bc0*/  @P1 IMAD.HI.U32 R5, R0, R5, RZ ;  /* 0x0000000500051227 */ /* 0x001fd000078e00ff */
[----:B------:R-:W0:Y:S01]  /*15bd0*/  @!P0 LDC.64 R2, c[0x0][0x428] ;  /* 0x00010a00ff028b82 */ /* 0x000e220000000a00 */
[----:B------:R-:W-:Y:S01]  /*15be0*/  IMAD.MOV.U32 R4, RZ, RZ, R0 ;  /* 0x000000ffff047224 */ /* 0x000fe200078e0000 */
        /* <DEDUP_REMOVED lines=9> */
[----:B0-----:R-:W-:Y:S02]  /*15c80*/  @!P0 LEA R6, P1, R4, R2, 0x2 ;  /* 0x0000000204068211 */ /* 0x001fe400078210ff */
[----:B------:R-:W-:-:S04]  /*15c90*/  @!P0 IADD3 R2, R5, R7, RZ ;  /* 0x0000000705028210 */ /* 0x000fc80007ffe0ff */
[----:B------:R-:W-:Y:S01]  /*15ca0*/  @!P0 LEA.HI.X R7, R4, R3, R2, 0x2, P1 ;  /* 0x0000000304078211 */ /* 0x000fe200008f1402 */
[----:B------:R-:W-:-:S06]  /*15cb0*/  IMAD.MOV.U32 R2, RZ, RZ, RZ ;  /* 0x000000ffff027224 */ /* 0x000fcc00078e00ff */
[----:B------:R2:W5:Y:S01]  /*15cc0*/  @!P0 LDG.E R2, desc[UR40][R6.64] ;  /* 0x0000002806028981 */ /* 0x000562000c1e1900 */
[----:B------:R-:W-:Y:S02]  /*15cd0*/  ISETP.NE.AND P2, PT, R10, 0x3, PT ;  /* 0x000000030a00780c */ /* 0x000fe40003f45270 */
[----:B---3--:R-:W-:Y:S01]  /*15ce0*/  LOP3.LUT R9, R9, 0xfffffffd, RZ, 0xc0, !PT ;  /* 0xfffffffd09097812 */ /* 0x008fe200078ec0ff */
[----:B------:R2:W-:Y:S10]  /*15cf0*/  STL [R1+0x20], R11 ;  /* 0x0000200b01007387 */ /* 0x0005f40000100800 */
[----:B------:R-:W-:-:S05]  /*15d00*/  @P2 LOP3.LUT R9, R9, 0x2, RZ, 0xfc, !PT ;  /* 0x0000000209092812 */ /* 0x000fca00078efcff */
[----:B------:R2:W-:Y:S01]  /*15d10*/  STL [R1+0x4], R9 ;  /* 0x0000040901007387 */ /* 0x0005e20000100800 */
[----:B------:R-:W-:-:S03]  /*15d20*/  UMOV UR4, 0xffffffff ;  /* 0xffffffff00047882 */ /* 0x000fc60000000000 */
[----:B------:R-:W-:Y:S05]  /*15d30*/  BRA.DIV UR4, `(.L_x_2830) ;  /* 0x0000005e04a47947 */ /* 0x000fea000b800000 */
.L_x_2967:
[----:B--2---:R-:W-:-:S05]  /*15d40*/  SHF.R.S32.HI R9, RZ, 0x1f, R18 ;  /* 0x0000001fff097819 */ /* 0x004fca0000011412 */
[----:B------:R0:W-:Y:S01]  /*15d50*/  STL [R1+0x10], R9 ;  /* 0x0000100901007387 */ /* 0x0001e20000100800 */
[----:B------:R-:W-:Y:S05]  /*15d60*/  @!P2 BRA `(.L_x_2831) ;  /* 0x000000000004a947 */ /* 0x000fea0003800000 */
[----:B------:R-:W-:Y:S01]  /*15d70*/  BPT.TRAP 0x1 ;  /* 0x000000040000795c */ /* 0x000fe20000300000 */
.L_x_2831:
        /* <DEDUP_REMOVED lines=23> */
[----:B------:R-:W1:Y:S02]  /*15ef0*/  SYNCS.PHASECHK.TRANS64.TRYWAIT P0, [R3+URZ+0x16840], R4 ;  /* 0x01684004030075a7 */ /* 0x000e64000800017f */
[----:B-1----:R-:W-:Y:S05]  /*15f00*/  @!P0 BRA `(.L_x_2833) ;  /* 0x0000005c00648947 */ /* 0x002fea0003800000 */
.L_x_2968:
[----:B------:R-:W-:Y:S05]  /*15f10*/  BSYNC B0 ;  /* 0x0000000000007941 */ /* 0x000fea0003800000 */
.L_x_2832:
[----:B0-----:R-:W2:Y:S01]  /*15f20*/  LDL R9, [R1+0x10] ;  /* 0x0000100001097983 */ /* 0x001ea20000100800 */
[----:B------:R-:W-:-:S03]  /*15f30*/  ULDC.64 UR4, c[0x0][0x300] ;  /* 0x0000c00000047ab9 */ /* 0x000fc60000000a00 */
[----:B------:R-:W3:Y:S04]  /*15f40*/  LDL R14, [R1+0x18] ;  /* 0x00001800010e7983 */ /* 0x000ee80000100800 */
[----:B------:R-:W4:Y:S01]  /*15f50*/  LDL.LU R10, [R1+0x4] ;  /* 0x00000400010a7983 */ /* 0x000f220000300800 */
[----:B------:R-:W-:Y:S02]  /*15f60*/  IMAD R6, R6, UR4, RZ ;  /* 0x0000000406067c24 */ /* 0x000fe4000f8e02ff */
[C---:B-1----:R-:W-:Y:S01]  /*15f70*/  IMAD.WIDE.U32 R4, R0.reuse, UR4, RZ ;  /* 0x0000000400047c25 */ /* 0x042fe2000f8e00ff */
[----:B------:R-:W0:Y:S03]  /*15f80*/  S2R R13, SR_TID.X ;  /* 0x00000000000d7919 */ /* 0x000e260000002100 */
[----:B------:R-:W-:Y:S01]  /*15f90*/  IMAD R6, R0, UR5, R6 ;  /* 0x0000000500067c24 */ /* 0x000fe2000f8e0206 */
[----:B------:R-:W-:-:S02]  /*15fa0*/  ULDC.64 UR4, c[0x0][0x310] ;  /* 0x0000c40000047ab9 */ /* 0x000fc40000000a00 */
[----:B------:R-:W-:Y:S02]  /*15fb0*/  IMAD R7, R7, UR4, RZ ;  /* 0x0000000407077c24 */ /* 0x000fe4000f8e02ff */
[----:B------:R-:W-:Y:S02]  /*15fc0*/  IMAD.IADD R5, R5, 0x1, R6 ;  /* 0x0000000105057824 */ /* 0x000fe400078e0206 */
[----:B------:R-:W-:-:S04]  /*15fd0*/  IMAD.WIDE.U32 R4, R2, UR4, R4 ;  /* 0x0000000402047c25 */ /* 0x000fc8000f8e0004 */
[----:B------:R-:W-:Y:S01]  /*15fe0*/  IMAD R2, R2, UR5, R7 ;  /* 0x0000000502027c24 */ /* 0x000fe2000f8e0207 */
[----:B------:R-:W-:-:S03]  /*15ff0*/  ULDC.64 UR4, c[0x0][0x308] ;  /* 0x0000c20000047ab9 */ /* 0x000fc60000000a00 */
[----:B------:R-:W-:Y:S02]  /*16000*/  IMAD.IADD R5, R5, 0x1, R2 ;  /* 0x0000000105057824 */ /* 0x000fe400078e0202 */
[----:B------:R-:W-:-:S04]  /*16010*/  IMAD.WIDE.U32 R4, R18, UR4, R4 ;  /* 0x0000000412047c25 */ /* 0x000fc8000f8e0004 */
[----:B--2---:R-:W-:Y:S02]  /*16020*/  IMAD R0, R9, UR4, RZ ;  /* 0x0000000409007c24 */ /* 0x004fe4000f8e02ff */
[----:B------:R-:W1:Y:S02]  /*16030*/  S2R R9, SR_TID.X ;  /* 0x0000000000097919 */ /* 0x000e640000002100 */
[----:B------:R-:W-:Y:S01]  /*16040*/  IMAD R0, R18, UR5, R0 ;  /* 0x0000000512007c24 */ /* 0x000fe2000f8e0200 */
[----:B------:R-:W-:Y:S01]  /*16050*/  ULDC.64 UR4, c[0x0][0x2e8] ;  /* 0x0000ba0000047ab9 */ /* 0x000fe20000000a00 */
[----:B----4-:R-:W-:-:S03]  /*16060*/  LOP3.LUT R10, R10, 0xfffffffe, RZ, 0xc0, !PT ;  /* 0xfffffffe0a0a7812 */ /* 0x010fc600078ec0ff */
[----:B------:R-:W-:Y:S02]  /*16070*/  IADD3 R2, R5, R0, RZ ;  /* 0x0000000005027210 */ /* 0x000fe40007ffe0ff */
[----:B------:R-:W-:Y:S01]  /*16080*/  LEA R0, P0, R4, UR4, 0x1 ;  /* 0x0000000404007c11 */ /* 0x000fe2000f8008ff */
[----:B------:R-:W-:-:S03]  /*16090*/  ULDC UR4, c[0x0][0x2f4] ;  /* 0x0000bd0000047ab9 */ /* 0x000fc60000000800 */
[----:B------:R-:W-:Y:S02]  /*160a0*/  LEA.HI.X R2, R4, UR5, R2, 0x1, P0 ;  /* 0x0000000504027c11 */ /* 0x000fe400080f0c02 */
[----:B-1----:R-:W-:Y:S01]  /*160b0*/  LOP3.LUT R11, R9, 0x7f, RZ, 0xc0, !PT ;  /* 0x0000007f090b7812 */ /* 0x002fe200078ec0ff */
[----:B0-----:R-:W-:-:S03]  /*160c0*/  IMAD.SHL.U32 R9, R13, 0x8, RZ ;  /* 0x000000080d097824 */ /* 0x001fc600078e00ff */
        /* <DEDUP_REMOVED lines=12> */
[----:B------:R0:W-:Y:S01]  /*16190*/  STL [R1+0x4], R10 ;  /* 0x0000040a01007387 */ /* 0x0001e20000100800 */
[----:B------:R-:W-:Y:S01]  /*161a0*/  LEA R5, R25, R11, 0xd ;  /* 0x0000000b19057211 */ /* 0x000fe200078e68ff */
[----:B------:R-:W-:Y:S06]  /*161b0*/  BRA.DIV UR4, `(.L_x_2834) ;  /* 0x0000005a04cc7947 */ /* 0x000fec000b800000 */
[----:B------:R-:W1:Y:S01]  /*161c0*/  SHFL.IDX PT, R7, R0, RZ, 0x181f ;  /* 0x00181fff00077589 */ /* 0x000e6200000e0000 */
[----:B------:R-:W-:-:S03]  /*161d0*/  @P0 IMAD R8, R5, 0x2, R22 ;  /* 0x0000000205080824 */ /* 0x000fc600078e0216 */
[----:B------:R-:W2:Y:S01]  /*161e0*/  SHFL.IDX PT, R6, R2, RZ, 0x181f ;  /* 0x00181fff02067589 */ /* 0x000ea200000e0000 */
[----:B-1----:R-:W-:-:S05]  /*161f0*/  @P0 LEA R7, P1, R9, R7, 0x1 ;  /* 0x0000000709070211 */ /* 0x002fca00078208ff */
[----:B--2---:R-:W-:-:S05]  /*16200*/  @P0 IMAD.X R6, RZ, RZ, R6, P1 ;  /* 0x000000ffff060224 */ /* 0x004fca00008e0606 */
[----:B------:R-:W-:-:S04]  /*16210*/  @P0 LOP3.LUT R7, R7, R6, RZ, 0x3c, !PT ;  /* 0x0000000607070212 */ /* 0x000fc800078e3cff */
[----:B------:R-:W-:-:S04]  /*16220*/  @P0 LOP3.LUT R6, R7, R6, RZ, 0x3c, !PT ;  /* 0x0000000607060212 */ /* 0x000fc800078e3cff */
[----:B------:R-:W-:-:S05]  /*16230*/  @P0 LOP3.LUT R7, R7, R6, RZ, 0x3c, !PT ;  /* 0x0000000607070212 */ /* 0x000fca00078e3cff */
[----:B------:R-:W-:Y:S01]  /*16240*/  @!PT LDS RZ, [RZ] ;  /* 0x00000000fffff984 */ /* 0x000fe20000000800 */
[----:B------:R1:W-:Y:S01]  /*16250*/  @P0 LDGSTS.E.BYPASS.LTC128B.128 [R8+0xe400], desc[UR40][R6.64], !P2 ;  /* 0x0e40000006080fae */ /* 0x0003e2000d101d68 */
[----:B------:R-:W-:-:S03]  /*16260*/  ISETP.GE.AND P0, PT, R4, 0x11, PT ;  /* 0x000000110400780c */ /* 0x000fc60003f06270 */
[----:B-1----:R-:W1:Y:S10]  /*16270*/  SHFL.IDX PT, R7, R0, 0x1, 0x181f ;  /* 0x00381f0000077f89 */ /* 0x002e7400000e0000 */
[----:B------:R-:W-:Y:S01]  /*16280*/  @P0 LEA R8, R5, R22, 0x1 ;  /* 0x0000001605080211 */ /* 0x000fe200078e08ff */
        /* <DEDUP_REMOVED lines=53> */
[----:B-1----:R-:W-:-:S05]  /*165e0*/  @P0 LEA R7, P1, R9, R7, 0x1 ;  /* 0x0000000709070211 */ /* 0x002fca00078208ff */
[----:B--2---:R-:W-:-:S05]  /*165f0*/  @P0 IMAD.X R6, RZ, RZ, R6, P1 ;  /* 0x000000ffff060224 */ /* 0x004fca00008e0606 */
[----:B------:R-:W-:-:S04]  /*16600*/  @P0 LOP3.LUT R7, R7, R6, RZ, 0x3c, !PT ;  /* 0x0000000607070212 */ /* 0x000fc800078e3cff */
[----:B------:R-:W-:-:S04]  /*16610*/  @P0 LOP3.LUT R6, R7, R6, RZ, 0x3c, !PT ;  /* 0x0000000607060212 */ /* 0x000fc800078e3cff */
[----:B------:R-:W-:-:S05]  /*16620*/  @P0 LOP3.LUT R7, R7, R6, RZ, 0x3c, !PT ;  /* 0x0000000607070212 */ /* 0x000fca00078e3cff */
[----:B---34-:R1:W-:Y:S02]  /*16630*/  @P0 LDGSTS.E.BYPASS.LTC128B.128 [R8+0x11400], desc[UR40][R6.64], !P2 ;  /* 0x1140000006080fae */ /* 0x0183e4000d101d68 */
.L_x_2986:
[----:B------:R-:W-:-:S13]  /*16640*/  ISETP.GE.AND P0, PT, R4, 0x71, PT ;  /* 0x000000710400780c */ /* 0x000fda0003f06270 */
[----:B-1----:R-:W-:Y:S02]  /*16650*/  @P0 LEA R6, P1, R9, R0, 0x1 ;  /* 0x0000000009060211 */ /* 0x002fe400078208ff */
        /* <DEDUP_REMOVED lines=8> */
.L_x_2835:
[----:B------:R-:W-:Y:S02]  /*166e0*/  PLOP3.LUT P1, PT, P1, P0, PT, 0xa2, 0x0 ;  /* 0x000000000000781c */ /* 0x000fe40000f21472 */
[----:B------:R-:W-:-:S08]  /*166f0*/  @P0 R2UR P1, UR4, R3 ;  /* 0x00000000030402ca */ /* 0x000fd00000020000 */
[----:B------:R-:W-:-:S05]  /*16700*/  @P0 PLOP3.LUT P0, PT, P1, PT, PT, 0x80, 0x0 ;  /* 0x000000000000081c */ /* 0x000fca0000f0f070 */
[----:B------:R-:W-:Y:S01]  /*16710*/  @!P1 SYNCS.ARRIVE.TRANS64.RED.A0T1 RZ, [UR4+0x16830], RZ ;  /* 0x016830ffffff99a7 */ /* 0x000fe20008200404 */
[----:B------:R-:W-:Y:S07]  /*16720*/  @!P1 ARRIVES.LDGSTSBAR.64.TRANSCNT [UR4+0x16830] ;  /* 0x01683000ff0099b0 */ /* 0x000fee0008000a84 */
[----:B------:R-:W-:Y:S05]  /*16730*/  @P0 BRA.U.ANY `(.L_x_2835) ;  /* 0xfffffffd00e80947 */ /* 0x000fea000393ffff */
[----:B------:R-:W-:Y:S01]  /*16740*/  NOP ;  /* 0x0000000000007918 */ /* 0x000fe20000000000 */
[----:B------:R-:W2:Y:S02]  /*16750*/  LDL R0, [R1+0x54] ;  /* 0x0000540001007983 */ /* 0x000ea40000100800 */
[----:B--2---:R-:W-:-:S13]  /*16760*/  ISETP.NE.AND P2, PT, R0, 0x3, PT ;  /* 0x000000030000780c */ /* 0x004fda0003f45270 */
[----:B------:R-:W-:Y:S05]  /*16770*/  @!P2 BRA `(.L_x_2836) ;  /* 0x000000000004a947 */ /* 0x000fea0003800000 */
[----:B------:R-:W-:Y:S01]  /*16780*/  BPT.TRAP 0x1 ;  /* 0x000000040000795c */ /* 0x000fe20000300000 */
.L_x_2836:
        /* <DEDUP_REMOVED lines=41> */
.L_x_2838:
[----:B------:R-:W-:Y:S05]  /*16a20*/  BSYNC B6 ;  /* 0x0000000000067941 */ /* 0x000fea0003800000 */
.L_x_2837:
[----:B-1----:R-:W2:Y:S01]  /*16a30*/  LDL.LU R0, [R1+0x40] ;  /* 0x0000400001007983 */ /* 0x002ea20000300800 */
[----:B------:R-:W-:Y:S01]  /*16a40*/  ULDC.64 UR4, c[0x0][0x2d8] ;  /* 0x0000b60000047ab9 */ /* 0x000fe20000000a00 */
[----:B0-----:R-:W0:Y:S01]  /*16a50*/  LDC R10, c[0x0][0x448] ;  /* 0x00011200ff0a7b82 */ /* 0x001e220000000800 */
[----:B------:R-:W-:Y:S01]  /*16a60*/  ULDC.64 UR6, c[0x0][0x2c8] ;  /* 0x0000b20000067ab9 */ /* 0x000fe20000000a00 */
[----:B------:R-:W3:Y:S01]  /*16a70*/  LDL.LU R21, [R1+0x3c] ;  /* 0x00003c0001157983 */ /* 0x000ee20000300800 */
[----:B------:R-:W-:-:S03]  /*16a80*/  ULDC.64 UR8, c[0x0][0x280] ;  /* 0x0000a00000087ab9 */ /* 0x000fc60000000a00 */
[----:B------:R-:W3:Y:S04]  /*16a90*/  LDL.LU.64 R2, [R1+0x28] ;  /* 0x0000280001027983 */ /* 0x000ee80000300a00 */
[----:B------:R-:W4:Y:S04]  /*16aa0*/  LDL R20, [R1+0x10] ;  /* 0x0000100001147983 */ /* 0x000f280000100800 */
[----:B------:R-:W4:Y:S01]  /*16ab0*/  LDL.LU R5, [R1+0x8] ;  /* 0x0000080001057983 */ /* 0x000f220000300800 */
[----:B0-----:R-:W-:-:S13]  /*16ac0*/  ISETP.NE.AND P1, PT, R10, 0x1, PT ;  /* 0x000000010a00780c */ /* 0x001fda0003f25270 */
[----:B------:R-:W0:Y:S01]  /*16ad0*/  @P1 LDC R7, c[0x0][0x450] ;  /* 0x00011400ff071b82 */ /* 0x000e220000000800 */
[----:B--2---:R-:W-:Y:S01]  /*16ae0*/  MOV R4, R0 ;  /* 0x0000000000047202 */ /* 0x004fe20000000f00 */
[----:B---3--:R-:W-:Y:S02]  /*16af0*/  IMAD.MOV.U32 R3, RZ, RZ, R21 ;  /* 0x000000ffff037224 */ /* 0x008fe400078e0015 */
[----:B------:R-:W1:Y:S01]  /*16b00*/  S2R R21, SR_TID.X ;  /* 0x0000000000157919 */ /* 0x000e620000002100 */
[----:B----4-:R-:W-:Y:S02]  /*16b10*/  IMAD R0, R20, UR4, RZ ;  /* 0x0000000414007c24 */ /* 0x010fe4000f8e02ff */
[----:B------:R-:W2:Y:S01]  /*16b20*/  S2R R20, SR_TID.X ;  /* 0x0000000000147919 */ /* 0x000ea20000002100 */
[----:B-1----:R-:W-:Y:S01]  /*16b30*/  IMAD.SHL.U32 R21, R21, 0x10, RZ ;  /* 0x0000001015157824 */ /* 0x002fe200078e00ff */
[----:B--2---:R-:W-:-:S04]  /*16b40*/  LOP3.LUT R20, R20, 0x7f, RZ, 0xc0, !PT ;  /* 0x0000007f14147812 */ /* 0x004fc800078ec0ff */
[----:B------:R-:W-:Y:S02]  /*16b50*/  LOP3.LUT R21, R21, 0x70, RZ, 0xc0, !PT ;  /* 0x0000007015157812 */ /* 0x000fe400078ec0ff */
[----:B------:R-:W-:-:S04]  /*16b60*/  SHF.R.U32.HI R20, RZ, 0x3, R20 ;  /* 0x00000003ff147819 */ /* 0x000fc80000011614 */
[----:B------:R-:W-:-:S05]  /*16b70*/  LOP3.LUT R20, R20, R21, RZ, 0xfc, !PT ;  /* 0x0000001514147212 */ /* 0x000fca00078efcff */
[----:B------:R-:W-:Y:S02]  /*16b80*/  IMAD R6, R17, 0xc0, R20 ;  /* 0x000000c011067824 */ /* 0x000fe400078e0214 */
[----:B------:R1:W5:Y:S01]  /*16b90*/  LDL R20, [R1+0x24] ;  /* 0x0000240001147983 */ /* 0x0003620000100800 */
[C---:B------:R-:W-:Y:S02]  /*16ba0*/  IMAD R0, R18.reuse, UR5, R0 ;  /* 0x0000000512007c24 */ /* 0x040fe4000f8e0200 */
[----:B------:R-:W-:Y:S01]  /*16bb0*/  IMAD.WIDE.U32 R2, R18, UR4, R2 ;  /* 0x0000000412027c25 */ /* 0x000fe2000f8e0002 */
[----:B------:R-:W-:-:S03]  /*16bc0*/  ULDC.64 UR4, c[0x0][0x2e0] ;  /* 0x0000b80000047ab9 */ /* 0x000fc60000000a00 */
[----:B------:R-:W-:Y:S02]  /*16bd0*/  IMAD.IADD R3, R3, 0x1, R0 ;  /* 0x0000000103037824 */ /* 0x000fe400078e0200 */
[----:B------:R-:W2:Y:S01]  /*16be0*/  @P1 LDC R0, c[0x0][0x44c] ;  /* 0x00011300ff001b82 */ /* 0x000ea20000000800 */
[----:B------:R-:W-:Y:S02]  /*16bf0*/  IMAD R4, R4, UR4, RZ ;  /* 0x0000000404047c24 */ /* 0x000fe4000f8e02ff */
[----:B------:R-:W-:-:S04]  /*16c00*/  IMAD.WIDE.U32 R2, R5, UR4, R2 ;  /* 0x0000000405027c25 */ /* 0x000fc8000f8e0002 */
[----:B------:R-:W-:Y:S01]  /*16c10*/  IMAD R4, R5, UR5, R4 ;  /* 0x0000000505047c24 */ /* 0x000fe2000f8e0204 */
[----:B------:R-:W-:-:S04]  /*16c20*/  ULDC.64 UR4, c[0x0][0x2d0] ;  /* 0x0000b40000047ab9 */ /* 0x000fc80000000a00 */
[----:B------:R-:W-:Y:S01]  /*16c30*/  IADD3 R5, R3, R4, RZ ;  /* 0x0000000403057210 */ /* 0x000fe20007ffe0ff */
[----:B------:R-:W-:Y:S02]  /*16c40*/  IMAD.MOV.U32 R4, RZ, RZ, R2 ;  /* 0x000000ffff047224 */ /* 0x000fe400078e0002 */
[----:B------:R-:W-:Y:S02]  /*16c50*/  IMAD.MOV.U32 R2, RZ, RZ, R6 ;  /* 0x000000ffff027224 */ /* 0x000fe400078e0006 */
[----:B--2---:R-:W-:-:S05]  /*16c60*/  @P1 IMAD.HI.U32 R0, R6, R0, RZ ;  /* 0x0000000006001227 */ /* 0x004fca00078e00ff */
[----:B0-----:R-:W-:-:S04]  /*16c70*/  @P1 SHF.R.U32.HI R2, RZ, R7, R0 ;  /* 0x00000007ff021219 */ /* 0x001fc80000011600 */
[--C-:B------:R-:W-:Y:S01]  /*16c80*/  SHF.R.S32.HI R0, RZ, 0x1f, R2.reuse ;  /* 0x0000001fff007819 */ /* 0x100fe20000011402 */
[----:B------:R-:W-:-:S04]  /*16c90*/  IMAD.MOV R7, RZ, RZ, -R2 ;  /* 0x000000ffff077224 */ /* 0x000fc800078e0a02 */
[----:B------:R-:W-:-:S04]  /*16ca0*/  IMAD R0, R0, UR4, RZ ;  /* 0x0000000400007c24 */ /* 0x000fc8000f8e02ff */
[C---:B------:R-:W-:Y:S02]  /*16cb0*/  IMAD R0, R2.reuse, UR5, R0 ;  /* 0x0000000502007c24 */ /* 0x040fe4000f8e0200 */
[----:B------:R-:W-:-:S05]  /*16cc0*/  IMAD.WIDE.U32 R2, R2, UR4, R4 ;  /* 0x0000000402027c25 */ /* 0x000fca000f8e0004 */
[----:B------:R-:W-:Y:S01]  /*16cd0*/  IADD3 R3, R3, R0, RZ ;  /* 0x0000000003037210 */ /* 0x000fe20007ffe0ff */
[----:B------:R-:W-:-:S05]  /*16ce0*/  IMAD R0, R10, R7, R6 ;  /* 0x000000070a007224 */ /* 0x000fca00078e0206 */
[----:B------:R-:W-:Y:S01]  /*16cf0*/  SHF.R.S32.HI R7, RZ, 0x1f, R0 ;  /* 0x0000001fff077819 */ /* 0x000fe20000011400 */
[----:B------:R-:W-:-:S04]  /*16d00*/  IMAD.WIDE.U32 R8, R0, UR6, R2 ;  /* 0x0000000600087c25 */ /* 0x000fc8000f8e0002 */
[----:B------:R-:W-:-:S04]  /*16d10*/  IMAD R7, R7, UR6, RZ ;  /* 0x0000000607077c24 */ /* 0x000fc8000f8e02ff */
[----:B------:R-:W-:Y:S01]  /*16d20*/  IMAD R0, R0, UR7, R7 ;  /* 0x0000000700007c24 */ /* 0x000fe2000f8e0207 */
[----:B------:R-:W-:Y:S01]  /*16d30*/  LEA R2, P0, R8, UR8, 0x1 ;  /* 0x0000000808027c11 */ /* 0x000fe2000f8008ff */
[----:B------:R-:W0:Y:S02]  /*16d40*/  @P1 LDC R7, c[0x0][0x44c] ;  /* 0x00011300ff071b82 */ /* 0x000e240000000800 */
[----:B------:R-:W-:-:S05]  /*16d50*/  IMAD.IADD R0, R9, 0x1, R0 ;  /* 0x0000000109007824 */ /* 0x000fca00078e0200 */
[----:B------:R-:W-:Y:S02]  /*16d60*/  LEA.HI.X R0, R8, UR9, R0, 0x1, P0 ;  /* 0x0000000908007c11 */ /* 0x000fe400080f0c00 */
[----:B------:R-:W2:Y:S01]  /*16d70*/  @P1 LDC R8, c[0x0][0x450] ;  /* 0x00011400ff081b82 */ /* 0x000ea20000000800 */
[----:B------:R-:W-:Y:S01]  /*16d80*/  VIADD R3, R6, 0x80 ;  /* 0x0000008006037836 */ /* 0x000fe20000000000 */
[----:B------:R-:W3:Y:S03]  /*16d90*/  S2R R11, SR_TID.X ;  /* 0x00000000000b7919 */ /* 0x000ee60000002100 */
[----:B------:R-:W-:Y:S02]  /*16da0*/  IMAD.MOV.U32 R6, RZ, RZ, R3 ;  /* 0x000000ffff067224 */ /* 0x000fe400078e0003 */
[----:B0-----:R-:W-:-:S05]  /*16db0*/  @P1 IMAD.HI.U32 R7, R3, R7, RZ ;  /* 0x0000000703071227 */ /* 0x001fca00078e00ff */
[----:B--2---:R-:W-:-:S04]  /*16dc0*/  @P1 SHF.R.U32.HI R6, RZ, R8, R7 ;  /* 0x00000008ff061219 */ /* 0x004fc80000011607 */
[----:B------:R-:W-:-:S05]  /*16dd0*/  IADD3 R7, -R6, RZ, RZ ;  /* 0x000000ff06077210 */ /* 0x000fca0007ffe1ff */
[----:B------:R-:W-:Y:S01]  /*16de0*/  IMAD R3, R10, R7, R3 ;  /* 0x000000070a037224 */ /* 0x000fe200078e0203 */
[----:B------:R-:W-:Y:S01]  /*16df0*/  SHF.R.S32.HI R7, RZ, 0x1f, R6 ;  /* 0x0000001fff077819 */ /* 0x000fe20000011406 */
[----:B------:R-:W-:-:S04]  /*16e00*/  IMAD.WIDE.U32 R4, R6, UR4, R4 ;  /* 0x0000000406047c25 */ /* 0x000fc8000f8e0004 */
[----:B------:R-:W-:Y:S01]  /*16e10*/  IMAD R7, R7, UR4, RZ ;  /* 0x0000000407077c24 */ /* 0x000fe2000f8e02ff */
[----:B------:R-:W-:-:S03]  /*16e20*/  ULDC UR4, c[0x0][0x2b8] ;  /* 0x0000ae0000047ab9 */ /* 0x000fc60000000800 */
[----:B------:R-:W-:-:S04]  /*16e30*/  IMAD R6, R6, UR5, R7 ;  /* 0x0000000506067c24 */ /* 0x000fc8000f8e0207 */
[----:B------:R-:W-:Y:S01]  /*16e40*/  IMAD.IADD R5, R5, 0x1, R6 ;  /* 0x0000000105057824 */ /* 0x000fe200078e0206 */
[----:B------:R-:W-:Y:S01]  /*16e50*/  SHF.R.S32.HI R6, RZ, 0x1f, R3 ;  /* 0x0000001fff067819 */ /* 0x000fe20000011403 */
[----:B---3--:R-:W-:-:S04]  /*16e60*/  IMAD.SHL.U32 R21, R11, 0x8, RZ ;  /* 0x000000080b157824 */ /* 0x008fc800078e00ff */
[----:B------:R-:W-:Y:S02]  /*16e70*/  IMAD R8, R6, UR6, RZ ;  /* 0x0000000606087c24 */ /* 0x000fe4000f8e02ff */
[----:B------:R-:W-:Y:S01]  /*16e80*/  IMAD.WIDE.U32 R6, R3, UR6, R4 ;  /* 0x0000000603067c25 */ /* 0x000fe2000f8e0004 */
[----:B------:R-:W-:-:S03]  /*16e90*/  LOP3.LUT R21, R21, 0x38, RZ, 0xc0, !PT ;  /* 0x0000003815157812 */ /* 0x000fc600078ec0ff */
[----:B------:R-:W-:Y:S01]  /*16ea0*/  IMAD R3, R3, UR7, R8 ;  /* 0x0000000703037c24 */ /* 0x000fe2000f8e0208 */
[----:B------:R-:W-:-:S03]  /*16eb0*/  LEA R5, P1, R6, UR8, 0x1 ;  /* 0x0000000806057c11 */ /* 0x000fc6000f8208ff */
[----:B------:R-:W-:Y:S01]  /*16ec0*/  IMAD.IADD R3, R7, 0x1, R3 ;  /* 0x0000000107037824 */ /* 0x000fe200078e0203 */
[----:B------:R-:W-:Y:S01]  /*16ed0*/  ISETP.GE.AND P0, PT, R21, UR4, PT ;  /* 0x0000000415007c0c */ /* 0x000fe2000bf06270 */
[----:B------:R-:W-:Y:S01]  /*16ee0*/  UMOV UR4, 0xffffffff ;  /* 0xffffffff00047882 */ /* 0x000fe20000000000 */
[----:B------:R-:W-:Y:S02]  /*16ef0*/  LOP3.LUT R11, R11, 0x7f, RZ, 0xc0, !PT ;  /* 0x0000007f0b0b7812 */ /* 0x000fe400078ec0ff */
[----:B------:R-:W-:Y:S02]  /*16f00*/  LEA.HI.X R4, R6, UR9, R3, 0x1, P1 ;  /* 0x0000000906047c11 */ /* 0x000fe400088f0c03 */
[----:B------:R-:W-:Y:S01]  /*16f10*/  SHF.R.U32.HI R9, RZ, 0x3, R11 ;  /* 0x00000003ff097819 */ /* 0x000fe2000001160b */
[----:B-1----:R-:W-:Y:S06]  /*16f20*/  BRA.DIV UR4, `(.L_x_2839) ;  /* 0x0000005a04207947 */ /* 0x002fec000b800000 */
[----:B------:R-:W2:Y:S01]  /*16f30*/  LDL.LU R6, [R1+0x38] ;  /* 0x0000380001067983 */ /* 0x000ea20000300800 */
[----:B------:R-:W-:-:S03]  /*16f40*/  IMAD R17, R17, 0xc0, R9 ;  /* 0x000000c011117824 */ /* 0x000fc600078e0209 */
[----:B------:R-:W0:Y:S04]  /*16f50*/  SHFL.IDX PT, R7, R2, RZ, 0x181f ;  /* 0x00181fff02077589 */ /* 0x000e2800000e0000 */
[----:B------:R-:W-:Y:S01]  /*16f60*/  SHFL.IDX PT, R8, R4, RZ, 0x181f ;  /* 0x00181fff04087589 */ /* 0x000fe200000e0000 */
[----:B--2---:R-:W-:-:S03]  /*16f70*/  IMAD R3, R6, R10, RZ ;  /* 0x0000000a06037224 */ /* 0x004fc600078e02ff */
[----:B------:R-:W1:Y:S02]  /*16f80*/  SHFL.IDX PT, R6, R0, RZ, 0x181f ;  /* 0x00181fff00067589 */ /* 0x000e6400000e0000 */
[----:B------:R-:W-:-:S13]  /*16f90*/  ISETP.GE.AND P1, PT, R17, R3, PT ;  /* 0x000000031100720c */ /* 0x000fda0003f26270 */
        /* <DEDUP_REMOVED lines=58> */
[----:B------:R-:W-:Y:S01]  /*17340*/  ISETP.GE.AND P1, PT, R6, R3, PT ;  /* 0x000000030600720c */ /* 0x000fe20003f26270 */
[----:B------:R-:W-:Y:S04]  /*17350*/  SHFL.IDX PT, R2, R2, 0x7, 0x181f ;  /* 0x00f81f0002027f89 */ /* 0x000fe800000e0000 */
[----:B------:R-:W1:Y:S08]  /*17360*/  SHFL.IDX PT, R6, R0, 0x6, 0x181f ;  /* 0x00d81f0000067f89 */ /* 0x000e7000000e0000 */
[----:B0-----:R-:W-:-:S04]  /*17370*/  @!P1 LEA R7, P2, R21, R7, 0x1 ;  /* 0x0000000715079211 */ /* 0x001fc800078408ff */
[----:B-1----:R-:W-:-:S04]  /*17380*/  @!P1 IADD3.X R6, RZ, R6, RZ, P2, !PT ;  /* 0x00000006ff069210 */ /* 0x002fc800017fe4ff */
[----:B------:R-:W-:-:S04]  /*17390*/  @!P1 LOP3.LUT R7, R7, R6, RZ, 0x3c, !PT ;  /* 0x0000000607079212 */ /* 0x000fc800078e3cff */
[----:B------:R-:W-:-:S04]  /*173a0*/  @!P1 LOP3.LUT R6, R7, R6, RZ, 0x3c, !PT ;  /* 0x0000000607069212 */ /* 0x000fc800078e3cff */
[----:B------:R-:W-:-:S05]  /*173b0*/  @!P1 LOP3.LUT R7, R7, R6, RZ, 0x3c, !PT ;  /* 0x0000000607079212 */ /* 0x000fca00078e3cff */
[----:B------:R0:W-:Y:S02]  /*173c0*/  @!P1 LDGSTS.E.BYPASS.LTC128B.128 [R20+0xb400], desc[UR40][R6.64], !P0 ;  /* 0x0b40000006149fae */ /* 0x0001e4000c101d68 */
[----:B0-----:R-:W-:-:S05]  /*173d0*/  VIADD R6, R17, 0x80 ;  /* 0x0000008011067836 */ /* 0x001fca0000000000 */
[----:B------:R-:W-:Y:S02]  /*173e0*/  ISETP.GE.AND P1, PT, R6, R3, PT ;  /* 0x000000030600720c */ /* 0x000fe40003f26270 */
[----:B------:R0:W1:Y:S02]  /*173f0*/  SHFL.IDX PT, R6, R0, 0x7, 0x181f ;  /* 0x00f81f0000067f89 */ /* 0x00006400000e0000 */
[----:B0-----:R-:W-:-:S05]  /*17400*/  VIADD R0, R17, 0x70 ;  /* 0x0000007011007836 */ /* 0x001fca0000000000 */
[----:B------:R-:W-:Y:S02]  /*17410*/  ISETP.GE.AND P3, PT, R0, R3, PT ;  /* 0x000000030000720c */ /* 0x000fe40003f66270 */
[----:B------:R-:W0:Y:S11]  /*17420*/  SHFL.IDX PT, R0, R5, RZ, 0x181f ;  /* 0x00181fff05007589 */ /* 0x000e3600000e0000 */
[----:B------:R-:W-:-:S05]  /*17430*/  @!P3 LEA R2, P2, R21, R2, 0x1 ;  /* 0x000000021502b211 */ /* 0x000fca00078408ff */
[----:B-1----:R-:W-:-:S05]  /*17440*/  @!P3 IMAD.X R6, RZ, RZ, R6, P2 ;  /* 0x000000ffff06b224 */ /* 0x002fca00010e0606 */
[----:B------:R-:W-:Y:S01]  /*17450*/  @!P3 MOV R7, R6 ;  /* 0x000000060007b202 */ /* 0x000fe20000000f00 */
[----:B------:R-:W-:Y:S01]  /*17460*/  @!P3 IMAD.MOV.U32 R6, RZ, RZ, R2 ;  /* 0x000000ffff06b224 */ /* 0x000fe200078e0002 */
[----:B0-----:R-:W-:Y:S01]  /*17470*/  @!P1 LEA R0, P2, R21, R0, 0x1 ;  /* 0x0000000015009211 */ /* 0x001fe200078408ff */
[----:B------:R-:W-:Y:S04]  /*17480*/  SHFL.IDX PT, R2, R5, 0x3, 0x181f ;  /* 0x00781f0005027f89 */ /* 0x000fe800000e0000 */
[----:B------:R0:W-:Y:S02]  /*17490*/  @!P3 LDGSTS.E.BYPASS.LTC128B.128 [R20+0xbc00], desc[UR40][R6.64], !P0 ;  /* 0x0bc000000614bfae */ /* 0x0001e4000c101d68 */
[----:B0-----:R-:W-:-:S04]  /*174a0*/  @!P1 IMAD.X R6, RZ, RZ, R8, P2 ;  /* 0x000000ffff069224 */ /* 0x001fc800010e0608 */
[----:B------:R-:W-:Y:S01]  /*174b0*/  @!P1 IMAD.MOV.U32 R7, RZ, RZ, R6 ;  /* 0x000000ffff079224 */ /* 0x000fe200078e0006 */
        /* <DEDUP_REMOVED lines=8> */
[----:B------:R-:W-:Y:S01]  /*17540*/  @!P1 IMAD.MOV.U32 R7, RZ, RZ, R0 ;  /* 0x000000ffff079224 */ /* 0x000fe200078e0000 */
[----:B------:R-:W-:-:S04]  /*17550*/  IADD3 R0, R17, 0xa0, RZ ;  /* 0x000000a011007810 */ /* 0x000fc80007ffe0ff */
        /* <DEDUP_REMOVED lines=9> */
.L_x_3011:
[----:B------:R-:W-:-:S05]  /*175f0*/  VIADD R17, R17, 0xb0 ;  /* 0x000000b011117836 */ /* 0x000fca0000000000 */
[----:B------:R-:W-:-:S13]  /*17600*/  ISETP.GE.AND P1, PT, R17, R3, PT ;  /* 0x000000031100720c */ /* 0x000fda0003f26270 */
[----:B------:R-:W-:-:S04]  /*17610*/  @!P1 LEA R2, P2, R21, R2, 0x1 ;  /* 0x0000000215029211 */ /* 0x000fc800078408ff */
[----:B------:R-:W-:-:S05]  /*17620*/  @!P1 IADD3.X R3, RZ, R4, RZ, P2, !PT ;  /* 0x00000004ff039210 */ /* 0x000fca00017fe4ff */
[----:B------:R-:W-:Y:S01]  /*17630*/  @!PT LDS RZ, [RZ] ;  /* 0x00000000fffff984 */ /* 0x000fe20000000800 */
[----:B------:R-:W-:Y:S01]  /*17640*/  @!PT LDS RZ, [RZ] ;  /* 0x00000000fffff984 */ /* 0x000fe20000000800 */
[----:B------:R-:W-:Y:S01]  /*17650*/  @!PT LDS RZ, [RZ] ;  /* 0x00000000fffff984 */ /* 0x000fe20000000800 */
[----:B------:R1:W-:Y:S01]  /*17660*/  @!P1 LDGSTS.E.BYPASS.LTC128B.128 [R20+0xdc00], desc[UR40][R2.64], !P0 ;  /* 0x0dc0000002149fae */ /* 0x0003e2000c101d68 */
[----:B------:R-:W-:Y:S01]  /*17670*/  PLOP3.LUT P0, PT, PT, PT, PT, 0x80, 0x0 ;  /* 0x000000000000781c */ /* 0x000fe20003f0f070 */
[----:B------:R-:W-:-:S12]  /*17680*/  NOP ;  /* 0x0000000000007918 */ /* 0x000fd80000000000 */
.L_x_2840:
        /* <DEDUP_REMOVED lines=18> */
.L_x_3012:
[----:B------:R-:W-:Y:S05]  /*177b0*/  BSYNC B0 ;  /* 0x0000000000007941 */ /* 0x000fea0003800000 */
.L_x_2841:
[----:B------:R-:W2:Y:S01]  /*177c0*/  LDL R2, [R1+0x34] ;  /* 0x0000340001027983 */ /* 0x000ea20000100800 */
[----:B------:R-:W-:Y:S01]  /*177d0*/  BSSY B0, `(.L_x_2843) ;  /* 0x000010f000007945 */ /* 0x000fe20003800000 */
[----:B--2---:R-:W-:-:S13]  /*177e0*/  ISETP.GE.AND P0, PT, R2, 0x2, PT ;  /* 0x000000020200780c */ /* 0x004fda0003f06270 */
[----:B------:R-:W-:Y:S05]  /*177f0*/  @!P0 BRA `(.L_x_2844) ;  /* 0x0000001000308947 */ /* 0x000fea0003800000 */
[----:B------:R-:W2:Y:S01]  /*17800*/  S2R R3, SR_TID.X ;  /* 0x0000000000037919 */ /* 0x000ea20000002100 */
[----:B------:R-:W-:Y:S01]  /*17810*/  ULDC UR4, c[0x0][0x2f4] ;  /* 0x0000bd0000047ab9 */ /* 0x000fe20000000800 */
[----:B0-----:R-:W-:Y:S01]  /*17820*/  IADD3 R7, R2, -0x2, RZ ;  /* 0xfffffffe02077810 */ /* 0x001fe20007ffe0ff */
[----:B------:R-:W-:Y:S01]  /*17830*/  IMAD.MOV.U32 R17, RZ, RZ, R28 ;  /* 0x000000ffff117224 */ /* 0x000fe200078e001c */
[----:B------:R0:W-:Y:S01]  /*17840*/  STL [R1+0x8], R26 ;  /* 0x0000081a01007387 */ /* 0x0001e20000100800 */
[----:B------:R-:W-:Y:S02]  /*17850*/  IMAD.MOV.U32 R6, RZ, RZ, R25 ;  /* 0x000000ffff067224 */ /* 0x000fe400078e0019 */
[----:B--2---:R-:W-:-:S05]  /*17860*/  IMAD.SHL.U32 R3, R3, 0x8, RZ ;  /* 0x0000000803037824 */ /* 0x004fca00078e00ff */
[----:B------:R-:W-:-:S04]  /*17870*/  LOP3.LUT R3, R3, 0x38, RZ, 0xc0, !PT ;  /* 0x0000003803037812 */ /* 0x000fc800078ec0ff */
[----:B0-----:R-:W-:-:S13]  /*17880*/  ISETP.GE.AND P1, PT, R3, UR4, PT ;  /* 0x0000000403007c0c */ /* 0x001fda000bf26270 */
.L_x_2857:
[----:B------:R-:W2:Y:S01]  /*17890*/  LDL R11, [R1+0x1c] ;  /* 0x00001c00010b7983 */ /* 0x000ea20000100800 */
[----:B-1----:R-:W0:Y:S03]  /*178a0*/  LDC R0, c[0x0][0x430] ;  /* 0x00010c00ff007b82 */ /* 0x002e260000000800 */
[----:B------:R-:W3:Y:S04]  /*178b0*/  LDL R10, [R1+0x20] ;  /* 0x00002000010a7983 */ /* 0x000ee80000100800 */
[----:B------:R-:W4:Y:S01]  /*178c0*/  LDL R9, [R1+0xc] ;  /* 0x00000c0001097983 */ /* 0x000f220000100800 */
[----:B------:R-:W1:Y:S03]  /*178d0*/  S2R R2, SR_TID.X ;  /* 0x0000000000027919 */ /* 0x000e660000002100 */
[----:B------:R-:W5:Y:S01]  /*178e0*/  LDL R8, [R1+0x54] ;  /* 0x0000540001087983 */ /* 0x000f620000100800 */
        /* <DEDUP_REMOVED lines=25> */
[----:B-----5:R-:W-:Y:S02]  /*17a80*/  ISETP.NE.AND P2, PT, R8, 0x3, PT ;  /* 0x000000030800780c */ /* 0x020fe40003f45270 */
[----:B------:R-:W-:-:S04]  /*17a90*/  IADD3 R25, R6, 0x1, RZ ;  /* 0x0000000106197810 */ /* 0x000fc80007ffe0ff */
        /* <DEDUP_REMOVED lines=8> */
.L_x_2845:
[----:B------:R-:W-:Y:S01]  /*17b20*/  IMAD R5, R25, 0x8, R22 ;  /* 0x0000000819057824 */ /* 0x000fe200078e0216 */
[----:B------:R-:W-:Y:S01]  /*17b30*/  SHF.L.U32 R2, R28, 0x1f, RZ ;  /* 0x0000001f1c027819 */ /* 0x000fe200000006ff */
[----:B------:R-:W-:Y:S03]  /*17b40*/  BSSY B1, `(.L_x_2846) ;  /* 0x0000003000017945 */ /* 0x000fe60003800000 */
[----:B------:R-:W0:Y:S02]  /*17b50*/  SYNCS.PHASECHK.TRANS64.TRYWAIT P0, [R5+URZ+0x16840], R2 ;  /* 0x01684002050075a7 */ /* 0x000e24000800017f */
[----:B0-----:R-:W-:Y:S05]  /*17b60*/  @!P0 BRA `(.L_x_2847) ;  /* 0x0000005c00148947 */ /* 0x001fea0003800000 */
.L_x_3013:
[----:B------:R-:W-:Y:S05]  /*17b70*/  BSYNC B1 ;  /* 0x0000000000017941 */ /* 0x000fea0003800000 */
.L_x_2846:
[----:B------:R-:W2:Y:S04]  /*17b80*/  LDL R3, [R1+0x4] ;  /* 0x0000040001037983 */ /* 0x000ea80000100800 */
[----:B------:R-:W3:Y:S01]  /*17b90*/  LDL R9, [R1+0x10] ;  /* 0x0000100001097983 */ /* 0x000ee20000100800 */
[----:B------:R-:W-:Y:S01]  /*17ba0*/  SHF.R.S32.HI R20, RZ, 0x1f, R0 ;  /* 0x0000001fff147819 */ /* 0x000fe20000011400 */
[----:B------:R-:W-:Y:S01]  /*17bb0*/  ULDC.64 UR4, c[0x0][0x300] ;  /* 0x0000c00000047ab9 */ /* 0x000fe20000000a00 */
[----:B------:R-:W1:Y:S03]  /*17bc0*/  S2R R8, SR_TID.X ;  /* 0x0000000000087919 */ /* 0x000e660000002100 */
[----:B------:R-:W-:-:S04]  /*17bd0*/  IMAD R7, R20, UR4, RZ ;  /* 0x0000000414077c24 */ /* 0x000fc8000f8e02ff */
[----:B------:R-:W-:Y:S01]  /*17be0*/  IMAD R7, R0, UR5, R7 ;  /* 0x0000000500077c24 */ /* 0x000fe2000f8e0207 */
[----:B-1----:R-:W-:-:S05]  /*17bf0*/  LOP3.LUT R8, R8, 0x7f, RZ, 0xc0, !PT ;  /* 0x0000007f08087812 */ /* 0x002fca00078ec0ff */
[----:B------:R-:W-:Y:S01]  /*17c00*/  IMAD.SHL.U32 R11, R8, 0x8, RZ ;  /* 0x00000008080b7824 */ /* 0x000fe200078e00ff */
[----:B--2---:R-:W-:Y:S01]  /*17c10*/  LOP3.LUT P2, RZ, R3, 0x1, RZ, 0xc0, !PT ;  /* 0x0000000103ff7812 */ /* 0x004fe2000784c0ff */
[----:B0-----:R-:W-:Y:S01]  /*17c20*/  IMAD.WIDE.U32 R2, R0, UR4, RZ ;  /* 0x0000000400027c25 */ /* 0x001fe2000f8e00ff */
[----:B------:R-:W-:-:S03]  /*17c30*/  ULDC.64 UR4, c[0x0][0x310] ;  /* 0x0000c40000047ab9 */ /* 0x000fc60000000a00 */
[----:B------:R-:W-:Y:S02]  /*17c40*/  IMAD.IADD R3, R3, 0x1, R7 ;  /* 0x0000000103037824 */ /* 0x000fe400078e0207 */
[----:B------:R-:W-:Y:S02]  /*17c50*/  IMAD R7, R21, UR4, RZ ;  /* 0x0000000415077c24 */ /* 0x000fe4000f8e02ff */
[----:B------:R-:W-:-:S04]  /*17c60*/  IMAD.WIDE.U32 R2, R4, UR4, R2 ;  /* 0x0000000404027c25 */ /* 0x000fc8000f8e0002 */
[----:B------:R-:W-:Y:S01]  /*17c70*/  IMAD R7, R4, UR5, R7 ;  /* 0x0000000504077c24 */ /* 0x000fe2000f8e0207 */
[----:B------:R-:W-:-:S04]  /*17c80*/  ULDC.64 UR4, c[0x0][0x308] ;  /* 0x0000c20000047ab9 */ /* 0x000fc80000000a00 */
[----:B------:R-:W-:Y:S01]  /*17c90*/  IADD3 R3, R3, R7, RZ ;  /* 0x0000000703037210 */ /* 0x000fe20007ffe0ff */
[----:B---3--:R-:W-:Y:S02]  /*17ca0*/  IMAD R7, R9, UR4, RZ ;  /* 0x0000000409077c24 */ /* 0x008fe4000f8e02ff */
[----:B------:R-:W0:Y:S02]  /*17cb0*/  S2R R9, SR_TID.X ;  /* 0x0000000000097919 */ /* 0x000e240000002100 */
[C---:B------:R-:W-:Y:S02]  /*17cc0*/  IMAD R7, R18.reuse, UR5, R7 ;  /* 0x0000000512077c24 */ /* 0x040fe4000f8e0207 */
[----:B------:R-:W-:Y:S01]  /*17cd0*/  IMAD.WIDE.U32 R2, R18, UR4, R2 ;  /* 0x0000000412027c25 */ /* 0x000fe2000f8e0002 */
        /* <DEDUP_REMOVED lines=12> */
[----:B------:R-:W-:Y:S01]  /*17da0*/  LEA R8, R8, R22, 0x1 ;  /* 0x0000001608087211 */ /* 0x000fe200078e08ff */
        /* <DEDUP_REMOVED lines=41> */
.L_x_3031:
        /* <DEDUP_REMOVED lines=8> */
.L_x_2849:
[----:B------:R-:W-:Y:S02]  /*180c0*/  PLOP3.LUT P2, PT, P2, P0, PT, 0xa2, 0x0 ;  /* 0x000000000000781c */ /* 0x000fe40001741472 */
[----:B------:R-:W-:-:S08]  /*180d0*/  @P0 R2UR P2, UR4, R5 ;  /* 0x00000000050402ca */ /* 0x000fd00000040000 */
[----:B------:R-:W-:-:S05]  /*180e0*/  @P0 PLOP3.LUT P0, PT, P2, PT, PT, 0x80, 0x0 ;  /* 0x000000000000081c */ /* 0x000fca000170f070 */
[----:B------:R-:W-:Y:S01]  /*180f0*/  @!P2 SYNCS.ARRIVE.TRANS64.RED.A0T1 RZ, [UR4+0x16830], RZ ;  /* 0x016830ffffffa9a7 */ /* 0x000fe20008200404 */
[----:B------:R-:W-:Y:S07]  /*18100*/  @!P2 ARRIVES.LDGSTSBAR.64.TRANSCNT [UR4+0x16830] ;  /* 0x01683000ff00a9b0 */ /* 0x000fee0008000a84 */
[----:B------:R-:W-:Y:S05]  /*18110*/  @P0 BRA.U.ANY `(.L_x_2849) ;  /* 0xfffffffd00e80947 */ /* 0x000fea000393ffff */
[----:B------:R-:W-:Y:S01]  /*18120*/  NOP ;  /* 0x0000000000007918 */ /* 0x000fe20000000000 */
[----:B-1----:R-:W2:Y:S02]  /*18130*/  LDL R2, [R1+0x54] ;  /* 0x0000540001027983 */ /* 0x002ea40000100800 */
[----:B--2---:R-:W-:-:S13]  /*18140*/  ISETP.NE.AND P3, PT, R2, 0x3, PT ;  /* 0x000000030200780c */ /* 0x004fda0003f65270 */
[----:B------:R-:W-:Y:S05]  /*18150*/  @!P3 BRA `(.L_x_2850) ;  /* 0x000000000004b947 */ /* 0x000fea0003800000 */
[----:B------:R-:W-:Y:S01]  /*18160*/  BPT.TRAP 0x1 ;  /* 0x000000040000795c */ /* 0x000fe20000300000 */
.L_x_2850:
[----:B------:R1:W-:Y:S01]  /*18170*/  SYNCS.ARRIVE.TRANS64.A1T0 RZ, [R5+URZ+0x16830], RZ ;  /* 0x016830ff05ff79a7 */ /* 0x0003e2000810003f */
[----:B------:R-:W-:Y:S05]  /*18180*/  @!P3 BRA `(.L_x_2851) ;  /* 0x000000000004b947 */ /* 0x000fea0003800000 */
[----:B------:R-:W-:Y:S01]  /*18190*/  BPT.TRAP 0x1 ;  /* 0x000000040000795c */ /* 0x000fe20000300000 */
.L_x_2851:
[----:B------:R-:W-:Y:S01]  /*181a0*/  SHF.L.U32 R2, R17, 0x1f, RZ ;  /* 0x0000001f11027819 */ /* 0x000fe200000006ff */
[----:B------:R-:W-:Y:S01]  /*181b0*/  BSSY B1, `(.L_x_2852) ;  /* 0x0000004000017945 */ /* 0x000fe20003800000 */
[----:B-1----:R-:W-:-:S04]  /*181c0*/  LEA R5, R6, R22, 0x3 ;  /* 0x0000001606057211 */ /* 0x002fc800078e18ff */
[----:B------:R-:W1:Y:S02]  /*181d0*/  SYNCS.PHASECHK.TRANS64.TRYWAIT P0, [R5+URZ+0x16860], R2 ;  /* 0x01686002050075a7 */ /* 0x000e64000800017f */
[----:B-1----:R-:W-:Y:S05]  /*181e0*/  @!P0 BRA `(.L_x_2853) ;  /* 0x0000005c00c48947 */ /* 0x002fea0003800000 */
.L_x_3032:
[----:B------:R-:W-:Y:S05]  /*181f0*/  BSYNC B1 ;  /* 0x0000000000017941 */ /* 0x000fea0003800000 */
.L_x_2852:
[----:B------:R-:W2:Y:S04]  /*18200*/  LDL R11, [R1+0x18] ;  /* 0x00001800010b7983 */ /* 0x000ea80000100800 */
[----:B------:R-:W2:Y:S01]  /*18210*/  LDL.LU R8, [R1+0x8] ;  /* 0x0000080001087983 */ /* 0x000ea20000300800 */
        /* <DEDUP_REMOVED lines=59> */
.L_x_3050:
        /* <DEDUP_REMOVED lines=25> */
[----:B0-----:R-:W-:Y:S02]  /*18760*/  LEA R23, P2, R2, UR4, 0x1 ;  /* 0x0000000402177c11 */ /* 0x001fe4000f8408ff */
[----:B------:R-:W-:-:S04]  /*18770*/  IADD3 R0, R0, R3, RZ ;  /* 0x0000000300007210 */ /* 0x000fc80007ffe0ff */
[----:B------:R-:W-:-:S07]  /*18780*/  LEA.HI.X R0, R2, UR5, R0, 0x1, P2 ;  /* 0x0000000502007c11 */ /* 0x000fce00090f0c00 */
.L_x_2855:
[----:B------:R-:W-:Y:S02]  /*18790*/  PLOP3.LUT P2, PT, P2, P0, PT, 0xa2, 0x0 ;  /* 0x000000000000781c */ /* 0x000fe40001741472 */
[----:B------:R-:W-:-:S08]  /*187a0*/  @P0 R2UR P2, UR4, R5 ;  /* 0x00000000050402ca */ /* 0x000fd00000040000 */
[----:B------:R-:W-:-:S05]  /*187b0*/  @P0 PLOP3.LUT P0, PT, P2, PT, PT, 0x80, 0x0 ;  /* 0x000000000000081c */ /* 0x000fca000170f070 */
[----:B------:R-:W-:Y:S01]  /*187c0*/  @!P2 SYNCS.ARRIVE.TRANS64.RED.A0T1 RZ, [UR4+0x16850], RZ ;  /* 0x016850ffffffa9a7 */ /* 0x000fe20008200404 */
[----:B------:R-:W-:Y:S07]  /*187d0*/  @!P2 ARRIVES.LDGSTSBAR.64.TRANSCNT [UR4+0x16850] ;  /* 0x01685000ff00a9b0 */ /* 0x000fee0008000a84 */
[----:B------:R-:W-:Y:S05]  /*187e0*/  @P0 BRA.U.ANY `(.L_x_2855) ;  /* 0xfffffffd00e80947 */ /* 0x000fea000393ffff */
[----:B------:R-:W-:Y:S01]  /*187f0*/  NOP ;  /* 0x0000000000007918 */ /* 0x000fe20000000000 */
[----:B------:R-:W2:Y:S01]  /*18800*/  LDL R2, [R1+0x54] ;  /* 0x0000540001027983 */ /* 0x000ea20000100800 */
[----:B------:R-:W-:Y:S01]  /*18810*/  IMAD.MOV.U32 R24, RZ, RZ, R0 ;  /* 0x000000ffff187224 */ /* 0x000fe200078e0000 */
[----:B--2---:R-:W-:-:S13]  /*18820*/  ISETP.NE.AND P3, PT, R2, 0x3, PT ;  /* 0x000000030200780c */ /* 0x004fda0003f65270 */
[----:B------:R-:W-:Y:S05]  /*18830*/  @!P3 BRA `(.L_x_2856) ;  /* 0x000000000004b947 */ /* 0x000fea0003800000 */
[----:B------:R-:W-:Y:S01]  /*18840*/  BPT.TRAP 0x1 ;  /* 0x000000040000795c */ /* 0x000fe20000300000 */
.L_x_2856:
[----:B------:R2:W-:Y:S01]  /*18850*/  STL [R1+0x8], R26 ;  /* 0x0000081a01007387 */ /* 0x0005e20000100800 */
[C---:B------:R-:W-:Y:S01]  /*18860*/  ISETP.GT.AND P0, PT, R26.reuse, RZ, PT ;  /* 0x000000ff1a00720c */ /* 0x040fe20003f04270 */
[----:B------:R2:W-:Y:S01]  /*18870*/  SYNCS.ARRIVE.TRANS64.A1T0 RZ, [R5+URZ+0x16850], RZ ;  /* 0x016850ff05ff79a7 */ /* 0x0005e2000810003f */
[----:B------:R-:W-:Y:S01]  /*18880*/  VIADD R7, R26, 0xffffffff ;  /* 0xffffffff1a077836 */ /* 0x000fe20000000000 */
[----:B------:R-:W-:Y:S01]  /*18890*/  MOV R6, R25 ;  /* 0x0000001900067202 */ /* 0x000fe20000000f00 */
[----:B------:R-:W-:-:S09]  /*188a0*/  IMAD.MOV.U32 R17, RZ, RZ, R28 ;  /* 0x000000ffff117224 */ /* 0x000fd200078e001c */
[----:B--2---:R-:W-:Y:S05]  /*188b0*/  @P0 BRA `(.L_x_2857) ;  /* 0xffffffec00f40947 */ /* 0x004fea000383ffff */
.L_x_2844:
[----:B------:R-:W-:Y:S05]  /*188c0*/  BSYNC B0 ;  /* 0x0000000000007941 */ /* 0x000fea0003800000 */
.L_x_2843:
        /* <DEDUP_REMOVED lines=17> */
.L_x_2859:
[----:B------:R-:W-:Y:S05]  /*189e0*/  BSYNC B0 ;  /* 0x0000000000007941 */ /* 0x000fea0003800000 */
.L_x_2858:
[----:B------:R-:W2:Y:S02]  /*189f0*/  LDL R0, [R1+0x54] ;  /* 0x0000540001007983 */ /* 0x000ea40000100800 */
[----:B--2---:R-:W-:-:S13]  /*18a00*/  ISETP.NE.AND P0, PT, R0, 0x3, PT ;  /* 0x000000030000780c */ /* 0x004fda0003f05270 */
[----:B------:R-:W-:Y:S05]  /*18a10*/  @!P0 BRA `(.L_x_2860) ;  /* 0x0000000000048947 */ /* 0x000fea0003800000 */
[----:B------:R-:W-:Y:S01]  /*18a20*/  BPT.TRAP 0x1 ;  /* 0x000000040000795c */ /* 0x000fe20000300000 */
.L_x_2860:
[----:B------:R-:W0:Y:S01]  /*18a30*/  LDL.LU R2, [R1+0x18] ;  /* 0x0000180001027983 */ /* 0x000e220000300800 */
[----:B------:R-:W-:Y:S01]  /*18a40*/  IMAD R0, R25, 0x8, R22 ;  /* 0x0000000819007824 */ /* 0x000fe200078e0216 */
[----:B------:R-:W-:Y:S01]  /*18a50*/  SHF.L.U32 R3, R28, 0x1f, RZ ;  /* 0x0000001f1c037819 */ /* 0x000fe200000006ff */
[----:B------:R-:W-:Y:S03]  /*18a60*/  BSSY B0, `(.L_x_2861) ;  /* 0x0000004000007945 */ /* 0x000fe60003800000 */
[----:B------:R-:W1:Y:S01]  /*18a70*/  SYNCS.PHASECHK.TRANS64.TRYWAIT P0, [R0+URZ+0x16860], R3 ;  /* 0x01686003000075a7 */ /* 0x000e62000800017f */
[----:B0-----:R-:W-:Y:S01]  /*18a80*/  IMAD R6, R26, -0x80, R2 ;  /* 0xffffff801a067824 */ /* 0x001fe200078e0202 */
[----:B-1----:R-:W-:Y:S06]  /*18a90*/  @!P0 BRA `(.L_x_2862) ;  /* 0x0000005c00f48947 */ /* 0x002fec0003800000 */
.L_x_3051:
[----:B------:R-:W-:Y:S05]  /*18aa0*/  BSYNC B0 ;  /* 0x0000000000007941 */ /* 0x000fea0003800000 */
.L_x_2861:
        /* <DEDUP_REMOVED lines=17> */
[----:B------:R-:W-:Y:S01]  /*18bc0*/  IMAD.SHL.U32 R5, R7, 0x2, RZ ;  /* 0x0000000207057824 */ /* 0x000fe200078e00ff */
[----:B------:R-:W-:Y:S01]  /*18bd0*/  ISETP.LT.OR P1, PT, R6, 0x1, P0 ;  /* 0x000000010600780c */ /* 0x000fe20000721670 */
[----:B------:R-:W-:Y:S01]  /*18be0*/  IMAD R4, R4, 0x2, R22 ;  /* 0x0000000204047824 */ /* 0x000fe200078e0216 */
[----:B0-----:R-:W0:Y:S02]  /*18bf0*/  SHFL.IDX PT, R3, R24, RZ, 0x181f ;  /* 0x00181fff18037589 */ /* 0x001e2400000e0000 */
[----:B-1----:R-:W-:Y:S02]  /*18c00*/  IADD3 R2, P2, R14, R5, RZ ;  /* 0x000000050e027210 */ /* 0x002fe40007f5e0ff */
[----:B------:R-:W1:Y:S02]  /*18c10*/  SHFL.IDX PT, R14, R23, 0x1, 0x181f ;  /* 0x00381f00170e7f89 */ /* 0x000e6400000e0000 */
        /* <DEDUP_REMOVED lines=39> */
.L_x_3069:
        /* <DEDUP_REMOVED lines=9> */
.L_x_2864:
[----:B------:R-:W-:Y:S02]  /*18f20*/  PLOP3.LUT P1, PT, P1, P0, PT, 0xa2, 0x0 ;  /* 0x000000000000781c */ /* 0x000fe40000f21472 */
[----:B------:R-:W-:-:S08]  /*18f30*/  @P0 R2UR P1, UR4, R0 ;  /* 0x00000000000402ca */ /* 0x000fd00000020000 */
[----:B------:R-:W-:-:S05]  /*18f40*/  @P0 PLOP3.LUT P0, PT, P1, PT, PT, 0x80, 0x0 ;  /* 0x000000000000081c */ /* 0x000fca0000f0f070 */
[----:B------:R-:W-:Y:S01]  /*18f50*/  @!P1 SYNCS.ARRIVE.TRANS64.RED.A0T1 RZ, [UR4+0x16850], RZ ;  /* 0x016850ffffff99a7 */ /* 0x000fe20008200404 */
[----:B------:R-:W-:Y:S07]  /*18f60*/  @!P1 ARRIVES.LDGSTSBAR.64.TRANSCNT [UR4+0x16850] ;  /* 0x01685000ff0099b0 */ /* 0x000fee0008000a84 */
[----:B------:R-:W-:Y:S05]  /*18f70*/  @P0 BRA.U.ANY `(.L_x_2864) ;  /* 0xfffffffd00e80947 */ /* 0x000fea000393ffff */
[----:B------:R-:W-:Y:S01]  /*18f80*/  NOP ;  /* 0x0000000000007918 */ /* 0x000fe20000000000 */
[----:B0-----:R-:W2:Y:S02]  /*18f90*/  LDL R2, [R1+0x54] ;  /* 0x0000540001027983 */ /* 0x001ea40000100800 */
[----:B--2---:R-:W-:-:S13]  /*18fa0*/  ISETP.NE.AND P2, PT, R2, 0x3, PT ;  /* 0x000000030200780c */ /* 0x004fda0003f45270 */
[----:B------:R-:W-:Y:S05]  /*18fb0*/  @!P2 BRA `(.L_x_2865) ;  /* 0x000000000004a947 */ /* 0x000fea0003800000 */
[----:B------:R-:W-:Y:S01]  /*18fc0*/  BPT.TRAP 0x1 ;  /* 0x000000040000795c */ /* 0x000fe20000300000 */
.L_x_2865:
[----:B------:R0:W-:Y:S01]  /*18fd0*/  SYNCS.ARRIVE.TRANS64.A1T0 RZ, [R0+URZ+0x16850], RZ ;  /* 0x016850ff00ff79a7 */ /* 0x0001e2000810003f */
[----:B------:R-:W-:-:S05]  /*18fe0*/  VIADD R25, R25, 0x1 ;  /* 0x0000000119197836 */ /* 0x000fca0000000000 */
[----:B------:R-:W-:-:S04]  /*18ff0*/  ISETP.NE.AND P0, PT, R25, 0x2, PT ;  /* 0x000000021900780c */ /* 0x000fc80003f05270 */
[----:B------:R-:W-:Y:S02]  /*19000*/  SEL R3, RZ, 0x1, P0 ;  /* 0x00000001ff037807 */ /* 0x000fe40000000000 */
[----:B------:R-:W-:Y:S02]  /*19010*/  SEL R25, R25, RZ, P0 ;  /* 0x000000ff19197207 */ /* 0x000fe40000000000 */
[----:B0-----:R-:W-:-:S07]  /*19020*/  LOP3.LUT R28, R28, R3, RZ, 0x3c, !PT ;  /* 0x000000031c1c7212 */ /* 0x001fce00078e3cff */
.L_x_2824:
[----:B------:R-:W-:Y:S05]  /*19030*/  BSYNC B7 ;  /* 0x0000000000077941 */ /* 0x000fea0003800000 */
.L_x_2822:
        /* <DEDUP_REMOVED lines=9> */
[----:B------:R0:W2:Y:S01]  /*190d0*/  LDS.128 R16, [R22+0x168d0] ;  /* 0x0168d00016107984 */ /* 0x0000a20000000c00 */
[----:B------:R-:W-:Y:S06]  /*190e0*/  BAR.ARV 0x4, 0x200 ;  /* 0x0108000000007b1d */ /* 0x000fec0000002000 */
[----:B------:R-:W-:Y:S05]  /*190f0*/  BRA `(.L_x_2867) ;  /* 0x0000000800cc7947 */ /* 0x000fea0003800000 */
.L_x_2866:
        /* <DEDUP_REMOVED lines=15> */
[C---:B------:R-:W-:Y:S01]  /*191f0*/  ISETP.GE.U32.AND P5, PT, R7.reuse, 0x10, PT ;  /* 0x000000100700780c */ /* 0x040fe20003fa6070 */
[----:B------:R-:W-:Y:S01]  /*19200*/  SHFL.IDX PT, R16, R16, 0x1, 0x1f ;  /* 0x00201f0010107f89 */ /* 0x000fe200000e0000 */
[----:B0-----:R-:W-:Y:S01]  /*19210*/  MOV R2, RZ ;  /* 0x000000ff00027202 */ /* 0x001fe20000000f00 */
[----:B--2---:R-:W-:Y:S01]  /*19220*/  @!P1 IMAD.MOV.U32 R2, RZ, RZ, R3 ;  /* 0x000000ffff029224 */ /* 0x004fe200078e0003 */
[----:B------:R-:W-:-:S04]  /*19230*/  ISETP.NE.AND P1, PT, R7, RZ, PT ;  /* 0x000000ff0700720c */ /* 0x000fc80003f25270 */
        /* <DEDUP_REMOVED lines=15> */
[----:B------:R0:W2:Y:S02]  /*19330*/  SHFL.IDX PT, R14, R3, 0x1f, 0x1f ;  /* 0x03e01f00030e7f89 */ /* 0x0000a400000e0000 */
.L_x_3079:
[----:B------:R-:W-:Y:S02]  /*19340*/  ULDC UR4, c[0x0][0xc38] ;  /* 0x00030e0000047ab9 */ /* 0x000fe40000000800 */
[----:B------:R-:W-:-:S04]  /*19350*/  IMAD.U32 R4, RZ, RZ, UR4 ;  /* 0x00000004ff047e24 */ /* 0x000fc8000f8e00ff */
[----:B--2---:R-:W-:-:S05]  /*19360*/  IMAD R5, R14, R4, RZ ;  /* 0x000000040e057224 */ /* 0x004fca00078e02ff */
[----:B------:R-:W-:-:S04]  /*19370*/  IADD3 R16, R16, R5, RZ ;  /* 0x0000000510107210 */ /* 0x000fc80007ffe0ff */
[----:B------:R-:W-:-:S13]  /*19380*/  ISETP.GT.AND P6, PT, R16, R0, PT ;  /* 0x000000001000720c */ /* 0x000fda0003fc4270 */
[----:B------:R-:W-:Y:S05]  /*19390*/  @P6 BRA `(.L_x_2869) ;  /* 0x00000000009c6947 */ /* 0x000fea0003800000 */
.L_x_2874:
[----:B------:R-:W2:Y:S01]  /*193a0*/  LDC R4, c[0x0][0xc3c] ;  /* 0x00030f00ff047b82 */ /* 0x000ea20000000800 */
[----:B------:R-:W-:-:S05]  /*193b0*/  VIADD R19, R19, 0x1f ;  /* 0x0000001f13137836 */ /* 0x000fca0000000000 */
        /* <DEDUP_REMOVED lines=12> */
.L_x_2872:
[----:B------:R-:W-:Y:S05]  /*19480*/  BSYNC B0 ;  /* 0x0000000000007941 */ /* 0x000fea0003800000 */
.L_x_2871:
[----:B------:R-:W-:-:S03]  /*19490*/  UMOV UR4, 0xffffffff ;  /* 0xffffffff00047882 */ /* 0x000fc60000000000 */
[----:B------:R-:W-:Y:S05]  /*194a0*/  BRA.DIV UR4, `(.L_x_2873) ;  /* 0x0000006204d47947 */ /* 0x000fea000b800000 */
[----:B-----5:R-:W3:Y:S02]  /*194b0*/  SHFL.UP PT, R14, R2, 0x1, RZ ;  /* 0x04200000020e7989 */ /* 0x020ee400000e00ff */
[----:B---3--:R-:W-:-:S04]  /*194c0*/  SEL R13, R14, RZ, P1 ;  /* 0x000000ff0e0d7207 */ /* 0x008fc80000800000 */
[----:B------:R-:W-:-:S05]  /*194d0*/  IADD3 R13, R2, R13, RZ ;  /* 0x0000000d020d7210 */ /* 0x000fca0007ffe0ff */
        /* <DEDUP_REMOVED lines=12> */
[----:B------:R0:W2:Y:S02]  /*195a0*/  SHFL.IDX PT, R14, R3, 0x1f, 0x1f ;  /* 0x03e01f00030e7f89 */ /* 0x0000a400000e0000 */
.L_x_3087:
[----:B------:R-:W-:Y:S02]  /*195b0*/  ULDC UR4, c[0x0][0xc38] ;  /* 0x00030e0000047ab9 */ /* 0x000fe40000000800 */
[----:B------:R-:W-:-:S04]  /*195c0*/  IMAD.U32 R4, RZ, RZ, UR4 ;  /* 0x00000004ff047e24 */ /* 0x000fc8000f8e00ff */
[----:B--2---:R-:W-:-:S04]  /*195d0*/  IMAD R5, R14, R4, RZ ;  /* 0x000000040e057224 */ /* 0x004fc800078e02ff */
[----:B------:R-:W-:-:S05]  /*195e0*/  IMAD.IADD R16, R5, 0x1, R16 ;  /* 0x0000000105107824 */ /* 0x000fca00078e0210 */
[----:B------:R-:W-:-:S13]  /*195f0*/  ISETP.GT.AND P6, PT, R16, R0, PT ;  /* 0x000000001000720c */ /* 0x000fda0003fc4270 */
[----:B------:R-:W-:Y:S05]  /*19600*/  @!P6 BRA `(.L_x_2874) ;  /* 0xfffffffc0064e947 */ /* 0x000fea000383ffff */
.L_x_2869:
        /* <DEDUP_REMOVED lines=8> */
.L_x_3091:
[----:B------:R-:W-:Y:S02]  /*19690*/  ISETP.NE.AND P0, PT, R5, RZ, PT ;  /* 0x000000ff0500720c */ /* 0x000fe40003f05270 */
[----:B------:R-:W-:-:S11]  /*196a0*/  MOV R5, RZ ;  /* 0x000000ff00057202 */ /* 0x000fd60000000f00 */
[----:B------:R-:W-:Y:S05]  /*196b0*/  @!P0 BRA `(.L_x_2876) ;  /* 0x0000000000108947 */ /* 0x000fea0003800000 */
[----:B------:R-:W-:Y:S01]  /*196c0*/  UMOV UR4, 0xffffffff ;  /* 0xffffffff00047882 */ /* 0x000fe20000000000 */
[----:B------:R-:W-:Y:S02]  /*196d0*/  VIADD R12, R6, 0xffffffff ;  /* 0xffffffff060c7836 */ /* 0x000fe40000000000 */
[----:B------:R-:W-:Y:S05]  /*196e0*/  BRA.DIV UR4, `(.L_x_2877) ;  /* 0x0000006604487947 */ /* 0x000fea000b800000 */
[----:B------:R4:W0:Y:S02]  /*196f0*/  SHFL.IDX PT, R5, R3, R12, 0x1f ;  /* 0x00001f0c03057589 */ /* 0x00082400000e0000 */
.L_x_2876:
[----:B0-2-4-:R-:W0:Y:S01]  /*19700*/  LDC.64 R2, c[0x0][0xc90] ;  /* 0x00032400ff027b82 */ /* 0x015e220000000a00 */
[----:B------:R-:W-:-:S04]  /*19710*/  IMAD.IADD R19, R6, 0x1, R19 ;  /* 0x0000000106137824 */ /* 0x000fc800078e0213 */
[----:B0-----:R-:W-:-:S05]  /*19720*/  IMAD.WIDE R2, R19, 0x4, R2 ;  /* 0x0000000413027825 */ /* 0x001fca00078e0202 */
[----:B------:R0:W3:Y:S01]  /*19730*/  LDG.E R7, desc[UR40][R2.64] ;  /* 0x0000002802077981 */ /* 0x0000e2000c1e1900 */
[----:B------:R-:W-:Y:S02]  /*19740*/  IMAD R16, R5, R4, R16 ;  /* 0x0000000405107224 */ /* 0x000fe400078e0210 */
[----:B0-----:R-:W-:Y:S02]  /*19750*/  IMAD.MOV.U32 R2, RZ, RZ, RZ ;  /* 0x000000ffff027224 */ /* 0x001fe400078e00ff */
[----:B---3--:R-:W-:-:S05]  /*19760*/  IMAD R6, R17, R7, RZ ;  /* 0x0000000711067224 */ /* 0x008fca00078e02ff */
[----:B------:R-:W-:-:S04]  /*19770*/  IABS R8, R6 ;  /* 0x0000000600087213 */ /* 0x000fc80000000000 */
[----:B-1----:R-:W0:Y:S08]  /*19780*/  I2F.RP R9, R8 ;  /* 0x0000000800097306 */ /* 0x002e300000209400 */
[----:B0-----:R-:W0:Y:S02]  /*19790*/  MUFU.RCP R9, R9 ;  /* 0x0000000900097308 */ /* 0x001e240000001000 */
[----:B0-----:R-:W-:-:S06]  /*197a0*/  VIADD R10, R9, 0xffffffe ;  /* 0x0ffffffe090a7836 */ /* 0x001fcc0000000000 */
[----:B------:R-:W0:Y:S02]  /*197b0*/  F2I.FTZ.U32.TRUNC.NTZ R3, R10 ;  /* 0x0000000a00037305 */ /* 0x000e24000021f000 */
[----:B0-----:R-:W-:-:S05]  /*197c0*/  IADD3 R5, RZ, -R3, RZ ;  /* 0x80000003ff057210 */ /* 0x001fca0007ffe0ff */
[----:B------:R-:W-:-:S04]  /*197d0*/  IMAD R5, R5, R8, RZ ;  /* 0x0000000805057224 */ /* 0x000fc800078e02ff */
[----:B------:R-:W-:-:S04]  /*197e0*/  IMAD.HI.U32 R2, R3, R5, R2 ;  /* 0x0000000503027227 */ /* 0x000fc800078e0002 */
[----:B------:R-:W-:Y:S01]  /*197f0*/  IMAD.IADD R5, R0, 0x1, -R16 ;  /* 0x0000000100057824 */ /* 0x000fe200078e0a10 */
[----:B------:R-:W-:-:S04]  /*19800*/  IABS R0, R6 ;  /* 0x0000000600007213 */ /* 0x000fc80000000000 */
[----:B------:R-:W-:Y:S01]  /*19810*/  IABS R3, R5 ;  /* 0x0000000500037213 */ /* 0x000fe20000000000 */
[----:B------:R-:W-:-:S04]  /*19820*/  IMAD.MOV R0, RZ, RZ, -R0 ;  /* 0x000000ffff007224 */ /* 0x000fc800078e0a00 */
[----:B------:R-:W-:-:S04]  /*19830*/  IMAD.HI.U32 R2, R2, R3, RZ ;  /* 0x0000000302027227 */ /* 0x000fc800078e00ff */
[----:B------:R-:W-:Y:S01]  /*19840*/  IMAD R3, R2, R0, R3 ;  /* 0x0000000002037224 */ /* 0x000fe200078e0203 */
[----:B------:R-:W-:-:S04]  /*19850*/  LOP3.LUT R0, R5, R6, RZ, 0x3c, !PT ;  /* 0x0000000605007212 */ /* 0x000fc800078e3cff */
[----:B------:R-:W-:Y:S02]  /*19860*/  ISETP.GT.U32.AND P1, PT, R8, R3, PT ;  /* 0x000000030800720c */ /* 0x000fe40003f24070 */
[----:B------:R-:W-:-:S11]  /*19870*/  ISETP.GE.AND P2, PT, R0, RZ, PT ;  /* 0x000000ff0000720c */ /* 0x000fd60003f46270 */
[-C--:B------:R-:W-:Y:S01]  /*19880*/  @!P1 IADD3 R3, R3, -R8.reuse, RZ ;  /* 0x8000000803039210 */ /* 0x080fe20007ffe0ff */
[----:B------:R-:W-:Y:S01]  /*19890*/  @!P1 VIADD R2, R2, 0x1 ;  /* 0x0000000102029836 */ /* 0x000fe20000000000 */
[----:B------:R-:W-:Y:S02]  /*198a0*/  ISETP.NE.AND P1, PT, R6, RZ, PT ;  /* 0x000000ff0600720c */ /* 0x000fe40003f25270 */
[----:B------:R-:W-:-:S13]  /*198b0*/  ISETP.GE.U32.AND P0, PT, R3, R8, PT ;  /* 0x000000080300720c */ /* 0x000fda0003f06070 */
[----:B------:R-:W-:-:S04]  /*198c0*/  @P0 VIADD R2, R2, 0x1 ;  /* 0x0000000102020836 */ /* 0x000fc80000000000 */
[----:B------:R-:W-:Y:S01]  /*198d0*/  @!P2 IMAD.MOV R2, RZ, RZ, -R2 ;  /* 0x000000ffff02a224 */ /* 0x000fe200078e0a02 */
[----:B------:R-:W-:-:S05]  /*198e0*/  @!P1 LOP3.LUT R2, RZ, R6, RZ, 0x33, !PT ;  /* 0x00000006ff029212 */ /* 0x000fca00078e33ff */
[----:B------:R-:W-:Y:S02]  /*198f0*/  IMAD R0, R7, R2, RZ ;  /* 0x0000000207007224 */ /* 0x000fe400078e02ff */
[----:B------:R-:W-:-:S03]  /*19900*/  IMAD.MOV R2, RZ, RZ, -R2 ;  /* 0x000000ffff027224 */ /* 0x000fc600078e0a02 */
[----:B------:R-:W-:Y:S01]  /*19910*/  IADD3 R3, -R0, RZ, RZ ;  /* 0x000000ff00037210 */ /* 0x000fe20007ffe1ff */
[----:B------:R-:W-:-:S03]  /*19920*/  IMAD R5, R6, R2, R5 ;  /* 0x0000000206057224 */ /* 0x000fc600078e0205 */
[----:B------:R-:W-:-:S04]  /*19930*/  VIADDMNMX R4, R3, R4, R7, PT ;  /* 0x0000000403047246 */ /* 0x000fc80003800107 */
        /* <DEDUP_REMOVED lines=8> */
[----:B------:R-:W-:Y:S01]  /*199c0*/  IMAD R11, R2, R7, RZ ;  /* 0x00000007020b7224 */ /* 0x000fe200078e02ff */
[----:B------:R-:W-:-:S05]  /*199d0*/  MOV R2, RZ ;  /* 0x000000ff00027202 */ /* 0x000fca0000000f00 */
[----:B------:R-:W-:Y:S01]  /*199e0*/  IMAD.HI.U32 R2, R3, R11, R2 ;  /* 0x0000000b03027227 */ /* 0x000fe200078e0002 */
[----:B------:R-:W-:-:S05]  /*199f0*/  IABS R3, R5 ;  /* 0x0000000500037213 */ /* 0x000fca0000000000 */
[----:B------:R-:W-:-:S04]  /*19a00*/  IMAD.HI.U32 R2, R2, R3, RZ ;  /* 0x0000000302027227 */ /* 0x000fc800078e00ff */
[----:B------:R-:W-:Y:S01]  /*19a10*/  IMAD R6, R2, R6, R3 ;  /* 0x0000000602067224 */ /* 0x000fe200078e0203 */
[C---:B------:R-:W-:Y:S01]  /*19a20*/  LOP3.LUT R3, R5.reuse, R4, RZ, 0x3c, !PT ;  /* 0x0000000405037212 */ /* 0x040fe200078e3cff */
[----:B------:R-:W-:-:S03]  /*19a30*/  IMAD.IADD R5, R5, 0x1, R0 ;  /* 0x0000000105057824 */ /* 0x000fc600078e0200 */
[----:B------:R-:W-:Y:S02]  /*19a40*/  ISETP.GT.U32.AND P1, PT, R7, R6, PT ;  /* 0x000000060700720c */ /* 0x000fe40003f24070 */
[----:B------:R-:W-:-:S11]  /*19a50*/  ISETP.GE.AND P2, PT, R3, RZ, PT ;  /* 0x000000ff0300720c */ /* 0x000fd60003f46270 */
[----:B------:R-:W-:Y:S02]  /*19a60*/  @!P1 IMAD.IADD R6, R6, 0x1, -R7 ;  /* 0x0000000106069824 */ /* 0x000fe400078e0a07 */
[----:B------:R-:W-:Y:S01]  /*19a70*/  @!P1 VIADD R2, R2, 0x1 ;  /* 0x0000000102029836 */ /* 0x000fe20000000000 */
[----:B------:R-:W-:Y:S02]  /*19a80*/  ISETP.NE.AND P1, PT, R4, RZ, PT ;  /* 0x000000ff0400720c */ /* 0x000fe40003f25270 */
[----:B------:R-:W-:-:S13]  /*19a90*/  ISETP.GE.U32.AND P0, PT, R6, R7, PT ;  /* 0x000000070600720c */ /* 0x000fda0003f06070 */
[----:B------:R-:W-:-:S05]  /*19aa0*/  @P0 IADD3 R2, R2, 0x1, RZ ;  /* 0x0000000102020810 */ /* 0x000fca0007ffe0ff */
[----:B------:R-:W-:Y:S01]  /*19ab0*/  @!P2 IMAD.MOV R2, RZ, RZ, -R2 ;  /* 0x000000ffff02a224 */ /* 0x000fe200078e0a02 */
[----:B------:R-:W-:Y:S01]  /*19ac0*/  @!P1 LOP3.LUT R2, RZ, R4, RZ, 0x33, !PT ;  /* 0x00000004ff029212 */ /* 0x000fe200078e33ff */
[----:B------:R-:W-:-:S04]  /*19ad0*/  IMAD.MOV R4, RZ, RZ, -R4 ;  /* 0x000000ffff047224 */ /* 0x000fc800078e0a04 */
[----:B------:R-:W-:Y:S01]  /*19ae0*/  IMAD R18, R2, R4, R5 ;  /* 0x0000000402127224 */ /* 0x000fe200078e0205 */
[----:B------:R-:W-:-:S04]  /*19af0*/  LOP3.LUT R2, RZ, R2, RZ, 0x33, !PT ;  /* 0x00000002ff027212 */ /* 0x000fc800078e33ff */
[----:B------:R-:W-:Y:S01]  /*19b00*/  IADD3 R17, R17, R2, RZ ;  /* 0x0000000211117210 */ /* 0x000fe20007ffe0ff */
[----:B------:R-:W-:Y:S06]  /*19b10*/  BRA `(.L_x_2878) ;  /* 0x00000000001c7947 */ /* 0x000fec0003800000 */
.L_x_2870:
[----:B------:R-:W-:Y:S01]  /*19b20*/  UMOV UR4, URZ ;  /* 0x0000003f00047c82 */ /* 0x000fe20008000000 */
[----:B------:R-:W-:Y:S01]  /*19b30*/  UMOV UR5, URZ ;  /* 0x0000003f00057c82 */ /* 0x000fe20008000000 */
[----:B------:R-:W-:Y:S01]  /*19b40*/  ULDC UR6, c[0x0][0xc3c] ;  /* 0x00030f0000067ab9 */ /* 0x000fe20000000800 */
[----:B------:R-:W-:Y:S01]  /*19b50*/  IMAD.MOV.U32 R16, RZ, RZ, R0 ;  /* 0x000000ffff107224 */ /* 0x000fe200078e0000 */
[----:B------:R-:W-:Y:S01]  /*19b60*/  MOV R19, UR6 ;  /* 0x0000000600137c02 */ /* 0x000fe20008000f00 */
[----:B------:R-:W-:Y:S02]  /*19b70*/  IMAD.U32 R17, RZ, RZ, UR4 ;  /* 0x00000004ff117e24 */ /* 0x000fe4000f8e00ff */
[----:B------:R-:W-:-:S07]  /*19b80*/  IMAD.U32 R18, RZ, RZ, UR5 ;  /* 0x00000005ff127e24 */ /* 0x000fce000f8e00ff */
.L_x_2878:
        /* <DEDUP_REMOVED lines=10> */
.L_x_2867:
[----:B------:R-:W-:Y:S02]  /*19c30*/  ULDC UR4, c[0x0][0xc3c] ;  /* 0x00030f0000047ab9 */ /* 0x000fe40000000800 */
[----:B--2---:R-:W-:-:S13]  /*19c40*/  ISETP.GE.AND P0, PT, R19, UR4, PT ;  /* 0x0000000413007c0c */ /* 0x004fda000bf06270 */
[----:B------:R-:W-:Y:S05]  /*19c50*/  @!P0 BRA `(.L_x_2879) ;  /* 0xffffffa400088947 */ /* 0x000fea000383ffff */
[----:B------:R-:W-:Y:S05]  /*19c60*/  BSYNC B8 ;  /* 0x0000000000087941 */ /* 0x000fea0003800000 */
.L_x_2786:
[----:B--2---:R-:W2:Y:S01]  /*19c70*/  LDL.LU R0, [R1+0x44] ;  /* 0x0000440001007983 */ /* 0x004ea20000300800 */
[----:B------:R-:W-:Y:S01]  /*19c80*/  BSSY B0, `(.L_x_2880) ;  /* 0x000000b000007945 */ /* 0x000fe20003800000 */
[----:B------:R-:W4:Y:S01]  /*19c90*/  S2R R5, SR_CgaCtaId ;  /* 0x0000000000057919 */ /* 0x000f220000008800 */
[----:B--2---:R-:W-:-:S05]  /*19ca0*/  VIADD R0, R0, 0x1 ;  /* 0x0000000100007836 */ /* 0x004fca0000000000 */
[----:B0-----:R-:W-:-:S04]  /*19cb0*/  LEA.HI R2, R0, R0, RZ, 0x1 ;  /* 0x0000000000027211 */ /* 0x001fc800078f08ff */
[----:B------:R-:W-:Y:S02]  /*19cc0*/  LOP3.LUT R3, R2, 0xfffffffe, RZ, 0xc0, !PT ;  /* 0xfffffffe02037812 */ /* 0x000fe400078ec0ff */
[----:B------:R-:W-:-:S03]  /*19cd0*/  MOV R2, 0x400 ;  /* 0x0000040000027802 */ /* 0x000fc60000000f00 */
[----:B------:R-:W-:Y:S01]  /*19ce0*/  IMAD.IADD R0, R0, 0x1, -R3 ;  /* 0x0000000100007824 */ /* 0x000fe200078e0a03 */
[----:B----4-:R-:W-:-:S04]  /*19cf0*/  LEA R4, R5, R2, 0x18 ;  /* 0x0000000205047211 */ /* 0x010fc800078ec0ff */
[----:B------:R-:W-:-:S04]  /*19d00*/  SHF.L.U32 R0, R0, 0x1f, RZ ;  /* 0x0000001f00007819 */ /* 0x000fc800000006ff */
[----:B------:R-:W0:Y:S02]  /*19d10*/  SYNCS.PHASECHK.TRANS64.TRYWAIT P0, [R4+URZ+0x16820], R0 ;  /* 0x01682000040075a7 */ /* 0x000e24000800017f */
[----:B0-----:R-:W-:Y:S05]  /*19d20*/  @!P0 BRA `(.L_x_2881) ;  /* 0x0000005c00e08947 */ /* 0x001fea0003800000 */
.L_x_3094:
[----:B------:R-:W-:Y:S05]  /*19d30*/  BSYNC B0 ;  /* 0x0000000000007941 */ /* 0x000fea0003800000 */
.L_x_2880:
[----:B------:R-:W-:-:S03]  /*19d40*/  UMOV UR4, 0xffffffff ;  /* 0xffffffff00047882 */ /* 0x000fc60000000000 */
[----:B------:R-:W-:Y:S05]  /*19d50*/  BRA.DIV UR4, `(.L_x_2882) ;  /* 0x0000005e04e87947 */ /* 0x000fea000b800000 */
[----:B0-----:R-:W0:Y:S02]  /*19d60*/  S2R R0, SR_TID.X ;  /* 0x0000000000007919 */ /* 0x001e240000002100 */
[----:B0-----:R-:W-:-:S04]  /*19d70*/  SHF.R.U32.HI R0, RZ, 0x5, R0 ;  /* 0x00000005ff007819 */ /* 0x001fc80000011600 */
[----:B------:R-:W-:-:S05]  /*19d80*/  LOP3.LUT R0, R0, 0x3, RZ, 0xc0, !PT ;  /* 0x0000000300007812 */ /* 0x000fca00078ec0ff */
[----:B------:R0:W2:Y:S02]  /*19d90*/  SHFL.IDX PT, R14, R0, RZ, 0x1f ;  /* 0x00001fff000e7589 */ /* 0x0000a400000e0000 */
.L_x_3097:
[----:B--2---:R-:W-:-:S13]  /*19da0*/  ISETP.NE.AND P0, PT, R14, RZ, PT ;  /* 0x000000ff0e00720c */ /* 0x004fda0003f05270 */
[----:B------:R-:W-:Y:S05]  /*19db0*/  @P0 BRA `(.L_x_2631) ;  /* 0x0000000000880947 */ /* 0x000fea0003800000 */
[----:B------:R-:W-:-:S03]  /*19dc0*/  UMOV UR4, 0xffffffff ;  /* 0xffffffff00047882 */ /* 0x000fc60000000000 */
[----:B------:R-:W-:Y:S05]  /*19dd0*/  BRA.DIV UR4, `(.L_x_2883) ;  /* 0x0000005e04fc7947 */ /* 0x000fea000b800000 */
[----:B------:R-:W-:-:S13]  /*19de0*/  ELECT P6, URZ, PT ;  /* 0x00000000003f782f */ /* 0x000fda00038c0000 */
.L_x_3100:
[----:B------:R-:W-:Y:S05]  /*19df0*/  @!P6 BRA `(.L_x_2631) ;  /* 0x000000000078e947 */ /* 0x000fea0003800000 */
[----:B0-----:R-:W2:Y:S02]  /*19e00*/  LDL.LU R0, [R1+0x30] ;  /* 0x0000300001007983 */ /* 0x001ea40000300800 */
[----:B--2---:R-:W-:-:S04]  /*19e10*/  LOP3.LUT R0, R0, 0x2, RZ, 0xfc, !PT ;  /* 0x0000000200007812 */ /* 0x004fc800078efcff */
[----:B------:R-:W-:-:S13]  /*19e20*/  ISETP.NE.AND P0, PT, R0, 0x3, PT ;  /* 0x000000030000780c */ /* 0x000fda0003f05270 */
[----:B------:R-:W-:Y:S05]  /*19e30*/  @!P0 BRA `(.L_x_2884) ;  /* 0x0000000000048947 */ /* 0x000fea0003800000 */
[----:B------:R-:W-:Y:S01]  /*19e40*/  BPT.TRAP 0x1 ;  /* 0x000000040000795c */ /* 0x000fe20000300000 */
.L_x_2884:
[C---:B------:R-:W-:Y:S01]  /*19e50*/  IMAD R5, R25.reuse, 0x8, R4 ;  /* 0x0000000819057824 */ /* 0x040fe200078e0204 */
[----:B------:R-:W-:Y:S02]  /*19e60*/  SHF.L.U32 R0, R28, 0x1f, RZ ;  /* 0x0000001f1c007819 */ /* 0x000fe400000006ff */
[----:B------:R-:W-:Y:S02]  /*19e70*/  IADD3 R25, R25, 0x1, RZ ;  /* 0x0000000119197810 */ /* 0x000fe40007ffe0ff */
[----:B------:R-:W0:Y:S02]  /*19e80*/  SYNCS.PHASECHK.TRANS64.TRYWAIT P1, [R5+URZ+0x16840], R0 ;  /* 0x01684000050075a7 */ /* 0x000e24000802017f */
[----:B------:R-:W-:-:S04]  /*19e90*/  ISETP.NE.AND P2, PT, R25, 0x2, PT ;  /* 0x000000021900780c */ /* 0x000fc80003f45270 */
[----:B------:R-:W-:Y:S01]  /*19ea0*/  SEL R3, RZ, 0x1, P2 ;  /* 0x00000001ff037807 */ /* 0x000fe20001000000 */
[----:B0-----:R-:W-:Y:S08]  /*19eb0*/  @!P1 BRA `(.L_x_2885) ;  /* 0x0000005c00e49947 */ /* 0x001ff00003800000 */
.L_x_3101:
[----:B------:R-:W-:Y:S02]  /*19ec0*/  SEL R25, R25, RZ, P2 ;  /* 0x000000ff19197207 */ /* 0x000fe40001000000 */
[----:B------:R-:W-:Y:S01]  /*19ed0*/  LOP3.LUT R2, R28, R3, RZ, 0x3c, !PT ;  /* 0x000000031c027212 */ /* 0x000fe200078e3cff */
[----:B------:R-:W-:Y:S06]  /*19ee0*/  @!P0 BRA `(.L_x_2886) ;  /* 0x0000000000048947 */ /* 0x000fec0003800000 */
[----:B------:R-:W-:Y:S01]  /*19ef0*/  BPT.TRAP 0x1 ;  /* 0x000000040000795c */ /* 0x000fe20000300000 */
.L_x_2886:
[----:B------:R-:W-:Y:S01]  /*19f00*/  IMAD R25, R25, 0x8, R4 ;  /* 0x0000000819197824 */ /* 0x000fe200078e0204 */
[----:B------:R-:W-:-:S04]  /*19f10*/  SHF.L.U32 R2, R2, 0x1f, RZ ;  /* 0x0000001f02027819 */ /* 0x000fc800000006ff */
[----:B------:R-:W2:Y:S02]  /*19f20*/  SYNCS.PHASECHK.TRANS64.TRYWAIT P1, [R25+URZ+0x16840], R2 ;  /* 0x01684002190075a7 */ /* 0x000ea4000802017f */
[----:B--2---:R-:W-:Y:S05]  /*19f30*/  @!P1 BRA `(.L_x_2887) ;  /* 0x0000005c00d89947 */ /* 0x004fea0003800000 */
.L_x_3102:
[----:B------:R-:W-:Y:S05]  /*19f40*/  @!P0 BRA `(.L_x_2888) ;  /* 0x0000000000048947 */ /* 0x000fea0003800000 */
[----:B------:R-:W-:Y:S01]  /*19f50*/  BPT.TRAP 0x1 ;  /* 0x000000040000795c */ /* 0x000fe20000300000 */
.L_x_2888:
[----:B------:R-:W4:Y:S02]  /*19f60*/  SYNCS.PHASECHK.TRANS64.TRYWAIT P1, [R5+URZ+0x16860], R0 ;  /* 0x01686000050075a7 */ /* 0x000f24000802017f */
[----:B----4-:R-:W-:Y:S05]  /*19f70*/  @!P1 BRA `(.L_x_2889) ;  /* 0x0000005c00dc9947 */ /* 0x010fea0003800000 */
.L_x_3103:
[----:B------:R-:W-:Y:S05]  /*19f80*/  @!P0 BRA `(.L_x_2890) ;  /* 0x0000000000048947 */ /* 0x000fea0003800000 */
[----:B------:R-:W-:Y:S01]  /*19f90*/  BPT.TRAP 0x1 ;  /* 0x000000040000795c */ /* 0x000fe20000300000 */
.L_x_2890:
[----:B------:R0:W0:Y:S02]  /*19fa0*/  SYNCS.PHASECHK.TRANS64.TRYWAIT P0, [R25+URZ+0x16860], R2 ;  /* 0x01686002190075a7 */ /* 0x000024000800017f */
[----:B0-----:R-:W-:Y:S05]  /*19fb0*/  @!P0 NANOSLEEP.SYNCS 0x989680 ;  /* 0x009896800000895d */ /* 0x001fea0003900000 */
[----:B------:R-:W0:Y:S02]  /*19fc0*/  @!P0 SYNCS.PHASECHK.TRANS64 P0, [R25+URZ+0x16860], R2 ;  /* 0x01686002190085a7 */ /* 0x000e24000800007f */
[----:B0-----:R-:W-:Y:S05]  /*19fd0*/  @!P0 BRA `(.L_x_2890) ;  /* 0xfffffffc00f08947 */ /* 0x001fea000383ffff */
.L_x_2631:
[----:B------:R-:W-:Y:S05]  /*19fe0*/  BSYNC B9 ;  /* 0x0000000000097941 */ /* 0x000fea0003800000 */
.L_x_2628:
[----:B------:R-:W-:Y:S05]  /*19ff0*/  EXIT ;  /* 0x000000000000794d */ /* 0x000fea0003800000 */
.L_x_2649:
[----:B0-----:R0:W1:Y:S02]  /*1a000*/  SYNCS.PHASECHK.TRANS64.TRYWAIT P6, [R69+URZ+0x16890], R77 ;  /* 0x0168904d450075a7 */ /* 0x00106400080c017f */
[----:B-1----:R-:W-:Y:S05]  /*1a010*/  @!P6 NANOSLEEP.SYNCS 0x989680 ;  /* 0x009896800000e95d */ /* 0x002fea0003900000 */
[----:B------:R-:W1:Y:S02]  /*1a020*/  @!P6 SYNCS.PHASECHK.TRANS64 P6, [R69+URZ+0x16890], R77 ;  /* 0x0168904d4500e5a7 */ /* 0x000e6400080c007f */
[----:B-1----:R-:W-:Y:S05]  /*1a030*/  @!P6 BRA `(.L_x_2649) ;  /* 0xfffffffc00f0e947 */ /* 0x002fea000383ffff */
[----:B------:R-:W-:Y:S05]  /*1a040*/  BRA `(.L_x_2891) ;  /* 0xfffffe8800bc7947 */ /* 0x000fea000383ffff */
.L_x_2650:
        /* <DEDUP_REMOVED lines=8> */
.L_x_2893:
[----:B------:R-:W-:Y:S05]  /*1a0d0*/  BSYNC B1 ;  /* 0x0000000000017941 */ /* 0x000fea0003800000 */
.L_x_2892:
        /* <DEDUP_REMOVED lines=8> */
.L_x_2894:
[----:B------:R-:W-:Y:S05]  /*1a160*/  BRA `(.L_x_2895) ;  /* 0xfffffe8800887947 */ /* 0x000fea000383ffff */
.L_x_2659:
        /* <DEDUP_REMOVED lines=8> */
.L_x_2897:
[----:B------:R-:W-:Y:S05]  /*1a1f0*/  BSYNC B1 ;  /* 0x0000000000017941 */ /* 0x000fea0003800000 */
.L_x_2896:
[----:B------:R-:W-:Y:S01]  /*1a200*/  MOV R13, R85 ;  /* 0x00000055000d7202 */ /* 0x000fe20000000f00 */
[----:B------:R-:W-:Y:S02]  /*1a210*/  IMAD.MOV.U32 R12, RZ, RZ, 0x1 ;  /* 0x00000001ff0c7424 */ /* 0x000fe400078e00ff */
[----:B------:R-:W-:Y:S02]  /*1a220*/  IMAD.MOV.U32 R11, RZ, RZ, 0x1c1f ;  /* 0x00001c1fff0b7424 */ /* 0x000fe400078e00ff */
[----:B------:R-:W-:Y:S02]  /*1a230*/  IMAD.MOV.U32 R15, RZ, RZ, -0x1 ;  /* 0xffffffffff0f7424 */ /* 0x000fe400078e00ff */
[----:B------:R-:W-:-:S07]  /*1a240*/  IMAD.MOV.U32 R45, RZ, RZ, R14 ;  /* 0x000000ffff2d7224 */ /* 0x000fce00078e000e */
[----:B------:R-:W-:Y:S05]  /*1a250*/  WARPSYNC.COLLECTIVE R15, `(.L_x_2898) ;  /* 0x000000000f087348 */ /* 0x000fea0003c00000 */
[----:B------:R0:W1:Y:S02]  /*1a260*/  SHFL.IDX P6, R14, R13, R12, R11 ;  /* 0x0000000c0d0e7389 */ /* 0x00006400000c000b */
[----:B01----:R-:W-:Y:S01]  /*1a270*/  ENDCOLLECTIVE ;  /* 0x000000000000791b */ /* 0x003fe20003800000 */
.L_x_2898:
[----:B------:R-:W-:Y:S05]  /*1a280*/  BRA `(.L_x_2899) ;  /* 0xfffffe8c00f87947 */ /* 0x000fea000383ffff */
.L_x_2671:
[----:B--2---:R2:W3:Y:S02]  /*1a290*/  SYNCS.PHASECHK.TRANS64.TRYWAIT P4, [R69+URZ+0x16890], R77 ;  /* 0x0168904d450075a7 */ /* 0x0044e4000808017f */
[----:B---3--:R-:W-:Y:S05]  /*1a2a0*/  @!P4 NANOSLEEP.SYNCS 0x989680 ;  /* 0x009896800000c95d */ /* 0x008fea0003900000 */
[----:B------:R-:W3:Y:S02]  /*1a2b0*/  @!P4 SYNCS.PHASECHK.TRANS64 P4, [R69+URZ+0x16890], R77 ;  /* 0x0168904d4500c5a7 */ /* 0x000ee4000808007f */
[----:B---3--:R-:W-:Y:S05]  /*1a2c0*/  @!P4 BRA `(.L_x_2671) ;  /* 0xfffffffc00f0c947 */ /* 0x008fea000383ffff */
[----:B------:R-:W-:Y:S05]  /*1a2d0*/  BRA `(.L_x_2900) ;  /* 0xfffffe9800e87947 */ /* 0x000fea000383ffff */
.L_x_2672:
[----:B------:R-:W-:Y:S01]  /*1a2e0*/  BSSY B1, `(.L_x_2901) ;  /* 0x0000008000017945 */ /* 0x000fe20003800000 */
[----:B0-----:R-:W-:Y:S01]  /*1a2f0*/  MOV R13, R86 ;  /* 0x00000056000d7202 */ /* 0x001fe20000000f00 */
[----:B------:R-:W-:Y:S02]  /*1a300*/  IMAD.MOV.U32 R12, RZ, RZ, RZ ;  /* 0x000000ffff0c7224 */ /* 0x000fe400078e00ff */
[----:B------:R-:W-:Y:S02]  /*1a310*/  IMAD.MOV.U32 R11, RZ, RZ, 0x1c1f ;  /* 0x00001c1fff0b7424 */ /* 0x000fe400078e00ff */
[----:B------:R-:W-:-:S07]  /*1a320*/  IMAD.MOV.U32 R15, RZ, RZ, -0x1 ;  /* 0xffffffffff0f7424 */ /* 0x000fce00078e00ff */
[----:B--2---:R-:W-:Y:S05]  /*1a330*/  WARPSYNC.COLLECTIVE R15, `(.L_x_2902) ;  /* 0x000000000f087348 */ /* 0x004fea0003c00000 */
[----:B------:R0:W1:Y:S02]  /*1a340*/  SHFL.IDX P6, R14, R13, R12, R11 ;  /* 0x0000000c0d0e7389 */ /* 0x00006400000c000b */
[----:B012---:R-:W-:Y:S01]  /*1a350*/  ENDCOLLECTIVE ;  /* 0x000000000000791b */ /* 0x007fe20003800000 */
.L_x_2902:
[----:B------:R-:W-:Y:S05]  /*1a360*/  BSYNC B1 ;  /* 0x0000000000017941 */ /* 0x000fea0003800000 */
.L_x_2901:
[----:B------:R-:W-:Y:S01]  /*1a370*/  IMAD.MOV.U32 R13, RZ, RZ, R85 ;  /* 0x000000ffff0d7224 */ /* 0x000fe200078e0055 */
[----:B------:R-:W-:Y:S01]  /*1a380*/  MOV R15, 0xffffffff ;  /* 0xffffffff000f7802 */ /* 0x000fe20000000f00 */
[----:B------:R-:W-:Y:S01]  /*1a390*/  IMAD.MOV.U32 R12, RZ, RZ, RZ ;  /* 0x000000ffff0c7224 */ /* 0x000fe200078e00ff */
[----:B------:R-:W-:Y:S01]  /*1a3a0*/  MOV R81, R14 ;  /* 0x0000000e00517202 */ /* 0x000fe20000000f00 */
[----:B------:R-:W-:-:S07]  /*1a3b0*/  IMAD.MOV.U32 R11, RZ, RZ, 0x1c1f ;  /* 0x00001c1fff0b7424 */ /* 0x000fce00078e00ff */
[----:B------:R-:W-:Y:S05]  /*1a3c0*/  WARPSYNC.COLLECTIVE R15, `(.L_x_2903) ;  /* 0x000000000f087348 */ /* 0x000fea0003c00000 */
[----:B------:R0:W1:Y:S02]  /*1a3d0*/  SHFL.IDX P6, R14, R13, R12, R11 ;  /* 0x0000000c0d0e7389 */ /* 0x00006400000c000b */
[----:B01----:R-:W-:Y:S01]  /*1a3e0*/  ENDCOLLECTIVE ;  /* 0x000000000000791b */ /* 0x003fe20003800000 */
.L_x_2903:
[----:B------:R-:W-:Y:S01]  /*1a3f0*/  IMAD.MOV.U32 R80, RZ, RZ, R14 ;  /* 0x000000ffff507224 */ /* 0x000fe200078e000e */
[----:B------:R-:W-:Y:S06]  /*1a400*/  BRA `(.L_x_2904) ;  /* 0xfffffe9800b47947 */ /* 0x000fec000383ffff */
.L_x_2677:
        /* <DEDUP_REMOVED lines=8> */
.L_x_2906:
[----:B------:R-:W-:Y:S05]  /*1a490*/  BSYNC B1 ;  /* 0x0000000000017941 */ /* 0x000fea0003800000 */
.L_x_2905:
        /* <DEDUP_REMOVED lines=8> */
.L_x_2907:
[----:B------:R-:W-:Y:S01]  /*1a520*/  IMAD.MOV.U32 R38, RZ, RZ, R14 ;  /* 0x000000ffff267224 */ /* 0x000fe200078e000e */
[----:B------:R-:W-:Y:S06]  /*1a530*/  BRA `(.L_x_2908) ;  /* 0xfffffea000487947 */ /* 0x000fec000383ffff */
.L_x_2682:
[----:B0-----:R0:W1:Y:S02]  /*1a540*/  SYNCS.PHASECHK.TRANS64.TRYWAIT P3, [R69+URZ+0x16890], R77 ;  /* 0x0168904d450075a7 */ /* 0x001064000806017f */
[----:B-1----:R-:W-:Y:S05]  /*1a550*/  @!P3 NANOSLEEP.SYNCS 0x989680 ;  /* 0x009896800000b95d */ /* 0x002fea0003900000 */
[----:B------:R-:W1:Y:S02]  /*1a560*/  @!P3 SYNCS.PHASECHK.TRANS64 P3, [R69+URZ+0x16890], R77 ;  /* 0x0168904d4500b5a7 */ /* 0x000e64000806007f */
[----:B-1----:R-:W-:Y:S05]  /*1a570*/  @!P3 BRA `(.L_x_2682) ;  /* 0xfffffffc00f0b947 */ /* 0x002fea000383ffff */
[----:B------:R-:W-:Y:S05]  /*1a580*/  BRA `(.L_x_2909) ;  /* 0xfffffea8004c7947 */ /* 0x000fea000383ffff */
.L_x_2683:
        /* <DEDUP_REMOVED lines=8> */
.L_x_2911:
[----:B------:R-:W-:Y:S05]  /*1a610*/  BSYNC B1 ;  /* 0x0000000000017941 */ /* 0x000fea0003800000 */
.L_x_2910:
        /* <DEDUP_REMOVED lines=8> */
.L_x_2912:
[----:B------:R-:W-:Y:S01]  /*1a6a0*/  IMAD.MOV.U32 R37, RZ, RZ, R14 ;  /* 0x000000ffff257224 */ /* 0x000fe200078e000e */
[----:B------:R-:W-:Y:S06]  /*1a6b0*/  BRA `(.L_x_2913) ;  /* 0xfffffea800707947 */ /* 0x000fec000383ffff */
.L_x_2686:
        /* <DEDUP_REMOVED lines=8> */
.L_x_2915:
[----:B------:R-:W-:Y:S05]  /*1a740*/  BSYNC B1 ;  /* 0x0000000000017941 */ /* 0x000fea0003800000 */
.L_x_2914:
        /* <DEDUP_REMOVED lines=8> */
.L_x_2916:
[----:B------:R-:W-:Y:S01]  /*1a7d0*/  IMAD.MOV.U32 R37, RZ, RZ, R14 ;  /* 0x000000ffff257224 */ /* 0x000fe200078e000e */
[----:B------:R-:W-:Y:S06]  /*1a7e0*/  BRA `(.L_x_2917) ;  /* 0xfffffea8006c7947 */ /* 0x000fec000383ffff */
.L_x_2690:
[----:B0-----:R0:W3:Y:S02]  /*1a7f0*/  SYNCS.PHASECHK.TRANS64.TRYWAIT P4, [R69+URZ+0x168b0], R77 ;  /* 0x0168b04d450075a7 */ /* 0x0010e4000808017f */
[----:B---3--:R-:W-:Y:S05]  /*1a800*/  @!P4 NANOSLEEP.SYNCS 0x989680 ;  /* 0x009896800000c95d */ /* 0x008fea0003900000 */
[----:B------:R-:W3:Y:S02]  /*1a810*/  @!P4 SYNCS.PHASECHK.TRANS64 P4, [R69+URZ+0x168b0], R77 ;  /* 0x0168b04d4500c5a7 */ /* 0x000ee4000808007f */
[----:B---3--:R-:W-:Y:S05]  /*1a820*/  @!P4 BRA `(.L_x_2690) ;  /* 0xfffffffc00f0c947 */ /* 0x008fea000383ffff */
[----:B------:R-:W-:Y:S05]  /*1a830*/  BRA `(.L_x_2918) ;  /* 0xfffffea800e47947 */ /* 0x000fea000383ffff */
.L_x_2698:
[----:B------:R-:W0:Y:S01]  /*1a840*/  S2R R4, SR_TID.X ;  /* 0x0000000000047919 */ /* 0x000e220000002100 */
[----:B------:R-:W-:Y:S01]  /*1a850*/  BSSY B0, `(.L_x_2919) ;  /* 0x000000c000007945 */ /* 0x000fe20003800000 */
[----:B------:R-:W-:Y:S01]  /*1a860*/  IMAD.MOV.U32 R12, RZ, RZ, RZ ;  /* 0x000000ffff0c7224 */ /* 0x000fe200078e00ff */
[----:B------:R-:W-:Y:S01]  /*1a870*/  MOV R15, 0xffffffff ;  /* 0xffffffff000f7802 */ /* 0x000fe20000000f00 */
[----:B------:R-:W-:Y:S01]  /*1a880*/  IMAD.MOV.U32 R11, RZ, RZ, 0x1f ;  /* 0x0000001fff0b7424 */ /* 0x000fe200078e00ff */
[----:B0-----:R-:W-:-:S04]  /*1a890*/  IADD3 R5, R4, -0x80, RZ ;  /* 0xffffff8004057810 */ /* 0x001fc80007ffe0ff */
[----:B------:R-:W-:-:S04]  /*1a8a0*/  SHF.R.S32.HI R4, RZ, 0x1f, R5 ;  /* 0x0000001fff047819 */ /* 0x000fc80000011405 */
[----:B------:R-:W-:-:S04]  /*1a8b0*/  LEA.HI R4, R4, R5, RZ, 0x7 ;  /* 0x0000000504047211 */ /* 0x000fc800078f38ff */
[----:B------:R-:W-:-:S05]  /*1a8c0*/  SHF.R.S32.HI R4, RZ, 0x7, R4 ;  /* 0x00000007ff047819 */ /* 0x000fca0000011404 */
[----:B------:R-:W-:-:S07]  /*1a8d0*/  IMAD.MOV.U32 R13, RZ, RZ, R4 ;  /* 0x000000ffff0d7224 */ /* 0x000fce00078e0004 */
[----:B----45:R-:W-:Y:S05]  /*1a8e0*/  WARPSYNC.COLLECTIVE R15, `(.L_x_2920) ;  /* 0x000000000f087348 */ /* 0x030fea0003c00000 */
[----:B------:R0:W1:Y:S02]  /*1a8f0*/  SHFL.IDX P6, R14, R13, R12, R11 ;  /* 0x0000000c0d0e7389 */ /* 0x00006400000c000b */
[----:B01--45:R-:W-:Y:S01]  /*1a900*/  ENDCOLLECTIVE ;  /* 0x000000000000791b */ /* 0x033fe20003800000 */
.L_x_2920:
[----:B------:R-:W-:Y:S05]  /*1a910*/  BSYNC B0 ;  /* 0x0000000000007941 */ /* 0x000fea0003800000 */
.L_x_2919:
[----:B------:R0:W-:Y:S01]  /*1a920*/  STL [R1+0x14], R14 ;  /* 0x0000140e01007387 */ /* 0x0001e20000100800 */
[----:B------:R-:W-:Y:S05]  /*1a930*/  BRA `(.L_x_2921) ;  /* 0xfffffeb000987947 */ /* 0x000fea000383ffff */
.L_x_2710:
[----:B------:R-:W-:Y:S01]  /*1a940*/  BSSY B1, `(.L_x_2922) ;  /* 0x0000008000017945 */ /* 0x000fe20003800000 */
[----:B------:R-:W-:Y:S01]  /*1a950*/  IMAD.MOV.U32 R13, RZ, RZ, R6 ;  /* 0x000000ffff0d7224 */ /* 0x000fe200078e0006 */
[----:B------:R-:W-:Y:S01]  /*1a960*/  MOV R15, 0xffffffff ;  /* 0xffffffff000f7802 */ /* 0x000fe20000000f00 */
[----:B------:R-:W-:Y:S02]  /*1a970*/  IMAD.MOV.U32 R12, RZ, RZ, RZ ;  /* 0x000000ffff0c7224 */ /* 0x000fe400078e00ff */
[----:B------:R-:W-:-:S07]  /*1a980*/  IMAD.MOV.U32 R11, RZ, RZ, 0x1c1f ;  /* 0x00001c1fff0b7424 */ /* 0x000fce00078e00ff */
[----:B0---4-:R-:W-:Y:S05]  /*1a990*/  WARPSYNC.COLLECTIVE R15, `(.L_x_2923) ;  /* 0x000000000f087348 */ /* 0x011fea0003c00000 */
[----:B0-----:R0:W1:Y:S02]  /*1a9a0*/  SHFL.IDX P6, R14, R13, R12, R11 ;  /* 0x0000000c0d0e7389 */ /* 0x00106400000c000b */
[----:B01--4-:R-:W-:Y:S01]  /*1a9b0*/  ENDCOLLECTIVE ;  /* 0x000000000000791b */ /* 0x013fe20003800000 */
.L_x_2923:
[----:B------:R-:W-:Y:S05]  /*1a9c0*/  BSYNC B1 ;  /* 0x0000000000017941 */ /* 0x000fea0003800000 */
.L_x_2922:
[----:B------:R-:W-:Y:S01]  /*1a9d0*/  IMAD.MOV.U32 R13, RZ, RZ, R4 ;  /* 0x000000ffff0d7224 */ /* 0x000fe200078e0004 */
[----:B------:R-:W-:Y:S01]  /*1a9e0*/  MOV R11, 0x1c1f ;  /* 0x00001c1f000b7802 */ /* 0x000fe20000000f00 */
[----:B------:R-:W-:Y:S02]  /*1a9f0*/  IMAD.MOV.U32 R12, RZ, RZ, RZ ;  /* 0x000000ffff0c7224 */ /* 0x000fe400078e00ff */
[----:B------:R-:W-:Y:S02]  /*1aa00*/  IMAD.MOV.U32 R15, RZ, RZ, -0x1 ;  /* 0xffffffffff0f7424 */ /* 0x000fe400078e00ff */
[----:B------:R-:W-:-:S07]  /*1aa10*/  IMAD.MOV.U32 R3, RZ, RZ, R14 ;  /* 0x000000ffff037224 */ /* 0x000fce00078e000e */
[----:B------:R-:W-:Y:S05]  /*1aa20*/  WARPSYNC.COLLECTIVE R15, `(.L_x_2924) ;  /* 0x000000000f087348 */ /* 0x000fea0003c00000 */
[----:B------:R0:W1:Y:S02]  /*1aa30*/  SHFL.IDX P6, R14, R13, R12, R11 ;  /* 0x0000000c0d0e7389 */ /* 0x00006400000c000b */
[----:B01----:R-:W-:Y:S01]  /*1aa40*/  ENDCOLLECTIVE ;  /* 0x000000000000791b */ /* 0x003fe20003800000 */
.L_x_2924:
[----:B------:R-:W-:Y:S02]  /*1aa50*/  IMAD.MOV.U32 R13, RZ, RZ, R8 ;  /* 0x000000ffff0d7224 */ /* 0x000fe400078e0008 */
[----:B------:R-:W-:-:S07]  /*1aa60*/  IMAD.MOV.U32 R0, RZ, RZ, R14 ;  /* 0x000000ffff007224 */ /* 0x000fce00078e000e */
[----:B------:R-:W-:Y:S05]  /*1aa70*/  WARPSYNC.COLLECTIVE R15, `(.L_x_2925) ;  /* 0x000000000f087348 */ /* 0x000fea0003c00000 */
[----:B------:R0:W1:Y:S02]  /*1aa80*/  SHFL.IDX P6, R14, R13, R12, R11 ;  /* 0x0000000c0d0e7389 */ /* 0x00006400000c000b */
[----:B01----:R-:W-:Y:S01]  /*1aa90*/  ENDCOLLECTIVE ;  /* 0x000000000000791b */ /* 0x003fe20003800000 */
.L_x_2925:
[----:B------:R-:W-:Y:S01]  /*1aaa0*/  IMAD.MOV.U32 R13, RZ, RZ, R7 ;  /* 0x000000ffff0d7224 */ /* 0x000fe200078e0007 */
[----:B------:R-:W-:-:S07]  /*1aab0*/  MOV R5, R14 ;  /* 0x0000000e00057202 */ /* 0x000fce0000000f00 */
[----:B------:R-:W-:Y:S05]  /*1aac0*/  WARPSYNC.COLLECTIVE R15, `(.L_x_2926) ;  /* 0x000000000f087348 */ /* 0x000fea0003c00000 */
[----:B------:R0:W1:Y:S02]  /*1aad0*/  SHFL.IDX P6, R14, R13, R12, R11 ;  /* 0x0000000c0d0e7389 */ /* 0x00006400000c000b */
[----:B01----:R-:W-:Y:S01]  /*1aae0*/  ENDCOLLECTIVE ;  /* 0x000000000000791b */ /* 0x003fe20003800000 */
.L_x_2926:
[----:B------:R-:W-:Y:S05]  /*1aaf0*/  BRA `(.L_x_2927) ;  /* 0xfffffeb8001c7947 */ /* 0x000fea000383ffff */
.L_x_2713:
[----:B------:R-:W-:Y:S01]  /*1ab00*/  BSSY B1, `(.L_x_2928) ;  /* 0x0000008000017945 */ /* 0x000fe20003800000 */
[----:B------:R-:W-:Y:S01]  /*1ab10*/  IMAD.MOV.U32 R13, RZ, RZ, R6 ;  /* 0x000000ffff0d7224 */ /* 0x000fe200078e0006 */
[----:B------:R-:W-:Y:S01]  /*1ab20*/  MOV R11, 0x1c1f ;  /* 0x00001c1f000b7802 */ /* 0x000fe20000000f00 */
[----:B------:R-:W-:Y:S02]  /*1ab30*/  IMAD.MOV.U32 R12, RZ, RZ, 0x1 ;  /* 0x00000001ff0c7424 */ /* 0x000fe400078e00ff */
[----:B------:R-:W-:-:S07]  /*1ab40*/  IMAD.MOV.U32 R15, RZ, RZ, -0x1 ;  /* 0xffffffffff0f7424 */ /* 0x000fce00078e00ff */
[----:B0---4-:R-:W-:Y:S05]  /*1ab50*/  WARPSYNC.COLLECTIVE R15, `(.L_x_2929) ;  /* 0x000000000f087348 */ /* 0x011fea0003c00000 */
[----:B0-----:R0:W1:Y:S02]  /*1ab60*/  SHFL.IDX P6, R14, R13, R12, R11 ;  /* 0x0000000c0d0e7389 */ /* 0x00106400000c000b */
[----:B01--4-:R-:W-:Y:S01]  /*1ab70*/  ENDCOLLECTIVE ;  /* 0x000000000000791b */ /* 0x013fe20003800000 */
.L_x_2929:
[----:B------:R-:W-:Y:S05]  /*1ab80*/  BSYNC B1 ;  /* 0x0000000000017941 */ /* 0x000fea0003800000 */
.L_x_2928:
        /* <DEDUP_REMOVED lines=8> */
.L_x_2930:
[----:B------:R-:W-:Y:S01]  /*1ac10*/  MOV R13, R8 ;  /* 0x00000008000d7202 */ /* 0x000fe20000000f00 */
[----:B------:R-:W-:-:S07]  /*1ac20*/  IMAD.MOV.U32 R0, RZ, RZ, R14 ;  /* 0x000000ffff007224 */ /* 0x000fce00078e000e */
[----:B------:R-:W-:Y:S05]  /*1ac30*/  WARPSYNC.COLLECTIVE R15, `(.L_x_2931) ;  /* 0x000000000f087348 */ /* 0x000fea0003c00000 */
[----:B------:R0:W1:Y:S02]  /*1ac40*/  SHFL.IDX P6, R14, R13, R12, R11 ;  /* 0x0000000c0d0e7389 */ /* 0x00006400000c000b */
[----:B01----:R-:W-:Y:S01]  /*1ac50*/  ENDCOLLECTIVE ;  /* 0x000000000000791b */ /* 0x003fe20003800000 */
.L_x_2931:
[----:B------:R-:W-:Y:S02]  /*1ac60*/  IMAD.MOV.U32 R13, RZ, RZ, R7 ;  /* 0x000000ffff0d7224 */ /* 0x000fe400078e0007 */
[----:B------:R-:W-:-:S07]  /*1ac70*/  IMAD.MOV.U32 R5, RZ, RZ, R14 ;  /* 0x000000ffff057224 */ /* 0x000fce00078e000e */
[----:B------:R-:W-:Y:S05]  /*1ac80*/  WARPSYNC.COLLECTIVE R15, `(.L_x_2932) ;  /* 0x000000000f087348 */ /* 0x000fea0003c00000 */
[----:B------:R0:W1:Y:S02]  /*1ac90*/  SHFL.IDX P6, R14, R13, R12, R11 ;  /* 0x0000000c0d0e7389 */ /* 0x00006400000c000b */
[----:B01----:R-:W-:Y:S01]  /*1aca0*/  ENDCOLLECTIVE ;  /* 0x000000000000791b */ /* 0x003fe20003800000 */
.L_x_2932:
[----:B------:R-:W-:Y:S05]  /*1acb0*/  BRA `(.L_x_2933) ;  /* 0xfffffeb800887947 */ /* 0x000fea000383ffff */
.L_x_2717:
[----:B0-----:R0:W1:Y:S02]  /*1acc0*/  SYNCS.PHASECHK.TRANS64.TRYWAIT P0, [R2+URZ+0x16800], R37 ;  /* 0x01680025020075a7 */ /* 0x001064000800017f */
[----:B-1----:R-:W-:Y:S05]  /*1acd0*/  @!P0 NANOSLEEP.SYNCS 0x989680 ;  /* 0x009896800000895d */ /* 0x002fea0003900000 */
[----:B------:R-:W1:Y:S02]  /*1ace0*/  @!P0 SYNCS.PHASECHK.TRANS64 P0, [R2+URZ+0x16800], R37 ;  /* 0x01680025020085a7 */ /* 0x000e64000800007f */
[----:B-1----:R-:W-:Y:S05]  /*1acf0*/  @!P0 BRA `(.L_x_2717) ;  /* 0xfffffffc00f08947 */ /* 0x002fea000383ffff */
[----:B------:R-:W-:Y:S05]  /*1ad00*/  BRA `(.L_x_2934) ;  /* 0xfffffebc00987947 */ /* 0x000fea000383ffff */
.L_x_2725:
[----:B------:R-:W1:Y:S01]  /*1ad10*/  LDC R43, c[0x0][0x3f4] ;  /* 0x0000fd00ff2b7b82 */ /* 0x000e620000000800 */
[----:B------:R-:W-:Y:S01]  /*1ad20*/  BSSY B1, `(.L_x_2935) ;  /* 0x0000008000017945 */ /* 0x000fe20003800000 */
[----:B------:R-:W-:Y:S01]  /*1ad30*/  IMAD.MOV.U32 R13, RZ, RZ, R26 ;  /* 0x000000ffff0d7224 */ /* 0x000fe200078e001a */
[----:B------:R-:W-:Y:S01]  /*1ad40*/  MOV R12, RZ ;  /* 0x000000ff000c7202 */ /* 0x000fe20000000f00 */
[----:B------:R-:W-:Y:S02]  /*1ad50*/  IMAD.MOV.U32 R11, RZ, RZ, 0x1c1f ;  /* 0x00001c1fff0b7424 */ /* 0x000fe400078e00ff */
[----:B------:R-:W-:-:S07]  /*1ad60*/  IMAD.MOV.U32 R15, RZ, RZ, -0x1 ;  /* 0xffffffffff0f7424 */ /* 0x000fce00078e00ff */
[----:B01--4-:R-:W-:Y:S05]  /*1ad70*/  WARPSYNC.COLLECTIVE R15, `(.L_x_2936) ;  /* 0x000000000f087348 */ /* 0x013fea0003c00000 */
[----:B0-----:R0:W2:Y:S02]  /*1ad80*/  SHFL.IDX P6, R14, R13, R12, R11 ;  /* 0x0000000c0d0e7389 */ /* 0x0010a400000c000b */
[----:B012-4-:R-:W-:Y:S01]  /*1ad90*/  ENDCOLLECTIVE ;  /* 0x000000000000791b */ /* 0x017fe20003800000 */
.L_x_2936:
[----:B------:R-:W-:Y:S05]  /*1ada0*/  BSYNC B1 ;  /* 0x0000000000017941 */ /* 0x000fea0003800000 */
.L_x_2935:
[----:B------:R0:W5:Y:S01]  /*1adb0*/  LDL R10, [R1+0x10] ;  /* 0x00001000010a7983 */ /* 0x0001620000100800 */
[----:B------:R-:W-:Y:S01]  /*1adc0*/  MOV R13, R25 ;  /* 0x00000019000d7202 */ /* 0x000fe20000000f00 */
[----:B------:R-:W-:Y:S01]  /*1add0*/  IMAD.MOV.U32 R12, RZ, RZ, RZ ;  /* 0x000000ffff0c7224 */ /* 0x000fe200078e00ff */
[----:B------:R-:W-:Y:S01]  /*1ade0*/  ISETP.GE.AND P0, PT, R16, R43, PT ;  /* 0x0000002b1000720c */ /* 0x000fe20003f06270 */
[----:B------:R-:W-:Y:S02]  /*1adf0*/  IMAD.MOV.U32 R11, RZ, RZ, 0x1c1f ;  /* 0x00001c1fff0b7424 */ /* 0x000fe400078e00ff */
[----:B------:R-:W-:Y:S02]  /*1ae00*/  IMAD.MOV.U32 R15, RZ, RZ, -0x1 ;  /* 0xffffffffff0f7424 */ /* 0x000fe400078e00ff */
[----:B0-----:R-:W-:-:S08]  /*1ae10*/  IMAD.MOV.U32 R0, RZ, RZ, R14 ;  /* 0x000000ffff007224 */ /* 0x001fd000078e000e */
[----:B-----5:R-:W-:Y:S05]  /*1ae20*/  WARPSYNC.COLLECTIVE R15, `(.L_x_2937) ;  /* 0x000000000f087348 */ /* 0x020fea0003c00000 */
[----:B------:R0:W1:Y:S02]  /*1ae30*/  SHFL.IDX P6, R14, R13, R12, R11 ;  /* 0x0000000c0d0e7389 */ /* 0x00006400000c000b */
[----:B01---5:R-:W-:Y:S01]  /*1ae40*/  ENDCOLLECTIVE ;  /* 0x000000000000791b */ /* 0x023fe20003800000 */
.L_x_2937:
[----:B------:R-:W-:Y:S01]  /*1ae50*/  IMAD.MOV.U32 R13, RZ, RZ, R24 ;  /* 0x000000ffff0d7224 */ /* 0x000fe200078e0018 */
[----:B------:R-:W-:-:S07]  /*1ae60*/  MOV R3, R14 ;  /* 0x0000000e00037202 */ /* 0x000fce0000000f00 */
[----:B------:R-:W-:Y:S05]  /*1ae70*/  WARPSYNC.COLLECTIVE R15, `(.L_x_2938) ;  /* 0x000000000f087348 */ /* 0x000fea0003c00000 */
[----:B------:R0:W1:Y:S02]  /*1ae80*/  SHFL.IDX P6, R14, R13, R12, R11 ;  /* 0x0000000c0d0e7389 */ /* 0x00006400000c000b */
[----:B01----:R-:W-:Y:S01]  /*1ae90*/  ENDCOLLECTIVE ;  /* 0x000000000000791b */ /* 0x003fe20003800000 */
.L_x_2938:
[----:B------:R-:W-:Y:S02]  /*1aea0*/  IMAD.MOV.U32 R13, RZ, RZ, R27 ;  /* 0x000000ffff0d7224 */ /* 0x000fe400078e001b */
[----:B------:R-:W-:-:S07]  /*1aeb0*/  IMAD.MOV.U32 R4, RZ, RZ, R14 ;  /* 0x000000ffff047224 */ /* 0x000fce00078e000e */
[----:B------:R-:W-:Y:S05]  /*1aec0*/  WARPSYNC.COLLECTIVE R15, `(.L_x_2939) ;  /* 0x000000000f087348 */ /* 0x000fea0003c00000 */
[----:B------:R0:W1:Y:S02]  /*1aed0*/  SHFL.IDX P6, R14, R13, R12, R11 ;  /* 0x0000000c0d0e7389 */ /* 0x00006400000c000b */
[----:B01----:R-:W-:Y:S01]  /*1aee0*/  ENDCOLLECTIVE ;  /* 0x000000000000791b */ /* 0x003fe20003800000 */
.L_x_2939:
[----:B------:R-:W-:-:S05]  /*1aef0*/  IMAD R32, R10, R32, RZ ;  /* 0x000000200a207224 */ /* 0x000fca00078e02ff */
[----:B------:R-:W-:-:S13]  /*1af00*/  ISETP.GE.OR P1, PT, R39, R32, P0 ;  /* 0x000000202700720c */ /* 0x000fda0000726670 */
[C---:B------:R-:W-:Y:S02]  /*1af10*/  @!P1 SHF.L.U32 R5, R16.reuse, 0x1, RZ ;  /* 0x0000000110059819 */ /* 0x040fe400000006ff */
[----:B------:R-:W-:Y:S02]  /*1af20*/  @!P1 SHF.L.U64.HI R21, R16, 0x1, R17 ;  /* 0x0000000110159819 */ /* 0x000fe40000010211 */
[----:B------:R-:W-:-:S05]  /*1af30*/  @!P1 IADD3 R6, P2, R3, R5, RZ ;  /* 0x0000000503069210 */ /* 0x000fca0007f5e0ff */
[----:B------:R-:W-:-:S05]  /*1af40*/  @!P1 IMAD.X R7, R0, 0x1, R21, P2 ;  /* 0x0000000100079824 */ /* 0x000fca00010e0615 */
        /* <DEDUP_REMOVED lines=16> */
[----:B------:R-:W-:Y:S01]  /*1b050*/  IMAD.MOV.U32 R9, RZ, RZ, R37 ;  /* 0x000000ffff097224 */ /* 0x000fe200078e0025 */
[----:B------:R-:W-:-:S07]  /*1b060*/  @!P1 MOV R36, R10 ;  /* 0x0000000a00249202 */ /* 0x000fce0000000f00 */
[----:B-----5:R-:W-:Y:S05]  /*1b070*/  WARPSYNC.COLLECTIVE R15, `(.L_x_2940) ;  /* 0x000000000f087348 */ /* 0x020fea0003c00000 */
[----:B------:R0:W1:Y:S02]  /*1b080*/  SHFL.IDX P6, R14, R13, R12, R11 ;  /* 0x0000000c0d0e7389 */ /* 0x00006400000c000b */
[----:B01---5:R-:W-:Y:S01]  /*1b090*/  ENDCOLLECTIVE ;  /* 0x000000000000791b */ /* 0x023fe20003800000 */
.L_x_2940:
[----:B------:R-:W-:Y:S02]  /*1b0a0*/  IMAD.MOV.U32 R3, RZ, RZ, R35 ;  /* 0x000000ffff037224 */ /* 0x000fe400078e0023 */
[----:B------:R-:W-:Y:S01]  /*1b0b0*/  IMAD.MOV.U32 R0, RZ, RZ, R34 ;  /* 0x000000ffff007224 */ /* 0x000fe200078e0022 */
[----:B------:R-:W-:Y:S02]  /*1b0c0*/  MOV R8, R36 ;  /* 0x0000002400087202 */ /* 0x000fe40000000f00 */
[----:B------:R-:W-:Y:S02]  /*1b0d0*/  PRMT R45, R45, 0x5410, R3 ;  /* 0x000054102d2d7816 */ /* 0x000fe40000000003 */
[----:B------:R-:W-:Y:S01]  /*1b0e0*/  PRMT R42, R0, 0x7610, R42 ;  /* 0x00007610002a7816 */ /* 0x000fe2000000002a */
[----:B------:R-:W-:Y:S01]  /*1b0f0*/  @!P1 IMAD.MOV.U32 R28, RZ, RZ, R4 ;  /* 0x000000ffff1c9224 */ /* 0x000fe200078e0004 */
[----:B------:R-:W-:Y:S01]  /*1b100*/  @!P1 MOV R20, R6 ;  /* 0x0000000600149202 */ /* 0x000fe20000000f00 */
[----:B------:R-:W-:Y:S01]  /*1b110*/  @!P1 IMAD.MOV.U32 R29, RZ, RZ, R5 ;  /* 0x000000ffff1d9224 */ /* 0x000fe200078e0005 */
[----:B------:R-:W-:Y:S01]  /*1b120*/  PRMT R31, R8, 0x5410, R9 ;  /* 0x00005410081f7816 */ /* 0x000fe20000000009 */
[----:B------:R-:W-:Y:S01]  /*1b130*/  @!P1 IMAD.MOV.U32 R21, RZ, RZ, R7 ;  /* 0x000000ffff159224 */ /* 0x000fe200078e0007 */
[----:B------:R-:W-:Y:S01]  /*1b140*/  MOV R6, R20 ;  /* 0x0000001400067202 */ /* 0x000fe20000000f00 */
[----:B------:R-:W-:-:S02]  /*1b150*/  IMAD.MOV.U32 R13, RZ, RZ, R25 ;  /* 0x000000ffff0d7224 */ /* 0x000fc400078e0019 */
[----:B------:R-:W-:Y:S02]  /*1b160*/  IMAD.MOV.U32 R4, RZ, RZ, R28 ;  /* 0x000000ffff047224 */ /* 0x000fe400078e001c */
[----:B------:R-:W-:Y:S02]  /*1b170*/  IMAD.MOV.U32 R5, RZ, RZ, R29 ;  /* 0x000000ffff057224 */ /* 0x000fe400078e001d */
[----:B------:R-:W-:Y:S01]  /*1b180*/  IMAD.MOV.U32 R7, RZ, RZ, R21 ;  /* 0x000000ffff077224 */ /* 0x000fe200078e0015 */
[----:B------:R-:W-:Y:S01]  /*1b190*/  PRMT R56, R4, 0x5410, R6 ;  /* 0x0000541004387816 */ /* 0x000fe20000000006 */
[----:B------:R-:W-:Y:S01]  /*1b1a0*/  IMAD.MOV.U32 R0, RZ, RZ, R14 ;  /* 0x000000ffff007224 */ /* 0x000fe200078e000e */
[----:B------:R-:W-:-:S07]  /*1b1b0*/  PRMT R45, R5, 0x7610, R45 ;  /* 0x00007610052d7816 */ /* 0x000fce000000002d */
[----:B------:R-:W-:Y:S05]  /*1b1c0*/  WARPSYNC.COLLECTIVE R15, `(.L_x_2941) ;  /* 0x000000000f087348 */ /* 0x000fea0003c00000 */
[----:B------:R0:W1:Y:S02]  /*1b1d0*/  SHFL.IDX P6, R14, R13, R12, R11 ;  /* 0x0000000c0d0e7389 */ /* 0x00006400000c000b */
[----:B01----:R-:W-:Y:S01]  /*1b1e0*/  ENDCOLLECTIVE ;  /* 0x000000000000791b */ /* 0x003fe20003800000 */
.L_x_2941:
[----:B------:R-:W-:Y:S02]  /*1b1f0*/  PRMT R42, R42, 0x5410, R7 ;  /* 0x000054102a2a7816 */ /* 0x000fe40000000007 */
[----:B------:R-:W-:Y:S01]  /*1b200*/  CS2R R4, SRZ ;  /* 0x0000000000047805 */ /* 0x000fe2000001ff00 */
[----:B------:R-:W-:Y:S01]  /*1b210*/  IMAD.MOV.U32 R13, RZ, RZ, R24 ;  /* 0x000000ffff0d7224 */ /* 0x000fe200078e0018 */
[----:B------:R-:W-:-:S07]  /*1b220*/  MOV R3, R14 ;  /* 0x0000000e00037202 */ /* 0x000fce0000000f00 */
[----:B------:R-:W-:Y:S05]  /*1b230*/  WARPSYNC.COLLECTIVE R15, `(.L_x_2942) ;  /* 0x000000000f087348 */ /* 0x000fea0003c00000 */
[----:B------:R0:W1:Y:S02]  /*1b240*/  SHFL.IDX P6, R14, R13, R12, R11 ;  /* 0x0000000c0d0e7389 */ /* 0x00006400000c000b */
[----:B01----:R-:W-:Y:S01]  /*1b250*/  ENDCOLLECTIVE ;  /* 0x000000000000791b */ /* 0x003fe20003800000 */
.L_x_2942:
[----:B------:R-:W-:Y:S02]  /*1b260*/  IMAD.MOV.U32 R13, RZ, RZ, R27 ;  /* 0x000000ffff0d7224 */ /* 0x000fe400078e001b */
[----:B------:R-:W-:-:S07]  /*1b270*/  IMAD.MOV.U32 R24, RZ, RZ, R14 ;  /* 0x000000ffff187224 */ /* 0x000fce00078e000e */
[----:B------:R-:W-:Y:S05]  /*1b280*/  WARPSYNC.COLLECTIVE R15, `(.L_x_2943) ;  /* 0x000000000f087348 */ /* 0x000fea0003c00000 */
[----:B------:R0:W1:Y:S02]  /*1b290*/  SHFL.IDX P6, R14, R13, R12, R11 ;  /* 0x0000000c0d0e7389 */ /* 0x00006400000c000b */
[----:B01----:R-:W-:Y:S01]  /*1b2a0*/  ENDCOLLECTIVE ;  /* 0x000000000000791b */ /* 0x003fe20003800000 */
.L_x_2943:
[----:B------:R-:W-:Y:S05]  /*1b2b0*/  BRA `(.L_x_2944) ;  /* 0xfffffec800887947 */ /* 0x000fea000383ffff */
.L_x_2729:
[----:B0-----:R0:W1:Y:S02]  /*1b2c0*/  SYNCS.PHASECHK.TRANS64.TRYWAIT P1, [R2+URZ+0x16800], R13 ;  /* 0x0168000d020075a7 */ /* 0x001064000802017f */
[----:B-1----:R-:W-:Y:S05]  /*1b2d0*/  @!P1 NANOSLEEP.SYNCS 0x989680 ;  /* 0x009896800000995d */ /* 0x002fea0003900000 */
[----:B------:R-:W1:Y:S02]  /*1b2e0*/  @!P1 SYNCS.PHASECHK.TRANS64 P1, [R2+URZ+0x16800], R13 ;  /* 0x0168000d020095a7 */ /* 0x000e64000802007f */
[----:B-1----:R-:W-:Y:S05]  /*1b2f0*/  @!P1 BRA `(.L_x_2729) ;  /* 0xfffffffc00f09947 */ /* 0x002fea000383ffff */
[----:B------:R-:W-:Y:S05]  /*1b300*/  BRA `(.L_x_2945) ;  /* 0xfffffecc00287947 */ /* 0x000fea000383ffff */
.L_x_2735:
[----:B--2---:R2:W0:Y:S02]  /*1b310*/  SYNCS.PHASECHK.TRANS64.TRYWAIT P1, [R0+URZ+0x16830], R7 ;  /* 0x01683007000075a7 */ /* 0x004424000802017f */
[----:B0-----:R-:W-:Y:S05]  /*1b320*/  @!P1 NANOSLEEP.SYNCS 0x989680 ;  /* 0x009896800000995d */ /* 0x001fea0003900000 */
[----:B------:R-:W0:Y:S02]  /*1b330*/  @!P1 SYNCS.PHASECHK.TRANS64 P1, [R0+URZ+0x16830], R7 ;  /* 0x01683007000095a7 */ /* 0x000e24000802007f */
[----:B0-----:R-:W-:Y:S05]  /*1b340*/  @!P1 BRA `(.L_x_2735) ;  /* 0xfffffffc00f09947 */ /* 0x001fea000383ffff */
[----:B------:R-:W-:Y:S05]  /*1b350*/  BRA `(.L_x_2734) ;  /* 0xfffffed800b47947 */ /* 0x000fea000383ffff */
.L_x_2742:
[----:B-1----:R1:W2:Y:S02]  /*1b360*/  SYNCS.PHASECHK.TRANS64.TRYWAIT P2, [R7+URZ+0x16830], R8 ;  /* 0x01683008070075a7 */ /* 0x0022a4000804017f */
[----:B--2---:R-:W-:Y:S05]  /*1b370*/  @!P2 NANOSLEEP.SYNCS 0x989680 ;  /* 0x009896800000a95d */ /* 0x004fea0003900000 */
[----:B------:R-:W2:Y:S02]  /*1b380*/  @!P2 SYNCS.PHASECHK.TRANS64 P2, [R7+URZ+0x16830], R8 ;  /* 0x016830080700a5a7 */ /* 0x000ea4000804007f */
[----:B--2---:R-:W-:Y:S05]  /*1b390*/  @!P2 BRA `(.L_x_2742) ;  /* 0xfffffffc00f0a947 */ /* 0x004fea000383ffff */
[----:B------:R-:W-:Y:S05]  /*1b3a0*/  BRA `(.L_x_2741) ;  /* 0xffffff0400747947 */ /* 0x000fea000383ffff */
.L_x_2746:
[----:B-1----:R1:W2:Y:S02]  /*1b3b0*/  SYNCS.PHASECHK.TRANS64.TRYWAIT P1, [R7+URZ+0x16850], R6 ;  /* 0x01685006070075a7 */ /* 0x0022a4000802017f */
[----:B--2---:R-:W-:Y:S05]  /*1b3c0*/  @!P1 NANOSLEEP.SYNCS 0x989680 ;  /* 0x009896800000995d */ /* 0x004fea0003900000 */
[----:B------:R-:W2:Y:S02]  /*1b3d0*/  @!P1 SYNCS.PHASECHK.TRANS64 P1, [R7+URZ+0x16850], R6 ;  /* 0x01685006070095a7 */ /* 0x000ea4000802007f */
[----:B--2---:R-:W-:Y:S05]  /*1b3e0*/  @!P1 BRA `(.L_x_2746) ;  /* 0xfffffffc00f09947 */ /* 0x004fea000383ffff */
[----:B------:R-:W-:Y:S05]  /*1b3f0*/  BRA `(.L_x_2743) ;  /* 0xffffff0800447947 */ /* 0x000fea000383ffff */
.L_x_2755:
[----:B-1----:R1:W2:Y:S02]  /*1b400*/  SYNCS.PHASECHK.TRANS64.TRYWAIT P1, [R7+URZ+0x16830], R8 ;  /* 0x01683008070075a7 */ /* 0x0022a4000802017f */
[----:B--2---:R-:W-:Y:S05]  /*1b410*/  @!P1 NANOSLEEP.SYNCS 0x989680 ;  /* 0x009896800000995d */ /* 0x004fea0003900000 */
[----:B------:R-:W2:Y:S02]  /*1b420*/  @!P1 SYNCS.PHASECHK.TRANS64 P1, [R7+URZ+0x16830], R8 ;  /* 0x01683008070095a7 */ /* 0x000ea4000802007f */
[----:B--2---:R-:W-:Y:S05]  /*1b430*/  @!P1 BRA `(.L_x_2755) ;  /* 0xfffffffc00f09947 */ /* 0x004fea000383ffff */
[----:B------:R-:W-:Y:S05]  /*1b440*/  BRA `(.L_x_2754) ;  /* 0xffffff3400a07947 */ /* 0x000fea000383ffff */
.L_x_2759:
[----:B-1----:R1:W2:Y:S02]  /*1b450*/  SYNCS.PHASECHK.TRANS64.TRYWAIT P1, [R7+URZ+0x16850], R6 ;  /* 0x01685006070075a7 */ /* 0x0022a4000802017f */
[----:B--2---:R-:W-:Y:S05]  /*1b460*/  @!P1 NANOSLEEP.SYNCS 0x989680 ;  /* 0x009896800000995d */ /* 0x004fea0003900000 */
[----:B------:R-:W2:Y:S02]  /*1b470*/  @!P1 SYNCS.PHASECHK.TRANS64 P1, [R7+URZ+0x16850], R6 ;  /* 0x01685006070095a7 */ /* 0x000ea4000802007f */
[----:B--2---:R-:W-:Y:S05]  /*1b480*/  @!P1 BRA `(.L_x_2759) ;  /* 0xfffffffc00f09947 */ /* 0x004fea000383ffff */
[----:B------:R-:W-:Y:S05]  /*1b490*/  BRA `(.L_x_2756) ;  /* 0xffffff3800647947 */ /* 0x000fea000383ffff */
.L_x_2766:
[----:B-1----:R1:W2:Y:S02]  /*1b4a0*/  SYNCS.PHASECHK.TRANS64.TRYWAIT P1, [R11+URZ+0x16850], R4 ;  /* 0x016850040b0075a7 */ /* 0x0022a4000802017f */
[----:B--2---:R-:W-:Y:S05]  /*1b4b0*/  @!P1 NANOSLEEP.SYNCS 0x989680 ;  /* 0x009896800000995d */ /* 0x004fea0003900000 */
[----:B------:R-:W2:Y:S02]  /*1b4c0*/  @!P1 SYNCS.PHASECHK.TRANS64 P1, [R11+URZ+0x16850], R4 ;  /* 0x016850040b0095a7 */ /* 0x000ea4000802007f */
[----:B--2---:R-:W-:Y:S05]  /*1b4d0*/  @!P1 BRA `(.L_x_2766) ;  /* 0xfffffffc00f09947 */ /* 0x004fea000383ffff */
[----:B------:R-:W-:Y:S05]  /*1b4e0*/  BRA `(.L_x_2765) ;  /* 0xffffff5c002c7947 */ /* 0x000fea000383ffff */
.L_x_2775:
[----:B------:R-:W-:Y:S01]  /*1b4f0*/  IMAD.MOV.U32 R13, RZ, RZ, R20 ;  /* 0x000000ffff0d7224 */ /* 0x000fe200078e0014 */
[----:B------:R-:W-:Y:S01]  /*1b500*/  MOV R11, 0x181f ;  /* 0x0000181f000b7802 */ /* 0x000fe20000000f00 */
[----:B------:R-:W-:Y:S02]  /*1b510*/  IMAD.MOV.U32 R12, RZ, RZ, RZ ;  /* 0x000000ffff0c7224 */ /* 0x000fe400078e00ff */
[----:B------:R-:W-:Y:S02]  /*1b520*/  IMAD.MOV.U32 R15, RZ, RZ, -0x1 ;  /* 0xffffffffff0f7424 */ /* 0x000fe400078e00ff */
[----:B------:R-:W-:Y:S02]  /*1b530*/  IMAD R21, R8, R25, RZ ;  /* 0x0000001908157224 */ /* 0x000fe400078e02ff */
[----:B------:R-:W-:-:S07]  /*1b540*/  IMAD.IADD R24, R26, 0x1, R30 ;  /* 0x000000011a187824 */ /* 0x000fce00078e021e */
[----:B-1----:R-:W-:Y:S05]  /*1b550*/  WARPSYNC.COLLECTIVE R15, `(.L_x_2946) ;  /* 0x000000000f087348 */ /* 0x002fea0003c00000 */
[----:B------:R0:W2:Y:S02]  /*1b560*/  SHFL.IDX P6, R14, R13, R12, R11 ;  /* 0x0000000c0d0e7389 */ /* 0x0000a400000c000b */
[----:B012---:R-:W-:Y:S01]  /*1b570*/  ENDCOLLECTIVE ;  /* 0x000000000000791b */ /* 0x007fe20003800000 */
.L_x_2946:
[C---:B------:R-:W-:Y:S01]  /*1b580*/  VIADD R8, R24.reuse, 0x30 ;  /* 0x0000003018087836 */ /* 0x040fe20000000000 */
[----:B------:R-:W-:-:S04]  /*1b590*/  ISETP.GE.OR P3, PT, R24, R21, P0 ;  /* 0x000000151800720c */ /* 0x000fc80000766670 */
[----:B------:R-:W-:Y:S02]  /*1b5a0*/  ISETP.GE.OR P4, PT, R8, R21, P0 ;  /* 0x000000150800720c */ /* 0x000fe40000786670 */
[----:B------:R-:W-:Y:S01]  /*1b5b0*/  IADD3 R8, R24, 0x60, RZ ;  /* 0x0000006018087810 */ /* 0x000fe20007ffe0ff */
[----:B------:R-:W-:-:S03]  /*1b5c0*/  IMAD.MOV.U32 R13, RZ, RZ, R7 ;  /* 0x000000ffff0d7224 */ /* 0x000fc600078e0007 */
[----:B------:R-:W-:Y:S01]  /*1b5d0*/  ISETP.GE.OR P2, PT, R8, R21, P0 ;  /* 0x000000150800720c */ /* 0x000fe20000746670 */
[----:B------:R-:W-:-:S12]  /*1b5e0*/  IMAD.MOV.U32 R0, RZ, RZ, R14 ;  /* 0x000000ffff007224 */ /* 0x000fd800078e000e */
[----:B------:R-:W-:Y:S05]  /*1b5f0*/  WARPSYNC.COLLECTIVE R15, `(.L_x_2947) ;  /* 0x000000000f087348 */ /* 0x000fea0003c00000 */
[----:B------:R0:W1:Y:S02]  /*1b600*/  SHFL.IDX P6, R14, R13, R12, R11 ;  /* 0x0000000c0d0e7389 */ /* 0x00006400000c000b */
[----:B01----:R-:W-:Y:S01]  /*1b610*/  ENDCOLLECTIVE ;  /* 0x000000000000791b */ /* 0x003fe20003800000 */
.L_x_2947:
[----:B------:R-:W-:Y:S02]  /*1b620*/  IMAD.MOV.U32 R13, RZ, RZ, R20 ;  /* 0x000000ffff0d7224 */ /* 0x000fe400078e0014 */
[----:B------:R-:W-:Y:S01]  /*1b630*/  IMAD.MOV.U32 R12, RZ, RZ, 0x1 ;  /* 0x00000001ff0c7424 */ /* 0x000fe200078e00ff */
[----:B------:R-:W-:-:S07]  /*1b640*/  MOV R3, R14 ;  /* 0x0000000e00037202 */ /* 0x000fce0000000f00 */
[----:B------:R-:W-:Y:S05]  /*1b650*/  WARPSYNC.COLLECTIVE R15, `(.L_x_2948) ;  /* 0x000000000f087348 */ /* 0x000fea0003c00000 */
[----:B------:R0:W1:Y:S02]  /*1b660*/  SHFL.IDX P6, R14, R13, R12, R11 ;  /* 0x0000000c0d0e7389 */ /* 0x00006400000c000b */
[----:B01----:R-:W-:Y:S01]  /*1b670*/  ENDCOLLECTIVE ;  /* 0x000000000000791b */ /* 0x003fe20003800000 */
.L_x_2948:
[----:B------:R-:W-:-:S04]  /*1b680*/  @!P3 LEA R10, P5, R29, R3, 0x1 ;  /* 0x000000031d0ab211 */ /* 0x000fc800078a08ff */
[----:B------:R-:W-:Y:S02]  /*1b690*/  @!P3 LEA.HI.X R3, R29, R0, R28, 0x1, P5 ;  /* 0x000000001d03b211 */ /* 0x000fe400028f0c1c */
[----:B------:R-:W-:Y:S01]  /*1b6a0*/  MOV R13, R7 ;  /* 0x00000007000d7202 */ /* 0x000fe20000000f00 */
[----:B------:R-:W-:-:S07]  /*1b6b0*/  IMAD.MOV.U32 R4, RZ, RZ, R14 ;  /* 0x000000ffff047224 */ /* 0x000fce00078e000e */
[----:B------:R-:W-:Y:S05]  /*1b6c0*/  WARPSYNC.COLLECTIVE R15, `(.L_x_2949) ;  /* 0x000000000f087348 */ /* 0x000fea0003c00000 */
[----:B------:R0:W1:Y:S02]  /*1b6d0*/  SHFL.IDX P6, R14, R13, R12, R11 ;  /* 0x0000000c0d0e7389 */ /* 0x00006400000c000b */
[----:B01----:R-:W-:Y:S01]  /*1b6e0*/  ENDCOLLECTIVE ;  /* 0x000000000000791b */ /* 0x003fe20003800000 */
.L_x_2949:
[----:B------:R-:W-:Y:S01]  /*1b6f0*/  IMAD.MOV.U32 R13, RZ, RZ, R20 ;  /* 0x000000ffff0d7224 */ /* 0x000fe200078e0014 */
[----:B------:R-:W-:Y:S01]  /*1b700*/  MOV R12, 0x2 ;  /* 0x00000002000c7802 */ /* 0x000fe20000000f00 */
[----:B------:R-:W-:-:S07]  /*1b710*/  IMAD.MOV.U32 R5, RZ, RZ, R14 ;  /* 0x000000ffff057224 */ /* 0x000fce00078e000e */
[----:B------:R-:W-:Y:S05]  /*1b720*/  WARPSYNC.COLLECTIVE R15, `(.L_x_2950) ;  /* 0x000000000f087348 */ /* 0x000fea0003c00000 */
[----:B------:R0:W1:Y:S02]  /*1b730*/  SHFL.IDX P6, R14, R13, R12, R11 ;  /* 0x0000000c0d0e7389 */ /* 0x00006400000c000b */
[----:B01----:R-:W-:Y:S01]  /*1b740*/  ENDCOLLECTIVE ;  /* 0x000000000000791b */ /* 0x003fe20003800000 */
.L_x_2950:
[----:B------:R-:W-:-:S04]  /*1b750*/  @!P4 LEA R8, P1, R29, R5, 0x1 ;  /* 0x000000051d08c211 */ /* 0x000fc800078208ff */
[----:B------:R-:W-:Y:S01]  /*1b760*/  @!P4 LEA.HI.X R9, R29, R4, R28, 0x1, P1 ;  /* 0x000000041d09c211 */ /* 0x000fe200008f0c1c */
[----:B------:R-:W-:Y:S02]  /*1b770*/  IMAD.MOV.U32 R13, RZ, RZ, R7 ;  /* 0x000000ffff0d7224 */ /* 0x000fe400078e0007 */
[----:B------:R-:W-:-:S07]  /*1b780*/  IMAD.MOV.U32 R6, RZ, RZ, R14 ;  /* 0x000000ffff067224 */ /* 0x000fce00078e000e */
[----:B------:R-:W-:Y:S05]  /*1b790*/  WARPSYNC.COLLECTIVE R15, `(.L_x_2951) ;  /* 0x000000000f087348 */ /* 0x000fea0003c00000 */
[----:B------:R0:W1:Y:S02]  /*1b7a0*/  SHFL.IDX P6, R14, R13, R12, R11 ;  /* 0x0000000c0d0e7389 */ /* 0x00006400000c000b */
[----:B01----:R-:W-:Y:S01]  /*1b7b0*/  ENDCOLLECTIVE ;  /* 0x000000000000791b */ /* 0x003fe20003800000 */
.L_x_2951:
        /* <DEDUP_REMOVED lines=13> */
.L_x_2952:
[----:B------:R-:W-:Y:S02]  /*1b890*/  IMAD.MOV.U32 R13, RZ, RZ, R7 ;  /* 0x000000ffff0d7224 */ /* 0x000fe400078e0007 */
[----:B------:R-:W-:-:S07]  /*1b8a0*/  IMAD.MOV.U32 R0, RZ, RZ, R14 ;  /* 0x000000ffff007224 */ /* 0x000fce00078e000e */
[----:B------:R-:W-:Y:S05]  /*1b8b0*/  WARPSYNC.COLLECTIVE R15, `(.L_x_2953) ;  /* 0x000000000f087348 */ /* 0x000fea0003c00000 */
[----:B------:R0:W1:Y:S02]  /*1b8c0*/  SHFL.IDX P6, R14, R13, R12, R11 ;  /* 0x0000000c0d0e7389 */ /* 0x00006400000c000b */
[----:B01----:R-:W-:Y:S01]  /*1b8d0*/  ENDCOLLECTIVE ;  /* 0x000000000000791b */ /* 0x003fe20003800000 */
.L_x_2953:
[----:B------:R-:W-:Y:S05]  /*1b8e0*/  BRA `(.L_x_2954) ;  /* 0xffffff7800647947 */ /* 0x000fea000383ffff */
.L_x_2792:
[----:B------:R-:W0:Y:S01]  /*1b8f0*/  S2R R8, SR_TID.X ;  /* 0x0000000000087919 */ /* 0x000e220000002100 */
[----:B------:R-:W-:Y:S01]  /*1b900*/  BSSY B1, `(.L_x_2955) ;  /* 0x000000a000017945 */ /* 0x000fe20003800000 */
[----:B------:R-:W-:Y:S02]  /*1b910*/  IMAD.MOV.U32 R12, RZ, RZ, RZ ;  /* 0x000000ffff0c7224 */ /* 0x000fe400078e00ff */
[----:B------:R-:W-:Y:S02]  /*1b920*/  IMAD.MOV.U32 R11, RZ, RZ, 0x1f ;  /* 0x0000001fff0b7424 */ /* 0x000fe400078e00ff */
[----:B------:R-:W-:Y:S01]  /*1b930*/  IMAD.MOV.U32 R15, RZ, RZ, -0x1 ;  /* 0xffffffffff0f7424 */ /* 0x000fe200078e00ff */
[----:B0-----:R-:W-:-:S04]  /*1b940*/  SHF.R.U32.HI R8, RZ, 0x5, R8 ;  /* 0x00000005ff087819 */ /* 0x001fc80000011608 */
[----:B------:R-:W-:-:S04]  /*1b950*/  LOP3.LUT R8, R8, 0x3, RZ, 0xc0, !PT ;  /* 0x0000000308087812 */ /* 0x000fc800078ec0ff */
[----:B------:R-:W-:-:S07]  /*1b960*/  MOV R13, R8 ;  /* 0x00000008000d7202 */ /* 0x000fce0000000f00 */
[----:B-1----:R-:W-:Y:S05]  /*1b970*/  WARPSYNC.COLLECTIVE R15, `(.L_x_2956) ;  /* 0x000000000f087348 */ /* 0x002fea0003c00000 */
[----:B------:R0:W2:Y:S02]  /*1b980*/  SHFL.IDX P6, R14, R13, R12, R11 ;  /* 0x0000000c0d0e7389 */ /* 0x0000a400000c000b */
[----:B012---:R-:W-:Y:S01]  /*1b990*/  ENDCOLLECTIVE ;  /* 0x000000000000791b */ /* 0x007fe20003800000 */
.L_x_2956:
[----:B------:R-:W-:Y:S05]  /*1b9a0*/  BSYNC B1 ;  /* 0x0000000000017941 */ /* 0x000fea0003800000 */
.L_x_2955:
[----:B------:R-:W-:Y:S05]  /*1b9b0*/  BRA `(.L_x_2957) ;  /* 0xffffff8c009c7947 */ /* 0x000fea000383ffff */
.L_x_2794:
[----:B------:R-:W-:Y:S01]  /*1b9c0*/  BSSY B1, `(.L_x_2958) ;  /* 0x0000006000017945 */ /* 0x000fe20003800000 */
[----:B------:R-:W-:-:S07]  /*1b9d0*/  MOV R15, 0xffffffff ;  /* 0xffffffff000f7802 */ /* 0x000fce0000000f00 */
[----:B01----:R-:W-:Y:S05]  /*1b9e0*/  WARPSYNC.COLLECTIVE R15, `(.L_x_2959) ;  /* 0x000000000f0c7348 */ /* 0x003fea0003c00000 */
[----:B------:R-:W-:Y:S02]  /*1b9f0*/  ELECT P6, UR62, PT ;  /* 0x00000000003e782f */ /* 0x000fe400038c0000 */
[----:B------:R-:W-:Y:S01]  /*1ba00*/  MOV R14, UR62 ;  /* 0x0000003e000e7c02 */ /* 0x000fe20008000f00 */
[----:B01----:R-:W-:Y:S10]  /*1ba10*/  ENDCOLLECTIVE ;  /* 0x000000000000791b */ /* 0x003ff40003800000 */
.L_x_2959:
[----:B------:R-:W-:Y:S05]  /*1ba20*/  BSYNC B1 ;  /* 0x0000000000017941 */ /* 0x000fea0003800000 */
.L_x_2958:
[----:B------:R-:W-:Y:S05]  /*1ba30*/  BRA `(.L_x_2793) ;  /* 0xffffff8c00947947 */ /* 0x000fea000383ffff */
.L_x_2796:
[----:B0-----:R0:W2:Y:S02]  /*1ba40*/  SYNCS.PHASECHK.TRANS64.TRYWAIT P0, [R22+URZ+0x16820], R5 ;  /* 0x01682005160075a7 */ /* 0x0010a4000800017f */
[----:B--2---:R-:W-:Y:S05]  /*1ba50*/  @!P0 NANOSLEEP.SYNCS 0x989680 ;  /* 0x009896800000895d */ /* 0x004fea0003900000 */
[----:B------:R-:W2:Y:S02]  /*1ba60*/  @!P0 SYNCS.PHASECHK.TRANS64 P0, [R22+URZ+0x16820], R5 ;  /* 0x01682005160085a7 */ /* 0x000ea4000800007f */
[----:B--2---:R-:W-:Y:S05]  /*1ba70*/  @!P0 BRA `(.L_x_2796) ;  /* 0xfffffffc00f08947 */ /* 0x004fea000383ffff */
[----:B------:R-:W-:Y:S05]  /*1ba80*/  BRA `(.L_x_2960) ;  /* 0xffffff8c00a47947 */ /* 0x000fea000383ffff */
.L_x_2800:
[----:B0-----:R0:W2:Y:S02]  /*1ba90*/  SYNCS.PHASECHK.TRANS64.TRYWAIT P0, [R5+URZ+0x168a0], R6 ;  /* 0x0168a006050075a7 */ /* 0x0010a4000800017f */
[----:B--2---:R-:W-:Y:S05]  /*1baa0*/  @!P0 NANOSLEEP.SYNCS 0x989680 ;  /* 0x009896800000895d */ /* 0x004fea0003900000 */
[----:B------:R-:W2:Y:S02]  /*1bab0*/  @!P0 SYNCS.PHASECHK.TRANS64 P0, [R5+URZ+0x168a0], R6 ;  /* 0x0168a006050085a7 */ /* 0x000ea4000800007f */
[----:B--2---:R-:W-:Y:S05]  /*1bac0*/  @!P0 BRA `(.L_x_2800) ;  /* 0xfffffffc00f08947 */ /* 0x004fea000383ffff */
[----:B------:R-:W-:Y:S05]  /*1bad0*/  BRA `(.L_x_2961) ;  /* 0xffffff8c00bc7947 */ /* 0x000fea000383ffff */
.L_x_2805:
[----:B-1----:R1:W2:Y:S02]  /*1bae0*/  SYNCS.PHASECHK.TRANS64.TRYWAIT P0, [R5+URZ+0x168c0], R6 ;  /* 0x0168c006050075a7 */ /* 0x0022a4000800017f */
[----:B--2---:R-:W-:Y:S05]  /*1baf0*/  @!P0 NANOSLEEP.SYNCS 0x989680 ;  /* 0x009896800000895d */ /* 0x004fea0003900000 */
[----:B------:R-:W2:Y:S02]  /*1bb00*/  @!P0 SYNCS.PHASECHK.TRANS64 P0, [R5+URZ+0x168c0], R6 ;  /* 0x0168c006050085a7 */ /* 0x000ea4000800007f */
[----:B--2---:R-:W-:Y:S05]  /*1bb10*/  @!P0 BRA `(.L_x_2805) ;  /* 0xfffffffc00f08947 */ /* 0x004fea000383ffff */
[----:B------:R-:W-:Y:S05]  /*1bb20*/  BRA `(.L_x_2962) ;  /* 0xffffff90003c7947 */ /* 0x000fea000383ffff */
.L_x_2812:
[----:B0-----:R0:W2:Y:S02]  /*1bb30*/  SYNCS.PHASECHK.TRANS64.TRYWAIT P1, [R5+URZ+0x168a0], R6 ;  /* 0x0168a006050075a7 */ /* 0x0010a4000802017f */
[----:B--2---:R-:W-:Y:S05]  /*1bb40*/  @!P1 NANOSLEEP.SYNCS 0x989680 ;  /* 0x009896800000995d */ /* 0x004fea0003900000 */
[----:B------:R-:W2:Y:S02]  /*1bb50*/  @!P1 SYNCS.PHASECHK.TRANS64 P1, [R5+URZ+0x168a0], R6 ;  /* 0x0168a006050095a7 */ /* 0x000ea4000802007f */
[----:B--2---:R-:W-:Y:S05]  /*1bb60*/  @!P1 BRA `(.L_x_2812) ;  /* 0xfffffffc00f09947 */ /* 0x004fea000383ffff */
[----:B------:R-:W-:Y:S05]  /*1bb70*/  BRA `(.L_x_2963) ;  /* 0xffffff9000fc7947 */ /* 0x000fea000383ffff */
.L_x_2817:
[----:B-1----:R1:W2:Y:S02]  /*1bb80*/  SYNCS.PHASECHK.TRANS64.TRYWAIT P1, [R5+URZ+0x168c0], R6 ;  /* 0x0168c006050075a7 */ /* 0x0022a4000802017f */
[----:B--2---:R-:W-:Y:S05]  /*1bb90*/  @!P1 NANOSLEEP.SYNCS 0x989680 ;  /* 0x009896800000995d */ /* 0x004fea0003900000 */
[----:B------:R-:W2:Y:S02]  /*1bba0*/  @!P1 SYNCS.PHASECHK.TRANS64 P1, [R5+URZ+0x168c0], R6 ;  /* 0x0168c006050095a7 */ /* 0x000ea4000802007f */
[----:B--2---:R-:W-:Y:S05]  /*1bbb0*/  @!P1 BRA `(.L_x_2817) ;  /* 0xfffffffc00f09947 */ /* 0x004fea000383ffff */
[----:B------:R-:W-:Y:S05]  /*1bbc0*/  BRA `(.L_x_2964) ;  /* 0xffffff9400747947 */ /* 0x000fea000383ffff */
.L_x_2830:
[----:B--2---:R-:W0:Y:S01]  /*1bbd0*/  S2R R20, SR_TID.X ;  /* 0x0000000000147919 */ /* 0x004e220000002100 */
[----:B------:R-:W-:Y:S01]  /*1bbe0*/  BSSY B0, `(.L_x_2965) ;  /* 0x000000a000007945 */ /* 0x000fe20003800000 */
[----:B------:R-:W-:Y:S01]  /*1bbf0*/  IMAD.MOV.U32 R12, RZ, RZ, RZ ;  /* 0x000000ffff0c7224 */ /* 0x000fe200078e00ff */
[----:B------:R-:W-:Y:S01]  /*1bc00*/  MOV R15, 0xffffffff ;  /* 0xffffffff000f7802 */ /* 0x000fe20000000f00 */
[----:B------:R-:W-:Y:S01]  /*1bc10*/  IMAD.MOV.U32 R11, RZ, RZ, 0x1f ;  /* 0x0000001fff0b7424 */ /* 0x000fe200078e00ff */
[----:B0-----:R-:W-:-:S04]  /*1bc20*/  SHF.R.U32.HI R9, RZ, 0x5, R20 ;  /* 0x00000005ff097819 */ /* 0x001fc80000011614 */
[----:B------:R-:W-:-:S05]  /*1bc30*/  LOP3.LUT R9, R9, 0x3, RZ, 0xc0, !PT ;  /* 0x0000000309097812 */ /* 0x000fca00078ec0ff */
[----:B------:R-:W-:-:S07]  /*1bc40*/  IMAD.MOV.U32 R13, RZ, RZ, R9 ;  /* 0x000000ffff0d7224 */ /* 0x000fce00078e0009 */
[----:B-----5:R-:W-:Y:S05]  /*1bc50*/  WARPSYNC.COLLECTIVE R15, `(.L_x_2966) ;  /* 0x000000000f087348 */ /* 0x020fea0003c00000 */
[----:B------:R0:W1:Y:S02]  /*1bc60*/  SHFL.IDX P6, R14, R13, R12, R11 ;  /* 0x0000000c0d0e7389 */ /* 0x00006400000c000b */
[----:B01---5:R-:W-:Y:S01]  /*1bc70*/  ENDCOLLECTIVE ;  /* 0x000000000000791b */ /* 0x023fe20003800000 */
.L_x_2966:
[----:B------:R-:W-:Y:S05]  /*1bc80*/  BSYNC B0 ;  /* 0x0000000000007941 */ /* 0x000fea0003800000 */
.L_x_2965:
[----:B------:R-:W-:Y:S05]  /*1bc90*/  BRA `(.L_x_2967) ;  /* 0xffffffa000287947 */ /* 0x000fea000383ffff */
.L_x_2833:
[----:B-1----:R1:W2:Y:S02]  /*1bca0*/  SYNCS.PHASECHK.TRANS64.TRYWAIT P0, [R3+URZ+0x16840], R4 ;  /* 0x01684004030075a7 */ /* 0x0022a4000800017f */
[----:B--2---:R-:W-:Y:S05]  /*1bcb0*/  @!P0 NANOSLEEP.SYNCS 0x989680 ;  /* 0x009896800000895d */ /* 0x004fea0003900000 */
[----:B------:R-:W2:Y:S02]  /*1bcc0*/  @!P0 SYNCS.PHASECHK.TRANS64 P0, [R3+URZ+0x16840], R4 ;  /* 0x01684004030085a7 */ /* 0x000ea4000800007f */
[----:B--2---:R-:W-:Y:S05]  /*1bcd0*/  @!P0 BRA `(.L_x_2833) ;  /* 0xfffffffc00f08947 */ /* 0x004fea000383ffff */
[----:B------:R-:W-:Y:S05]  /*1bce0*/  BRA `(.L_x_2968) ;  /* 0xffffffa000887947 */ /* 0x000fea000383ffff */
.L_x_2834:
        /* <DEDUP_REMOVED lines=8> */
.L_x_2970:
[----:B------:R-:W-:Y:S05]  /*1bd70*/  BSYNC B0 ;  /* 0x0000000000007941 */ /* 0x000fea0003800000 */
.L_x_2969:
[----:B------:R-:W-:Y:S01]  /*1bd80*/  IMAD.MOV.U32 R13, RZ, RZ, R0 ;  /* 0x000000ffff0d7224 */ /* 0x000fe200078e0000 */
[----:B------:R-:W-:Y:S01]  /*1bd90*/  MOV R11, 0x181f ;  /* 0x0000181f000b7802 */ /* 0x000fe20000000f00 */
[----:B------:R-:W-:Y:S01]  /*1bda0*/  IMAD.MOV.U32 R12, RZ, RZ, RZ ;  /* 0x000000ffff0c7224 */ /* 0x000fe200078e00ff */
[----:B------:R-:W-:Y:S01]  /*1bdb0*/  @P0 LEA R8, R5, R22, 0x1 ;  /* 0x0000001605080211 */ /* 0x000fe200078e08ff */
[----:B------:R-:W-:Y:S02]  /*1bdc0*/  IMAD.MOV.U32 R15, RZ, RZ, -0x1 ;  /* 0xffffffffff0f7424 */ /* 0x000fe400078e00ff */
[----:B------:R-:W-:-:S07]  /*1bdd0*/  IMAD.MOV.U32 R6, RZ, RZ, R14 ;  /* 0x000000ffff067224 */ /* 0x000fce00078e000e */
[----:B------:R-:W-:Y:S05]  /*1bde0*/  WARPSYNC.COLLECTIVE R15, `(.L_x_2971) ;  /* 0x000000000f087348 */ /* 0x000fea0003c00000 */
[----:B------:R0:W1:Y:S02]  /*1bdf0*/  SHFL.IDX P6, R14, R13, R12, R11 ;  /* 0x0000000c0d0e7389 */ /* 0x00006400000c000b */
[----:B01----:R-:W-:Y:S01]  /*1be00*/  ENDCOLLECTIVE ;  /* 0x000000000000791b */ /* 0x003fe20003800000 */
.L_x_2971:
[----:B------:R-:W-:Y:S02]  /*1be10*/  IMAD.MOV.U32 R13, RZ, RZ, R2 ;  /* 0x000000ffff0d7224 */ /* 0x000fe400078e0002 */
[----:B------:R-:W-:Y:S02]  /*1be20*/  IMAD.MOV.U32 R12, RZ, RZ, 0x1 ;  /* 0x00000001ff0c7424 */ /* 0x000fe400078e00ff */
[----:B------:R-:W-:-:S07]  /*1be30*/  IMAD.MOV.U32 R7, RZ, RZ, R14 ;  /* 0x000000ffff077224 */ /* 0x000fce00078e000e */
[----:B------:R-:W-:Y:S05]  /*1be40*/  WARPSYNC.COLLECTIVE R15, `(.L_x_2972) ;  /* 0x000000000f087348 */ /* 0x000fea0003c00000 */
[----:B------:R0:W1:Y:S02]  /*1be50*/  SHFL.IDX P6, R14, R13, R12, R11 ;  /* 0x0000000c0d0e7389 */ /* 0x00006400000c000b */
[----:B01----:R-:W-:Y:S01]  /*1be60*/  ENDCOLLECTIVE ;  /* 0x000000000000791b */ /* 0x003fe20003800000 */
.L_x_2972:
        /* <DEDUP_REMOVED lines=15> */
.L_x_2973:
[----:B------:R-:W-:Y:S01]  /*1bf60*/  @P0 IMAD R8, R5, 0x2, R22 ;  /* 0x0000000205080824 */ /* 0x000fe200078e0216 */
[----:B------:R-:W-:Y:S01]  /*1bf70*/  MOV R13, R2 ;  /* 0x00000002000d7202 */ /* 0x000fe20000000f00 */
[----:B------:R-:W-:Y:S02]  /*1bf80*/  IMAD.MOV.U32 R12, RZ, RZ, 0x2 ;  /* 0x00000002ff0c7424 */ /* 0x000fe400078e00ff */
[----:B------:R-:W-:-:S07]  /*1bf90*/  IMAD.MOV.U32 R7, RZ, RZ, R14 ;  /* 0x000000ffff077224 */ /* 0x000fce00078e000e */
[----:B------:R-:W-:Y:S05]  /*1bfa0*/  WARPSYNC.COLLECTIVE R15, `(.L_x_2974) ;  /* 0x000000000f087348 */ /* 0x000fea0003c00000 */
[----:B------:R0:W1:Y:S02]  /*1bfb0*/  SHFL.IDX P6, R14, R13, R12, R11 ;  /* 0x0000000c0d0e7389 */ /* 0x00006400000c000b */
[----:B01----:R-:W-:Y:S01]  /*1bfc0*/  ENDCOLLECTIVE ;  /* 0x000000000000791b */ /* 0x003fe20003800000 */
.L_x_2974:
        /* <DEDUP_REMOVED lines=15> */
.L_x_2975:
[----:B------:R-:W-:Y:S02]  /*1c0c0*/  @P0 IMAD R8, R5, 0x2, R22 ;  /* 0x0000000205080824 */ /* 0x000fe400078e0216 */
[----:B------:R-:W-:Y:S01]  /*1c0d0*/  IMAD.MOV.U32 R13, RZ, RZ, R2 ;  /* 0x000000ffff0d7224 */ /* 0x000fe200078e0002 */
[----:B------:R-:W-:Y:S02]  /*1c0e0*/  MOV R12, 0x3 ;  /* 0x00000003000c7802 */ /* 0x000fe40000000f00 */
[----:B------:R-:W-:-:S07]  /*1c0f0*/  MOV R7, R14 ;  /* 0x0000000e00077202 */ /* 0x000fce0000000f00 */
[----:B------:R-:W-:Y:S05]  /*1c100*/  WARPSYNC.COLLECTIVE R15, `(.L_x_2976) ;  /* 0x000000000f087348 */ /* 0x000fea0003c00000 */
[----:B------:R0:W1:Y:S02]  /*1c110*/  SHFL.IDX P6, R14, R13, R12, R11 ;  /* 0x0000000c0d0e7389 */ /* 0x00006400000c000b */
[----:B01----:R-:W-:Y:S01]  /*1c120*/  ENDCOLLECTIVE ;  /* 0x000000000000791b */ /* 0x003fe20003800000 */
.L_x_2976:
        /* <DEDUP_REMOVED lines=15> */
.L_x_2977:
[----:B------:R-:W-:Y:S02]  /*1c220*/  @P0 IMAD R8, R5, 0x2, R22 ;  /* 0x0000000205080824 */ /* 0x000fe400078e0216 */
[----:B------:R-:W-:Y:S02]  /*1c230*/  IMAD.MOV.U32 R13, RZ, RZ, R2 ;  /* 0x000000ffff0d7224 */ /* 0x000fe400078e0002 */
[----:B------:R-:W-:Y:S02]  /*1c240*/  IMAD.MOV.U32 R12, RZ, RZ, 0x4 ;  /* 0x00000004ff0c7424 */ /* 0x000fe400078e00ff */
[----:B------:R-:W-:-:S07]  /*1c250*/  IMAD.MOV.U32 R7, RZ, RZ, R14 ;  /* 0x000000ffff077224 */ /* 0x000fce00078e000e */
[----:B------:R-:W-:Y:S05]  /*1c260*/  WARPSYNC.COLLECTIVE R15, `(.L_x_2978) ;  /* 0x000000000f087348 */ /* 0x000fea0003c00000 */
[----:B------:R0:W1:Y:S02]  /*1c270*/  SHFL.IDX P6, R14, R13, R12, R11 ;  /* 0x0000000c0d0e7389 */ /* 0x00006400000c000b */
[----:B01----:R-:W-:Y:S01]  /*1c280*/  ENDCOLLECTIVE ;  /* 0x000000000000791b */ /* 0x003fe20003800000 */
.L_x_2978:
        /* <DEDUP_REMOVED lines=15> */
.L_x_2979:
[----:B------:R-:W-:Y:S01]  /*1c380*/  @P0 LEA R8, R5, R22, 0x1 ;  /* 0x0000001605080211 */ /* 0x000fe200078e08ff */
[----:B------:R-:W-:Y:S02]  /*1c390*/  IMAD.MOV.U32 R13, RZ, RZ, R2 ;  /* 0x000000ffff0d7224 */ /* 0x000fe400078e0002 */
[----:B------:R-:W-:Y:S02]  /*1c3a0*/  IMAD.MOV.U32 R12, RZ, RZ, 0x5 ;  /* 0x00000005ff0c7424 */ /* 0x000fe400078e00ff */
[----:B------:R-:W-:-:S07]  /*1c3b0*/  IMAD.MOV.U32 R7, RZ, RZ, R14 ;  /* 0x000000ffff077224 */ /* 0x000fce00078e000e */
[----:B------:R-:W-:Y:S05]  /*1c3c0*/  WARPSYNC.COLLECTIVE R15, `(.L_x_2980) ;  /* 0x000000000f087348 */ /* 0x000fea0003c00000 */
[----:B------:R0:W1:Y:S02]  /*1c3d0*/  SHFL.IDX P6, R14, R13, R12, R11 ;  /* 0x0000000c0d0e7389 */ /* 0x00006400000c000b */
[----:B01----:R-:W-:Y:S01]  /*1c3e0*/  ENDCOLLECTIVE ;  /* 0x000000000000791b */ /* 0x003fe20003800000 */
.L_x_2980:
        /* <DEDUP_REMOVED lines=15> */
.L_x_2981:
[----:B------:R-:W-:Y:S01]  /*1c4e0*/  @P0 IMAD R8, R5, 0x2, R22 ;  /* 0x0000000205080824 */ /* 0x000fe200078e0216 */
[----:B------:R-:W-:Y:S01]  /*1c4f0*/  MOV R13, R2 ;  /* 0x00000002000d7202 */ /* 0x000fe20000000f00 */
[----:B------:R-:W-:Y:S02]  /*1c500*/  IMAD.MOV.U32 R12, RZ, RZ, 0x6 ;  /* 0x00000006ff0c7424 */ /* 0x000fe400078e00ff */
[----:B------:R-:W-:-:S07]  /*1c510*/  IMAD.MOV.U32 R7, RZ, RZ, R14 ;  /* 0x000000ffff077224 */ /* 0x000fce00078e000e */
[----:B------:R-:W-:Y:S05]  /*1c520*/  WARPSYNC.COLLECTIVE R15, `(.L_x_2982) ;  /* 0x000000000f087348 */ /* 0x000fea0003c00000 */
[----:B------:R0:W1:Y:S02]  /*1c530*/  SHFL.IDX P6, R14, R13, R12, R11 ;  /* 0x0000000c0d0e7389 */ /* 0x00006400000c000b */
[----:B01----:R-:W-:Y:S01]  /*1c540*/  ENDCOLLECTIVE ;  /* 0x000000000000791b */ /* 0x003fe20003800000 */
.L_x_2982:
        /* <DEDUP_REMOVED lines=15> */
.L_x_2983:
[----:B------:R-:W-:Y:S02]  /*1c640*/  @P0 IMAD R8, R5, 0x2, R22 ;  /* 0x0000000205080824 */ /* 0x000fe400078e0216 */
[----:B------:R-:W-:Y:S01]  /*1c650*/  IMAD.MOV.U32 R13, RZ, RZ, R2 ;  /* 0x000000ffff0d7224 */ /* 0x000fe200078e0002 */
[----:B------:R-:W-:Y:S02]  /*1c660*/  MOV R12, 0x7 ;  /* 0x00000007000c7802 */ /* 0x000fe40000000f00 */
[----:B------:R-:W-:-:S07]  /*1c670*/  MOV R7, R14 ;  /* 0x0000000e00077202 */ /* 0x000fce0000000f00 */
[----:B------:R-:W-:Y:S05]  /*1c680*/  WARPSYNC.COLLECTIVE R15, `(.L_x_2984) ;  /* 0x000000000f087348 */ /* 0x000fea0003c00000 */
[----:B------:R0:W1:Y:S02]  /*1c690*/  SHFL.IDX P6, R14, R13, R12, R11 ;  /* 0x0000000c0d0e7389 */ /* 0x00006400000c000b */
[----:B01----:R-:W-:Y:S01]  /*1c6a0*/  ENDCOLLECTIVE ;  /* 0x000000000000791b */ /* 0x003fe20003800000 */
.L_x_2984:
        /* <DEDUP_REMOVED lines=14> */
.L_x_2985:
[----:B------:R-:W-:Y:S01]  /*1c790*/  IMAD.MOV.U32 R0, RZ, RZ, R14 ;  /* 0x000000ffff007224 */ /* 0x000fe200078e000e */
[----:B------:R-:W-:Y:S06]  /*1c7a0*/  BRA `(.L_x_2986) ;  /* 0xffffff9c00a47947 */ /* 0x000fec000383ffff */
.L_x_2839:
[----:B------:R-:W2:Y:S01]  /*1c7b0*/  LDL.LU R11, [R1+0x38] ;  /* 0x00003800010b7983 */ /* 0x000ea20000300800 */
[----:B------:R-:W-:Y:S01]  /*1c7c0*/  MOV R13, R0 ;  /* 0x00000000000d7202 */ /* 0x000fe20000000f00 */
[----:B------:R-:W-:Y:S02]  /*1c7d0*/  IMAD.MOV.U32 R12, RZ, RZ, RZ ;  /* 0x000000ffff0c7224 */ /* 0x000fe400078e00ff */
[----:B------:R-:W-:Y:S02]  /*1c7e0*/  IMAD.MOV.U32 R15, RZ, RZ, -0x1 ;  /* 0xffffffffff0f7424 */ /* 0x000fe400078e00ff */
[----:B------:R-:W-:-:S05]  /*1c7f0*/  IMAD R17, R17, 0xc0, R9 ;  /* 0x000000c011117824 */ /* 0x000fca00078e0209 */
[----:B------:R-:W-:Y:S01]  /*1c800*/  IADD3 R8, R17, 0x10, RZ ;  /* 0x0000001011087810 */ /* 0x000fe20007ffe0ff */
[----:B--2---:R-:W-:Y:S02]  /*1c810*/  IMAD R3, R11, R10, RZ ;  /* 0x0000000a0b037224 */ /* 0x004fe400078e02ff */
[----:B------:R-:W-:-:S03]  /*1c820*/  IMAD.MOV.U32 R11, RZ, RZ, 0x181f ;  /* 0x0000181fff0b7424 */ /* 0x000fc600078e00ff */
[----:B------:R-:W-:-:S13]  /*1c830*/  ISETP.GE.AND P1, PT, R17, R3, PT ;  /* 0x000000031100720c */ /* 0x000fda0003f26270 */
[----:B-----5:R-:W-:Y:S05]  /*1c840*/  WARPSYNC.COLLECTIVE R15, `(.L_x_2987) ;  /* 0x000000000f087348 */ /* 0x020fea0003c00000 */
[----:B------:R0:W1:Y:S02]  /*1c850*/  SHFL.IDX P6, R14, R13, R12, R11 ;  /* 0x0000000c0d0e7389 */ /* 0x00006400000c000b */
[----:B01---5:R-:W-:Y:S01]  /*1c860*/  ENDCOLLECTIVE ;  /* 0x000000000000791b */ /* 0x023fe20003800000 */
.L_x_2987:
[----:B------:R-:W-:Y:S01]  /*1c870*/  IMAD.MOV.U32 R13, RZ, RZ, R2 ;  /* 0x000000ffff0d7224 */ /* 0x000fe200078e0002 */
[----:B------:R-:W-:-:S07]  /*1c880*/  MOV R6, R14 ;  /* 0x0000000e00067202 */ /* 0x000fce0000000f00 */
[----:B------:R-:W-:Y:S05]  /*1c890*/  WARPSYNC.COLLECTIVE R15, `(.L_x_2988) ;  /* 0x000000000f087348 */ /* 0x000fea0003c00000 */
[----:B------:R0:W1:Y:S02]  /*1c8a0*/  SHFL.IDX P6, R14, R13, R12, R11 ;  /* 0x0000000c0d0e7389 */ /* 0x00006400000c000b */
[----:B01----:R-:W-:Y:S01]  /*1c8b0*/  ENDCOLLECTIVE ;  /* 0x000000000000791b */ /* 0x003fe20003800000 */
.L_x_2988:
[----:B------:R-:W-:Y:S02]  /*1c8c0*/  IMAD.MOV.U32 R13, RZ, RZ, R0 ;  /* 0x000000ffff0d7224 */ /* 0x000fe400078e0000 */
[----:B------:R-:W-:Y:S02]  /*1c8d0*/  IMAD.MOV.U32 R12, RZ, RZ, 0x1 ;  /* 0x00000001ff0c7424 */ /* 0x000fe400078e00ff */
[----:B------:R-:W-:-:S07]  /*1c8e0*/  IMAD.MOV.U32 R7, RZ, RZ, R14 ;  /* 0x000000ffff077224 */ /* 0x000fce00078e000e */
[----:B------:R-:W-:Y:S05]  /*1c8f0*/  WARPSYNC.COLLECTIVE R15, `(.L_x_2989) ;  /* 0x000000000f087348 */ /* 0x000fea0003c00000 */
[----:B------:R0:W1:Y:S02]  /*1c900*/  SHFL.IDX P6, R14, R13, R12, R11 ;  /* 0x0000000c0d0e7389 */ /* 0x00006400000c000b */
[----:B01----:R-:W-:Y:S01]  /*1c910*/  ENDCOLLECTIVE ;  /* 0x000000000000791b */ /* 0x003fe20003800000 */
.L_x_2989:
        /* <DEDUP_REMOVED lines=15> */
.L_x_2990:
[----:B------:R-:W-:Y:S01]  /*1ca10*/  MOV R13, R0 ;  /* 0x00000000000d7202 */ /* 0x000fe20000000f00 */
[----:B------:R-:W-:Y:S02]  /*1ca20*/  IMAD.MOV.U32 R12, RZ, RZ, 0x2 ;  /* 0x00000002ff0c7424 */ /* 0x000fe400078e00ff */
[----:B------:R-:W-:-:S07]  /*1ca30*/  IMAD.MOV.U32 R7, RZ, RZ, R14 ;  /* 0x000000ffff077224 */ /* 0x000fce00078e000e */
[----:B------:R-:W-:Y:S05]  /*1ca40*/  WARPSYNC.COLLECTIVE R15, `(.L_x_2991) ;  /* 0x000000000f087348 */ /* 0x000fea0003c00000 */
[----:B------:R0:W1:Y:S02]  /*1ca50*/  SHFL.IDX P6, R14, R13, R12, R11 ;  /* 0x0000000c0d0e7389 */ /* 0x00006400000c000b */
[----:B01----:R-:W-:Y:S01]  /*1ca60*/  ENDCOLLECTIVE ;  /* 0x000000000000791b */ /* 0x003fe20003800000 */
.L_x_2991:
        /* <DEDUP_REMOVED lines=16> */
.L_x_2992:
[----:B------:R-:W-:Y:S01]  /*1cb70*/  IMAD.MOV.U32 R13, RZ, RZ, R0 ;  /* 0x000000ffff0d7224 */ /* 0x000fe200078e0000 */
[----:B------:R-:W-:Y:S02]  /*1cb80*/  MOV R12, 0x3 ;  /* 0x00000003000c7802 */ /* 0x000fe40000000f00 */
[----:B------:R-:W-:-:S07]  /*1cb90*/  MOV R7, R14 ;  /* 0x0000000e00077202 */ /* 0x000fce0000000f00 */
[----:B------:R-:W-:Y:S05]  /*1cba0*/  WARPSYNC.COLLECTIVE R15, `(.L_x_2993) ;  /* 0x000000000f087348 */ /* 0x000fea0003c00000 */
[----:B------:R0:W1:Y:S02]  /*1cbb0*/  SHFL.IDX P6, R14, R13, R12, R11 ;  /* 0x0000000c0d0e7389 */ /* 0x00006400000c000b */
[----:B01----:R-:W-:Y:S01]  /*1cbc0*/  ENDCOLLECTIVE ;  /* 0x000000000000791b */ /* 0x003fe20003800000 */
.L_x_2993:
        /* <DEDUP_REMOVED lines=16> */
.L_x_2994:
[----:B------:R-:W-:Y:S02]  /*1ccd0*/  IMAD.MOV.U32 R13, RZ, RZ, R0 ;  /* 0x000000ffff0d7224 */ /* 0x000fe400078e0000 */
[----:B------:R-:W-:Y:S02]  /*1cce0*/  IMAD.MOV.U32 R12, RZ, RZ, 0x4 ;  /* 0x00000004ff0c7424 */ /* 0x000fe400078e00ff */
[----:B------:R-:W-:-:S07]  /*1ccf0*/  IMAD.MOV.U32 R7, RZ, RZ, R14 ;  /* 0x000000ffff077224 */ /* 0x000fce00078e000e */
[----:B------:R-:W-:Y:S05]  /*1cd00*/  WARPSYNC.COLLECTIVE R15, `(.L_x_2995) ;  /* 0x000000000f087348 */ /* 0x000fea0003c00000 */
[----:B------:R0:W1:Y:S02]  /*1cd10*/  SHFL.IDX P6, R14, R13, R12, R11 ;  /* 0x0000000c0d0e7389 */ /* 0x00006400000c000b */
[----:B01----:R-:W-:Y:S01]  /*1cd20*/  ENDCOLLECTIVE ;  /* 0x000000000000791b */ /* 0x003fe20003800000 */
.L_x_2995:
        /* <DEDUP_REMOVED lines=16> */
.L_x_2996:
[----:B------:R-:W-:Y:S02]  /*1ce30*/  IMAD.MOV.U32 R13, RZ, RZ, R0 ;  /* 0x000000ffff0d7224 */ /* 0x000fe400078e0000 */
[----:B------:R-:W-:Y:S02]  /*1ce40*/  IMAD.MOV.U32 R12, RZ, RZ, 0x5 ;  /* 0x00000005ff0c7424 */ /* 0x000fe400078e00ff */
[----:B------:R-:W-:-:S07]  /*1ce50*/  IMAD.MOV.U32 R7, RZ, RZ, R14 ;  /* 0x000000ffff077224 */ /* 0x000fce00078e000e */
[----:B------:R-:W-:Y:S05]  /*1ce60*/  WARPSYNC.COLLECTIVE R15, `(.L_x_2997) ;  /* 0x000000000f087348 */ /* 0x000fea0003c00000 */
[----:B------:R0:W1:Y:S02]  /*1ce70*/  SHFL.IDX P6, R14, R13, R12, R11 ;  /* 0x0000000c0d0e7389 */ /* 0x00006400000c000b */
[----:B01----:R-:W-:Y:S01]  /*1ce80*/  ENDCOLLECTIVE ;  /* 0x000000000000791b */ /* 0x003fe20003800000 */
.L_x_2997:
        /* <DEDUP_REMOVED lines=16> */
.L_x_2998:
[----:B------:R-:W-:Y:S01]  /*1cf90*/  MOV R13, R0 ;  /* 0x00000000000d7202 */ /* 0x000fe20000000f00 */
[----:B------:R-:W-:Y:S02]  /*1cfa0*/  IMAD.MOV.U32 R12, RZ, RZ, 0x6 ;  /* 0x00000006ff0c7424 */ /* 0x000fe400078e00ff */
[----:B------:R-:W-:-:S07]  /*1cfb0*/  IMAD.MOV.U32 R7, RZ, RZ, R14 ;  /* 0x000000ffff077224 */ /* 0x000fce00078e000e */
[----:B------:R-:W-:Y:S05]  /*1cfc0*/  WARPSYNC.COLLECTIVE R15, `(.L_x_2999) ;  /* 0x000000000f087348 */ /* 0x000fea0003c00000 */
[----:B------:R0:W1:Y:S02]  /*1cfd0*/  SHFL.IDX P6, R14, R13, R12, R11 ;  /* 0x0000000c0d0e7389 */ /* 0x00006400000c000b */
[----:B01----:R-:W-:Y:S01]  /*1cfe0*/  ENDCOLLECTIVE ;  /* 0x000000000000791b */ /* 0x003fe20003800000 */
.L_x_2999:
        /* <DEDUP_REMOVED lines=16> */
.L_x_3000:
[----:B------:R-:W-:Y:S02]  /*1d0f0*/  IMAD.MOV.U32 R13, RZ, RZ, R0 ;  /* 0x000000ffff0d7224 */ /* 0x000fe400078e0000 */
[----:B------:R-:W-:Y:S02]  /*1d100*/  IMAD.MOV.U32 R12, RZ, RZ, 0x7 ;  /* 0x00000007ff0c7424 */ /* 0x000fe400078e00ff */
[----:B------:R-:W-:Y:S01]  /*1d110*/  VIADD R0, R17, 0x70 ;  /* 0x0000007011007836 */ /* 0x000fe20000000000 */
[----:B------:R-:W-:-:S07]  /*1d120*/  MOV R7, R14 ;  /* 0x0000000e00077202 */ /* 0x000fce0000000f00 */
[----:B------:R-:W-:Y:S05]  /*1d130*/  WARPSYNC.COLLECTIVE R15, `(.L_x_3001) ;  /* 0x000000000f087348 */ /* 0x000fea0003c00000 */
[----:B------:R0:W1:Y:S02]  /*1d140*/  SHFL.IDX P6, R14, R13, R12, R11 ;  /* 0x0000000c0d0e7389 */ /* 0x00006400000c000b */
[----:B01----:R-:W-:Y:S01]  /*1d150*/  ENDCOLLECTIVE ;  /* 0x000000000000791b */ /* 0x003fe20003800000 */
.L_x_3001:
        /* <DEDUP_REMOVED lines=10> */
[----:B------:R-:W-:Y:S01]  /*1d200*/  ISETP.GE.AND P1, PT, R0, R3, PT ;  /* 0x000000030000720c */ /* 0x000fe20003f26270 */
[----:B------:R-:W-:Y:S01]  /*1d210*/  VIADD R0, R17, 0x80 ;  /* 0x0000008011007836 */ /* 0x000fe20000000000 */
[----:B0-----:R-:W-:-:S11]  /*1d220*/  MOV R6, R14 ;  /* 0x0000000e00067202 */ /* 0x001fd60000000f00 */
[----:B------:R-:W-:Y:S05]  /*1d230*/  WARPSYNC.COLLECTIVE R15, `(.L_x_3002) ;  /* 0x000000000f087348 */ /* 0x000fea0003c00000 */
[----:B------:R0:W1:Y:S02]  /*1d240*/  SHFL.IDX P6, R14, R13, R12, R11 ;  /* 0x0000000c0d0e7389 */ /* 0x00006400000c000b */
[----:B01----:R-:W-:Y:S01]  /*1d250*/  ENDCOLLECTIVE ;  /* 0x000000000000791b */ /* 0x003fe20003800000 */
.L_x_3002:
[----:B------:R-:W-:Y:S01]  /*1d260*/  MOV R13, R4 ;  /* 0x00000004000d7202 */ /* 0x000fe20000000f00 */
[----:B------:R-:W-:Y:S02]  /*1d270*/  IMAD.MOV.U32 R12, RZ, RZ, RZ ;  /* 0x000000ffff0c7224 */ /* 0x000fe400078e00ff */
[----:B------:R-:W-:-:S07]  /*1d280*/  IMAD.MOV.U32 R2, RZ, RZ, R14 ;  /* 0x000000ffff027224 */ /* 0x000fce00078e000e */
[----:B------:R-:W-:Y:S05]  /*1d290*/  WARPSYNC.COLLECTIVE R15, `(.L_x_3003) ;  /* 0x000000000f087348 */ /* 0x000fea0003c00000 */
[----:B------:R0:W1:Y:S02]  /*1d2a0*/  SHFL.IDX P6, R14, R13, R12, R11 ;  /* 0x0000000c0d0e7389 */ /* 0x00006400000c000b */
[----:B01----:R-:W-:Y:S01]  /*1d2b0*/  ENDCOLLECTIVE ;  /* 0x000000000000791b */ /* 0x003fe20003800000 */
.L_x_3003:
[----:B------:R-:W-:-:S04]  /*1d2c0*/  @!P1 LEA R2, P2, R21, R2, 0x1 ;  /* 0x0000000215029211 */ /* 0x000fc800078408ff */
[----:B------:R-:W-:-:S05]  /*1d2d0*/  @!P1 IADD3.X R6, RZ, R6, RZ, P2, !PT ;  /* 0x00000006ff069210 */ /* 0x000fca00017fe4ff */
[----:B------:R-:W-:Y:S02]  /*1d2e0*/  @!P1 IMAD.MOV.U32 R7, RZ, RZ, R6 ;  /* 0x000000ffff079224 */ /* 0x000fe400078e0006 */
[----:B------:R-:W-:Y:S02]  /*1d2f0*/  IMAD.MOV.U32 R13, RZ, RZ, R5 ;  /* 0x000000ffff0d7224 */ /* 0x000fe400078e0005 */
[----:B------:R-:W-:Y:S02]  /*1d300*/  @!P1 IMAD.MOV.U32 R6, RZ, RZ, R2 ;  /* 0x000000ffff069224 */ /* 0x000fe400078e0002 */
        /* <DEDUP_REMOVED lines=10> */
.L_x_3004:
[----:B------:R-:W-:Y:S02]  /*1d3b0*/  IMAD.MOV.U32 R13, RZ, RZ, R4 ;  /* 0x000000ffff0d7224 */ /* 0x000fe400078e0004 */
[----:B------:R-:W-:Y:S01]  /*1d3c0*/  IMAD.MOV.U32 R12, RZ, RZ, 0x1 ;  /* 0x00000001ff0c7424 */ /* 0x000fe200078e00ff */
[----:B------:R-:W-:-:S07]  /*1d3d0*/  MOV R0, R14 ;  /* 0x0000000e00007202 */ /* 0x000fce0000000f00 */
[----:B------:R-:W-:Y:S05]  /*1d3e0*/  WARPSYNC.COLLECTIVE R15, `(.L_x_3005) ;  /* 0x000000000f087348 */ /* 0x000fea0003c00000 */
[----:B------:R0:W1:Y:S02]  /*1d3f0*/  SHFL.IDX P6, R14, R13, R12, R11 ;  /* 0x0000000c0d0e7389 */ /* 0x00006400000c000b */
[----:B01----:R-:W-:Y:S01]  /*1d400*/  ENDCOLLECTIVE ;  /* 0x000000000000791b */ /* 0x003fe20003800000 */
.L_x_3005:
[----:B------:R-:W-:-:S05]  /*1d410*/  @!P1 LEA R0, P2, R21, R0, 0x1 ;  /* 0x0000000015009211 */ /* 0x000fca00078408ff */
[----:B------:R-:W-:-:S04]  /*1d420*/  @!P1 IMAD.X R6, RZ, RZ, R8, P2 ;  /* 0x000000ffff069224 */ /* 0x000fc800010e0608 */
[----:B------:R-:W-:Y:S02]  /*1d430*/  @!P1 IMAD.MOV.U32 R7, RZ, RZ, R6 ;  /* 0x000000ffff079224 */ /* 0x000fe400078e0006 */
[----:B------:R-:W-:Y:S01]  /*1d440*/  @!P1 IMAD.MOV.U32 R6, RZ, RZ, R0 ;  /* 0x000000ffff069224 */ /* 0x000fe200078e0000 */
[----:B------:R-:W-:Y:S02]  /*1d450*/  IADD3 R0, R17, 0x90, RZ ;  /* 0x0000009011007810 */ /* 0x000fe40007ffe0ff */
[----:B------:R-:W-:Y:S02]  /*1d460*/  MOV R13, R5 ;  /* 0x00000005000d7202 */ /* 0x000fe40000000f00 */
        /* <DEDUP_REMOVED lines=9> */
.L_x_3006:
[----:B------:R-:W-:Y:S01]  /*1d500*/  MOV R13, R4 ;  /* 0x00000004000d7202 */ /* 0x000fe20000000f00 */
[----:B------:R-:W-:Y:S02]  /*1d510*/  IMAD.MOV.U32 R12, RZ, RZ, 0x2 ;  /* 0x00000002ff0c7424 */ /* 0x000fe400078e00ff */
[----:B------:R-:W-:-:S07]  /*1d520*/  IMAD.MOV.U32 R6, RZ, RZ, R14 ;  /* 0x000000ffff067224 */ /* 0x000fce00078e000e */
[----:B------:R-:W-:Y:S05]  /*1d530*/  WARPSYNC.COLLECTIVE R15, `(.L_x_3007) ;  /* 0x000000000f087348 */ /* 0x000fea0003c00000 */
[----:B------:R0:W1:Y:S02]  /*1d540*/  SHFL.IDX P6, R14, R13, R12, R11 ;  /* 0x0000000c0d0e7389 */ /* 0x00006400000c000b */
[----:B01----:R-:W-:Y:S01]  /*1d550*/  ENDCOLLECTIVE ;  /* 0x000000000000791b */ /* 0x003fe20003800000 */
.L_x_3007:
        /* <DEDUP_REMOVED lines=13> */
.L_x_3008:
[----:B------:R-:W-:Y:S01]  /*1d630*/  MOV R13, R4 ;  /* 0x00000004000d7202 */ /* 0x000fe20000000f00 */
[----:B------:R-:W-:Y:S01]  /*1d640*/  IMAD.MOV.U32 R12, RZ, RZ, 0x3 ;  /* 0x00000003ff0c7424 */ /* 0x000fe200078e00ff */
[----:B------:R-:W-:-:S07]  /*1d650*/  MOV R6, R14 ;  /* 0x0000000e00067202 */ /* 0x000fce0000000f00 */
[----:B------:R-:W-:Y:S05]  /*1d660*/  WARPSYNC.COLLECTIVE R15, `(.L_x_3009) ;  /* 0x000000000f087348 */ /* 0x000fea0003c00000 */
[----:B------:R0:W1:Y:S02]  /*1d670*/  SHFL.IDX P6, R14, R13, R12, R11 ;  /* 0x0000000c0d0e7389 */ /* 0x00006400000c000b */
[----:B01----:R-:W-:Y:S01]  /*1d680*/  ENDCOLLECTIVE ;  /* 0x000000000000791b */ /* 0x003fe20003800000 */
.L_x_3009:
        /* <DEDUP_REMOVED lines=12> */
.L_x_3010:
[----:B------:R-:W-:Y:S01]  /*1d750*/  MOV R2, R14 ;  /* 0x0000000e00027202 */ /* 0x000fe20000000f00 */
[----:B------:R-:W-:Y:S06]  /*1d760*/  BRA `(.L_x_3011) ;  /* 0xffffff9c00a07947 */ /* 0x000fec000383ffff */
.L_x_2842:
[----:B-1----:R1:W2:Y:S02]  /*1d770*/  SYNCS.PHASECHK.TRANS64.TRYWAIT P0, [R22+URZ+0x16820], R0 ;  /* 0x01682000160075a7 */ /* 0x0022a4000800017f */
[----:B--2---:R-:W-:Y:S05]  /*1d780*/  @!P0 NANOSLEEP.SYNCS 0x989680 ;  /* 0x009896800000895d */ /* 0x004fea0003900000 */
[----:B------:R-:W2:Y:S02]  /*1d790*/  @!P0 SYNCS.PHASECHK.TRANS64 P0, [R22+URZ+0x16820], R0 ;  /* 0x01682000160085a7 */ /* 0x000ea4000800007f */
[----:B--2---:R-:W-:Y:S05]  /*1d7a0*/  @!P0 BRA `(.L_x_2842) ;  /* 0xfffffffc00f08947 */ /* 0x004fea000383ffff */
[----:B------:R-:W-:Y:S05]  /*1d7b0*/  BRA `(.L_x_3012) ;  /* 0xffffff9c00fc7947 */ /* 0x000fea000383ffff */
.L_x_2847:
[----:B0-----:R0:W1:Y:S02]  /*1d7c0*/  SYNCS.PHASECHK.TRANS64.TRYWAIT P0, [R5+URZ+0x16840], R2 ;  /* 0x01684002050075a7 */ /* 0x001064000800017f */
[----:B-1----:R-:W-:Y:S05]  /*1d7d0*/  @!P0 NANOSLEEP.SYNCS 0x989680 ;  /* 0x009896800000895d */ /* 0x002fea0003900000 */
[----:B------:R-:W1:Y:S02]  /*1d7e0*/  @!P0 SYNCS.PHASECHK.TRANS64 P0, [R5+URZ+0x16840], R2 ;  /* 0x01684002050085a7 */ /* 0x000e64000800007f */
[----:B-1----:R-:W-:Y:S05]  /*1d7f0*/  @!P0 BRA `(.L_x_2847) ;  /* 0xfffffffc00f08947 */ /* 0x002fea000383ffff */
[----:B------:R-:W-:Y:S05]  /*1d800*/  BRA `(.L_x_3013) ;  /* 0xffffffa000d87947 */ /* 0x000fea000383ffff */
.L_x_2848:
        /* <DEDUP_REMOVED lines=8> */
.L_x_3015:
[----:B------:R-:W-:Y:S05]  /*1d890*/  BSYNC B1 ;  /* 0x0000000000017941 */ /* 0x000fea0003800000 */
.L_x_3014:
        /* <DEDUP_REMOVED lines=10> */
.L_x_3016:
[----:B------:R-:W-:Y:S01]  /*1d940*/  IMAD.MOV.U32 R13, RZ, RZ, R10 ;  /* 0x000000ffff0d7224 */ /* 0x000fe200078e000a */
[----:B------:R-:W-:Y:S01]  /*1d950*/  MOV R12, 0x1 ;  /* 0x00000001000c7802 */ /* 0x000fe20000000f00 */
[----:B------:R-:W-:Y:S02]  /*1d960*/  IMAD.SHL.U32 R7, R7, 0x8, RZ ;  /* 0x0000000807077824 */ /* 0x000fe400078e00ff */
[----:B------:R-:W-:-:S07]  /*1d970*/  IMAD.MOV.U32 R2, RZ, RZ, R14 ;  /* 0x000000ffff027224 */ /* 0x000fce00078e000e */
[----:B------:R-:W-:Y:S05]  /*1d980*/  WARPSYNC.COLLECTIVE R15, `(.L_x_3017) ;  /* 0x000000000f087348 */ /* 0x000fea0003c00000 */
[----:B------:R0:W1:Y:S02]  /*1d990*/  SHFL.IDX P6, R14, R13, R12, R11 ;  /* 0x0000000c0d0e7389 */ /* 0x00006400000c000b */
[----:B01----:R-:W-:Y:S01]  /*1d9a0*/  ENDCOLLECTIVE ;  /* 0x000000000000791b */ /* 0x003fe20003800000 */
.L_x_3017:
[----:B------:R-:W-:-:S04]  /*1d9b0*/  LOP3.LUT R7, R7, 0x38, RZ, 0xc0, !PT ;  /* 0x0000003807077812 */ /* 0x000fc800078ec0ff */
[----:B------:R-:W-:-:S04]  /*1d9c0*/  SHF.L.U32 R7, R7, 0x1, RZ ;  /* 0x0000000107077819 */ /* 0x000fc800000006ff */
        /* <DEDUP_REMOVED lines=11> */
.L_x_3018:
[----:B------:R-:W-:Y:S02]  /*1da80*/  IMAD.MOV.U32 R13, RZ, RZ, R10 ;  /* 0x000000ffff0d7224 */ /* 0x000fe400078e000a */
[----:B------:R-:W-:Y:S02]  /*1da90*/  IMAD.MOV.U32 R12, RZ, RZ, 0x2 ;  /* 0x00000002ff0c7424 */ /* 0x000fe400078e00ff */
[----:B------:R-:W-:-:S07]  /*1daa0*/  IMAD.MOV.U32 R2, RZ, RZ, R14 ;  /* 0x000000ffff027224 */ /* 0x000fce00078e000e */
[----:B------:R-:W-:Y:S05]  /*1dab0*/  WARPSYNC.COLLECTIVE R15, `(.L_x_3019) ;  /* 0x000000000f087348 */ /* 0x000fea0003c00000 */
[----:B------:R0:W1:Y:S02]  /*1dac0*/  SHFL.IDX P6, R14, R13, R12, R11 ;  /* 0x0000000c0d0e7389 */ /* 0x00006400000c000b */
[----:B01----:R-:W-:Y:S01]  /*1dad0*/  ENDCOLLECTIVE ;  /* 0x000000000000791b */ /* 0x003fe20003800000 */
.L_x_3019:
        /* <DEDUP_REMOVED lines=11> */
.L_x_3020:
[----:B------:R-:W-:Y:S01]  /*1db90*/  IMAD.MOV.U32 R13, RZ, RZ, R10 ;  /* 0x000000ffff0d7224 */ /* 0x000fe200078e000a */
[----:B------:R-:W-:Y:S01]  /*1dba0*/  MOV R12, 0x3 ;  /* 0x00000003000c7802 */ /* 0x000fe20000000f00 */
[----:B------:R-:W-:-:S07]  /*1dbb0*/  IMAD.MOV.U32 R2, RZ, RZ, R14 ;  /* 0x000000ffff027224 */ /* 0x000fce00078e000e */
[----:B------:R-:W-:Y:S05]  /*1dbc0*/  WARPSYNC.COLLECTIVE R15, `(.L_x_3021) ;  /* 0x000000000f087348 */ /* 0x000fea0003c00000 */
[----:B------:R0:W1:Y:S02]  /*1dbd0*/  SHFL.IDX P6, R14, R13, R12, R11 ;  /* 0x0000000c0d0e7389 */ /* 0x00006400000c000b */
[----:B01----:R-:W-:Y:S01]  /*1dbe0*/  ENDCOLLECTIVE ;  /* 0x000000000000791b */ /* 0x003fe20003800000 */
.L_x_3021:
        /* <DEDUP_REMOVED lines=11> */
.L_x_3022:
[----:B------:R-:W-:Y:S02]  /*1dca0*/  IMAD.MOV.U32 R13, RZ, RZ, R10 ;  /* 0x000000ffff0d7224 */ /* 0x000fe400078e000a */
[----:B------:R-:W-:Y:S02]  /*1dcb0*/  IMAD.MOV.U32 R12, RZ, RZ, 0x4 ;  /* 0x00000004ff0c7424 */ /* 0x000fe400078e00ff */
[----:B------:R-:W-:-:S07]  /*1dcc0*/  IMAD.MOV.U32 R2, RZ, RZ, R14 ;  /* 0x000000ffff027224 */ /* 0x000fce00078e000e */
[----:B------:R-:W-:Y:S05]  /*1dcd0*/  WARPSYNC.COLLECTIVE R15, `(.L_x_3023) ;  /* 0x000000000f087348 */ /* 0x000fea0003c00000 */
[----:B------:R0:W1:Y:S02]  /*1dce0*/  SHFL.IDX P6, R14, R13, R12, R11 ;  /* 0x0000000c0d0e7389 */ /* 0x00006400000c000b */
[----:B01----:R-:W-:Y:S01]  /*1dcf0*/  ENDCOLLECTIVE ;  /* 0x000000000000791b */ /* 0x003fe20003800000 */
.L_x_3023:
        /* <DEDUP_REMOVED lines=11> */
.L_x_3024:
[----:B------:R-:W-:Y:S01]  /*1ddb0*/  IMAD.MOV.U32 R13, RZ, RZ, R10 ;  /* 0x000000ffff0d7224 */ /* 0x000fe200078e000a */
[----:B------:R-:W-:Y:S01]  /*1ddc0*/  MOV R12, 0x5 ;  /* 0x00000005000c7802 */ /* 0x000fe20000000f00 */
[----:B------:R-:W-:-:S07]  /*1ddd0*/  IMAD.MOV.U32 R2, RZ, RZ, R14 ;  /* 0x000000ffff027224 */ /* 0x000fce00078e000e */
[----:B------:R-:W-:Y:S05]  /*1dde0*/  WARPSYNC.COLLECTIVE R15, `(.L_x_3025) ;  /* 0x000000000f087348 */ /* 0x000fea0003c00000 */
[----:B------:R0:W1:Y:S02]  /*1ddf0*/  SHFL.IDX P6, R14, R13, R12, R11 ;  /* 0x0000000c0d0e7389 */ /* 0x00006400000c000b */
[----:B01----:R-:W-:Y:S01]  /*1de00*/  ENDCOLLECTIVE ;  /* 0x000000000000791b */ /* 0x003fe20003800000 */
.L_x_3025:
        /* <DEDUP_REMOVED lines=11> */
.L_x_3026:
[----:B------:R-:W-:Y:S02]  /*1dec0*/  IMAD.MOV.U32 R13, RZ, RZ, R10 ;  /* 0x000000ffff0d7224 */ /* 0x000fe400078e000a */
[----:B------:R-:W-:Y:S02]  /*1ded0*/  IMAD.MOV.U32 R12, RZ, RZ, 0x6 ;  /* 0x00000006ff0c7424 */ /* 0x000fe400078e00ff */
[----:B------:R-:W-:-:S07]  /*1dee0*/  IMAD.MOV.U32 R2, RZ, RZ, R14 ;  /* 0x000000ffff027224 */ /* 0x000fce00078e000e */
[----:B------:R-:W-:Y:S05]  /*1def0*/  WARPSYNC.COLLECTIVE R15, `(.L_x_3027) ;  /* 0x000000000f087348 */ /* 0x000fea0003c00000 */
[----:B------:R0:W1:Y:S02]  /*1df00*/  SHFL.IDX P6, R14, R13, R12, R11 ;  /* 0x0000000c0d0e7389 */ /* 0x00006400000c000b */
[----:B01----:R-:W-:Y:S01]  /*1df10*/  ENDCOLLECTIVE ;  /* 0x000000000000791b */ /* 0x003fe20003800000 */
.L_x_3027:
        /* <DEDUP_REMOVED lines=11> */
.L_x_3028:
[----:B------:R-:W-:Y:S01]  /*1dfd0*/  IMAD.MOV.U32 R13, RZ, RZ, R10 ;  /* 0x000000ffff0d7224 */ /* 0x000fe200078e000a */
[----:B------:R-:W-:Y:S01]  /*1dfe0*/  MOV R12, 0x7 ;  /* 0x00000007000c7802 */ /* 0x000fe20000000f00 */
[----:B------:R-:W-:-:S07]  /*1dff0*/  IMAD.MOV.U32 R2, RZ, RZ, R14 ;  /* 0x000000ffff027224 */ /* 0x000fce00078e000e */
[----:B------:R-:W-:Y:S05]  /*1e000*/  WARPSYNC.COLLECTIVE R15, `(.L_x_3029) ;  /* 0x000000000f087348 */ /* 0x000fea0003c00000 */
[----:B------:R0:W1:Y:S02]  /*1e010*/  SHFL.IDX P6, R14, R13, R12, R11 ;  /* 0x0000000c0d0e7389 */ /* 0x00006400000c000b */
[----:B01----:R-:W-:Y:S01]  /*1e020*/  ENDCOLLECTIVE ;  /* 0x000000000000791b */ /* 0x003fe20003800000 */
.L_x_3029:
        /* <DEDUP_REMOVED lines=11> */
.L_x_3030:
[----:B------:R-:W-:Y:S01]  /*1e0e0*/  IMAD.MOV.U32 R2, RZ, RZ, R14 ;  /* 0x000000ffff027224 */ /* 0x000fe200078e000e */
[----:B------:R-:W-:Y:S06]  /*1e0f0*/  BRA `(.L_x_3031) ;  /* 0xffffff9c00d07947 */ /* 0x000fec000383ffff */
.L_x_2853:
[----:B-1----:R1:W2:Y:S02]  /*1e100*/  SYNCS.PHASECHK.TRANS64.TRYWAIT P0, [R5+URZ+0x16860], R2 ;  /* 0x01686002050075a7 */ /* 0x0022a4000800017f */
[----:B--2---:R-:W-:Y:S05]  /*1e110*/  @!P0 NANOSLEEP.SYNCS 0x989680 ;  /* 0x009896800000895d */ /* 0x004fea0003900000 */
[----:B------:R-:W2:Y:S02]  /*1e120*/  @!P0 SYNCS.PHASECHK.TRANS64 P0, [R5+URZ+0x16860], R2 ;  /* 0x01686002050085a7 */ /* 0x000ea4000800007f */
[----:B--2---:R-:W-:Y:S05]  /*1e130*/  @!P0 BRA `(.L_x_2853) ;  /* 0xfffffffc00f08947 */ /* 0x004fea000383ffff */
[----:B------:R-:W-:Y:S05]  /*1e140*/  BRA `(.L_x_3032) ;  /* 0xffffffa000287947 */ /* 0x000fea000383ffff */
.L_x_2854:
        /* <DEDUP_REMOVED lines=8> */
.L_x_3034:
[----:B------:R-:W-:Y:S05]  /*1e1d0*/  BSYNC B1 ;  /* 0x0000000000017941 */ /* 0x000fea0003800000 */
.L_x_3033:
        /* <DEDUP_REMOVED lines=10> */
.L_x_3035:
[----:B------:R-:W-:Y:S01]  /*1e280*/  MOV R13, R24 ;  /* 0x00000018000d7202 */ /* 0x000fe20000000f00 */
[----:B------:R-:W-:Y:S02]  /*1e290*/  IMAD.MOV.U32 R12, RZ, RZ, 0x1 ;  /* 0x00000001ff0c7424 */ /* 0x000fe400078e00ff */
[----:B------:R-:W-:-:S07]  /*1e2a0*/  IMAD.MOV.U32 R2, RZ, RZ, R14 ;  /* 0x000000ffff027224 */ /* 0x000fce00078e000e */
[----:B------:R-:W-:Y:S05]  /*1e2b0*/  WARPSYNC.COLLECTIVE R15, `(.L_x_3036) ;  /* 0x000000000f087348 */ /* 0x000fea0003c00000 */
[----:B------:R0:W1:Y:S02]  /*1e2c0*/  SHFL.IDX P6, R14, R13, R12, R11 ;  /* 0x0000000c0d0e7389 */ /* 0x00006400000c000b */
[----:B01----:R-:W-:Y:S01]  /*1e2d0*/  ENDCOLLECTIVE ;  /* 0x000000000000791b */ /* 0x003fe20003800000 */
.L_x_3036:
        /* <DEDUP_REMOVED lines=12> */
.L_x_3037:
[----:B------:R-:W-:Y:S02]  /*1e3a0*/  IMAD.MOV.U32 R13, RZ, RZ, R24 ;  /* 0x000000ffff0d7224 */ /* 0x000fe400078e0018 */
[----:B------:R-:W-:Y:S01]  /*1e3b0*/  IMAD.MOV.U32 R12, RZ, RZ, 0x2 ;  /* 0x00000002ff0c7424 */ /* 0x000fe200078e00ff */
[----:B------:R-:W-:-:S07]  /*1e3c0*/  MOV R2, R14 ;  /* 0x0000000e00027202 */ /* 0x000fce0000000f00 */
[----:B------:R-:W-:Y:S05]  /*1e3d0*/  WARPSYNC.COLLECTIVE R15, `(.L_x_3038) ;  /* 0x000000000f087348 */ /* 0x000fea0003c00000 */
[----:B------:R0:W1:Y:S02]  /*1e3e0*/  SHFL.IDX P6, R14, R13, R12, R11 ;  /* 0x0000000c0d0e7389 */ /* 0x00006400000c000b */
[----:B01----:R-:W-:Y:S01]  /*1e3f0*/  ENDCOLLECTIVE ;  /* 0x000000000000791b */ /* 0x003fe20003800000 */
.L_x_3038:
        /* <DEDUP_REMOVED lines=12> */
.L_x_3039:
[----:B------:R-:W-:Y:S01]  /*1e4c0*/  MOV R13, R24 ;  /* 0x00000018000d7202 */ /* 0x000fe20000000f00 */
[----:B------:R-:W-:Y:S02]  /*1e4d0*/  IMAD.MOV.U32 R12, RZ, RZ, 0x3 ;  /* 0x00000003ff0c7424 */ /* 0x000fe400078e00ff */
[----:B------:R-:W-:-:S07]  /*1e4e0*/  IMAD.MOV.U32 R2, RZ, RZ, R14 ;  /* 0x000000ffff027224 */ /* 0x000fce00078e000e */
[----:B------:R-:W-:Y:S05]  /*1e4f0*/  WARPSYNC.COLLECTIVE R15, `(.L_x_3040) ;  /* 0x000000000f087348 */ /* 0x000fea0003c00000 */
[----:B------:R0:W1:Y:S02]  /*1e500*/  SHFL.IDX P6, R14, R13, R12, R11 ;  /* 0x0000000c0d0e7389 */ /* 0x00006400000c000b */
[----:B01----:R-:W-:Y:S01]  /*1e510*/  ENDCOLLECTIVE ;  /* 0x000000000000791b */ /* 0x003fe20003800000 */
.L_x_3040:
        /* <DEDUP_REMOVED lines=12> */
.L_x_3041:
[----:B------:R-:W-:Y:S02]  /*1e5e0*/  IMAD.MOV.U32 R13, RZ, RZ, R24 ;  /* 0x000000ffff0d7224 */ /* 0x000fe400078e0018 */
[----:B------:R-:W-:Y:S01]  /*1e5f0*/  IMAD.MOV.U32 R12, RZ, RZ, 0x4 ;  /* 0x00000004ff0c7424 */ /* 0x000fe200078e00ff */
[----:B------:R-:W-:-:S07]  /*1e600*/  MOV R2, R14 ;  /* 0x0000000e00027202 */ /* 0x000fce0000000f00 */
[----:B------:R-:W-:Y:S05]  /*1e610*/  WARPSYNC.COLLECTIVE R15, `(.L_x_3042) ;  /* 0x000000000f087348 */ /* 0x000fea0003c00000 */
[----:B------:R0:W1:Y:S02]  /*1e620*/  SHFL.IDX P6, R14, R13, R12, R11 ;  /* 0x0000000c0d0e7389 */ /* 0x00006400000c000b */
[----:B01----:R-:W-:Y:S01]  /*1e630*/  ENDCOLLECTIVE ;  /* 0x000000000000791b */ /* 0x003fe20003800000 */
.L_x_3042:
        /* <DEDUP_REMOVED lines=12> */
.L_x_3043:
[----:B------:R-:W-:Y:S01]  /*1e700*/  MOV R13, R24 ;  /* 0x00000018000d7202 */ /* 0x000fe20000000f00 */
[----:B------:R-:W-:Y:S02]  /*1e710*/  IMAD.MOV.U32 R12, RZ, RZ, 0x5 ;  /* 0x00000005ff0c7424 */ /* 0x000fe400078e00ff */
[----:B------:R-:W-:-:S07]  /*1e720*/  IMAD.MOV.U32 R2, RZ, RZ, R14 ;  /* 0x000000ffff027224 */ /* 0x000fce00078e000e */
[----:B------:R-:W-:Y:S05]  /*1e730*/  WARPSYNC.COLLECTIVE R15, `(.L_x_3044) ;  /* 0x000000000f087348 */ /* 0x000fea0003c00000 */
[----:B------:R0:W1:Y:S02]  /*1e740*/  SHFL.IDX P6, R14, R13, R12, R11 ;  /* 0x0000000c0d0e7389 */ /* 0x00006400000c000b */
[----:B01----:R-:W-:Y:S01]  /*1e750*/  ENDCOLLECTIVE ;  /* 0x000000000000791b */ /* 0x003fe20003800000 */
.L_x_3044:
        /* <DEDUP_REMOVED lines=12> */
.L_x_3045:
[----:B------:R-:W-:Y:S02]  /*1e820*/  IMAD.MOV.U32 R13, RZ, RZ, R24 ;  /* 0x000000ffff0d7224 */ /* 0x000fe400078e0018 */
[----:B------:R-:W-:Y:S01]  /*1e830*/  IMAD.MOV.U32 R12, RZ, RZ, 0x6 ;  /* 0x00000006ff0c7424 */ /* 0x000fe200078e00ff */
[----:B------:R-:W-:-:S07]  /*1e840*/  MOV R2, R14 ;  /* 0x0000000e00027202 */ /* 0x000fce0000000f00 */
[----:B------:R-:W-:Y:S05]  /*1e850*/  WARPSYNC.COLLECTIVE R15, `(.L_x_3046) ;  /* 0x000000000f087348 */ /* 0x000fea0003c00000 */
[----:B------:R0:W1:Y:S02]  /*1e860*/  SHFL.IDX P6, R14, R13, R12, R11 ;  /* 0x0000000c0d0e7389 */ /* 0x00006400000c000b */
[----:B01----:R-:W-:Y:S01]  /*1e870*/  ENDCOLLECTIVE ;  /* 0x000000000000791b */ /* 0x003fe20003800000 */
.L_x_3046:
        /* <DEDUP_REMOVED lines=12> */
.L_x_3047:
[----:B------:R-:W-:Y:S01]  /*1e940*/  MOV R13, R24 ;  /* 0x00000018000d7202 */ /* 0x000fe20000000f00 */
[----:B------:R-:W-:Y:S02]  /*1e950*/  IMAD.MOV.U32 R12, RZ, RZ, 0x7 ;  /* 0x00000007ff0c7424 */ /* 0x000fe400078e00ff */
[----:B------:R-:W-:-:S07]  /*1e960*/  IMAD.MOV.U32 R2, RZ, RZ, R14 ;  /* 0x000000ffff027224 */ /* 0x000fce00078e000e */
[----:B------:R-:W-:Y:S05]  /*1e970*/  WARPSYNC.COLLECTIVE R15, `(.L_x_3048) ;  /* 0x000000000f087348 */ /* 0x000fea0003c00000 */
[----:B------:R0:W1:Y:S02]  /*1e980*/  SHFL.IDX P6, R14, R13, R12, R11 ;  /* 0x0000000c0d0e7389 */ /* 0x00006400000c000b */
[----:B01----:R-:W-:Y:S01]  /*1e990*/  ENDCOLLECTIVE ;  /* 0x000000000000791b */ /* 0x003fe20003800000 */
.L_x_3048:
        /* <DEDUP_REMOVED lines=11> */
.L_x_3049:
[----:B------:R-:W-:Y:S01]  /*1ea50*/  MOV R2, R14 ;  /* 0x0000000e00027202 */ /* 0x000fe20000000f00 */
[----:B------:R-:W-:Y:S06]  /*1ea60*/  BRA `(.L_x_3050) ;  /* 0xffffff9800d87947 */ /* 0x000fec000383ffff */
.L_x_2862:
[----:B0-----:R0:W1:Y:S02]  /*1ea70*/  SYNCS.PHASECHK.TRANS64.TRYWAIT P0, [R0+URZ+0x16860], R3 ;  /* 0x01686003000075a7 */ /* 0x001064000800017f */
[----:B-1----:R-:W-:Y:S05]  /*1ea80*/  @!P0 NANOSLEEP.SYNCS 0x989680 ;  /* 0x009896800000895d */ /* 0x002fea0003900000 */
[----:B------:R-:W1:Y:S02]  /*1ea90*/  @!P0 SYNCS.PHASECHK.TRANS64 P0, [R0+URZ+0x16860], R3 ;  /* 0x01686003000085a7 */ /* 0x000e64000800007f */
[----:B-1----:R-:W-:Y:S05]  /*1eaa0*/  @!P0 BRA `(.L_x_2862) ;  /* 0xfffffffc00f08947 */ /* 0x002fea000383ffff */
[----:B------:R-:W-:Y:S05]  /*1eab0*/  BRA `(.L_x_3051) ;  /* 0xffffff9c00f87947 */ /* 0x000fea000383ffff */
.L_x_2863:
        /* <DEDUP_REMOVED lines=8> */
.L_x_3053:
[----:B------:R-:W-:Y:S05]  /*1eb40*/  BSYNC B0 ;  /* 0x0000000000007941 */ /* 0x000fea0003800000 */
.L_x_3052:
        /* <DEDUP_REMOVED lines=11> */
.L_x_3054:
[----:B------:R-:W-:Y:S02]  /*1ec00*/  IMAD.MOV.U32 R13, RZ, RZ, R24 ;  /* 0x000000ffff0d7224 */ /* 0x000fe400078e0018 */
[----:B------:R-:W-:Y:S01]  /*1ec10*/  IMAD.MOV.U32 R12, RZ, RZ, 0x1 ;  /* 0x00000001ff0c7424 */ /* 0x000fe200078e00ff */
[----:B------:R-:W-:-:S13]  /*1ec20*/  IADD3 R2, P1, R14, R5, RZ ;  /* 0x000000050e027210 */ /* 0x000fda0007f3e0ff */
[----:B------:R-:W-:Y:S05]  /*1ec30*/  WARPSYNC.COLLECTIVE R15, `(.L_x_3055) ;  /* 0x000000000f087348 */ /* 0x000fea0003c00000 */
[----:B------:R0:W1:Y:S02]  /*1ec40*/  SHFL.IDX P6, R14, R13, R12, R11 ;  /* 0x0000000c0d0e7389 */ /* 0x00006400000c000b */
[----:B01----:R-:W-:Y:S01]  /*1ec50*/  ENDCOLLECTIVE ;  /* 0x000000000000791b */ /* 0x003fe20003800000 */
.L_x_3055:
        /* <DEDUP_REMOVED lines=11> */
.L_x_3056:
[----:B------:R-:W-:Y:S02]  /*1ed10*/  IMAD.MOV.U32 R13, RZ, RZ, R24 ;  /* 0x000000ffff0d7224 */ /* 0x000fe400078e0018 */
[----:B------:R-:W-:Y:S01]  /*1ed20*/  IMAD.MOV.U32 R12, RZ, RZ, 0x2 ;  /* 0x00000002ff0c7424 */ /* 0x000fe200078e00ff */
[----:B------:R-:W-:-:S13]  /*1ed30*/  IADD3 R2, P1, R14, R5, RZ ;  /* 0x000000050e027210 */ /* 0x000fda0007f3e0ff */
[----:B------:R-:W-:Y:S05]  /*1ed40*/  WARPSYNC.COLLECTIVE R15, `(.L_x_3057) ;  /* 0x000000000f087348 */ /* 0x000fea0003c00000 */
[----:B------:R0:W1:Y:S02]  /*1ed50*/  SHFL.IDX P6, R14, R13, R12, R11 ;  /* 0x0000000c0d0e7389 */ /* 0x00006400000c000b */
[----:B01----:R-:W-:Y:S01]  /*1ed60*/  ENDCOLLECTIVE ;  /* 0x000000000000791b */ /* 0x003fe20003800000 */
.L_x_3057:
        /* <DEDUP_REMOVED lines=11> */
.L_x_3058:
[----:B------:R-:W-:Y:S01]  /*1ee20*/  IMAD.MOV.U32 R13, RZ, RZ, R24 ;  /* 0x000000ffff0d7224 */ /* 0x000fe200078e0018 */
[----:B------:R-:W-:Y:S02]  /*1ee30*/  MOV R12, 0x3 ;  /* 0x00000003000c7802 */ /* 0x000fe40000000f00 */
[----:B------:R-:W-:-:S13]  /*1ee40*/  IADD3 R2, P1, R14, R5, RZ ;  /* 0x000000050e027210 */ /* 0x000fda0007f3e0ff */
[----:B------:R-:W-:Y:S05]  /*1ee50*/  WARPSYNC.COLLECTIVE R15, `(.L_x_3059) ;  /* 0x000000000f087348 */ /* 0x000fea0003c00000 */
[----:B------:R0:W1:Y:S02]  /*1ee60*/  SHFL.IDX P6, R14, R13, R12, R11 ;  /* 0x0000000c0d0e7389 */ /* 0x00006400000c000b */
[----:B01----:R-:W-:Y:S01]  /*1ee70*/  ENDCOLLECTIVE ;  /* 0x000000000000791b */ /* 0x003fe20003800000 */
.L_x_3059:
        /* <DEDUP_REMOVED lines=11> */
.L_x_3060:
[----:B------:R-:W-:Y:S01]  /*1ef30*/  MOV R13, R24 ;  /* 0x00000018000d7202 */ /* 0x000fe20000000f00 */
[----:B------:R-:W-:Y:S01]  /*1ef40*/  IMAD.MOV.U32 R12, RZ, RZ, 0x4 ;  /* 0x00000004ff0c7424 */ /* 0x000fe200078e00ff */
[----:B------:R-:W-:-:S13]  /*1ef50*/  IADD3 R2, P1, R14, R5, RZ ;  /* 0x000000050e027210 */ /* 0x000fda0007f3e0ff */
[----:B------:R-:W-:Y:S05]  /*1ef60*/  WARPSYNC.COLLECTIVE R15, `(.L_x_3061) ;  /* 0x000000000f087348 */ /* 0x000fea0003c00000 */
[----:B------:R0:W1:Y:S02]  /*1ef70*/  SHFL.IDX P6, R14, R13, R12, R11 ;  /* 0x0000000c0d0e7389 */ /* 0x00006400000c000b */
[----:B01----:R-:W-:Y:S01]  /*1ef80*/  ENDCOLLECTIVE ;  /* 0x000000000000791b */ /* 0x003fe20003800000 */
.L_x_3061:
        /* <DEDUP_REMOVED lines=11> */
.L_x_3062:
[----:B------:R-:W-:Y:S02]  /*1f040*/  IMAD.MOV.U32 R13, RZ, RZ, R24 ;  /* 0x000000ffff0d7224 */ /* 0x000fe400078e0018 */
[----:B------:R-:W-:Y:S01]  /*1f050*/  IMAD.MOV.U32 R12, RZ, RZ, 0x5 ;  /* 0x00000005ff0c7424 */ /* 0x000fe200078e00ff */
[----:B------:R-:W-:-:S13]  /*1f060*/  IADD3 R2, P1, R14, R5, RZ ;  /* 0x000000050e027210 */ /* 0x000fda0007f3e0ff */
[----:B------:R-:W-:Y:S05]  /*1f070*/  WARPSYNC.COLLECTIVE R15, `(.L_x_3063) ;  /* 0x000000000f087348 */ /* 0x000fea0003c00000 */
[----:B------:R0:W1:Y:S02]  /*1f080*/  SHFL.IDX P6, R14, R13, R12, R11 ;  /* 0x0000000c0d0e7389 */ /* 0x00006400000c000b */
[----:B01----:R-:W-:Y:S01]  /*1f090*/  ENDCOLLECTIVE ;  /* 0x000000000000791b */ /* 0x003fe20003800000 */
.L_x_3063:
        /* <DEDUP_REMOVED lines=11> */
.L_x_3064:
[----:B------:R-:W-:Y:S02]  /*1f150*/  IMAD.MOV.U32 R13, RZ, RZ, R24 ;  /* 0x000000ffff0d7224 */ /* 0x000fe400078e0018 */
[----:B------:R-:W-:Y:S01]  /*1f160*/  IMAD.MOV.U32 R12, RZ, RZ, 0x6 ;  /* 0x00000006ff0c7424 */ /* 0x000fe200078e00ff */
[----:B------:R-:W-:-:S13]  /*1f170*/  IADD3 R2, P1, R14, R5, RZ ;  /* 0x000000050e027210 */ /* 0x000fda0007f3e0ff */
[----:B------:R-:W-:Y:S05]  /*1f180*/  WARPSYNC.COLLECTIVE R15, `(.L_x_3065) ;  /* 0x000000000f087348 */ /* 0x000fea0003c00000 */
[----:B------:R0:W1:Y:S02]  /*1f190*/  SHFL.IDX P6, R14, R13, R12, R11 ;  /* 0x0000000c0d0e7389 */ /* 0x00006400000c000b */
[----:B01----:R-:W-:Y:S01]  /*1f1a0*/  ENDCOLLECTIVE ;  /* 0x000000000000791b */ /* 0x003fe20003800000 */
.L_x_3065:
        /* <DEDUP_REMOVED lines=11> */
.L_x_3066:
[----:B------:R-:W-:Y:S01]  /*1f260*/  IMAD.MOV.U32 R13, RZ, RZ, R24 ;  /* 0x000000ffff0d7224 */ /* 0x000fe200078e0018 */
[----:B------:R-:W-:Y:S02]  /*1f270*/  MOV R12, 0x7 ;  /* 0x00000007000c7802 */ /* 0x000fe40000000f00 */
[----:B------:R-:W-:-:S13]  /*1f280*/  IADD3 R2, P1, R14, R5, RZ ;  /* 0x000000050e027210 */ /* 0x000fda0007f3e0ff */
[----:B------:R-:W-:Y:S05]  /*1f290*/  WARPSYNC.COLLECTIVE R15, `(.L_x_3067) ;  /* 0x000000000f087348 */ /* 0x000fea0003c00000 */
[----:B------:R0:W1:Y:S02]  /*1f2a0*/  SHFL.IDX P6, R14, R13, R12, R11 ;  /* 0x0000000c0d0e7389 */ /* 0x00006400000c000b */
[----:B01----:R-:W-:Y:S01]  /*1f2b0*/  ENDCOLLECTIVE ;  /* 0x000000000000791b */ /* 0x003fe20003800000 */
.L_x_3067:
        /* <DEDUP_REMOVED lines=10> */
.L_x_3068:
[----:B------:R-:W-:Y:S05]  /*1f360*/  BRA `(.L_x_3069) ;  /* 0xffffff9800c87947 */ /* 0x000fea000383ffff */
.L_x_2868:
[----:B------:R-:W-:Y:S01]  /*1f370*/  BSSY B0, `(.L_x_3070) ;  /* 0x0000008000007945 */ /* 0x000fe20003800000 */
[----:B------:R-:W-:Y:S01]  /*1f380*/  IMAD.MOV.U32 R13, RZ, RZ, R16 ;  /* 0x000000ffff0d7224 */ /* 0x000fe200078e0010 */
[----:B------:R-:W-:Y:S01]  /*1f390*/  MOV R12, RZ ;  /* 0x000000ff000c7202 */ /* 0x000fe20000000f00 */
[----:B------:R-:W-:Y:S02]  /*1f3a0*/  IMAD.MOV.U32 R11, RZ, RZ, 0x1f ;  /* 0x0000001fff0b7424 */ /* 0x000fe400078e00ff */
[----:B------:R-:W-:-:S07]  /*1f3b0*/  IMAD.MOV.U32 R15, RZ, RZ, -0x1 ;  /* 0xffffffffff0f7424 */ /* 0x000fce00078e00ff */
[----:B-1----:R-:W-:Y:S05]  /*1f3c0*/  WARPSYNC.COLLECTIVE R15, `(.L_x_3071) ;  /* 0x000000000f087348 */ /* 0x002fea0003c00000 */
[----:B------:R0:W2:Y:S02]  /*1f3d0*/  SHFL.IDX P6, R14, R13, R12, R11 ;  /* 0x0000000c0d0e7389 */ /* 0x0000a400000c000b */
[----:B012---:R-:W-:Y:S01]  /*1f3e0*/  ENDCOLLECTIVE ;  /* 0x000000000000791b */ /* 0x007fe20003800000 */
.L_x_3071:
[----:B------:R-:W-:Y:S05]  /*1f3f0*/  BSYNC B0 ;  /* 0x0000000000007941 */ /* 0x000fea0003800000 */
.L_x_3070:
        /* <DEDUP_REMOVED lines=9> */
.L_x_3072:
[----:B------:R-:W-:Y:S02]  /*1f490*/  ULDC UR4, c[0x0][0xc3c] ;  /* 0x00030f0000047ab9 */ /* 0x000fe40000000800 */
[----:B------:R-:W-:-:S13]  /*1f4a0*/  ISETP.GE.OR P1, PT, R5, UR4, !P0 ;  /* 0x0000000405007c0c */ /* 0x000fda000c726670 */
[----:B------:R-:W0:Y:S01]  /*1f4b0*/  @!P1 LDC.64 R2, c[0x0][0xc80] ;  /* 0x00032000ff029b82 */ /* 0x000e220000000a00 */
[----:B------:R-:W-:Y:S01]  /*1f4c0*/  IMAD.MOV.U32 R11, RZ, RZ, RZ ;  /* 0x000000ffff0b7224 */ /* 0x000fe200078e00ff */
[----:B------:R-:W-:Y:S01]  /*1f4d0*/  MOV R16, R14 ;  /* 0x0000000e00107202 */ /* 0x000fe20000000f00 */
        /* <DEDUP_REMOVED lines=13> */
.L_x_3073:
[----:B------:R-:W-:Y:S02]  /*1f5b0*/  MOV R12, 0x2 ;  /* 0x00000002000c7802 */ /* 0x000fe40000000f00 */
[----:B------:R-:W-:-:S05]  /*1f5c0*/  SEL R5, R14, RZ, P1 ;  /* 0x000000ff0e057207 */ /* 0x000fca0000800000 */
[----:B------:R-:W-:-:S04]  /*1f5d0*/  IMAD.IADD R4, R2, 0x1, R5 ;  /* 0x0000000102047824 */ /* 0x000fc800078e0205 */
[----:B------:R-:W-:-:S07]  /*1f5e0*/  IMAD.MOV.U32 R13, RZ, RZ, R4 ;  /* 0x000000ffff0d7224 */ /* 0x000fce00078e0004 */
[----:B------:R-:W-:Y:S05]  /*1f5f0*/  WARPSYNC.COLLECTIVE R15, `(.L_x_3074) ;  /* 0x000000000f087348 */ /* 0x000fea0003c00000 */
[----:B------:R0:W1:Y:S02]  /*1f600*/  SHFL.UP P6, R14, R13, R12, R11 ;  /* 0x0400000c0d0e7389 */ /* 0x00006400000c000b */
[----:B01----:R-:W-:Y:S01]  /*1f610*/  ENDCOLLECTIVE ;  /* 0x000000000000791b */ /* 0x003fe20003800000 */
.L_x_3074:
[----:B------:R-:W-:Y:S01]  /*1f620*/  IMAD.MOV.U32 R12, RZ, RZ, 0x4 ;  /* 0x00000004ff0c7424 */ /* 0x000fe200078e00ff */
[----:B------:R-:W-:-:S05]  /*1f630*/  SEL R5, R14, RZ, P2 ;  /* 0x000000ff0e057207 */ /* 0x000fca0001000000 */
[----:B------:R-:W-:-:S04]  /*1f640*/  IMAD.IADD R5, R4, 0x1, R5 ;  /* 0x0000000104057824 */ /* 0x000fc800078e0205 */
[----:B------:R-:W-:-:S07]  /*1f650*/  IMAD.MOV.U32 R13, RZ, RZ, R5 ;  /* 0x000000ffff0d7224 */ /* 0x000fce00078e0005 */
[----:B------:R-:W-:Y:S05]  /*1f660*/  WARPSYNC.COLLECTIVE R15, `(.L_x_3075) ;  /* 0x000000000f087348 */ /* 0x000fea0003c00000 */
[----:B------:R0:W1:Y:S02]  /*1f670*/  SHFL.UP P6, R14, R13, R12, R11 ;  /* 0x0400000c0d0e7389 */ /* 0x00006400000c000b */
[----:B01----:R-:W-:Y:S01]  /*1f680*/  ENDCOLLECTIVE ;  /* 0x000000000000791b */ /* 0x003fe20003800000 */
.L_x_3075:
[----:B------:R-:W-:Y:S01]  /*1f690*/  IMAD.MOV.U32 R12, RZ, RZ, 0x8 ;  /* 0x00000008ff0c7424 */ /* 0x000fe200078e00ff */
[----:B------:R-:W-:-:S04]  /*1f6a0*/  SEL R6, R14, RZ, P3 ;  /* 0x000000ff0e067207 */ /* 0x000fc80001800000 */
[----:B------:R-:W-:-:S05]  /*1f6b0*/  IADD3 R6, R5, R6, RZ ;  /* 0x0000000605067210 */ /* 0x000fca0007ffe0ff */
[----:B------:R-:W-:-:S07]  /*1f6c0*/  IMAD.MOV.U32 R13, RZ, RZ, R6 ;  /* 0x000000ffff0d7224 */ /* 0x000fce00078e0006 */
[----:B------:R-:W-:Y:S05]  /*1f6d0*/  WARPSYNC.COLLECTIVE R15, `(.L_x_3076) ;  /* 0x000000000f087348 */ /* 0x000fea0003c00000 */
[----:B------:R0:W1:Y:S02]  /*1f6e0*/  SHFL.UP P6, R14, R13, R12, R11 ;  /* 0x0400000c0d0e7389 */ /* 0x00006400000c000b */
[----:B01----:R-:W-:Y:S01]  /*1f6f0*/  ENDCOLLECTIVE ;  /* 0x000000000000791b */ /* 0x003fe20003800000 */
.L_x_3076:
[----:B------:R-:W-:Y:S01]  /*1f700*/  IMAD.MOV.U32 R12, RZ, RZ, 0x10 ;  /* 0x00000010ff0c7424 */ /* 0x000fe200078e00ff */
[----:B------:R-:W-:-:S05]  /*1f710*/  SEL R3, R14, RZ, P4 ;  /* 0x000000ff0e037207 */ /* 0x000fca0002000000 */
[----:B------:R-:W-:-:S05]  /*1f720*/  IMAD.IADD R4, R6, 0x1, R3 ;  /* 0x0000000106047824 */ /* 0x000fca00078e0203 */
[----:B------:R-:W-:-:S07]  /*1f730*/  MOV R13, R4 ;  /* 0x00000004000d7202 */ /* 0x000fce0000000f00 */
[----:B------:R-:W-:Y:S05]  /*1f740*/  WARPSYNC.COLLECTIVE R15, `(.L_x_3077) ;  /* 0x000000000f087348 */ /* 0x000fea0003c00000 */
[----:B------:R0:W1:Y:S02]  /*1f750*/  SHFL.UP P6, R14, R13, R12, R11 ;  /* 0x0400000c0d0e7389 */ /* 0x00006400000c000b */
[----:B01----:R-:W-:Y:S01]  /*1f760*/  ENDCOLLECTIVE ;  /* 0x000000000000791b */ /* 0x003fe20003800000 */
.L_x_3077:
        /* <DEDUP_REMOVED lines=8> */
.L_x_3078:
[----:B------:R-:W-:Y:S05]  /*1f7f0*/  BRA `(.L_x_3079) ;  /* 0xffffff9800d07947 */ /* 0x000fea000383ffff */
.L_x_2873:
[----:B------:R-:W-:Y:S01]  /*1f800*/  BSSY B0, `(.L_x_3080) ;  /* 0x0000008000007945 */ /* 0x000fe20003800000 */
[----:B-----5:R-:W-:Y:S01]  /*1f810*/  IMAD.MOV.U32 R13, RZ, RZ, R2 ;  /* 0x000000ffff0d7224 */ /* 0x020fe200078e0002 */
[----:B------:R-:W-:Y:S01]  /*1f820*/  MOV R11, RZ ;  /* 0x000000ff000b7202 */ /* 0x000fe20000000f00 */
[----:B------:R-:W-:Y:S02]  /*1f830*/  IMAD.MOV.U32 R12, RZ, RZ, 0x1 ;  /* 0x00000001ff0c7424 */ /* 0x000fe400078e00ff */
[----:B------:R-:W-:-:S07]  /*1f840*/  IMAD.MOV.U32 R15, RZ, RZ, -0x1 ;  /* 0xffffffffff0f7424 */ /* 0x000fce00078e00ff */
[----:B012---:R-:W-:Y:S05]  /*1f850*/  WARPSYNC.COLLECTIVE R15, `(.L_x_3081) ;  /* 0x000000000f087348 */ /* 0x007fea0003c00000 */
[----:B------:R3:W4:Y:S02]  /*1f860*/  SHFL.UP P6, R14, R13, R12, R11 ;  /* 0x0400000c0d0e7389 */ /* 0x00072400000c000b */
[----:B01234-:R-:W-:Y:S01]  /*1f870*/  ENDCOLLECTIVE ;  /* 0x000000000000791b */ /* 0x01ffe20003800000 */
.L_x_3081:
[----:B------:R-:W-:Y:S05]  /*1f880*/  BSYNC B0 ;  /* 0x0000000000007941 */ /* 0x000fea0003800000 */
.L_x_3080:
        /* <DEDUP_REMOVED lines=8> */
.L_x_3082:
[----:B------:R-:W-:Y:S02]  /*1f910*/  MOV R12, 0x4 ;  /* 0x00000004000c7802 */ /* 0x000fe40000000f00 */
[----:B------:R-:W-:-:S05]  /*1f920*/  SEL R14, R14, RZ, P2 ;  /* 0x000000ff0e0e7207 */ /* 0x000fca0001000000 */
[----:B------:R-:W-:-:S04]  /*1f930*/  IMAD.IADD R3, R13, 0x1, R14 ;  /* 0x000000010d037824 */ /* 0x000fc800078e020e */
[----:B------:R-:W-:-:S07]  /*1f940*/  IMAD.MOV.U32 R13, RZ, RZ, R3 ;  /* 0x000000ffff0d7224 */ /* 0x000fce00078e0003 */
[----:B------:R-:W-:Y:S05]  /*1f950*/  WARPSYNC.COLLECTIVE R15, `(.L_x_3083) ;  /* 0x000000000f087348 */ /* 0x000fea0003c00000 */
[----:B------:R0:W1:Y:S02]  /*1f960*/  SHFL.UP P6, R14, R13, R12, R11 ;  /* 0x0400000c0d0e7389 */ /* 0x00006400000c000b */
[----:B01----:R-:W-:Y:S01]  /*1f970*/  ENDCOLLECTIVE ;  /* 0x000000000000791b */ /* 0x003fe20003800000 */
.L_x_3083:
[----:B------:R-:W-:Y:S01]  /*1f980*/  IMAD.MOV.U32 R12, RZ, RZ, 0x8 ;  /* 0x00000008ff0c7424 */ /* 0x000fe200078e00ff */
[----:B------:R-:W-:-:S05]  /*1f990*/  SEL R4, R14, RZ, P3 ;  /* 0x000000ff0e047207 */ /* 0x000fca0001800000 */
[----:B------:R-:W-:-:S04]  /*1f9a0*/  IMAD.IADD R4, R3, 0x1, R4 ;  /* 0x0000000103047824 */ /* 0x000fc800078e0204 */
[----:B------:R-:W-:-:S07]  /*1f9b0*/  IMAD.MOV.U32 R13, RZ, RZ, R4 ;  /* 0x000000ffff0d7224 */ /* 0x000fce00078e0004 */
[----:B------:R-:W-:Y:S05]  /*1f9c0*/  WARPSYNC.COLLECTIVE R15, `(.L_x_3084) ;  /* 0x000000000f087348 */ /* 0x000fea0003c00000 */
[----:B------:R0:W1:Y:S02]  /*1f9d0*/  SHFL.UP P6, R14, R13, R12, R11 ;  /* 0x0400000c0d0e7389 */ /* 0x00006400000c000b */
[----:B01----:R-:W-:Y:S01]  /*1f9e0*/  ENDCOLLECTIVE ;  /* 0x000000000000791b */ /* 0x003fe20003800000 */
.L_x_3084:
[----:B------:R-:W-:Y:S01]  /*1f9f0*/  IMAD.MOV.U32 R12, RZ, RZ, 0x10 ;  /* 0x00000010ff0c7424 */ /* 0x000fe200078e00ff */
[----:B------:R-:W-:-:S04]  /*1fa00*/  SEL R5, R14, RZ, P4 ;  /* 0x000000ff0e057207 */ /* 0x000fc80002000000 */
[----:B------:R-:W-:-:S05]  /*1fa10*/  IADD3 R5, R4, R5, RZ ;  /* 0x0000000504057210 */ /* 0x000fca0007ffe0ff */
[----:B------:R-:W-:-:S07]  /*1fa20*/  IMAD.MOV.U32 R13, RZ, RZ, R5 ;  /* 0x000000ffff0d7224 */ /* 0x000fce00078e0005 */
[----:B------:R-:W-:Y:S05]  /*1fa30*/  WARPSYNC.COLLECTIVE R15, `(.L_x_3085) ;  /* 0x000000000f087348 */ /* 0x000fea0003c00000 */
[----:B------:R0:W1:Y:S02]  /*1fa40*/  SHFL.UP P6, R14, R13, R12, R11 ;  /* 0x0400000c0d0e7389 */ /* 0x00006400000c000b */
[----:B01----:R-:W-:Y:S01]  /*1fa50*/  ENDCOLLECTIVE ;  /* 0x000000000000791b */ /* 0x003fe20003800000 */
.L_x_3085:
        /* <DEDUP_REMOVED lines=8> */
.L_x_3086:
[----:B------:R-:W-:Y:S05]  /*1fae0*/  BRA `(.L_x_3087) ;  /* 0xffffff9800b07947 */ /* 0x000fea000383ffff */
.L_x_2875:
[----:B------:R-:W-:Y:S01]  /*1faf0*/  BSSY B0, `(.L_x_3088) ;  /* 0x0000006000007945 */ /* 0x000fe20003800000 */
[----:B------:R-:W-:Y:S01]  /*1fb00*/  PLOP3.LUT P6, PT, P6, PT, PT, 0x8, 0x0 ;  /* 0x000000000000781c */ /* 0x000fe200037ce170 */
[----:B------:R-:W-:-:S12]  /*1fb10*/  IMAD.MOV.U32 R15, RZ, RZ, -0x1 ;  /* 0xffffffffff0f7424 */ /* 0x000fd800078e00ff */
[----:B01----:R-:W-:Y:S05]  /*1fb20*/  WARPSYNC.COLLECTIVE R15, `(.L_x_3089) ;  /* 0x000000000f087348 */ /* 0x003fea0003c00000 */
[----:B------:R-:W-:Y:S01]  /*1fb30*/  VOTE.ANY R14, PT, P6 ;  /* 0x00000000000e7806 */ /* 0x000fe200030e0100 */
[----:B01----:R-:W-:Y:S06]  /*1fb40*/  ENDCOLLECTIVE ;  /* 0x000000000000791b */ /* 0x003fec0003800000 */
.L_x_3089:
[----:B------:R-:W-:Y:S05]  /*1fb50*/  BSYNC B0 ;  /* 0x0000000000007941 */ /* 0x000fea0003800000 */
.L_x_3088:
[----:B------:R-:W-:Y:S01]  /*1fb60*/  MOV R5, R14 ;  /* 0x0000000e00057202 */ /* 0x000fe20000000f00 */
[----:B------:R-:W-:Y:S01]  /*1fb70*/  IMAD.MOV.U32 R13, RZ, RZ, R2 ;  /* 0x000000ffff0d7224 */ /* 0x000fe200078e0002 */
[----:B------:R-:W-:Y:S01]  /*1fb80*/  MOV R15, 0xffffffff ;  /* 0xffffffff000f7802 */ /* 0x000fe20000000f00 */
[----:B------:R-:W-:Y:S01]  /*1fb90*/  IMAD.MOV.U32 R11, RZ, RZ, 0x1f ;  /* 0x0000001fff0b7424 */ /* 0x000fe200078e00ff */
[----:B------:R-:W0:Y:S02]  /*1fba0*/  POPC R6, R5 ;  /* 0x0000000500067309 */ /* 0x000e240000000000 */
[----:B0-----:R-:W-:-:S07]  /*1fbb0*/  IMAD.MOV.U32 R12, RZ, RZ, R6 ;  /* 0x000000ffff0c7224 */ /* 0x001fce00078e0006 */
[----:B------:R-:W-:Y:S05]  /*1fbc0*/  WARPSYNC.COLLECTIVE R15, `(.L_x_3090) ;  /* 0x000000000f087348 */ /* 0x000fea0003c00000 */
[----:B------:R0:W1:Y:S02]  /*1fbd0*/  SHFL.IDX P6, R14, R13, R12, R11 ;  /* 0x0000000c0d0e7389 */ /* 0x00006400000c000b */
[----:B01----:R-:W-:Y:S01]  /*1fbe0*/  ENDCOLLECTIVE ;  /* 0x000000000000791b */ /* 0x003fe20003800000 */
.L_x_3090:
[----:B------:R-:W-:Y:S01]  /*1fbf0*/  IMAD.MOV.U32 R17, RZ, RZ, R14 ;  /* 0x000000ffff117224 */ /* 0x000fe200078e000e */
[----:B------:R-:W-:Y:S06]  /*1fc00*/  BRA `(.L_x_3091) ;  /* 0xffffff9800a07947 */ /* 0x000fec000383ffff */
.L_x_2877:
[----:B------:R-:W-:Y:S01]  /*1fc10*/  BSSY B0, `(.L_x_3092) ;  /* 0x0000007000007945 */ /* 0x000fe20003800000 */
[----:B------:R-:W-:Y:S01]  /*1fc20*/  IMAD.MOV.U32 R13, RZ, RZ, R3 ;  /* 0x000000ffff0d7224 */ /* 0x000fe200078e0003 */
[----:B------:R-:W-:Y:S01]  /*1fc30*/  MOV R15, 0xffffffff ;  /* 0xffffffff000f7802 */ /* 0x000fe20000000f00 */
[----:B------:R-:W-:-:S07]  /*1fc40*/  IMAD.MOV.U32 R11, RZ, RZ, 0x1f ;  /* 0x0000001fff0b7424 */ /* 0x000fce00078e00ff */
[----:B0123--:R-:W-:Y:S05]  /*1fc50*/  WARPSYNC.COLLECTIVE R15, `(.L_x_3093) ;  /* 0x000000000f087348 */ /* 0x00ffea0003c00000 */
[----:B------:R4:W0:Y:S02]  /*1fc60*/  SHFL.IDX P6, R14, R13, R12, R11 ;  /* 0x0000000c0d0e7389 */ /* 0x00082400000c000b */
[----:B01234-:R-:W-:Y:S01]  /*1fc70*/  ENDCOLLECTIVE ;  /* 0x000000000000791b */ /* 0x01ffe20003800000 */
.L_x_3093:
[----:B------:R-:W-:Y:S05]  /*1fc80*/  BSYNC B0 ;  /* 0x0000000000007941 */ /* 0x000fea0003800000 */
.L_x_3092:
[----:B------:R-:W-:Y:S01]  /*1fc90*/  IMAD.MOV.U32 R5, RZ, RZ, R14 ;  /* 0x000000ffff057224 */ /* 0x000fe200078e000e */
[----:B------:R-:W-:Y:S06]  /*1fca0*/  BRA `(.L_x_2876) ;  /* 0xffffff9800947947 */ /* 0x000fec000383ffff */
.L_x_2881:
[----:B0-----:R0:W2:Y:S02]  /*1fcb0*/  SYNCS.PHASECHK.TRANS64.TRYWAIT P0, [R4+URZ+0x16820], R0 ;  /* 0x01682000040075a7 */ /* 0x0010a4000800017f */
[----:B--2---:R-:W-:Y:S05]  /*1fcc0*/  @!P0 NANOSLEEP.SYNCS 0x989680 ;  /* 0x009896800000895d */ /* 0x004fea0003900000 */
[----:B------:R-:W2:Y:S02]  /*1fcd0*/  @!P0 SYNCS.PHASECHK.TRANS64 P0, [R4+URZ+0x16820], R0 ;  /* 0x01682000040085a7 */ /* 0x000ea4000800007f */
[----:B--2---:R-:W-:Y:S05]  /*1fce0*/  @!P0 BRA `(.L_x_2881) ;  /* 0xfffffffc00f08947 */ /* 0x004fea000383ffff */
[----:B------:R-:W-:Y:S05]  /*1fcf0*/  BRA `(.L_x_3094) ;  /* 0xffffffa0000c7947 */ /* 0x000fea000383ffff */
.L_x_2882:
[----:B------:R-:W2:Y:S01]  /*1fd00*/  S2R R2, SR_TID.X ;  /* 0x0000000000027919 */ /* 0x000ea20000002100 */
[----:B------:R-:W-:Y:S01]  /*1fd10*/  BSSY B0, `(.L_x_3095) ;  /* 0x000000a000007945 */ /* 0x000fe20003800000 */
[----:B------:R-:W-:Y:S01]  /*1fd20*/  IMAD.MOV.U32 R12, RZ, RZ, RZ ;  /* 0x000000ffff0c7224 */ /* 0x000fe200078e00ff */
[----:B------:R-:W-:Y:S01]  /*1fd30*/  MOV R11, 0x1f ;  /* 0x0000001f000b7802 */ /* 0x000fe20000000f00 */
[----:B------:R-:W-:Y:S01]  /*1fd40*/  IMAD.MOV.U32 R15, RZ, RZ, -0x1 ;  /* 0xffffffffff0f7424 */ /* 0x000fe200078e00ff */
[----:B--2---:R-:W-:-:S04]  /*1fd50*/  SHF.R.U32.HI R2, RZ, 0x5, R2 ;  /* 0x00000005ff027819 */ /* 0x004fc80000011602 */
[----:B------:R-:W-:-:S05]  /*1fd60*/  LOP3.LUT R2, R2, 0x3, RZ, 0xc0, !PT ;  /* 0x0000000302027812 */ /* 0x000fca00078ec0ff */
[----:B------:R-:W-:-:S07]  /*1fd70*/  IMAD.MOV.U32 R13, RZ, RZ, R2 ;  /* 0x000000ffff0d7224 */ /* 0x000fce00078e0002 */
[----:B01-3--:R-:W-:Y:S05]  /*1fd80*/  WARPSYNC.COLLECTIVE R15, `(.L_x_3096) ;  /* 0x000000000f087348 */ /* 0x00bfea0003c00000 */
[----:B------:R2:W4:Y:S02]  /*1fd90*/  SHFL.IDX P6, R14, R13, R12, R11 ;  /* 0x0000000c0d0e7389 */ /* 0x00052400000c000b */
[----:B01234-:R-:W-:Y:S01]  /*1fda0*/  ENDCOLLECTIVE ;  /* 0x000000000000791b */ /* 0x01ffe20003800000 */
.L_x_3096:
[----:B------:R-:W-:Y:S05]  /*1fdb0*/  BSYNC B0 ;  /* 0x0000000000007941 */ /* 0x000fea0003800000 */
.L_x_3095:
[----:B------:R-:W-:Y:S05]  /*1fdc0*/  BRA `(.L_x_3097) ;  /* 0xffffff9c00f47947 */ /* 0x000fea000383ffff */
.L_x_2883:
[----:B------:R-:W-:Y:S01]  /*1fdd0*/  BSSY B0, `(.L_x_3098) ;  /* 0x0000006000007945 */ /* 0x000fe20003800000 */
[----:B------:R-:W-:-:S07]  /*1fde0*/  IMAD.MOV.U32 R15, RZ, RZ, -0x1 ;  /* 0xffffffffff0f7424 */ /* 0x000fce00078e00ff */
[----:B01-3--:R-:W-:Y:S05]  /*1fdf0*/  WARPSYNC.COLLECTIVE R15, `(.L_x_3099) ;  /* 0x000000000f0c7348 */ /* 0x00bfea0003c00000 */
[----:B------:R-:W-:Y:S02]  /*1fe00*/  ELECT P6, UR62, PT ;  /* 0x00000000003e782f */ /* 0x000fe400038c0000 */
[----:B------:R-:W-:Y:S01]  /*1fe10*/  MOV R14, UR62 ;  /* 0x0000003e000e7c02 */ /* 0x000fe20008000f00 */
[----:B01-3--:R-:W-:Y:S10]  /*1fe20*/  ENDCOLLECTIVE ;  /* 0x000000000000791b */ /* 0x00bff40003800000 */
.L_x_3099:
[----:B------:R-:W-:Y:S05]  /*1fe30*/  BSYNC B0 ;  /* 0x0000000000007941 */ /* 0x000fea0003800000 */
.L_x_3098:
[----:B------:R-:W-:Y:S05]  /*1fe40*/  BRA `(.L_x_3100) ;  /* 0xffffff9c00e87947 */ /* 0x000fea000383ffff */
.L_x_2885:
[----:B0-----:R0:W2:Y:S02]  /*1fe50*/  SYNCS.PHASECHK.TRANS64.TRYWAIT P1, [R5+URZ+0x16840], R0 ;  /* 0x01684000050075a7 */ /* 0x0010a4000802017f */
[----:B--2---:R-:W-:Y:S05]  /*1fe60*/  @!P1 NANOSLEEP.SYNCS 0x989680 ;  /* 0x009896800000995d */ /* 0x004fea0003900000 */
[----:B------:R-:W2:Y:S02]  /*1fe70*/  @!P1 SYNCS.PHASECHK.TRANS64 P1, [R5+URZ+0x16840], R0 ;  /* 0x01684000050095a7 */ /* 0x000ea4000802007f */
[----:B--2---:R-:W-:Y:S05]  /*1fe80*/  @!P1 BRA `(.L_x_2885) ;  /* 0xfffffffc00f09947 */ /* 0x004fea000383ffff */
[----:B------:R-:W-:Y:S05]  /*1fe90*/  BRA `(.L_x_3101) ;  /* 0xffffffa000087947 */ /* 0x000fea000383ffff */
.L_x_2887:
[----:B--2---:R2:W4:Y:S02]  /*1fea0*/  SYNCS.PHASECHK.TRANS64.TRYWAIT P1, [R25+URZ+0x16840], R2 ;  /* 0x01684002190075a7 */ /* 0x004524000802017f */
[----:B----4-:R-:W-:Y:S05]  /*1feb0*/  @!P1 NANOSLEEP.SYNCS 0x989680 ;  /* 0x009896800000995d */ /* 0x010fea0003900000 */
[----:B------:R-:W4:Y:S02]  /*1fec0*/  @!P1 SYNCS.PHASECHK.TRANS64 P1, [R25+URZ+0x16840], R2 ;  /* 0x01684002190095a7 */ /* 0x000f24000802007f */
[----:B----4-:R-:W-:Y:S05]  /*1fed0*/  @!P1 BRA `(.L_x_2887) ;  /* 0xfffffffc00f09947 */ /* 0x010fea000383ffff */
[----:B------:R-:W-:Y:S05]  /*1fee0*/  BRA `(.L_x_3102) ;  /* 0xffffffa000147947 */ /* 0x000fea000383ffff */
.L_x_2889:
[----:B----4-:R4:W0:Y:S02]  /*1fef0*/  SYNCS.PHASECHK.TRANS64.TRYWAIT P1, [R5+URZ+0x16860], R0 ;  /* 0x01686000050075a7 */ /* 0x010824000802017f */
[----:B0-----:R-:W-:Y:S05]  /*1ff00*/  @!P1 NANOSLEEP.SYNCS 0x989680 ;  /* 0x009896800000995d */ /* 0x001fea0003900000 */
[----:B------:R-:W0:Y:S02]  /*1ff10*/  @!P1 SYNCS.PHASECHK.TRANS64 P1, [R5+URZ+0x16860], R0 ;  /* 0x01686000050095a7 */ /* 0x000e24000802007f */
[----:B0-----:R-:W-:Y:S05]  /*1ff20*/  @!P1 BRA `(.L_x_2889) ;  /* 0xfffffffc00f09947 */ /* 0x001fea000383ffff */
[----:B------:R-:W-:Y:S05]  /*1ff30*/  BRA `(.L_x_3103) ;  /* 0xffffffa000107947 */ /* 0x000fea000383ffff */
.L_x_3104:
        /* <DEDUP_REMOVED lines=12> */
.L_x_3113:


//--------------------- .nv.global.init           --------------------------
	.section	.nv.global.init,"aw",@progbits
.nv.global.init:
	.type		$str$23,@object
	.size		$str$23,($str$24 - $str$23)
$str$23:
        /*0000*/ 	.byte	0x28, 0x61, 0x64, 0x64, 0x72, 0x65, 0x73, 0x73, 0x20, 0x26, 0x20, 0x6d, 0x61, 0x73, 0x6b, 0x29
        /*0010*/ 	.byte	0x20, 0x3d, 0x3d, 0x20, 0x30, 0x00
	.type		$str$24,@object
	.size		$str$24,(__unnamed_4 - $str$24)
$str$24:
        /*0016*/ 	.byte	0x2f, 0x74, 0x6d, 0x70, 0x2f, 0x6f, 0x73, 0x73, 0x5f, 0x6b, 0x65, 0x72, 0x6e, 0x65, 0x6c, 0x73
        /*0026*/ 	.byte	0x5f, 0x73, 0x72, 0x63, 0x2f, 0x66, 0x6c, 0x61, 0x73, 0x68, 0x5f, 0x61, 0x74, 0x74, 0x65, 0x6e
        /*0036*/ 	.byte	0x74, 0x69, 0x6f, 0x6e, 0x2f, 0x63, 0x73, 0x72, 0x63, 0x2f, 0x63, 0x75, 0x74, 0x6c, 0x61, 0x73
        /*0046*/ 	.byte	0x73, 0x2f, 0x69, 0x6e, 0x63, 0x6c, 0x75, 0x64, 0x65, 0x2f, 0x63, 0x75, 0x74, 0x65, 0x2f, 0x70
        /*0056*/ 	.byte	0x6f, 0x69, 0x6e, 0x74, 0x65, 0x72, 0x5f, 0x66, 0x6c, 0x61, 0x67, 0x67, 0x65, 0x64, 0x2e, 0x68
        /*0066*/ 	.byte	0x70, 0x70, 0x00
	.type		__unnamed_4,@object
	.size		__unnamed_4,(__unnamed_5 - __unnamed_4)
__unnamed_4:
        /* <DEDUP_REMOVED lines=23> */
        /*01d9*/ 	.byte	0x3a, 0x43, 0x3c, 0x30, 0x3e, 0x3e, 0x3e, 0x3e, 0x3e, 0x20, 0x26, 0x5d, 0x00
	.type		__unnamed_5,@object
	.size		__unnamed_5,(__unnamed_3 - __unnamed_5)
__unnamed_5:
        /* <DEDUP_REMOVED lines=24> */
        /*0366*/ 	.byte	0x00
	.type		__unnamed_3,@object
	.size		__unnamed_3,(__unnamed_2 - __unnamed_3)
__unnamed_3:
        /* <DEDUP_REMOVED lines=28> */
        /*0527*/ 	.byte	0x32, 0x3e, 0x3e, 0x3e, 0x3e, 0x3e, 0x5d, 0x00
	.type		__unnamed_2,@object
	.size		__unnamed_2,(__unnamed_1 - __unnamed_2)
__unnamed_2:
        /* <DEDUP_REMOVED lines=29> */
	.type		__unnamed_1,@object
	.size		__unnamed_1,(.L_0 - __unnamed_1)
__unnamed_1:
        /* <DEDUP_REMOVED lines=28> */
        /*08b7*/ 	.byte	0x32, 0x3e, 0x3e, 0x3e, 0x3e, 0x3e, 0x20, 0x26, 0x5d, 0x00
.L_0:


//--------------------- .nv.shared._ZN7cutlass13device_kernelIN5flash11enable_sm90INS1_16FlashAttnFwdSm90INS1_25CollectiveMainloopFwdSm90ILi2EN4cute5tupleIJNS5_1CILi1EEES8_S8_EEENS6_IJNS7_ILi192EEENS7_ILi128EEENS7_ILi64EEEEEELi64ENS_6half_tEfNS_4arch4Sm90ELb0ELb0ELb1ELb0ELb1ELb0ELb0ELb1ELb1ELb1ELb0ELb0EEENS1_21CollectiveEpilogueFwdINS6_IJSA_SC_SB_EEES9_SE_SG_Li384ELb0ELb1ELb0ELb0EEENS1_29StaticPersistentTileSchedulerILb0EEEEEEEEEvNT_6ParamsE --------------------------
	.section	.nv.shared._ZN7cutlass13device_kernelIN5flash11enable_sm90INS1_16FlashAttnFwdSm90INS1_25CollectiveMainloopFwdSm90ILi2EN4cute5tupleIJNS5_1CILi1EEES8_S8_EEENS6_IJNS7_ILi192EEENS7_ILi128EEENS7_ILi64EEEEEELi64ENS_6half_tEfNS_4arch4Sm90ELb0ELb0ELb1ELb0ELb1ELb0ELb0ELb1ELb1ELb1ELb0ELb0EEENS1_21CollectiveEpilogueFwdINS6_IJSA_SC_SB_EEES9_SE_SG_Li384ELb0ELb1ELb0ELb0EEENS1_29StaticPersistentTileSchedulerILb0EEEEEEEEEvNT_6ParamsE,"aw",@nobits
	.sectionflags	@""
	.align	16
	.zero		1024


//--------------------- .nv.shared.reserved.0     --------------------------
	.section	.nv.shared.reserved.0,"aw",@nobits
	.weak		__nv_reservedSMEM_offset_0_alias
	.size		__nv_reservedSMEM_offset_0_alias, 0, 0
	.other		__nv_reservedSMEM_offset_0_alias,@"STO_CUDA_RESERVED_SHARED STV_DEFAULT"
__nv_reservedSMEM_offset_0_alias:
	.zero		0


//--------------------- .nv.global                --------------------------
	.section	.nv.global,"aw",@nobits
.nv.global:
	.type		_ZN79_INTERNAL_cae65edb_43_flash_fwd_hdim64_fp16_paged_softcap_sm90_cu_0106449f_34014cute1_E,@object
	.size		_ZN79_INTERNAL_cae65edb_43_flash_fwd_hdim64_fp16_paged_softcap_sm90_cu_0106449f_34014cute1_E,(_ZN79_INTERNAL_cae65edb_43_flash_fwd_hdim64_fp16_paged_softcap_sm90_cu_0106449f_34014cuda3std3__45__cpo6cbeginE - _ZN79_INTERNAL_cae65edb_43_flash_fwd_hdim64_fp16_paged_softcap_sm90_cu_0106449f_34014cute1_E)
_ZN79_INTERNAL_cae65edb_43_flash_fwd_hdim64_fp16_paged_softcap_sm90_cu_0106449f_34014cute1_E:
	.zero		1
	.type		_ZN79_INTERNAL_cae65edb_43_flash_fwd_hdim64_fp16_paged_softcap_sm90_cu_0106449f_34014cuda3std3__45__cpo6cbeginE,@object
	.size		_ZN79_INTERNAL_cae65edb_43_flash_fwd_hdim64_fp16_paged_softcap_sm90_cu_0106449f_34014cuda3std3__45__cpo6cbeginE,(_ZN79_INTERNAL_cae65edb_43_flash_fwd_hdim64_fp16_paged_softcap_sm90_cu_0106449f_34014cuda3std3__48in_placeE - _ZN79_INTERNAL_cae65edb_43_flash_fwd_hdim64_fp16_paged_softcap_sm90_cu_0106449f_34014cuda3std3__45__cpo6cbeginE)
_ZN79_INTERNAL_cae65edb_43_flash_fwd_hdim64_fp16_paged_softcap_sm90_cu_0106449f_34014cuda3std3__45__cpo6cbeginE:
	.zero		1
	.type		_ZN79_INTERNAL_cae65edb_43_flash_fwd_hdim64_fp16_paged_softcap_sm90_cu_0106449f_34014cuda3std3__48in_placeE,@object
	.size		_ZN79_INTERNAL_cae65edb_43_flash_fwd_hdim64_fp16_paged_softcap_sm90_cu_0106449f_34014cuda3std3__48in_placeE,(_ZN79_INTERNAL_cae65edb_43_flash_fwd_hdim64_fp16_paged_softcap_sm90_cu_0106449f_34014cuda3std6ranges3__45__cpo9iter_moveE - _ZN79_INTERNAL_cae65edb_43_flash_fwd_hdim64_fp16_paged_softcap_sm90_cu_0106449f_34014cuda3std3__48in_placeE)
_ZN79_INTERNAL_cae65edb_43_flash_fwd_hdim64_fp16_paged_softcap_sm90_cu_0106449f_34014cuda3std3__48in_placeE:
	.zero		1
	.type		_ZN79_INTERNAL_cae65edb_43_flash_fwd_hdim64_fp16_paged_softcap_sm90_cu_0106449f_34014cuda3std6ranges3__45__cpo9iter_moveE,@object
	.size		_ZN79_INTERNAL_cae65edb_43_flash_fwd_hdim64_fp16_paged_softcap_sm90_cu_0106449f_34014cuda3std6ranges3__45__cpo9iter_moveE,(_ZN79_INTERNAL_cae65edb_43_flash_fwd_hdim64_fp16_paged_softcap_sm90_cu_0106449f_34014cuda3std3__45__cpo5beginE - _ZN79_INTERNAL_cae65edb_43_flash_fwd_hdim64_fp16_paged_softcap_sm90_cu_0106449f_34014cuda3std6ranges3__45__cpo9iter_moveE)
_ZN79_INTERNAL_cae65edb_43_flash_fwd_hdim64_fp16_paged_softcap_sm90_cu_0106449f_34014cuda3std6ranges3__45__cpo9iter_moveE:
	.zero		1
	.type		_ZN79_INTERNAL_cae65edb_43_flash_fwd_hdim64_fp16_paged_softcap_sm90_cu_0106449f_34014cuda3std3__45__cpo5beginE,@object
	.size		_ZN79_INTERNAL_cae65edb_43_flash_fwd_hdim64_fp16_paged_softcap_sm90_cu_0106449f_34014cuda3std3__45__cpo5beginE,(_ZN79_INTERNAL_cae65edb_43_flash_fwd_hdim64_fp16_paged_softcap_sm90_cu_0106449f_34014cuda3std3__481_GLOBAL__N__cae65edb_43_flash_fwd_hdim64_fp16_paged_softcap_sm90_cu_0106449f_34016ignoreE - _ZN79_INTERNAL_cae65edb_43_flash_fwd_hdim64_fp16_paged_softcap_sm90_cu_0106449f_34014cuda3std3__45__cpo5beginE)
_ZN79_INTERNAL_cae65edb_43_flash_fwd_hdim64_fp16_paged_softcap_sm90_cu_0106449f_34014cuda3std3__45__cpo5beginE:
	.zero		1
	.type		_ZN79_INTERNAL_cae65edb_43_flash_fwd_hdim64_fp16_paged_softcap_sm90_cu_0106449f_34014cuda3std3__481_GLOBAL__N__cae65edb_43_flash_fwd_hdim64_fp16_paged_softcap_sm90_cu_0106449f_34016ignoreE,@object
	.size		_ZN79_INTERNAL_cae65edb_43_flash_fwd_hdim64_fp16_paged_softcap_sm90_cu_0106449f_34014cuda3std3__481_GLOBAL__N__cae65edb_43_flash_fwd_hdim64_fp16_paged_softcap_sm90_cu_0106449f_34016ignoreE,(_ZN79_INTERNAL_cae65edb_43_flash_fwd_hdim64_fp16_paged_softcap_sm90_cu_0106449f_34014cute7productE - _ZN79_INTERNAL_cae65edb_43_flash_fwd_hdim64_fp16_paged_softcap_sm90_cu_0106449f_34014cuda3std3__481_GLOBAL__N__cae65edb_43_flash_fwd_hdim64_fp16_paged_softcap_sm90_cu_0106449f_34016ignoreE)
_ZN79_INTERNAL_cae65edb_43_flash_fwd_hdim64_fp16_paged_softcap_sm90_cu_0106449f_34014cuda3std3__481_GLOBAL__N__cae65edb_43_flash_fwd_hdim64_fp16_paged_softcap_sm90_cu_0106449f_34016ignoreE:
	.zero		1
	.type		_ZN79_INTERNAL_cae65edb_43_flash_fwd_hdim64_fp16_paged_softcap_sm90_cu_0106449f_34014cute7productE,@object
	.size		_ZN79_INTERNAL_cae65edb_43_flash_fwd_hdim64_fp16_paged_softcap_sm90_cu_0106449f_34014cute7productE,(_ZN79_INTERNAL_cae65edb_43_flash_fwd_hdim64_fp16_paged_softcap_sm90_cu_0106449f_34014cuda3std3__45__cpo3endE - _ZN79_INTERNAL_cae65edb_43_flash_fwd_hdim64_fp16_paged_softcap_sm90_cu_0106449f_34014cute7productE)
_ZN79_INTERNAL_cae65edb_43_flash_fwd_hdim64_fp16_paged_softcap_sm90_cu_0106449f_34014cute7productE:
	.zero		1
	.type		_ZN79_INTERNAL_cae65edb_43_flash_fwd_hdim64_fp16_paged_softcap_sm90_cu_0106449f_34014cuda3std3__45__cpo3endE,@object
	.size		_ZN79_INTERNAL_cae65edb_43_flash_fwd_hdim64_fp16_paged_softcap_sm90_cu_0106449f_34014cuda3std3__45__cpo3endE,(_ZN79_INTERNAL_cae65edb_43_flash_fwd_hdim64_fp16_paged_softcap_sm90_cu_0106449f_34014cuda3std3__419piecewise_constructE - _ZN79_INTERNAL_cae65edb_43_flash_fwd_hdim64_fp16_paged_softcap_sm90_cu_0106449f_34014cuda3std3__45__cpo3endE)
_ZN79_INTERNAL_cae65edb_43_flash_fwd_hdim64_fp16_paged_softcap_sm90_cu_0106449f_34014cuda3std3__45__cpo3endE:
	.zero		1
	.type		_ZN79_INTERNAL_cae65edb_43_flash_fwd_hdim64_fp16_paged_softcap_sm90_cu_0106449f_34014cuda3std3__419piecewise_constructE,@object
	.size		_ZN79_INTERNAL_cae65edb_43_flash_fwd_hdim64_fp16_paged_softcap_sm90_cu_0106449f_34014cuda3std3__419piecewise_constructE,(_ZN79_INTERNAL_cae65edb_43_flash_fwd_hdim64_fp16_paged_softcap_sm90_cu_0106449f_34014cuda3std3__45__cpo4cendE - _ZN79_INTERNAL_cae65edb_43_flash_fwd_hdim64_fp16_paged_softcap_sm90_cu_0106449f_34014cuda3std3__419piecewise_constructE)
_ZN79_INTERNAL_cae65edb_43_flash_fwd_hdim64_fp16_paged_softcap_sm90_cu_0106449f_34014cuda3std3__419piecewise_constructE:
	.zero		1
	.type		_ZN79_INTERNAL_cae65edb_43_flash_fwd_hdim64_fp16_paged_softcap_sm90_cu_0106449f_34014cuda3std3__45__cpo4cendE,@object
	.size		_ZN79_INTERNAL_cae65edb_43_flash_fwd_hdim64_fp16_paged_softcap_sm90_cu_0106449f_34014cuda3std3__45__cpo4cendE,(_ZN79_INTERNAL_cae65edb_43_flash_fwd_hdim64_fp16_paged_softcap_sm90_cu_0106449f_34014cuda3std6ranges3__45__cpo4swapE - _ZN79_INTERNAL_cae65edb_43_flash_fwd_hdim64_fp16_paged_softcap_sm90_cu_0106449f_34014cuda3std3__45__cpo4cendE)
_ZN79_INTERNAL_cae65edb_43_flash_fwd_hdim64_fp16_paged_softcap_sm90_cu_0106449f_34014cuda3std3__45__cpo4cendE:
	.zero		1
	.type		_ZN79_INTERNAL_cae65edb_43_flash_fwd_hdim64_fp16_paged_softcap_sm90_cu_0106449f_34014cuda3std6ranges3__45__cpo4swapE,@object
	.size		_ZN79_INTERNAL_cae65edb_43_flash_fwd_hdim64_fp16_paged_softcap_sm90_cu_0106449f_34014cuda3std6ranges3__45__cpo4swapE,(.L_12 - _ZN79_INTERNAL_cae65edb_43_flash_fwd_hdim64_fp16_paged_softcap_sm90_cu_0106449f_34014cuda3std6ranges3__45__cpo4swapE)
_ZN79_INTERNAL_cae65edb_43_flash_fwd_hdim64_fp16_paged_softcap_sm90_cu_0106449f_34014cuda3std6ranges3__45__cpo4swapE:
	.zero		1
.L_12:


//--------------------- .nv.shared._ZN7cutlass13device_kernelIN5flash11enable_sm90INS1_16FlashAttnFwdSm90INS1_25CollectiveMainloopFwdSm90ILi2EN4cute5tupleIJNS5_1CILi1EEES8_S8_EEENS6_IJNS7_ILi192EEENS7_ILi128EEENS7_ILi64EEEEEELi64ENS_6half_tEfNS_4arch4Sm90ELb0ELb0ELb1ELb1ELb1ELb0ELb0ELb1ELb1ELb1ELb0ELb0EEENS1_21CollectiveEpilogueFwdINS6_IJSA_SC_SB_EEES9_SE_SG_Li384ELb1ELb1ELb0ELb0EEENS1_36VarlenDynamicPersistentTileSchedulerILi192ELi128ELi384ELi128ELb0ELb1ELb1ELb0ELb1ELb1EEEEEEEEEvNT_6ParamsE --------------------------
	.section	.nv.shared._ZN7cutlass13device_kernelIN5flash11enable_sm90INS1_16FlashAttnFwdSm90INS1_25CollectiveMainloopFwdSm90ILi2EN4cute5tupleIJNS5_1CILi1EEES8_S8_EEENS6_IJNS7_ILi192EEENS7_ILi128EEENS7_ILi64EEEEEELi64ENS_6half_tEfNS_4arch4Sm90ELb0ELb0ELb1ELb1ELb1ELb0ELb0ELb1ELb1ELb1ELb0ELb0EEENS1_21CollectiveEpilogueFwdINS6_IJSA_SC_SB_EEES9_SE_SG_Li384ELb1ELb1ELb0ELb0EEENS1_36VarlenDynamicPersistentTileSchedulerILi192ELi128ELi384ELi128ELb0ELb1ELb1ELb0ELb1ELb1EEEEEEEEEvNT_6ParamsE,"aw",@nobits
	.sectionflags	@""
	.align	16
	.zero		1024


//--------------------- .nv.shared._ZN7cutlass13device_kernelIN5flash11enable_sm90INS1_16FlashAttnFwdSm90INS1_25CollectiveMainloopFwdSm90ILi2EN4cute5tupleIJNS5_1CILi1EEES8_S8_EEENS6_IJNS7_ILi192EEENS7_ILi128EEENS7_ILi64EEEEEELi64ENS_6half_tEfNS_4arch4Sm90ELb0ELb0ELb1ELb1ELb1ELb1ELb0ELb1ELb1ELb1ELb0ELb0EEENS1_21CollectiveEpilogueFwdINS6_IJSA_SC_SB_EEES9_SE_SG_Li384ELb1ELb1ELb0ELb0EEENS1_36VarlenDynamicPersistentTileSchedulerILi192ELi128ELi384ELi128ELb0ELb1ELb1ELb0ELb1ELb1EEEEEEEEEvNT_6ParamsE --------------------------
	.section	.nv.shared._ZN7cutlass13device_kernelIN5flash11enable_sm90INS1_16FlashAttnFwdSm90INS1_25CollectiveMainloopFwdSm90ILi2EN4cute5tupleIJNS5_1CILi1EEES8_S8_EEENS6_IJNS7_ILi192EEENS7_ILi128EEENS7_ILi64EEEEEELi64ENS_6half_tEfNS_4arch4Sm90ELb0ELb0ELb1ELb1ELb1ELb1ELb0ELb1ELb1ELb1ELb0ELb0EEENS1_21CollectiveEpilogueFwdINS6_IJSA_SC_SB_EEES9_SE_SG_Li384ELb1ELb1ELb0ELb0EEENS1_36VarlenDynamicPersistentTileSchedulerILi192ELi128ELi384ELi128ELb0ELb1ELb1ELb0ELb1ELb1EEEEEEEEEvNT_6ParamsE,"aw",@nobits
	.sectionflags	@""
	.align	16
	.zero		1024


//--------------------- .nv.shared._ZN7cutlass13device_kernelIN5flash11enable_sm90INS1_16FlashAttnFwdSm90INS1_25CollectiveMainloopFwdSm90ILi2EN4cute5tupleIJNS5_1CILi1EEES8_S8_EEENS6_IJNS7_ILi192EEENS7_ILi128EEENS7_ILi64EEEEEELi64ENS_6half_tEfNS_4arch4Sm90ELb0ELb1ELb1ELb0ELb1ELb0ELb0ELb1ELb1ELb1ELb0ELb0EEENS1_21CollectiveEpilogueFwdINS6_IJSA_SC_SB_EEES9_SE_SG_Li384ELb0ELb1ELb0ELb0EEENS1_30DynamicPersistentTileSchedulerILi384ELi128ELb0ELb1ELb1EEEEEEEEEvNT_6ParamsE --------------------------
	.section	.nv.shared._ZN7cutlass13device_kernelIN5flash11enable_sm90INS1_16FlashAttnFwdSm90INS1_25CollectiveMainloopFwdSm90ILi2EN4cute5tupleIJNS5_1CILi1EEES8_S8_EEENS6_IJNS7_ILi192EEENS7_ILi128EEENS7_ILi64EEEEEELi64ENS_6half_tEfNS_4arch4Sm90ELb0ELb1ELb1ELb0ELb1ELb0ELb0ELb1ELb1ELb1ELb0ELb0EEENS1_21CollectiveEpilogueFwdINS6_IJSA_SC_SB_EEES9_SE_SG_Li384ELb0ELb1ELb0ELb0EEENS1_30DynamicPersistentTileSchedulerILi384ELi128ELb0ELb1ELb1EEEEEEEEEvNT_6ParamsE,"aw",@nobits
	.sectionflags	@""
	.align	16
	.zero		1024


//--------------------- .nv.shared._ZN7cutlass13device_kernelIN5flash11enable_sm90INS1_16FlashAttnFwdSm90INS1_25CollectiveMainloopFwdSm90ILi2EN4cute5tupleIJNS5_1CILi1EEES8_S8_EEENS6_IJNS7_ILi192EEENS7_ILi128EEENS7_ILi64EEEEEELi64ENS_6half_tEfNS_4arch4Sm90ELb0ELb1ELb1ELb1ELb1ELb0ELb0ELb1ELb1ELb1ELb0ELb0EEENS1_21CollectiveEpilogueFwdINS6_IJSA_SC_SB_EEES9_SE_SG_Li384ELb1ELb1ELb0ELb0EEENS1_36VarlenDynamicPersistentTileSchedulerILi192ELi128ELi384ELi128ELb0ELb1ELb1ELb1ELb0ELb1EEEEEEEEEvNT_6ParamsE --------------------------
	.section	.nv.shared._ZN7cutlass13device_kernelIN5flash11enable_sm90INS1_16FlashAttnFwdSm90INS1_25CollectiveMainloopFwdSm90ILi2EN4cute5tupleIJNS5_1CILi1EEES8_S8_EEENS6_IJNS7_ILi192EEENS7_ILi128EEENS7_ILi64EEEEEELi64ENS_6half_tEfNS_4arch4Sm90ELb0ELb1ELb1ELb1ELb1ELb0ELb0ELb1ELb1ELb1ELb0ELb0EEENS1_21CollectiveEpilogueFwdINS6_IJSA_SC_SB_EEES9_SE_SG_Li384ELb1ELb1ELb0ELb0EEENS1_36VarlenDynamicPersistentTileSchedulerILi192ELi128ELi384ELi128ELb0ELb1ELb1ELb1ELb0ELb1EEEEEEEEEvNT_6ParamsE,"aw",@nobits
	.sectionflags	@""
	.align	16
	.zero		1024


//--------------------- .nv.shared._ZN7cutlass13device_kernelIN5flash11enable_sm90INS1_16FlashAttnFwdSm90INS1_25CollectiveMainloopFwdSm90ILi2EN4cute5tupleIJNS5_1CILi1EEES8_S8_EEENS6_IJNS7_ILi192EEENS7_ILi128EEENS7_ILi64EEEEEELi64ENS_6half_tEfNS_4arch4Sm90ELb0ELb1ELb1ELb1ELb1ELb1ELb0ELb1ELb1ELb1ELb0ELb0EEENS1_21CollectiveEpilogueFwdINS6_IJSA_SC_SB_EEES9_SE_SG_Li384ELb1ELb1ELb0ELb0EEENS1_36VarlenDynamicPersistentTileSchedulerILi192ELi128ELi384ELi128ELb0ELb1ELb1ELb1ELb0ELb1EEEEEEEEEvNT_6ParamsE --------------------------
	.section	.nv.shared._ZN7cutlass13device_kernelIN5flash11enable_sm90INS1_16FlashAttnFwdSm90INS1_25CollectiveMainloopFwdSm90ILi2EN4cute5tupleIJNS5_1CILi1EEES8_S8_EEENS6_IJNS7_ILi192EEENS7_ILi128EEENS7_ILi64EEEEEELi64ENS_6half_tEfNS_4arch4Sm90ELb0ELb1ELb1ELb1ELb1ELb1ELb0ELb1ELb1ELb1ELb0ELb0EEENS1_21CollectiveEpilogueFwdINS6_IJSA_SC_SB_EEES9_SE_SG_Li384ELb1ELb1ELb0ELb0EEENS1_36VarlenDynamicPersistentTileSchedulerILi192ELi128ELi384ELi128ELb0ELb1ELb1ELb1ELb0ELb1EEEEEEEEEvNT_6ParamsE,"aw",@nobits
	.sectionflags	@""
	.align	16
	.zero		1024


//--------------------- .nv.shared._ZN7cutlass13device_kernelIN5flash11enable_sm90INS1_16FlashAttnFwdSm90INS1_25CollectiveMainloopFwdSm90ILi2EN4cute5tupleIJNS5_1CILi1EEES8_S8_EEENS6_IJNS7_ILi192EEENS7_ILi128EEENS7_ILi64EEEEEELi64ENS_6half_tEfNS_4arch4Sm90ELb1ELb0ELb1ELb0ELb1ELb0ELb0ELb1ELb1ELb1ELb0ELb0EEENS1_21CollectiveEpilogueFwdINS6_IJSA_SC_SB_EEES9_SE_SG_Li384ELb0ELb1ELb0ELb0EEENS1_30DynamicPersistentTileSchedulerILi384ELi128ELb0ELb1ELb1EEEEEEEEEvNT_6ParamsE --------------------------
	.section	.nv.shared._ZN7cutlass13device_kernelIN5flash11enable_sm90INS1_16FlashAttnFwdSm90INS1_25CollectiveMainloopFwdSm90ILi2EN4cute5tupleIJNS5_1CILi1EEES8_S8_EEENS6_IJNS7_ILi192EEENS7_ILi128EEENS7_ILi64EEEEEELi64ENS_6half_tEfNS_4arch4Sm90ELb1ELb0ELb1ELb0ELb1ELb0ELb0ELb1ELb1ELb1ELb0ELb0EEENS1_21CollectiveEpilogueFwdINS6_IJSA_SC_SB_EEES9_SE_SG_Li384ELb0ELb1ELb0ELb0EEENS1_30DynamicPersistentTileSchedulerILi384ELi128ELb0ELb1ELb1EEEEEEEEEvNT_6ParamsE,"aw",@nobits
	.sectionflags	@""
	.align	16
	.zero		1024


//--------------------- .nv.shared._ZN7cutlass13device_kernelIN5flash11enable_sm90INS1_16FlashAttnFwdSm90INS1_25CollectiveMainloopFwdSm90ILi2EN4cute5tupleIJNS5_1CILi1EEES8_S8_EEENS6_IJNS7_ILi192EEENS7_ILi128EEENS7_ILi64EEEEEELi64ENS_6half_tEfNS_4arch4Sm90ELb1ELb0ELb1ELb1ELb1ELb0ELb0ELb1ELb1ELb1ELb0ELb0EEENS1_21CollectiveEpilogueFwdINS6_IJSA_SC_SB_EEES9_SE_SG_Li384ELb1ELb1ELb0ELb0EEENS1_36VarlenDynamicPersistentTileSchedulerILi192ELi128ELi384ELi128ELb0ELb1ELb1ELb1ELb1ELb1EEEEEEEEEvNT_6ParamsE --------------------------
	.section	.nv.shared._ZN7cutlass13device_kernelIN5flash11enable_sm90INS1_16FlashAttnFwdSm90INS1_25CollectiveMainloopFwdSm90ILi2EN4cute5tupleIJNS5_1CILi1EEES8_S8_EEENS6_IJNS7_ILi192EEENS7_ILi128EEENS7_ILi64EEEEEELi64ENS_6half_tEfNS_4arch4Sm90ELb1ELb0ELb1ELb1ELb1ELb0ELb0ELb1ELb1ELb1ELb0ELb0EEENS1_21CollectiveEpilogueFwdINS6_IJSA_SC_SB_EEES9_SE_SG_Li384ELb1ELb1ELb0ELb0EEENS1_36VarlenDynamicPersistentTileSchedulerILi192ELi128ELi384ELi128ELb0ELb1ELb1ELb1ELb1ELb1EEEEEEEEEvNT_6ParamsE,"aw",@nobits
	.sectionflags	@""
	.align	16
	.zero		1024


//--------------------- .nv.shared._ZN7cutlass13device_kernelIN5flash11enable_sm90INS1_16FlashAttnFwdSm90INS1_25CollectiveMainloopFwdSm90ILi2EN4cute5tupleIJNS5_1CILi1EEES8_S8_EEENS6_IJNS7_ILi192EEENS7_ILi128EEENS7_ILi64EEEEEELi64ENS_6half_tEfNS_4arch4Sm90ELb1ELb0ELb1ELb1ELb1ELb1ELb0ELb1ELb1ELb1ELb0ELb0EEENS1_21CollectiveEpilogueFwdINS6_IJSA_SC_SB_EEES9_SE_SG_Li384ELb1ELb1ELb0ELb0EEENS1_36VarlenDynamicPersistentTileSchedulerILi192ELi128ELi384ELi128ELb0ELb1ELb1ELb1ELb1ELb1EEEEEEEEEvNT_6ParamsE --------------------------
	.section	.nv.shared._ZN7cutlass13device_kernelIN5flash11enable_sm90INS1_16FlashAttnFwdSm90INS1_25CollectiveMainloopFwdSm90ILi2EN4cute5tupleIJNS5_1CILi1EEES8_S8_EEENS6_IJNS7_ILi192EEENS7_ILi128EEENS7_ILi64EEEEEELi64ENS_6half_tEfNS_4arch4Sm90ELb1ELb0ELb1ELb1ELb1ELb1ELb0ELb1ELb1ELb1ELb0ELb0EEENS1_21CollectiveEpilogueFwdINS6_IJSA_SC_SB_EEES9_SE_SG_Li384ELb1ELb1ELb0ELb0EEENS1_36VarlenDynamicPersistentTileSchedulerILi192ELi128ELi384ELi128ELb0ELb1ELb1ELb1ELb1ELb1EEEEEEEEEvNT_6ParamsE,"aw",@nobits
	.sectionflags	@""
	.align	16
	.zero		1024


//--------------------- .nv.constant0._ZN7cutlass13device_kernelIN5flash11enable_sm90INS1_16FlashAttnFwdSm90INS1_25CollectiveMainloopFwdSm90ILi2EN4cute5tupleIJNS5_1CILi1EEES8_S8_EEENS6_IJNS7_ILi192EEENS7_ILi128EEENS7_ILi64EEEEEELi64ENS_6half_tEfNS_4arch4Sm90ELb0ELb0ELb1ELb0ELb1ELb0ELb0ELb1ELb1ELb1ELb0ELb0EEENS1_21CollectiveEpilogueFwdINS6_IJSA_SC_SB_EEES9_SE_SG_Li384ELb0ELb1ELb0ELb0EEENS1_29StaticPersistentTileSchedulerILb0EEEEEEEEEvNT_6ParamsE --------------------------
	.section	.nv.constant0._ZN7cutlass13device_kernelIN5flash11enable_sm90INS1_16FlashAttnFwdSm90INS1_25CollectiveMainloopFwdSm90ILi2EN4cute5tupleIJNS5_1CILi1EEES8_S8_EEENS6_IJNS7_ILi192EEENS7_ILi128EEENS7_ILi64EEEEEELi64ENS_6half_tEfNS_4arch4Sm90ELb0ELb0ELb1ELb0ELb1ELb0ELb0ELb1ELb1ELb1ELb0ELb0EEENS1_21CollectiveEpilogueFwdINS6_IJSA_SC_SB_EEES9_SE_SG_Li384ELb0ELb1ELb0ELb0EEENS1_29StaticPersistentTileSchedulerILb0EEEEEEEEEvNT_6ParamsE,"a",@progbits
	.sectionflags	@""
	.align	4
.nv.constant0._ZN7cutlass13device_kernelIN5flash11enable_sm90INS1_16FlashAttnFwdSm90INS1_25CollectiveMainloopFwdSm90ILi2EN4cute5tupleIJNS5_1CILi1EEES8_S8_EEENS6_IJNS7_ILi192EEENS7_ILi128EEENS7_ILi64EEEEEELi64ENS_6half_tEfNS_4arch4Sm90ELb0ELb0ELb1ELb0ELb1ELb0ELb0ELb1ELb1ELb1ELb0ELb0EEENS1_21CollectiveEpilogueFwdINS6_IJSA_SC_SB_EEES9_SE_SG_Li384ELb0ELb1ELb0ELb0EEENS1_29StaticPersistentTileSchedulerILb0EEEEEEEEEvNT_6ParamsE:
	.zero		3200


//--------------------- .nv.constant0._ZN7cutlass13device_kernelIN5flash11enable_sm90INS1_16FlashAttnFwdSm90INS1_25CollectiveMainloopFwdSm90ILi2EN4cute5tupleIJNS5_1CILi1EEES8_S8_EEENS6_IJNS7_ILi192EEENS7_ILi128EEENS7_ILi64EEEEEELi64ENS_6half_tEfNS_4arch4Sm90ELb0ELb0ELb1ELb1ELb1ELb0ELb0ELb1ELb1ELb1ELb0ELb0EEENS1_21CollectiveEpilogueFwdINS6_IJSA_SC_SB_EEES9_SE_SG_Li384ELb1ELb1ELb0ELb0EEENS1_36VarlenDynamicPersistentTileSchedulerILi192ELi128ELi384ELi128ELb0ELb1ELb1ELb0ELb1ELb1EEEEEEEEEvNT_6ParamsE --------------------------
	.section	.nv.constant0._ZN7cutlass13device_kernelIN5flash11enable_sm90INS1_16FlashAttnFwdSm90INS1_25CollectiveMainloopFwdSm90ILi2EN4cute5tupleIJNS5_1CILi1EEES8_S8_EEENS6_IJNS7_ILi192EEENS7_ILi128EEENS7_ILi64EEEEEELi64ENS_6half_tEfNS_4arch4Sm90ELb0ELb0ELb1ELb1ELb1ELb0ELb0ELb1ELb1ELb1ELb0ELb0EEENS1_21CollectiveEpilogueFwdINS6_IJSA_SC_SB_EEES9_SE_SG_Li384ELb1ELb1ELb0ELb0EEENS1_36VarlenDynamicPersistentTileSchedulerILi192ELi128ELi384ELi128ELb0ELb1ELb1ELb0ELb1ELb1EEEEEEEEEvNT_6ParamsE,"a",@progbits
	.sectionflags	@""
	.align	4
.nv.constant0._ZN7cutlass13device_kernelIN5flash11enable_sm90INS1_16FlashAttnFwdSm90INS1_25CollectiveMainloopFwdSm90ILi2EN4cute5tupleIJNS5_1CILi1EEES8_S8_EEENS6_IJNS7_ILi192EEENS7_ILi128EEENS7_ILi64EEEEEELi64ENS_6half_tEfNS_4arch4Sm90ELb0ELb0ELb1ELb1ELb1ELb0ELb0ELb1ELb1ELb1ELb0ELb0EEENS1_21CollectiveEpilogueFwdINS6_IJSA_SC_SB_EEES9_SE_SG_Li384ELb1ELb1ELb0ELb0EEENS1_36VarlenDynamicPersistentTileSchedulerILi192ELi128ELi384ELi128ELb0ELb1ELb1ELb0ELb1ELb1EEEEEEEEEvNT_6ParamsE:
	.zero		3328


//--------------------- .nv.constant0._ZN7cutlass13device_kernelIN5flash11enable_sm90INS1_16FlashAttnFwdSm90INS1_25CollectiveMainloopFwdSm90ILi2EN4cute5tupleIJNS5_1CILi1EEES8_S8_EEENS6_IJNS7_ILi192EEENS7_ILi128EEENS7_ILi64EEEEEELi64ENS_6half_tEfNS_4arch4Sm90ELb0ELb0ELb1ELb1ELb1ELb1ELb0ELb1ELb1ELb1ELb0ELb0EEENS1_21CollectiveEpilogueFwdINS6_IJSA_SC_SB_EEES9_SE_SG_Li384ELb1ELb1ELb0ELb0EEENS1_36VarlenDynamicPersistentTileSchedulerILi192ELi128ELi384ELi128ELb0ELb1ELb1ELb0ELb1ELb1EEEEEEEEEvNT_6ParamsE --------------------------
	.section	.nv.constant0._ZN7cutlass13device_kernelIN5flash11enable_sm90INS1_16FlashAttnFwdSm90INS1_25CollectiveMainloopFwdSm90ILi2EN4cute5tupleIJNS5_1CILi1EEES8_S8_EEENS6_IJNS7_ILi192EEENS7_ILi128EEENS7_ILi64EEEEEELi64ENS_6half_tEfNS_4arch4Sm90ELb0ELb0ELb1ELb1ELb1ELb1ELb0ELb1ELb1ELb1ELb0ELb0EEENS1_21CollectiveEpilogueFwdINS6_IJSA_SC_SB_EEES9_SE_SG_Li384ELb1ELb1ELb0ELb0EEENS1_36VarlenDynamicPersistentTileSchedulerILi192ELi128ELi384ELi128ELb0ELb1ELb1ELb0ELb1ELb1EEEEEEEEEvNT_6ParamsE,"a",@progbits
	.sectionflags	@""
	.align	4
.nv.constant0._ZN7cutlass13device_kernelIN5flash11enable_sm90INS1_16FlashAttnFwdSm90INS1_25CollectiveMainloopFwdSm90ILi2EN4cute5tupleIJNS5_1CILi1EEES8_S8_EEENS6_IJNS7_ILi192EEENS7_ILi128EEENS7_ILi64EEEEEELi64ENS_6half_tEfNS_4arch4Sm90ELb0ELb0ELb1ELb1ELb1ELb1ELb0ELb1ELb1ELb1ELb0ELb0EEENS1_21CollectiveEpilogueFwdINS6_IJSA_SC_SB_EEES9_SE_SG_Li384ELb1ELb1ELb0ELb0EEENS1_36VarlenDynamicPersistentTileSchedulerILi192ELi128ELi384ELi128ELb0ELb1ELb1ELb0ELb1ELb1EEEEEEEEEvNT_6ParamsE:
	.zero		3328


//--------------------- .nv.constant0._ZN7cutlass13device_kernelIN5flash11enable_sm90INS1_16FlashAttnFwdSm90INS1_25CollectiveMainloopFwdSm90ILi2EN4cute5tupleIJNS5_1CILi1EEES8_S8_EEENS6_IJNS7_ILi192EEENS7_ILi128EEENS7_ILi64EEEEEELi64ENS_6half_tEfNS_4arch4Sm90ELb0ELb1ELb1ELb0ELb1ELb0ELb0ELb1ELb1ELb1ELb0ELb0EEENS1_21CollectiveEpilogueFwdINS6_IJSA_SC_SB_EEES9_SE_SG_Li384ELb0ELb1ELb0ELb0EEENS1_30DynamicPersistentTileSchedulerILi384ELi128ELb0ELb1ELb1EEEEEEEEEvNT_6ParamsE --------------------------
	.section	.nv.constant0._ZN7cutlass13device_kernelIN5flash11enable_sm90INS1_16FlashAttnFwdSm90INS1_25CollectiveMainloopFwdSm90ILi2EN4cute5tupleIJNS5_1CILi1EEES8_S8_EEENS6_IJNS7_ILi192EEENS7_ILi128EEENS7_ILi64EEEEEELi64ENS_6half_tEfNS_4arch4Sm90ELb0ELb1ELb1ELb0ELb1ELb0ELb0ELb1ELb1ELb1ELb0ELb0EEENS1_21CollectiveEpilogueFwdINS6_IJSA_SC_SB_EEES9_SE_SG_Li384ELb0ELb1ELb0ELb0EEENS1_30DynamicPersistentTileSchedulerILi384ELi128ELb0ELb1ELb1EEEEEEEEEvNT_6ParamsE,"a",@progbits
	.sectionflags	@""
	.align	4
.nv.constant0._ZN7cutlass13device_kernelIN5flash11enable_sm90INS1_16FlashAttnFwdSm90INS1_25CollectiveMainloopFwdSm90ILi2EN4cute5tupleIJNS5_1CILi1EEES8_S8_EEENS6_IJNS7_ILi192EEENS7_ILi128EEENS7_ILi64EEEEEELi64ENS_6half_tEfNS_4arch4Sm90ELb0ELb1ELb1ELb0ELb1ELb0ELb0ELb1ELb1ELb1ELb0ELb0EEENS1_21CollectiveEpilogueFwdINS6_IJSA_SC_SB_EEES9_SE_SG_Li384ELb0ELb1ELb0ELb0EEENS1_30DynamicPersistentTileSchedulerILi384ELi128ELb0ELb1ELb1EEEEEEEEEvNT_6ParamsE:
	.zero		3328


//--------------------- .nv.constant0._ZN7cutlass13device_kernelIN5flash11enable_sm90INS1_16FlashAttnFwdSm90INS1_25CollectiveMainloopFwdSm90ILi2EN4cute5tupleIJNS5_1CILi1EEES8_S8_EEENS6_IJNS7_ILi192EEENS7_ILi128EEENS7_ILi64EEEEEELi64ENS_6half_tEfNS_4arch4Sm90ELb0ELb1ELb1ELb1ELb1ELb0ELb0ELb1ELb1ELb1ELb0ELb0EEENS1_21CollectiveEpilogueFwdINS6_IJSA_SC_SB_EEES9_SE_SG_Li384ELb1ELb1ELb0ELb0EEENS1_36VarlenDynamicPersistentTileSchedulerILi192ELi128ELi384ELi128ELb0ELb1ELb1ELb1ELb0ELb1EEEEEEEEEvNT_6ParamsE --------------------------
	.section	.nv.constant0._ZN7cutlass13device_kernelIN5flash11enable_sm90INS1_16FlashAttnFwdSm90INS1_25CollectiveMainloopFwdSm90ILi2EN4cute5tupleIJNS5_1CILi1EEES8_S8_EEENS6_IJNS7_ILi192EEENS7_ILi128EEENS7_ILi64EEEEEELi64ENS_6half_tEfNS_4arch4Sm90ELb0ELb1ELb1ELb1ELb1ELb0ELb0ELb1ELb1ELb1ELb0ELb0EEENS1_21CollectiveEpilogueFwdINS6_IJSA_SC_SB_EEES9_SE_SG_Li384ELb1ELb1ELb0ELb0EEENS1_36VarlenDynamicPersistentTileSchedulerILi192ELi128ELi384ELi128ELb0ELb1ELb1ELb1ELb0ELb1EEEEEEEEEvNT_6ParamsE,"a",@progbits
	.sectionflags	@""
	.align	4
.nv.constant0._ZN7cutlass13device_kernelIN5flash11enable_sm90INS1_16FlashAttnFwdSm90INS1_25CollectiveMainloopFwdSm90ILi2EN4cute5tupleIJNS5_1CILi1EEES8_S8_EEENS6_IJNS7_ILi192EEENS7_ILi128EEENS7_ILi64EEEEEELi64ENS_6half_tEfNS_4arch4Sm90ELb0ELb1ELb1ELb1ELb1ELb0ELb0ELb1ELb1ELb1ELb0ELb0EEENS1_21CollectiveEpilogueFwdINS6_IJSA_SC_SB_EEES9_SE_SG_Li384ELb1ELb1ELb0ELb0EEENS1_36VarlenDynamicPersistentTileSchedulerILi192ELi128ELi384ELi128ELb0ELb1ELb1ELb1ELb0ELb1EEEEEEEEEvNT_6ParamsE:
	.zero		3328


//--------------------- .nv.constant0._ZN7cutlass13device_kernelIN5flash11enable_sm90INS1_16FlashAttnFwdSm90INS1_25CollectiveMainloopFwdSm90ILi2EN4cute5tupleIJNS5_1CILi1EEES8_S8_EEENS6_IJNS7_ILi192EEENS7_ILi128EEENS7_ILi64EEEEEELi64ENS_6half_tEfNS_4arch4Sm90ELb0ELb1ELb1ELb1ELb1ELb1ELb0ELb1ELb1ELb1ELb0ELb0EEENS1_21CollectiveEpilogueFwdINS6_IJSA_SC_SB_EEES9_SE_SG_Li384ELb1ELb1ELb0ELb0EEENS1_36VarlenDynamicPersistentTileSchedulerILi192ELi128ELi384ELi128ELb0ELb1ELb1ELb1ELb0ELb1EEEEEEEEEvNT_6ParamsE --------------------------
	.section	.nv.constant0._ZN7cutlass13device_kernelIN5flash11enable_sm90INS1_16FlashAttnFwdSm90INS1_25CollectiveMainloopFwdSm90ILi2EN4cute5tupleIJNS5_1CILi1EEES8_S8_EEENS6_IJNS7_ILi192EEENS7_ILi128EEENS7_ILi64EEEEEELi64ENS_6half_tEfNS_4arch4Sm90ELb0ELb1ELb1ELb1ELb1ELb1ELb0ELb1ELb1ELb1ELb0ELb0EEENS1_21CollectiveEpilogueFwdINS6_IJSA_SC_SB_EEES9_SE_SG_Li384ELb1ELb1ELb0ELb0EEENS1_36VarlenDynamicPersistentTileSchedulerILi192ELi128ELi384ELi128ELb0ELb1ELb1ELb1ELb0ELb1EEEEEEEEEvNT_6ParamsE,"a",@progbits
	.sectionflags	@""
	.align	4
.nv.constant0._ZN7cutlass13device_kernelIN5flash11enable_sm90INS1_16FlashAttnFwdSm90INS1_25CollectiveMainloopFwdSm90ILi2EN4cute5tupleIJNS5_1CILi1EEES8_S8_EEENS6_IJNS7_ILi192EEENS7_ILi128EEENS7_ILi64EEEEEELi64ENS_6half_tEfNS_4arch4Sm90ELb0ELb1ELb1ELb1ELb1ELb1ELb0ELb1ELb1ELb1ELb0ELb0EEENS1_21CollectiveEpilogueFwdINS6_IJSA_SC_SB_EEES9_SE_SG_Li384ELb1ELb1ELb0ELb0EEENS1_36VarlenDynamicPersistentTileSchedulerILi192ELi128ELi384ELi128ELb0ELb1ELb1ELb1ELb0ELb1EEEEEEEEEvNT_6ParamsE:
	.zero		3328


//--------------------- .nv.constant0._ZN7cutlass13device_kernelIN5flash11enable_sm90INS1_16FlashAttnFwdSm90INS1_25CollectiveMainloopFwdSm90ILi2EN4cute5tupleIJNS5_1CILi1EEES8_S8_EEENS6_IJNS7_ILi192EEENS7_ILi128EEENS7_ILi64EEEEEELi64ENS_6half_tEfNS_4arch4Sm90ELb1ELb0ELb1ELb0ELb1ELb0ELb0ELb1ELb1ELb1ELb0ELb0EEENS1_21CollectiveEpilogueFwdINS6_IJSA_SC_SB_EEES9_SE_SG_Li384ELb0ELb1ELb0ELb0EEENS1_30DynamicPersistentTileSchedulerILi384ELi128ELb0ELb1ELb1EEEEEEEEEvNT_6ParamsE --------------------------
	.section	.nv.constant0._ZN7cutlass13device_kernelIN5flash11enable_sm90INS1_16FlashAttnFwdSm90INS1_25CollectiveMainloopFwdSm90ILi2EN4cute5tupleIJNS5_1CILi1EEES8_S8_EEENS6_IJNS7_ILi192EEENS7_ILi128EEENS7_ILi64EEEEEELi64ENS_6half_tEfNS_4arch4Sm90ELb1ELb0ELb1ELb0ELb1ELb0ELb0ELb1ELb1ELb1ELb0ELb0EEENS1_21CollectiveEpilogueFwdINS6_IJSA_SC_SB_EEES9_SE_SG_Li384ELb0ELb1ELb0ELb0EEENS1_30DynamicPersistentTileSchedulerILi384ELi128ELb0ELb1ELb1EEEEEEEEEvNT_6ParamsE,"a",@progbits
	.sectionflags	@""
	.align	4
.nv.constant0._ZN7cutlass13device_kernelIN5flash11enable_sm90INS1_16FlashAttnFwdSm90INS1_25CollectiveMainloopFwdSm90ILi2EN4cute5tupleIJNS5_1CILi1EEES8_S8_EEENS6_IJNS7_ILi192EEENS7_ILi128EEENS7_ILi64EEEEEELi64ENS_6half_tEfNS_4arch4Sm90ELb1ELb0ELb1ELb0ELb1ELb0ELb0ELb1ELb1ELb1ELb0ELb0EEENS1_21CollectiveEpilogueFwdINS6_IJSA_SC_SB_EEES9_SE_SG_Li384ELb0ELb1ELb0ELb0EEENS1_30DynamicPersistentTileSchedulerILi384ELi128ELb0ELb1ELb1EEEEEEEEEvNT_6ParamsE:
	.zero		3328


//--------------------- .nv.constant0._ZN7cutlass13device_kernelIN5flash11enable_sm90INS1_16FlashAttnFwdSm90INS1_25CollectiveMainloopFwdSm90ILi2EN4cute5tupleIJNS5_1CILi1EEES8_S8_EEENS6_IJNS7_ILi192EEENS7_ILi128EEENS7_ILi64EEEEEELi64ENS_6half_tEfNS_4arch4Sm90ELb1ELb0ELb1ELb1ELb1ELb0ELb0ELb1ELb1ELb1ELb0ELb0EEENS1_21CollectiveEpilogueFwdINS6_IJSA_SC_SB_EEES9_SE_SG_Li384ELb1ELb1ELb0ELb0EEENS1_36VarlenDynamicPersistentTileSchedulerILi192ELi128ELi384ELi128ELb0ELb1ELb1ELb1ELb1ELb1EEEEEEEEEvNT_6ParamsE --------------------------
	.section	.nv.constant0._ZN7cutlass13device_kernelIN5flash11enable_sm90INS1_16FlashAttnFwdSm90INS1_25CollectiveMainloopFwdSm90ILi2EN4cute5tupleIJNS5_1CILi1EEES8_S8_EEENS6_IJNS7_ILi192EEENS7_ILi128EEENS7_ILi64EEEEEELi64ENS_6half_tEfNS_4arch4Sm90ELb1ELb0ELb1ELb1ELb1ELb0ELb0ELb1ELb1ELb1ELb0ELb0EEENS1_21CollectiveEpilogueFwdINS6_IJSA_SC_SB_EEES9_SE_SG_Li384ELb1ELb1ELb0ELb0EEENS1_36VarlenDynamicPersistentTileSchedulerILi192ELi128ELi384ELi128ELb0ELb1ELb1ELb1ELb1ELb1EEEEEEEEEvNT_6ParamsE,"a",@progbits
	.sectionflags	@""
	.align	4
.nv.constant0._ZN7cutlass13device_kernelIN5flash11enable_sm90INS1_16FlashAttnFwdSm90INS1_25CollectiveMainloopFwdSm90ILi2EN4cute5tupleIJNS5_1CILi1EEES8_S8_EEENS6_IJNS7_ILi192EEENS7_ILi128EEENS7_ILi64EEEEEELi64ENS_6half_tEfNS_4arch4Sm90ELb1ELb0ELb1ELb1ELb1ELb0ELb0ELb1ELb1ELb1ELb0ELb0EEENS1_21CollectiveEpilogueFwdINS6_IJSA_SC_SB_EEES9_SE_SG_Li384ELb1ELb1ELb0ELb0EEENS1_36VarlenDynamicPersistentTileSchedulerILi192ELi128ELi384ELi128ELb0ELb1ELb1ELb1ELb1ELb1EEEEEEEEEvNT_6ParamsE:
	.zero		3328


//--------------------- .nv.constant0._ZN7cutlass13device_kernelIN5flash11enable_sm90INS1_16FlashAttnFwdSm90INS1_25CollectiveMainloopFwdSm90ILi2EN4cute5tupleIJNS5_1CILi1EEES8_S8_EEENS6_IJNS7_ILi192EEENS7_ILi128EEENS7_ILi64EEEEEELi64ENS_6half_tEfNS_4arch4Sm90ELb1ELb0ELb1ELb1ELb1ELb1ELb0ELb1ELb1ELb1ELb0ELb0EEENS1_21CollectiveEpilogueFwdINS6_IJSA_SC_SB_EEES9_SE_SG_Li384ELb1ELb1ELb0ELb0EEENS1_36VarlenDynamicPersistentTileSchedulerILi192ELi128ELi384ELi128ELb0ELb1ELb1ELb1ELb1ELb1EEEEEEEEEvNT_6ParamsE --------------------------
	.section	.nv.constant0._ZN7cutlass13device_kernelIN5flash11enable_sm90INS1_16FlashAttnFwdSm90INS1_25CollectiveMainloopFwdSm90ILi2EN4cute5tupleIJNS5_1CILi1EEES8_S8_EEENS6_IJNS7_ILi192EEENS7_ILi128EEENS7_ILi64EEEEEELi64ENS_6half_tEfNS_4arch4Sm90ELb1ELb0ELb1ELb1ELb1ELb1ELb0ELb1ELb1ELb1ELb0ELb0EEENS1_21CollectiveEpilogueFwdINS6_IJSA_SC_SB_EEES9_SE_SG_Li384ELb1ELb1ELb0ELb0EEENS1_36VarlenDynamicPersistentTileSchedulerILi192ELi128ELi384ELi128ELb0ELb1ELb1ELb1ELb1ELb1EEEEEEEEEvNT_6ParamsE,"a",@progbits
	.sectionflags	@""
	.align	4
.nv.constant0._ZN7cutlass13device_kernelIN5flash11enable_sm90INS1_16FlashAttnFwdSm90INS1_25CollectiveMainloopFwdSm90ILi2EN4cute5tupleIJNS5_1CILi1EEES8_S8_EEENS6_IJNS7_ILi192EEENS7_ILi128EEENS7_ILi64EEEEEELi64ENS_6half_tEfNS_4arch4Sm90ELb1ELb0ELb1ELb1ELb1ELb1ELb0ELb1ELb1ELb1ELb0ELb0EEENS1_21CollectiveEpilogueFwdINS6_IJSA_SC_SB_EEES9_SE_SG_Li384ELb1ELb1ELb0ELb0EEENS1_36VarlenDynamicPersistentTileSchedulerILi192ELi128ELi384ELi128ELb0ELb1ELb1ELb1ELb1ELb1EEEEEEEEEvNT_6ParamsE:
	.zero		3328


//--------------------- SYMBOLS --------------------------

	.type		.nv.reservedSmem.offset0,@object
	.size		.nv.reservedSmem.offset0,0x4
	.type		__assertfail,@function
